// Copyright (c) 2024, Jay Shah, Ganesh Bikshandi, Ying Zhang, Vijay Thakkar, Pradeep Ramani, Tri Dao.
// Splitting the different template instantiations to different files to speed up compilation.
// This file is auto-generated. See "generate_kernels.py"

#include "flash_fwd_launch_template.h"

#ifndef FLASHATTENTION_DISABLE_SM8x
#ifndef FLASHATTENTION_DISABLE_HDIM192
template void run_mha_fwd_<80, cutlass::half_t, 192, 192, true, true, false, true>(Flash_fwd_params &params, cudaStream_t stream);
template void run_mha_fwd_<86, cutlass::half_t, 192, 192, true, true, false, true>(Flash_fwd_params &params, cudaStream_t stream);
#endif
#endif


// ===== COMPILED SASS (sm_80) =====

	.target	sm_80

	.elftype	@"ET_EXEC"


//--------------------- .note.nv.tkinfo           --------------------------
	.section	.note.nv.tkinfo,"",@"SHT_NOTE"
	.sectionflags	@"SHF_NOTE_NV_TKINFO"
	.tkinfo
        /*0018*/ 	.word	0x00000002
        /*0030*/ 	.string	""
        /*0030*/ 	.string	"ptxas"
        /*0030*/ 	.string	"Cuda compilation tools, release 13.0, V13.0.88"
        /*0030*/ 	.string	"Build cuda_13.0.r13.0/compiler.36424714_0"
        /*0030*/ 	.string	"-arch sm_80 -m 64 "



//--------------------- .note.nv.cuinfo           --------------------------
	.section	.note.nv.cuinfo,"",@"SHT_NOTE"
	.sectionflags	@"SHF_NOTE_NV_CUINFO"
        /*0018*/ 	.short	0x0002
        /*001a*/ 	.short	0x0050
        /*001c*/ 	.short	0x0082
	.zero		2


//--------------------- .nv.info                  --------------------------
	.section	.nv.info,"",@"SHT_CUDA_INFO"
	.align	4


	//----- nvinfo : EIATTR_REGCOUNT
	.align		4
        /*0000*/ 	.byte	0x04, 0x2f
        /*0002*/ 	.short	(.L_12 - .L_11)
	.align		4
.L_11:
        /*0004*/ 	.word	index@(_ZN7cutlass13device_kernelIN5flash19enable_sm80_to_sm89INS1_16FlashAttnFwdSm80INS1_25CollectiveMainloopFwdSm80ILi8ELi2ELb0EN4cute5tupleIJNS5_1CILi128EEENS7_ILi64EEENS7_ILi192EEEEEELi192ENS_6half_tEfNS_4arch4Sm80ELb1ELb0ELb0ELb1ELb1ELb1ELb1ELb1EEENS1_21CollectiveEpilogueFwdINS6_IJS8_SA_S9_EEENS6_IJNS7_ILi1EEESI_SI_EEESC_SE_Li256ELb1ELb1ELb1ELb0EEENS1_36VarlenDynamicPersistentTileSchedulerILi128ELi64ELi256ELi256ELb1ELb1ELb0ELb1ELb1ELb1EEEEEEEEEvNT_6ParamsE)
        /*0008*/ 	.word	0x000000ff


	//----- nvinfo : EIATTR_FRAME_SIZE
	.align		4
.L_12:
        /*000c*/ 	.byte	0x04, 0x11
        /*000e*/ 	.short	(.L_14 - .L_13)
	.align		4
.L_13:
        /*0010*/ 	.word	index@($__internal_51_$__cuda_sm70_votesync_ballot)
        /*0014*/ 	.word	0x00000000


	//----- nvinfo : EIATTR_FRAME_SIZE
	.align		4
.L_14:
        /*0018*/ 	.byte	0x04, 0x11
        /*001a*/ 	.short	(.L_16 - .L_15)
	.align		4
.L_15:
        /*001c*/ 	.word	index@($__internal_50_$__cuda_sm70_shflsync_up_p)
        /*0020*/ 	.word	0x00000000


	//----- nvinfo : EIATTR_FRAME_SIZE
	.align		4
.L_16:
        /*0024*/ 	.byte	0x04, 0x11
        /*0026*/ 	.short	(.L_18 - .L_17)
	.align		4
.L_17:
        /*0028*/ 	.word	index@($__internal_49_$__cuda_sm70_shflsync_idx_p)
        /*002c*/ 	.word	0x00000000


	//----- nvinfo : EIATTR_FRAME_SIZE
	.align		4
.L_18:
        /*0030*/ 	.byte	0x04, 0x11
        /*0032*/ 	.short	(.L_20 - .L_19)
	.align		4
.L_19:
        /*0034*/ 	.word	index@($__internal_48_$__cuda_sm70_shflsync_bfly_p)
        /*0038*/ 	.word	0x00000000


	//----- nvinfo : EIATTR_FRAME_SIZE
	.align		4
.L_20:
        /*003c*/ 	.byte	0x04, 0x11
        /*003e*/ 	.short	(.L_22 - .L_21)
	.align		4
.L_21:
        /*0040*/ 	.word	index@(_ZN7cutlass13device_kernelIN5flash19enable_sm80_to_sm89INS1_16FlashAttnFwdSm80INS1_25CollectiveMainloopFwdSm80ILi8ELi2ELb0EN4cute5tupleIJNS5_1CILi128EEENS7_ILi64EEENS7_ILi192EEEEEELi192ENS_6half_tEfNS_4arch4Sm80ELb1ELb0ELb0ELb1ELb1ELb1ELb1ELb1EEENS1_21CollectiveEpilogueFwdINS6_IJS8_SA_S9_EEENS6_IJNS7_ILi1EEESI_SI_EEESC_SE_Li256ELb1ELb1ELb1ELb0EEENS1_36VarlenDynamicPersistentTileSchedulerILi128ELi64ELi256ELi256ELb1ELb1ELb0ELb1ELb1ELb1EEEEEEEEEvNT_6ParamsE)
        /*0044*/ 	.word	0x00000070


	//----- nvinfo : EIATTR_REGCOUNT
	.align		4
.L_22:
        /*0048*/ 	.byte	0x04, 0x2f
        /*004a*/ 	.short	(.L_24 - .L_23)
	.align		4
.L_23:
        /*004c*/ 	.word	index@(_ZN7cutlass13device_kernelIN5flash19enable_sm80_to_sm89INS1_16FlashAttnFwdSm80INS1_25CollectiveMainloopFwdSm80ILi8ELi2ELb0EN4cute5tupleIJNS5_1CILi128EEENS7_ILi64EEENS7_ILi192EEEEEELi192ENS_6half_tEfNS_4arch4Sm80ELb1ELb0ELb0ELb1ELb1ELb0ELb1ELb1EEENS1_21CollectiveEpilogueFwdINS6_IJS8_SA_S9_EEENS6_IJNS7_ILi1EEESI_SI_EEESC_SE_Li256ELb1ELb1ELb1ELb0EEENS1_36VarlenDynamicPersistentTileSchedulerILi128ELi64ELi256ELi256ELb1ELb1ELb0ELb1ELb1ELb1EEEEEEEEEvNT_6ParamsE)
        /*0050*/ 	.word	0x000000ff


	//----- nvinfo : EIATTR_FRAME_SIZE
	.align		4
.L_24:
        /*0054*/ 	.byte	0x04, 0x11
        /*0056*/ 	.short	(.L_26 - .L_25)
	.align		4
.L_25:
        /*0058*/ 	.word	index@($__internal_47_$__cuda_sm70_votesync_ballot)
        /*005c*/ 	.word	0x00000000


	//----- nvinfo : EIATTR_FRAME_SIZE
	.align		4
.L_26:
        /*0060*/ 	.byte	0x04, 0x11
        /*0062*/ 	.short	(.L_28 - .L_27)
	.align		4
.L_27:
        /*0064*/ 	.word	index@($__internal_46_$__cuda_sm70_shflsync_up_p)
        /*0068*/ 	.word	0x00000000


	//----- nvinfo : EIATTR_FRAME_SIZE
	.align		4
.L_28:
        /*006c*/ 	.byte	0x04, 0x11
        /*006e*/ 	.short	(.L_30 - .L_29)
	.align		4
.L_29:
        /*0070*/ 	.word	index@($__internal_45_$__cuda_sm70_shflsync_idx_p)
        /*0074*/ 	.word	0x00000000


	//----- nvinfo : EIATTR_FRAME_SIZE
	.align		4
.L_30:
        /*0078*/ 	.byte	0x04, 0x11
        /*007a*/ 	.short	(.L_32 - .L_31)
	.align		4
.L_31:
        /*007c*/ 	.word	index@($__internal_44_$__cuda_sm70_shflsync_bfly_p)
        /*0080*/ 	.word	0x00000000


	//----- nvinfo : EIATTR_FRAME_SIZE
	.align		4
.L_32:
        /*0084*/ 	.byte	0x04, 0x11
        /*0086*/ 	.short	(.L_34 - .L_33)
	.align		4
.L_33:
        /*0088*/ 	.word	index@(_ZN7cutlass13device_kernelIN5flash19enable_sm80_to_sm89INS1_16FlashAttnFwdSm80INS1_25CollectiveMainloopFwdSm80ILi8ELi2ELb0EN4cute5tupleIJNS5_1CILi128EEENS7_ILi64EEENS7_ILi192EEEEEELi192ENS_6half_tEfNS_4arch4Sm80ELb1ELb0ELb0ELb1ELb1ELb0ELb1ELb1EEENS1_21CollectiveEpilogueFwdINS6_IJS8_SA_S9_EEENS6_IJNS7_ILi1EEESI_SI_EEESC_SE_Li256ELb1ELb1ELb1ELb0EEENS1_36VarlenDynamicPersistentTileSchedulerILi128ELi64ELi256ELi256ELb1ELb1ELb0ELb1ELb1ELb1EEEEEEEEEvNT_6ParamsE)
        /*008c*/ 	.word	0x00000020


	//----- nvinfo : EIATTR_REGCOUNT
	.align		4
.L_34:
        /*0090*/ 	.byte	0x04, 0x2f
        /*0092*/ 	.short	(.L_36 - .L_35)
	.align		4
.L_35:
        /*0094*/ 	.word	index@(_ZN7cutlass13device_kernelIN5flash19enable_sm80_to_sm89INS1_16FlashAttnFwdSm80INS1_25CollectiveMainloopFwdSm80ILi8ELi2ELb0EN4cute5tupleIJNS5_1CILi128EEENS7_ILi64EEENS7_ILi192EEEEEELi192ENS_6half_tEfNS_4arch4Sm80ELb1ELb0ELb0ELb0ELb1ELb0ELb1ELb1EEENS1_21CollectiveEpilogueFwdINS6_IJS8_SA_S9_EEENS6_IJNS7_ILi1EEESI_SI_EEESC_SE_Li256ELb0ELb1ELb1ELb0EEENS1_30DynamicPersistentTileSchedulerILi256ELi256ELb1ELb1ELb0EEEEEEEEEvNT_6ParamsE)
        /*0098*/ 	.word	0x000000ff


	//----- nvinfo : EIATTR_FRAME_SIZE
	.align		4
.L_36:
        /*009c*/ 	.byte	0x04, 0x11
        /*009e*/ 	.short	(.L_38 - .L_37)
	.align		4
.L_37:
        /*00a0*/ 	.word	index@($__internal_43_$__cuda_sm70_shflsync_idx_p)
        /*00a4*/ 	.word	0x00000000


	//----- nvinfo : EIATTR_FRAME_SIZE
	.align		4
.L_38:
        /*00a8*/ 	.byte	0x04, 0x11
        /*00aa*/ 	.short	(.L_40 - .L_39)
	.align		4
.L_39:
        /*00ac*/ 	.word	index@($__internal_42_$__cuda_sm70_shflsync_bfly_p)
        /*00b0*/ 	.word	0x00000000


	//----- nvinfo : EIATTR_FRAME_SIZE
	.align		4
.L_40:
        /*00b4*/ 	.byte	0x04, 0x11
        /*00b6*/ 	.short	(.L_42 - .L_41)
	.align		4
.L_41:
        /*00b8*/ 	.word	index@(_ZN7cutlass13device_kernelIN5flash19enable_sm80_to_sm89INS1_16FlashAttnFwdSm80INS1_25CollectiveMainloopFwdSm80ILi8ELi2ELb0EN4cute5tupleIJNS5_1CILi128EEENS7_ILi64EEENS7_ILi192EEEEEELi192ENS_6half_tEfNS_4arch4Sm80ELb1ELb0ELb0ELb0ELb1ELb0ELb1ELb1EEENS1_21CollectiveEpilogueFwdINS6_IJS8_SA_S9_EEENS6_IJNS7_ILi1EEESI_SI_EEESC_SE_Li256ELb0ELb1ELb1ELb0EEENS1_30DynamicPersistentTileSchedulerILi256ELi256ELb1ELb1ELb0EEEEEEEEEvNT_6ParamsE)
        /*00bc*/ 	.word	0x00000010


	//----- nvinfo : EIATTR_REGCOUNT
	.align		4
.L_42:
        /*00c0*/ 	.byte	0x04, 0x2f
        /*00c2*/ 	.short	(.L_44 - .L_43)
	.align		4
.L_43:
        /*00c4*/ 	.word	index@(_ZN7cutlass13device_kernelIN5flash19enable_sm80_to_sm89INS1_16FlashAttnFwdSm80INS1_25CollectiveMainloopFwdSm80ILi8ELi2ELb0EN4cute5tupleIJNS5_1CILi128EEENS7_ILi64EEENS7_ILi192EEEEEELi192ENS_6half_tEfNS_4arch4Sm80ELb0ELb1ELb0ELb1ELb1ELb1ELb1ELb1EEENS1_21CollectiveEpilogueFwdINS6_IJS8_SA_S9_EEENS6_IJNS7_ILi1EEESI_SI_EEESC_SE_Li256ELb1ELb1ELb1ELb0EEENS1_36VarlenDynamicPersistentTileSchedulerILi128ELi64ELi256ELi256ELb1ELb1ELb0ELb1ELb0ELb1EEEEEEEEEvNT_6ParamsE)
        /*00c8*/ 	.word	0x000000ff


	//----- nvinfo : EIATTR_FRAME_SIZE
	.align		4
.L_44:
        /*00cc*/ 	.byte	0x04, 0x11
        /*00ce*/ 	.short	(.L_46 - .L_45)
	.align		4
.L_45:
        /*00d0*/ 	.word	index@($__internal_41_$__cuda_sm70_votesync_ballot)
        /*00d4*/ 	.word	0x00000000


	//----- nvinfo : EIATTR_FRAME_SIZE
	.align		4
.L_46:
        /*00d8*/ 	.byte	0x04, 0x11
        /*00da*/ 	.short	(.L_48 - .L_47)
	.align		4
.L_47:
        /*00dc*/ 	.word	index@($__internal_40_$__cuda_sm70_shflsync_up_p)
        /*00e0*/ 	.word	0x00000000


	//----- nvinfo : EIATTR_FRAME_SIZE
	.align		4
.L_48:
        /*00e4*/ 	.byte	0x04, 0x11
        /*00e6*/ 	.short	(.L_50 - .L_49)
	.align		4
.L_49:
        /*00e8*/ 	.word	index@($__internal_39_$__cuda_sm70_shflsync_idx_p)
        /*00ec*/ 	.word	0x00000000


	//----- nvinfo : EIATTR_FRAME_SIZE
	.align		4
.L_50:
        /*00f0*/ 	.byte	0x04, 0x11
        /*00f2*/ 	.short	(.L_52 - .L_51)
	.align		4
.L_51:
        /*00f4*/ 	.word	index@($__internal_38_$__cuda_sm70_shflsync_bfly_p)
        /*00f8*/ 	.word	0x00000000


	//----- nvinfo : EIATTR_FRAME_SIZE
	.align		4
.L_52:
        /*00fc*/ 	.byte	0x04, 0x11
        /*00fe*/ 	.short	(.L_54 - .L_53)
	.align		4
.L_53:
        /*0100*/ 	.word	index@(_ZN7cutlass13device_kernelIN5flash19enable_sm80_to_sm89INS1_16FlashAttnFwdSm80INS1_25CollectiveMainloopFwdSm80ILi8ELi2ELb0EN4cute5tupleIJNS5_1CILi128EEENS7_ILi64EEENS7_ILi192EEEEEELi192ENS_6half_tEfNS_4arch4Sm80ELb0ELb1ELb0ELb1ELb1ELb1ELb1ELb1EEENS1_21CollectiveEpilogueFwdINS6_IJS8_SA_S9_EEENS6_IJNS7_ILi1EEESI_SI_EEESC_SE_Li256ELb1ELb1ELb1ELb0EEENS1_36VarlenDynamicPersistentTileSchedulerILi128ELi64ELi256ELi256ELb1ELb1ELb0ELb1ELb0ELb1EEEEEEEEEvNT_6ParamsE)
        /*0104*/ 	.word	0x00000038


	//----- nvinfo : EIATTR_REGCOUNT
	.align		4
.L_54:
        /*0108*/ 	.byte	0x04, 0x2f
        /*010a*/ 	.short	(.L_56 - .L_55)
	.align		4
.L_55:
        /*010c*/ 	.word	index@(_ZN7cutlass13device_kernelIN5flash19enable_sm80_to_sm89INS1_16FlashAttnFwdSm80INS1_25CollectiveMainloopFwdSm80ILi8ELi2ELb0EN4cute5tupleIJNS5_1CILi128EEENS7_ILi64EEENS7_ILi192EEEEEELi192ENS_6half_tEfNS_4arch4Sm80ELb0ELb1ELb0ELb1ELb1ELb0ELb1ELb1EEENS1_21CollectiveEpilogueFwdINS6_IJS8_SA_S9_EEENS6_IJNS7_ILi1EEESI_SI_EEESC_SE_Li256ELb1ELb1ELb1ELb0EEENS1_36VarlenDynamicPersistentTileSchedulerILi128ELi64ELi256ELi256ELb1ELb1ELb0ELb1ELb0ELb1EEEEEEEEEvNT_6ParamsE)
        /*0110*/ 	.word	0x000000ff


	//----- nvinfo : EIATTR_FRAME_SIZE
	.align		4
.L_56:
        /*0114*/ 	.byte	0x04, 0x11
        /*0116*/ 	.short	(.L_58 - .L_57)
	.align		4
.L_57:
        /*0118*/ 	.word	index@($__internal_37_$__cuda_sm70_votesync_ballot)
        /*011c*/ 	.word	0x00000000


	//----- nvinfo : EIATTR_FRAME_SIZE
	.align		4
.L_58:
        /*0120*/ 	.byte	0x04, 0x11
        /*0122*/ 	.short	(.L_60 - .L_59)
	.align		4
.L_59:
        /*0124*/ 	.word	index@($__internal_36_$__cuda_sm70_shflsync_up_p)
        /*0128*/ 	.word	0x00000000


	//----- nvinfo : EIATTR_FRAME_SIZE
	.align		4
.L_60:
        /*012c*/ 	.byte	0x04, 0x11
        /*012e*/ 	.short	(.L_62 - .L_61)
	.align		4
.L_61:
        /*0130*/ 	.word	index@($__internal_35_$__cuda_sm70_shflsync_idx_p)
        /*0134*/ 	.word	0x00000000


	//----- nvinfo : EIATTR_FRAME_SIZE
	.align		4
.L_62:
        /*0138*/ 	.byte	0x04, 0x11
        /*013a*/ 	.short	(.L_64 - .L_63)
	.align		4
.L_63:
        /*013c*/ 	.word	index@($__internal_34_$__cuda_sm70_shflsync_bfly_p)
        /*0140*/ 	.word	0x00000000


	//----- nvinfo : EIATTR_FRAME_SIZE
	.align		4
.L_64:
        /*0144*/ 	.byte	0x04, 0x11
        /*0146*/ 	.short	(.L_66 - .L_65)
	.align		4
.L_65:
        /*0148*/ 	.word	index@(_ZN7cutlass13device_kernelIN5flash19enable_sm80_to_sm89INS1_16FlashAttnFwdSm80INS1_25CollectiveMainloopFwdSm80ILi8ELi2ELb0EN4cute5tupleIJNS5_1CILi128EEENS7_ILi64EEENS7_ILi192EEEEEELi192ENS_6half_tEfNS_4arch4Sm80ELb0ELb1ELb0ELb1ELb1ELb0ELb1ELb1EEENS1_21CollectiveEpilogueFwdINS6_IJS8_SA_S9_EEENS6_IJNS7_ILi1EEESI_SI_EEESC_SE_Li256ELb1ELb1ELb1ELb0EEENS1_36VarlenDynamicPersistentTileSchedulerILi128ELi64ELi256ELi256ELb1ELb1ELb0ELb1ELb0ELb1EEEEEEEEEvNT_6ParamsE)
        /*014c*/ 	.word	0x00000010


	//----- nvinfo : EIATTR_REGCOUNT
	.align		4
.L_66:
        /*0150*/ 	.byte	0x04, 0x2f
        /*0152*/ 	.short	(.L_68 - .L_67)
	.align		4
.L_67:
        /*0154*/ 	.word	index@(_ZN7cutlass13device_kernelIN5flash19enable_sm80_to_sm89INS1_16FlashAttnFwdSm80INS1_25CollectiveMainloopFwdSm80ILi8ELi2ELb0EN4cute5tupleIJNS5_1CILi128EEENS7_ILi64EEENS7_ILi192EEEEEELi192ENS_6half_tEfNS_4arch4Sm80ELb0ELb1ELb0ELb0ELb1ELb0ELb1ELb1EEENS1_21CollectiveEpilogueFwdINS6_IJS8_SA_S9_EEENS6_IJNS7_ILi1EEESI_SI_EEESC_SE_Li256ELb0ELb1ELb1ELb0EEENS1_19SingleTileSchedulerILb0ELb1ELb1ELi128EEEEEEEEEvNT_6ParamsE)
        /*0158*/ 	.word	0x000000e4


	//----- nvinfo : EIATTR_FRAME_SIZE
	.align		4
.L_68:
        /*015c*/ 	.byte	0x04, 0x11
        /*015e*/ 	.short	(.L_70 - .L_69)
	.align		4
.L_69:
        /*0160*/ 	.word	index@(_ZN7cutlass13device_kernelIN5flash19enable_sm80_to_sm89INS1_16FlashAttnFwdSm80INS1_25CollectiveMainloopFwdSm80ILi8ELi2ELb0EN4cute5tupleIJNS5_1CILi128EEENS7_ILi64EEENS7_ILi192EEEEEELi192ENS_6half_tEfNS_4arch4Sm80ELb0ELb1ELb0ELb0ELb1ELb0ELb1ELb1EEENS1_21CollectiveEpilogueFwdINS6_IJS8_SA_S9_EEENS6_IJNS7_ILi1EEESI_SI_EEESC_SE_Li256ELb0ELb1ELb1ELb0EEENS1_19SingleTileSchedulerILb0ELb1ELb1ELi128EEEEEEEEEvNT_6ParamsE)
        /*0164*/ 	.word	0x00000000


	//----- nvinfo : EIATTR_REGCOUNT
	.align		4
.L_70:
        /*0168*/ 	.byte	0x04, 0x2f
        /*016a*/ 	.short	(.L_72 - .L_71)
	.align		4
.L_71:
        /*016c*/ 	.word	index@(_ZN7cutlass13device_kernelIN5flash19enable_sm80_to_sm89INS1_16FlashAttnFwdSm80INS1_25CollectiveMainloopFwdSm80ILi8ELi2ELb0EN4cute5tupleIJNS5_1CILi128EEENS7_ILi64EEENS7_ILi192EEEEEELi192ENS_6half_tEfNS_4arch4Sm80ELb0ELb0ELb0ELb1ELb1ELb1ELb1ELb1EEENS1_21CollectiveEpilogueFwdINS6_IJS8_SA_S9_EEENS6_IJNS7_ILi1EEESI_SI_EEESC_SE_Li256ELb1ELb1ELb1ELb0EEENS1_36VarlenDynamicPersistentTileSchedulerILi128ELi64ELi256ELi256ELb1ELb1ELb0ELb0ELb1ELb1EEEEEEEEEvNT_6ParamsE)
        /*0170*/ 	.word	0x000000ff


	//----- nvinfo : EIATTR_FRAME_SIZE
	.align		4
.L_72:
        /*0174*/ 	.byte	0x04, 0x11
        /*0176*/ 	.short	(.L_74 - .L_73)
	.align		4
.L_73:
        /*0178*/ 	.word	index@($__internal_33_$__cuda_sm70_votesync_ballot)
        /*017c*/ 	.word	0x00000000


	//----- nvinfo : EIATTR_FRAME_SIZE
	.align		4
.L_74:
        /*0180*/ 	.byte	0x04, 0x11
        /*0182*/ 	.short	(.L_76 - .L_75)
	.align		4
.L_75:
        /*0184*/ 	.word	index@($__internal_32_$__cuda_sm70_shflsync_up_p)
        /*0188*/ 	.word	0x00000000


	//----- nvinfo : EIATTR_FRAME_SIZE
	.align		4
.L_76:
        /*018c*/ 	.byte	0x04, 0x11
        /*018e*/ 	.short	(.L_78 - .L_77)
	.align		4
.L_77:
        /*0190*/ 	.word	index@($__internal_31_$__cuda_sm70_shflsync_idx_p)
        /*0194*/ 	.word	0x00000000


	//----- nvinfo : EIATTR_FRAME_SIZE
	.align		4
.L_78:
        /*0198*/ 	.byte	0x04, 0x11
        /*019a*/ 	.short	(.L_80 - .L_79)
	.align		4
.L_79:
        /*019c*/ 	.word	index@($__internal_30_$__cuda_sm70_shflsync_bfly_p)
        /*01a0*/ 	.word	0x00000000


	//----- nvinfo : EIATTR_FRAME_SIZE
	.align		4
.L_80:
        /*01a4*/ 	.byte	0x04, 0x11
        /*01a6*/ 	.short	(.L_82 - .L_81)
	.align		4
.L_81:
        /*01a8*/ 	.word	index@(_ZN7cutlass13device_kernelIN5flash19enable_sm80_to_sm89INS1_16FlashAttnFwdSm80INS1_25CollectiveMainloopFwdSm80ILi8ELi2ELb0EN4cute5tupleIJNS5_1CILi128EEENS7_ILi64EEENS7_ILi192EEEEEELi192ENS_6half_tEfNS_4arch4Sm80ELb0ELb0ELb0ELb1ELb1ELb1ELb1ELb1EEENS1_21CollectiveEpilogueFwdINS6_IJS8_SA_S9_EEENS6_IJNS7_ILi1EEESI_SI_EEESC_SE_Li256ELb1ELb1ELb1ELb0EEENS1_36VarlenDynamicPersistentTileSchedulerILi128ELi64ELi256ELi256ELb1ELb1ELb0ELb0ELb1ELb1EEEEEEEEEvNT_6ParamsE)
        /*01ac*/ 	.word	0x00000050


	//----- nvinfo : EIATTR_REGCOUNT
	.align		4
.L_82:
        /*01b0*/ 	.byte	0x04, 0x2f
        /*01b2*/ 	.short	(.L_84 - .L_83)
	.align		4
.L_83:
        /*01b4*/ 	.word	index@(_ZN7cutlass13device_kernelIN5flash19enable_sm80_to_sm89INS1_16FlashAttnFwdSm80INS1_25CollectiveMainloopFwdSm80ILi8ELi2ELb0EN4cute5tupleIJNS5_1CILi128EEENS7_ILi64EEENS7_ILi192EEEEEELi192ENS_6half_tEfNS_4arch4Sm80ELb0ELb0ELb0ELb1ELb1ELb0ELb1ELb1EEENS1_21CollectiveEpilogueFwdINS6_IJS8_SA_S9_EEENS6_IJNS7_ILi1EEESI_SI_EEESC_SE_Li256ELb1ELb1ELb1ELb0EEENS1_36VarlenDynamicPersistentTileSchedulerILi128ELi64ELi256ELi256ELb1ELb1ELb0ELb0ELb1ELb1EEEEEEEEEvNT_6ParamsE)
        /*01b8*/ 	.word	0x000000ff


	//----- nvinfo : EIATTR_FRAME_SIZE
	.align		4
.L_84:
        /*01bc*/ 	.byte	0x04, 0x11
        /*01be*/ 	.short	(.L_86 - .L_85)
	.align		4
.L_85:
        /*01c0*/ 	.word	index@($__internal_29_$__cuda_sm70_votesync_ballot)
        /*01c4*/ 	.word	0x00000000


	//----- nvinfo : EIATTR_FRAME_SIZE
	.align		4
.L_86:
        /*01c8*/ 	.byte	0x04, 0x11
        /*01ca*/ 	.short	(.L_88 - .L_87)
	.align		4
.L_87:
        /*01cc*/ 	.word	index@($__internal_28_$__cuda_sm70_shflsync_up_p)
        /*01d0*/ 	.word	0x00000000


	//----- nvinfo : EIATTR_FRAME_SIZE
	.align		4
.L_88:
        /*01d4*/ 	.byte	0x04, 0x11
        /*01d6*/ 	.short	(.L_90 - .L_89)
	.align		4
.L_89:
        /*01d8*/ 	.word	index@($__internal_27_$__cuda_sm70_shflsync_idx_p)
        /*01dc*/ 	.word	0x00000000


	//----- nvinfo : EIATTR_FRAME_SIZE
	.align		4
.L_90:
        /*01e0*/ 	.byte	0x04, 0x11
        /*01e2*/ 	.short	(.L_92 - .L_91)
	.align		4
.L_91:
        /*01e4*/ 	.word	index@($__internal_26_$__cuda_sm70_shflsync_bfly_p)
        /*01e8*/ 	.word	0x00000000


	//----- nvinfo : EIATTR_FRAME_SIZE
	.align		4
.L_92:
        /*01ec*/ 	.byte	0x04, 0x11
        /*01ee*/ 	.short	(.L_94 - .L_93)
	.align		4
.L_93:
        /*01f0*/ 	.word	index@(_ZN7cutlass13device_kernelIN5flash19enable_sm80_to_sm89INS1_16FlashAttnFwdSm80INS1_25CollectiveMainloopFwdSm80ILi8ELi2ELb0EN4cute5tupleIJNS5_1CILi128EEENS7_ILi64EEENS7_ILi192EEEEEELi192ENS_6half_tEfNS_4arch4Sm80ELb0ELb0ELb0ELb1ELb1ELb0ELb1ELb1EEENS1_21CollectiveEpilogueFwdINS6_IJS8_SA_S9_EEENS6_IJNS7_ILi1EEESI_SI_EEESC_SE_Li256ELb1ELb1ELb1ELb0EEENS1_36VarlenDynamicPersistentTileSchedulerILi128ELi64ELi256ELi256ELb1ELb1ELb0ELb0ELb1ELb1EEEEEEEEEvNT_6ParamsE)
        /*01f4*/ 	.word	0x00000010


	//----- nvinfo : EIATTR_REGCOUNT
	.align		4
.L_94:
        /*01f8*/ 	.byte	0x04, 0x2f
        /*01fa*/ 	.short	(.L_96 - .L_95)
	.align		4
.L_95:
        /*01fc*/ 	.word	index@(_ZN7cutlass13device_kernelIN5flash19enable_sm80_to_sm89INS1_16FlashAttnFwdSm80INS1_25CollectiveMainloopFwdSm80ILi8ELi2ELb0EN4cute5tupleIJNS5_1CILi128EEENS7_ILi64EEENS7_ILi192EEEEEELi192ENS_6half_tEfNS_4arch4Sm80ELb0ELb0ELb0ELb0ELb1ELb0ELb1ELb1EEENS1_21CollectiveEpilogueFwdINS6_IJS8_SA_S9_EEENS6_IJNS7_ILi1EEESI_SI_EEESC_SE_Li256ELb0ELb1ELb1ELb0EEENS1_19SingleTileSchedulerILb0ELb1ELb1ELi128EEEEEEEEEvNT_6ParamsE)
        /*0200*/ 	.word	0x000000f5


	//----- nvinfo : EIATTR_FRAME_SIZE
	.align		4
.L_96:
        /*0204*/ 	.byte	0x04, 0x11
        /*0206*/ 	.short	(.L_98 - .L_97)
	.align		4
.L_97:
        /*0208*/ 	.word	index@(_ZN7cutlass13device_kernelIN5flash19enable_sm80_to_sm89INS1_16FlashAttnFwdSm80INS1_25CollectiveMainloopFwdSm80ILi8ELi2ELb0EN4cute5tupleIJNS5_1CILi128EEENS7_ILi64EEENS7_ILi192EEEEEELi192ENS_6half_tEfNS_4arch4Sm80ELb0ELb0ELb0ELb0ELb1ELb0ELb1ELb1EEENS1_21CollectiveEpilogueFwdINS6_IJS8_SA_S9_EEENS6_IJNS7_ILi1EEESI_SI_EEESC_SE_Li256ELb0ELb1ELb1ELb0EEENS1_19SingleTileSchedulerILb0ELb1ELb1ELi128EEEEEEEEEvNT_6ParamsE)
        /*020c*/ 	.word	0x00000000


	//----- nvinfo : EIATTR_REGCOUNT
	.align		4
.L_98:
        /*0210*/ 	.byte	0x04, 0x2f
        /*0212*/ 	.short	(.L_100 - .L_99)
	.align		4
.L_99:
        /*0214*/ 	.word	index@(_ZN7cutlass13device_kernelIN5flash19enable_sm80_to_sm89INS1_16FlashAttnFwdSm80INS1_25CollectiveMainloopFwdSm80ILi8ELi1ELb0EN4cute5tupleIJNS5_1CILi128EEENS7_ILi64EEENS7_ILi192EEEEEELi192ENS_6half_tEfNS_4arch4Sm80ELb1ELb0ELb0ELb1ELb1ELb1ELb1ELb1EEENS1_21CollectiveEpilogueFwdINS6_IJS8_SA_S9_EEENS6_IJNS7_ILi1EEESI_SI_EEESC_SE_Li256ELb1ELb1ELb1ELb0EEENS1_36VarlenDynamicPersistentTileSchedulerILi128ELi64ELi256ELi256ELb1ELb1ELb0ELb1ELb1ELb1EEEEEEEEEvNT_6ParamsE)
        /*0218*/ 	.word	0x000000ff


	//----- nvinfo : EIATTR_FRAME_SIZE
	.align		4
.L_100:
        /*021c*/ 	.byte	0x04, 0x11
        /*021e*/ 	.short	(.L_102 - .L_101)
	.align		4
.L_101:
        /*0220*/ 	.word	index@($__internal_25_$__cuda_sm70_votesync_ballot)
        /*0224*/ 	.word	0x00000000


	//----- nvinfo : EIATTR_FRAME_SIZE
	.align		4
.L_102:
        /*0228*/ 	.byte	0x04, 0x11
        /*022a*/ 	.short	(.L_104 - .L_103)
	.align		4
.L_103:
        /*022c*/ 	.word	index@($__internal_24_$__cuda_sm70_shflsync_up_p)
        /*0230*/ 	.word	0x00000000


	//----- nvinfo : EIATTR_FRAME_SIZE
	.align		4
.L_104:
        /*0234*/ 	.byte	0x04, 0x11
        /*0236*/ 	.short	(.L_106 - .L_105)
	.align		4
.L_105:
        /*0238*/ 	.word	index@($__internal_23_$__cuda_sm70_shflsync_idx_p)
        /*023c*/ 	.word	0x00000000


	//----- nvinfo : EIATTR_FRAME_SIZE
	.align		4
.L_106:
        /*0240*/ 	.byte	0x04, 0x11
        /*0242*/ 	.short	(.L_108 - .L_107)
	.align		4
.L_107:
        /*0244*/ 	.word	index@($__internal_22_$__cuda_sm70_shflsync_bfly_p)
        /*0248*/ 	.word	0x00000000


	//----- nvinfo : EIATTR_FRAME_SIZE
	.align		4
.L_108:
        /*024c*/ 	.byte	0x04, 0x11
        /*024e*/ 	.short	(.L_110 - .L_109)
	.align		4
.L_109:
        /*0250*/ 	.word	index@(_ZN7cutlass13device_kernelIN5flash19enable_sm80_to_sm89INS1_16FlashAttnFwdSm80INS1_25CollectiveMainloopFwdSm80ILi8ELi1ELb0EN4cute5tupleIJNS5_1CILi128EEENS7_ILi64EEENS7_ILi192EEEEEELi192ENS_6half_tEfNS_4arch4Sm80ELb1ELb0ELb0ELb1ELb1ELb1ELb1ELb1EEENS1_21CollectiveEpilogueFwdINS6_IJS8_SA_S9_EEENS6_IJNS7_ILi1EEESI_SI_EEESC_SE_Li256ELb1ELb1ELb1ELb0EEENS1_36VarlenDynamicPersistentTileSchedulerILi128ELi64ELi256ELi256ELb1ELb1ELb0ELb1ELb1ELb1EEEEEEEEEvNT_6ParamsE)
        /*0254*/ 	.word	0x00000060


	//----- nvinfo : EIATTR_REGCOUNT
	.align		4
.L_110:
        /*0258*/ 	.byte	0x04, 0x2f
        /*025a*/ 	.short	(.L_112 - .L_111)
	.align		4
.L_111:
        /*025c*/ 	.word	index@(_ZN7cutlass13device_kernelIN5flash19enable_sm80_to_sm89INS1_16FlashAttnFwdSm80INS1_25CollectiveMainloopFwdSm80ILi8ELi1ELb0EN4cute5tupleIJNS5_1CILi128EEENS7_ILi64EEENS7_ILi192EEEEEELi192ENS_6half_tEfNS_4arch4Sm80ELb1ELb0ELb0ELb1ELb1ELb0ELb1ELb1EEENS1_21CollectiveEpilogueFwdINS6_IJS8_SA_S9_EEENS6_IJNS7_ILi1EEESI_SI_EEESC_SE_Li256ELb1ELb1ELb1ELb0EEENS1_36VarlenDynamicPersistentTileSchedulerILi128ELi64ELi256ELi256ELb1ELb1ELb0ELb1ELb1ELb1EEEEEEEEEvNT_6ParamsE)
        /*0260*/ 	.word	0x000000ff


	//----- nvinfo : EIATTR_FRAME_SIZE
	.align		4
.L_112:
        /*0264*/ 	.byte	0x04, 0x11
        /*0266*/ 	.short	(.L_114 - .L_113)
	.align		4
.L_113:
        /*0268*/ 	.word	index@($__internal_21_$__cuda_sm70_votesync_ballot)
        /*026c*/ 	.word	0x00000000


	//----- nvinfo : EIATTR_FRAME_SIZE
	.align		4
.L_114:
        /*0270*/ 	.byte	0x04, 0x11
        /*0272*/ 	.short	(.L_116 - .L_115)
	.align		4
.L_115:
        /*0274*/ 	.word	index@($__internal_20_$__cuda_sm70_shflsync_up_p)
        /*0278*/ 	.word	0x00000000


	//----- nvinfo : EIATTR_FRAME_SIZE
	.align		4
.L_116:
        /*027c*/ 	.byte	0x04, 0x11
        /*027e*/ 	.short	(.L_118 - .L_117)
	.align		4
.L_117:
        /*0280*/ 	.word	index@($__internal_19_$__cuda_sm70_shflsync_idx_p)
        /*0284*/ 	.word	0x00000000


	//----- nvinfo : EIATTR_FRAME_SIZE
	.align		4
.L_118:
        /*0288*/ 	.byte	0x04, 0x11
        /*028a*/ 	.short	(.L_120 - .L_119)
	.align		4
.L_119:
        /*028c*/ 	.word	index@($__internal_18_$__cuda_sm70_shflsync_bfly_p)
        /*0290*/ 	.word	0x00000000


	//----- nvinfo : EIATTR_FRAME_SIZE
	.align		4
.L_120:
        /*0294*/ 	.byte	0x04, 0x11
        /*0296*/ 	.short	(.L_122 - .L_121)
	.align		4
.L_121:
        /*0298*/ 	.word	index@(_ZN7cutlass13device_kernelIN5flash19enable_sm80_to_sm89INS1_16FlashAttnFwdSm80INS1_25CollectiveMainloopFwdSm80ILi8ELi1ELb0EN4cute5tupleIJNS5_1CILi128EEENS7_ILi64EEENS7_ILi192EEEEEELi192ENS_6half_tEfNS_4arch4Sm80ELb1ELb0ELb0ELb1ELb1ELb0ELb1ELb1EEENS1_21CollectiveEpilogueFwdINS6_IJS8_SA_S9_EEENS6_IJNS7_ILi1EEESI_SI_EEESC_SE_Li256ELb1ELb1ELb1ELb0EEENS1_36VarlenDynamicPersistentTileSchedulerILi128ELi64ELi256ELi256ELb1ELb1ELb0ELb1ELb1ELb1EEEEEEEEEvNT_6ParamsE)
        /*029c*/ 	.word	0x00000018


	//----- nvinfo : EIATTR_REGCOUNT
	.align		4
.L_122:
        /*02a0*/ 	.byte	0x04, 0x2f
        /*02a2*/ 	.short	(.L_124 - .L_123)
	.align		4
.L_123:
        /*02a4*/ 	.word	index@(_ZN7cutlass13device_kernelIN5flash19enable_sm80_to_sm89INS1_16FlashAttnFwdSm80INS1_25CollectiveMainloopFwdSm80ILi8ELi1ELb0EN4cute5tupleIJNS5_1CILi128EEENS7_ILi64EEENS7_ILi192EEEEEELi192ENS_6half_tEfNS_4arch4Sm80ELb1ELb0ELb0ELb0ELb1ELb0ELb1ELb1EEENS1_21CollectiveEpilogueFwdINS6_IJS8_SA_S9_EEENS6_IJNS7_ILi1EEESI_SI_EEESC_SE_Li256ELb0ELb1ELb1ELb0EEENS1_30DynamicPersistentTileSchedulerILi256ELi256ELb1ELb1ELb0EEEEEEEEEvNT_6ParamsE)
        /*02a8*/ 	.word	0x000000ff


	//----- nvinfo : EIATTR_FRAME_SIZE
	.align		4
.L_124:
        /*02ac*/ 	.byte	0x04, 0x11
        /*02ae*/ 	.short	(.L_126 - .L_125)
	.align		4
.L_125:
        /*02b0*/ 	.word	index@($__internal_17_$__cuda_sm70_shflsync_idx_p)
        /*02b4*/ 	.word	0x00000000


	//----- nvinfo : EIATTR_FRAME_SIZE
	.align		4
.L_126:
        /*02b8*/ 	.byte	0x04, 0x11
        /*02ba*/ 	.short	(.L_128 - .L_127)
	.align		4
.L_127:
        /*02bc*/ 	.word	index@($__internal_16_$__cuda_sm70_shflsync_bfly_p)
        /*02c0*/ 	.word	0x00000000


	//----- nvinfo : EIATTR_FRAME_SIZE
	.align		4
.L_128:
        /*02c4*/ 	.byte	0x04, 0x11
        /*02c6*/ 	.short	(.L_130 - .L_129)
	.align		4
.L_129:
        /*02c8*/ 	.word	index@(_ZN7cutlass13device_kernelIN5flash19enable_sm80_to_sm89INS1_16FlashAttnFwdSm80INS1_25CollectiveMainloopFwdSm80ILi8ELi1ELb0EN4cute5tupleIJNS5_1CILi128EEENS7_ILi64EEENS7_ILi192EEEEEELi192ENS_6half_tEfNS_4arch4Sm80ELb1ELb0ELb0ELb0ELb1ELb0ELb1ELb1EEENS1_21CollectiveEpilogueFwdINS6_IJS8_SA_S9_EEENS6_IJNS7_ILi1EEESI_SI_EEESC_SE_Li256ELb0ELb1ELb1ELb0EEENS1_30DynamicPersistentTileSchedulerILi256ELi256ELb1ELb1ELb0EEEEEEEEEvNT_6ParamsE)
        /*02cc*/ 	.word	0x00000010


	//----- nvinfo : EIATTR_REGCOUNT
	.align		4
.L_130:
        /*02d0*/ 	.byte	0x04, 0x2f
        /*02d2*/ 	.short	(.L_132 - .L_131)
	.align		4
.L_131:
        /*02d4*/ 	.word	index@(_ZN7cutlass13device_kernelIN5flash19enable_sm80_to_sm89INS1_16FlashAttnFwdSm80INS1_25CollectiveMainloopFwdSm80ILi8ELi1ELb0EN4cute5tupleIJNS5_1CILi128EEENS7_ILi64EEENS7_ILi192EEEEEELi192ENS_6half_tEfNS_4arch4Sm80ELb0ELb1ELb0ELb1ELb1ELb1ELb1ELb1EEENS1_21CollectiveEpilogueFwdINS6_IJS8_SA_S9_EEENS6_IJNS7_ILi1EEESI_SI_EEESC_SE_Li256ELb1ELb1ELb1ELb0EEENS1_36VarlenDynamicPersistentTileSchedulerILi128ELi64ELi256ELi256ELb1ELb1ELb0ELb1ELb0ELb1EEEEEEEEEvNT_6ParamsE)
        /*02d8*/ 	.word	0x000000ff


	//----- nvinfo : EIATTR_FRAME_SIZE
	.align		4
.L_132:
        /*02dc*/ 	.byte	0x04, 0x11
        /*02de*/ 	.short	(.L_134 - .L_133)
	.align		4
.L_133:
        /*02e0*/ 	.word	index@($__internal_15_$__cuda_sm70_votesync_ballot)
        /*02e4*/ 	.word	0x00000000


	//----- nvinfo : EIATTR_FRAME_SIZE
	.align		4
.L_134:
        /*02e8*/ 	.byte	0x04, 0x11
        /*02ea*/ 	.short	(.L_136 - .L_135)
	.align		4
.L_135:
        /*02ec*/ 	.word	index@($__internal_14_$__cuda_sm70_shflsync_up_p)
        /*02f0*/ 	.word	0x00000000


	//----- nvinfo : EIATTR_FRAME_SIZE
	.align		4
.L_136:
        /*02f4*/ 	.byte	0x04, 0x11
        /*02f6*/ 	.short	(.L_138 - .L_137)
	.align		4
.L_137:
        /*02f8*/ 	.word	index@($__internal_13_$__cuda_sm70_shflsync_idx_p)
        /*02fc*/ 	.word	0x00000000


	//----- nvinfo : EIATTR_FRAME_SIZE
	.align		4
.L_138:
        /*0300*/ 	.byte	0x04, 0x11
        /*0302*/ 	.short	(.L_140 - .L_139)
	.align		4
.L_139:
        /*0304*/ 	.word	index@($__internal_12_$__cuda_sm70_shflsync_bfly_p)
        /*0308*/ 	.word	0x00000000


	//----- nvinfo : EIATTR_FRAME_SIZE
	.align		4
.L_140:
        /*030c*/ 	.byte	0x04, 0x11
        /*030e*/ 	.short	(.L_142 - .L_141)
	.align		4
.L_141:
        /*0310*/ 	.word	index@(_ZN7cutlass13device_kernelIN5flash19enable_sm80_to_sm89INS1_16FlashAttnFwdSm80INS1_25CollectiveMainloopFwdSm80ILi8ELi1ELb0EN4cute5tupleIJNS5_1CILi128EEENS7_ILi64EEENS7_ILi192EEEEEELi192ENS_6half_tEfNS_4arch4Sm80ELb0ELb1ELb0ELb1ELb1ELb1ELb1ELb1EEENS1_21CollectiveEpilogueFwdINS6_IJS8_SA_S9_EEENS6_IJNS7_ILi1EEESI_SI_EEESC_SE_Li256ELb1ELb1ELb1ELb0EEENS1_36VarlenDynamicPersistentTileSchedulerILi128ELi64ELi256ELi256ELb1ELb1ELb0ELb1ELb0ELb1EEEEEEEEEvNT_6ParamsE)
        /*0314*/ 	.word	0x00000058


	//----- nvinfo : EIATTR_REGCOUNT
	.align		4
.L_142:
        /*0318*/ 	.byte	0x04, 0x2f
        /*031a*/ 	.short	(.L_144 - .L_143)
	.align		4
.L_143:
        /*031c*/ 	.word	index@(_ZN7cutlass13device_kernelIN5flash19enable_sm80_to_sm89INS1_16FlashAttnFwdSm80INS1_25CollectiveMainloopFwdSm80ILi8ELi1ELb0EN4cute5tupleIJNS5_1CILi128EEENS7_ILi64EEENS7_ILi192EEEEEELi192ENS_6half_tEfNS_4arch4Sm80ELb0ELb1ELb0ELb1ELb1ELb0ELb1ELb1EEENS1_21CollectiveEpilogueFwdINS6_IJS8_SA_S9_EEENS6_IJNS7_ILi1EEESI_SI_EEESC_SE_Li256ELb1ELb1ELb1ELb0EEENS1_36VarlenDynamicPersistentTileSchedulerILi128ELi64ELi256ELi256ELb1ELb1ELb0ELb1ELb0ELb1EEEEEEEEEvNT_6ParamsE)
        /*0320*/ 	.word	0x000000ff


	//----- nvinfo : EIATTR_FRAME_SIZE
	.align		4
.L_144:
        /*0324*/ 	.byte	0x04, 0x11
        /*0326*/ 	.short	(.L_146 - .L_145)
	.align		4
.L_145:
        /*0328*/ 	.word	index@($__internal_11_$__cuda_sm70_votesync_ballot)
        /*032c*/ 	.word	0x00000000


	//----- nvinfo : EIATTR_FRAME_SIZE
	.align		4
.L_146:
        /*0330*/ 	.byte	0x04, 0x11
        /*0332*/ 	.short	(.L_148 - .L_147)
	.align		4
.L_147:
        /*0334*/ 	.word	index@($__internal_10_$__cuda_sm70_shflsync_up_p)
        /*0338*/ 	.word	0x00000000


	//----- nvinfo : EIATTR_FRAME_SIZE
	.align		4
.L_148:
        /*033c*/ 	.byte	0x04, 0x11
        /*033e*/ 	.short	(.L_150 - .L_149)
	.align		4
.L_149:
        /*0340*/ 	.word	index@($__internal_9_$__cuda_sm70_shflsync_idx_p)
        /*0344*/ 	.word	0x00000000


	//----- nvinfo : EIATTR_FRAME_SIZE
	.align		4
.L_150:
        /*0348*/ 	.byte	0x04, 0x11
        /*034a*/ 	.short	(.L_152 - .L_151)
	.align		4
.L_151:
        /*034c*/ 	.word	index@($__internal_8_$__cuda_sm70_shflsync_bfly_p)
        /*0350*/ 	.word	0x00000000


	//----- nvinfo : EIATTR_FRAME_SIZE
	.align		4
.L_152:
        /*0354*/ 	.byte	0x04, 0x11
        /*0356*/ 	.short	(.L_154 - .L_153)
	.align		4
.L_153:
        /*0358*/ 	.word	index@(_ZN7cutlass13device_kernelIN5flash19enable_sm80_to_sm89INS1_16FlashAttnFwdSm80INS1_25CollectiveMainloopFwdSm80ILi8ELi1ELb0EN4cute5tupleIJNS5_1CILi128EEENS7_ILi64EEENS7_ILi192EEEEEELi192ENS_6half_tEfNS_4arch4Sm80ELb0ELb1ELb0ELb1ELb1ELb0ELb1ELb1EEENS1_21CollectiveEpilogueFwdINS6_IJS8_SA_S9_EEENS6_IJNS7_ILi1EEESI_SI_EEESC_SE_Li256ELb1ELb1ELb1ELb0EEENS1_36VarlenDynamicPersistentTileSchedulerILi128ELi64ELi256ELi256ELb1ELb1ELb0ELb1ELb0ELb1EEEEEEEEEvNT_6ParamsE)
        /*035c*/ 	.word	0x00000018


	//----- nvinfo : EIATTR_REGCOUNT
	.align		4
.L_154:
        /*0360*/ 	.byte	0x04, 0x2f
        /*0362*/ 	.short	(.L_156 - .L_155)
	.align		4
.L_155:
        /*0364*/ 	.word	index@(_ZN7cutlass13device_kernelIN5flash19enable_sm80_to_sm89INS1_16FlashAttnFwdSm80INS1_25CollectiveMainloopFwdSm80ILi8ELi1ELb0EN4cute5tupleIJNS5_1CILi128EEENS7_ILi64EEENS7_ILi192EEEEEELi192ENS_6half_tEfNS_4arch4Sm80ELb0ELb1ELb0ELb0ELb1ELb0ELb1ELb1EEENS1_21CollectiveEpilogueFwdINS6_IJS8_SA_S9_EEENS6_IJNS7_ILi1EEESI_SI_EEESC_SE_Li256ELb0ELb1ELb1ELb0EEENS1_19SingleTileSchedulerILb0ELb1ELb1ELi128EEEEEEEEEvNT_6ParamsE)
        /*0368*/ 	.word	0x000000eb


	//----- nvinfo : EIATTR_FRAME_SIZE
	.align		4
.L_156:
        /*036c*/ 	.byte	0x04, 0x11
        /*036e*/ 	.short	(.L_158 - .L_157)
	.align		4
.L_157:
        /*0370*/ 	.word	index@(_ZN7cutlass13device_kernelIN5flash19enable_sm80_to_sm89INS1_16FlashAttnFwdSm80INS1_25CollectiveMainloopFwdSm80ILi8ELi1ELb0EN4cute5tupleIJNS5_1CILi128EEENS7_ILi64EEENS7_ILi192EEEEEELi192ENS_6half_tEfNS_4arch4Sm80ELb0ELb1ELb0ELb0ELb1ELb0ELb1ELb1EEENS1_21CollectiveEpilogueFwdINS6_IJS8_SA_S9_EEENS6_IJNS7_ILi1EEESI_SI_EEESC_SE_Li256ELb0ELb1ELb1ELb0EEENS1_19SingleTileSchedulerILb0ELb1ELb1ELi128EEEEEEEEEvNT_6ParamsE)
        /*0374*/ 	.word	0x00000000


	//----- nvinfo : EIATTR_REGCOUNT
	.align		4
.L_158:
        /*0378*/ 	.byte	0x04, 0x2f
        /*037a*/ 	.short	(.L_160 - .L_159)
	.align		4
.L_159:
        /*037c*/ 	.word	index@(_ZN7cutlass13device_kernelIN5flash19enable_sm80_to_sm89INS1_16FlashAttnFwdSm80INS1_25CollectiveMainloopFwdSm80ILi8ELi1ELb0EN4cute5tupleIJNS5_1CILi128EEENS7_ILi64EEENS7_ILi192EEEEEELi192ENS_6half_tEfNS_4arch4Sm80ELb0ELb0ELb0ELb1ELb1ELb1ELb1ELb1EEENS1_21CollectiveEpilogueFwdINS6_IJS8_SA_S9_EEENS6_IJNS7_ILi1EEESI_SI_EEESC_SE_Li256ELb1ELb1ELb1ELb0EEENS1_36VarlenDynamicPersistentTileSchedulerILi128ELi64ELi256ELi256ELb1ELb1ELb0ELb0ELb1ELb1EEEEEEEEEvNT_6ParamsE)
        /*0380*/ 	.word	0x000000ff


	//----- nvinfo : EIATTR_FRAME_SIZE
	.align		4
.L_160:
        /*0384*/ 	.byte	0x04, 0x11
        /*0386*/ 	.short	(.L_162 - .L_161)
	.align		4
.L_161:
        /*0388*/ 	.word	index@($__internal_7_$__cuda_sm70_votesync_ballot)
        /*038c*/ 	.word	0x00000000


	//----- nvinfo : EIATTR_FRAME_SIZE
	.align		4
.L_162:
        /*0390*/ 	.byte	0x04, 0x11
        /*0392*/ 	.short	(.L_164 - .L_163)
	.align		4
.L_163:
        /*0394*/ 	.word	index@($__internal_6_$__cuda_sm70_shflsync_up_p)
        /*0398*/ 	.word	0x00000000


	//----- nvinfo : EIATTR_FRAME_SIZE
	.align		4
.L_164:
        /*039c*/ 	.byte	0x04, 0x11
        /*039e*/ 	.short	(.L_166 - .L_165)
	.align		4
.L_165:
        /*03a0*/ 	.word	index@($__internal_5_$__cuda_sm70_shflsync_idx_p)
        /*03a4*/ 	.word	0x00000000


	//----- nvinfo : EIATTR_FRAME_SIZE
	.align		4
.L_166:
        /*03a8*/ 	.byte	0x04, 0x11
        /*03aa*/ 	.short	(.L_168 - .L_167)
	.align		4
.L_167:
        /*03ac*/ 	.word	index@($__internal_4_$__cuda_sm70_shflsync_bfly_p)
        /*03b0*/ 	.word	0x00000000


	//----- nvinfo : EIATTR_FRAME_SIZE
	.align		4
.L_168:
        /*03b4*/ 	.byte	0x04, 0x11
        /*03b6*/ 	.short	(.L_170 - .L_169)
	.align		4
.L_169:
        /*03b8*/ 	.word	index@(_ZN7cutlass13device_kernelIN5flash19enable_sm80_to_sm89INS1_16FlashAttnFwdSm80INS1_25CollectiveMainloopFwdSm80ILi8ELi1ELb0EN4cute5tupleIJNS5_1CILi128EEENS7_ILi64EEENS7_ILi192EEEEEELi192ENS_6half_tEfNS_4arch4Sm80ELb0ELb0ELb0ELb1ELb1ELb1ELb1ELb1EEENS1_21CollectiveEpilogueFwdINS6_IJS8_SA_S9_EEENS6_IJNS7_ILi1EEESI_SI_EEESC_SE_Li256ELb1ELb1ELb1ELb0EEENS1_36VarlenDynamicPersistentTileSchedulerILi128ELi64ELi256ELi256ELb1ELb1ELb0ELb0ELb1ELb1EEEEEEEEEvNT_6ParamsE)
        /*03bc*/ 	.word	0x00000060


	//----- nvinfo : EIATTR_REGCOUNT
	.align		4
.L_170:
        /*03c0*/ 	.byte	0x04, 0x2f
        /*03c2*/ 	.short	(.L_172 - .L_171)
	.align		4
.L_171:
        /*03c4*/ 	.word	index@(_ZN7cutlass13device_kernelIN5flash19enable_sm80_to_sm89INS1_16FlashAttnFwdSm80INS1_25CollectiveMainloopFwdSm80ILi8ELi1ELb0EN4cute5tupleIJNS5_1CILi128EEENS7_ILi64EEENS7_ILi192EEEEEELi192ENS_6half_tEfNS_4arch4Sm80ELb0ELb0ELb0ELb1ELb1ELb0ELb1ELb1EEENS1_21CollectiveEpilogueFwdINS6_IJS8_SA_S9_EEENS6_IJNS7_ILi1EEESI_SI_EEESC_SE_Li256ELb1ELb1ELb1ELb0EEENS1_36VarlenDynamicPersistentTileSchedulerILi128ELi64ELi256ELi256ELb1ELb1ELb0ELb0ELb1ELb1EEEEEEEEEvNT_6ParamsE)
        /*03c8*/ 	.word	0x000000ff


	//----- nvinfo : EIATTR_FRAME_SIZE
	.align		4
.L_172:
        /*03cc*/ 	.byte	0x04, 0x11
        /*03ce*/ 	.short	(.L_174 - .L_173)
	.align		4
.L_173:
        /*03d0*/ 	.word	index@($__internal_3_$__cuda_sm70_votesync_ballot)
        /*03d4*/ 	.word	0x00000000


	//----- nvinfo : EIATTR_FRAME_SIZE
	.align		4
.L_174:
        /*03d8*/ 	.byte	0x04, 0x11
        /*03da*/ 	.short	(.L_176 - .L_175)
	.align		4
.L_175:
        /*03dc*/ 	.word	index@($__internal_2_$__cuda_sm70_shflsync_up_p)
        /*03e0*/ 	.word	0x00000000


	//----- nvinfo : EIATTR_FRAME_SIZE
	.align		4
.L_176:
        /*03e4*/ 	.byte	0x04, 0x11
        /*03e6*/ 	.short	(.L_178 - .L_177)
	.align		4
.L_177:
        /*03e8*/ 	.word	index@($__internal_1_$__cuda_sm70_shflsync_idx_p)
        /*03ec*/ 	.word	0x00000000


	//----- nvinfo : EIATTR_FRAME_SIZE
	.align		4
.L_178:
        /*03f0*/ 	.byte	0x04, 0x11
        /*03f2*/ 	.short	(.L_180 - .L_179)
	.align		4
.L_179:
        /*03f4*/ 	.word	index@($__internal_0_$__cuda_sm70_shflsync_bfly_p)
        /*03f8*/ 	.word	0x00000000


	//----- nvinfo : EIATTR_FRAME_SIZE
	.align		4
.L_180:
        /*03fc*/ 	.byte	0x04, 0x11
        /*03fe*/ 	.short	(.L_182 - .L_181)
	.align		4
.L_181:
        /*0400*/ 	.word	index@(_ZN7cutlass13device_kernelIN5flash19enable_sm80_to_sm89INS1_16FlashAttnFwdSm80INS1_25CollectiveMainloopFwdSm80ILi8ELi1ELb0EN4cute5tupleIJNS5_1CILi128EEENS7_ILi64EEENS7_ILi192EEEEEELi192ENS_6half_tEfNS_4arch4Sm80ELb0ELb0ELb0ELb1ELb1ELb0ELb1ELb1EEENS1_21CollectiveEpilogueFwdINS6_IJS8_SA_S9_EEENS6_IJNS7_ILi1EEESI_SI_EEESC_SE_Li256ELb1ELb1ELb1ELb0EEENS1_36VarlenDynamicPersistentTileSchedulerILi128ELi64ELi256ELi256ELb1ELb1ELb0ELb0ELb1ELb1EEEEEEEEEvNT_6ParamsE)
        /*0404*/ 	.word	0x00000018


	//----- nvinfo : EIATTR_REGCOUNT
	.align		4
.L_182:
        /*0408*/ 	.byte	0x04, 0x2f
        /*040a*/ 	.short	(.L_184 - .L_183)
	.align		4
.L_183:
        /*040c*/ 	.word	index@(_ZN7cutlass13device_kernelIN5flash19enable_sm80_to_sm89INS1_16FlashAttnFwdSm80INS1_25CollectiveMainloopFwdSm80ILi8ELi1ELb0EN4cute5tupleIJNS5_1CILi128EEENS7_ILi64EEENS7_ILi192EEEEEELi192ENS_6half_tEfNS_4arch4Sm80ELb0ELb0ELb0ELb0ELb1ELb0ELb1ELb1EEENS1_21CollectiveEpilogueFwdINS6_IJS8_SA_S9_EEENS6_IJNS7_ILi1EEESI_SI_EEESC_SE_Li256ELb0ELb1ELb1ELb0EEENS1_19SingleTileSchedulerILb0ELb1ELb1ELi128EEEEEEEEEvNT_6ParamsE)
        /*0410*/ 	.word	0x000000e2


	//----- nvinfo : EIATTR_FRAME_SIZE
	.align		4
.L_184:
        /*0414*/ 	.byte	0x04, 0x11
        /*0416*/ 	.short	(.L_186 - .L_185)
	.align		4
.L_185:
        /*0418*/ 	.word	index@(_ZN7cutlass13device_kernelIN5flash19enable_sm80_to_sm89INS1_16FlashAttnFwdSm80INS1_25CollectiveMainloopFwdSm80ILi8ELi1ELb0EN4cute5tupleIJNS5_1CILi128EEENS7_ILi64EEENS7_ILi192EEEEEELi192ENS_6half_tEfNS_4arch4Sm80ELb0ELb0ELb0ELb0ELb1ELb0ELb1ELb1EEENS1_21CollectiveEpilogueFwdINS6_IJS8_SA_S9_EEENS6_IJNS7_ILi1EEESI_SI_EEESC_SE_Li256ELb0ELb1ELb1ELb0EEENS1_19SingleTileSchedulerILb0ELb1ELb1ELi128EEEEEEEEEvNT_6ParamsE)
        /*041c*/ 	.word	0x00000000


	//----- nvinfo : EIATTR_MIN_STACK_SIZE
	.align		4
.L_186:
        /*0420*/ 	.byte	0x04, 0x12
        /*0422*/ 	.short	(.L_188 - .L_187)
	.align		4
.L_187:
        /*0424*/ 	.word	index@(_ZN7cutlass13device_kernelIN5flash19enable_sm80_to_sm89INS1_16FlashAttnFwdSm80INS1_25CollectiveMainloopFwdSm80ILi8ELi1ELb0EN4cute5tupleIJNS5_1CILi128EEENS7_ILi64EEENS7_ILi192EEEEEELi192ENS_6half_tEfNS_4arch4Sm80ELb0ELb0ELb0ELb0ELb1ELb0ELb1ELb1EEENS1_21CollectiveEpilogueFwdINS6_IJS8_SA_S9_EEENS6_IJNS7_ILi1EEESI_SI_EEESC_SE_Li256ELb0ELb1ELb1ELb0EEENS1_19SingleTileSchedulerILb0ELb1ELb1ELi128EEEEEEEEEvNT_6ParamsE)
        /*0428*/ 	.word	0x00000000


	//----- nvinfo : EIATTR_MIN_STACK_SIZE
	.align		4
.L_188:
        /*042c*/ 	.byte	0x04, 0x12
        /*042e*/ 	.short	(.L_190 - .L_189)
	.align		4
.L_189:
        /*0430*/ 	.word	index@(_ZN7cutlass13device_kernelIN5flash19enable_sm80_to_sm89INS1_16FlashAttnFwdSm80INS1_25CollectiveMainloopFwdSm80ILi8ELi1ELb0EN4cute5tupleIJNS5_1CILi128EEENS7_ILi64EEENS7_ILi192EEEEEELi192ENS_6half_tEfNS_4arch4Sm80ELb0ELb0ELb0ELb1ELb1ELb0ELb1ELb1EEENS1_21CollectiveEpilogueFwdINS6_IJS8_SA_S9_EEENS6_IJNS7_ILi1EEESI_SI_EEESC_SE_Li256ELb1ELb1ELb1ELb0EEENS1_36VarlenDynamicPersistentTileSchedulerILi128ELi64ELi256ELi256ELb1ELb1ELb0ELb0ELb1ELb1EEEEEEEEEvNT_6ParamsE)
        /*0434*/ 	.word	0x00000018


	//----- nvinfo : EIATTR_MIN_STACK_SIZE
	.align		4
.L_190:
        /*0438*/ 	.byte	0x04, 0x12
        /*043a*/ 	.short	(.L_192 - .L_191)
	.align		4
.L_191:
        /*043c*/ 	.word	index@(_ZN7cutlass13device_kernelIN5flash19enable_sm80_to_sm89INS1_16FlashAttnFwdSm80INS1_25CollectiveMainloopFwdSm80ILi8ELi1ELb0EN4cute5tupleIJNS5_1CILi128EEENS7_ILi64EEENS7_ILi192EEEEEELi192ENS_6half_tEfNS_4arch4Sm80ELb0ELb0ELb0ELb1ELb1ELb1ELb1ELb1EEENS1_21CollectiveEpilogueFwdINS6_IJS8_SA_S9_EEENS6_IJNS7_ILi1EEESI_SI_EEESC_SE_Li256ELb1ELb1ELb1ELb0EEENS1_36VarlenDynamicPersistentTileSchedulerILi128ELi64ELi256ELi256ELb1ELb1ELb0ELb0ELb1ELb1EEEEEEEEEvNT_6ParamsE)
        /*0440*/ 	.word	0x00000060


	//----- nvinfo : EIATTR_MIN_STACK_SIZE
	.align		4
.L_192:
        /*0444*/ 	.byte	0x04, 0x12
        /*0446*/ 	.short	(.L_194 - .L_193)
	.align		4
.L_193:
        /*0448*/ 	.word	index@(_ZN7cutlass13device_kernelIN5flash19enable_sm80_to_sm89INS1_16FlashAttnFwdSm80INS1_25CollectiveMainloopFwdSm80ILi8ELi1ELb0EN4cute5tupleIJNS5_1CILi128EEENS7_ILi64EEENS7_ILi192EEEEEELi192ENS_6half_tEfNS_4arch4Sm80ELb0ELb1ELb0ELb0ELb1ELb0ELb1ELb1EEENS1_21CollectiveEpilogueFwdINS6_IJS8_SA_S9_EEENS6_IJNS7_ILi1EEESI_SI_EEESC_SE_Li256ELb0ELb1ELb1ELb0EEENS1_19SingleTileSchedulerILb0ELb1ELb1ELi128EEEEEEEEEvNT_6ParamsE)
        /*044c*/ 	.word	0x00000000


	//----- nvinfo : EIATTR_MIN_STACK_SIZE
	.align		4
.L_194:
        /*0450*/ 	.byte	0x04, 0x12
        /*0452*/ 	.short	(.L_196 - .L_195)
	.align		4
.L_195:
        /*0454*/ 	.word	index@(_ZN7cutlass13device_kernelIN5flash19enable_sm80_to_sm89INS1_16FlashAttnFwdSm80INS1_25CollectiveMainloopFwdSm80ILi8ELi1ELb0EN4cute5tupleIJNS5_1CILi128EEENS7_ILi64EEENS7_ILi192EEEEEELi192ENS_6half_tEfNS_4arch4Sm80ELb0ELb1ELb0ELb1ELb1ELb0ELb1ELb1EEENS1_21CollectiveEpilogueFwdINS6_IJS8_SA_S9_EEENS6_IJNS7_ILi1EEESI_SI_EEESC_SE_Li256ELb1ELb1ELb1ELb0EEENS1_36VarlenDynamicPersistentTileSchedulerILi128ELi64ELi256ELi256ELb1ELb1ELb0ELb1ELb0ELb1EEEEEEEEEvNT_6ParamsE)
        /*0458*/ 	.word	0x00000018


	//----- nvinfo : EIATTR_MIN_STACK_SIZE
	.align		4
.L_196:
        /*045c*/ 	.byte	0x04, 0x12
        /*045e*/ 	.short	(.L_198 - .L_197)
	.align		4
.L_197:
        /*0460*/ 	.word	index@(_ZN7cutlass13device_kernelIN5flash19enable_sm80_to_sm89INS1_16FlashAttnFwdSm80INS1_25CollectiveMainloopFwdSm80ILi8ELi1ELb0EN4cute5tupleIJNS5_1CILi128EEENS7_ILi64EEENS7_ILi192EEEEEELi192ENS_6half_tEfNS_4arch4Sm80ELb0ELb1ELb0ELb1ELb1ELb1ELb1ELb1EEENS1_21CollectiveEpilogueFwdINS6_IJS8_SA_S9_EEENS6_IJNS7_ILi1EEESI_SI_EEESC_SE_Li256ELb1ELb1ELb1ELb0EEENS1_36VarlenDynamicPersistentTileSchedulerILi128ELi64ELi256ELi256ELb1ELb1ELb0ELb1ELb0ELb1EEEEEEEEEvNT_6ParamsE)
        /*0464*/ 	.word	0x00000058


	//----- nvinfo : EIATTR_MIN_STACK_SIZE
	.align		4
.L_198:
        /*0468*/ 	.byte	0x04, 0x12
        /*046a*/ 	.short	(.L_200 - .L_199)
	.align		4
.L_199:
        /*046c*/ 	.word	index@(_ZN7cutlass13device_kernelIN5flash19enable_sm80_to_sm89INS1_16FlashAttnFwdSm80INS1_25CollectiveMainloopFwdSm80ILi8ELi1ELb0EN4cute5tupleIJNS5_1CILi128EEENS7_ILi64EEENS7_ILi192EEEEEELi192ENS_6half_tEfNS_4arch4Sm80ELb1ELb0ELb0ELb0ELb1ELb0ELb1ELb1EEENS1_21CollectiveEpilogueFwdINS6_IJS8_SA_S9_EEENS6_IJNS7_ILi1EEESI_SI_EEESC_SE_Li256ELb0ELb1ELb1ELb0EEENS1_30DynamicPersistentTileSchedulerILi256ELi256ELb1ELb1ELb0EEEEEEEEEvNT_6ParamsE)
        /*0470*/ 	.word	0x00000010


	//----- nvinfo : EIATTR_MIN_STACK_SIZE
	.align		4
.L_200:
        /*0474*/ 	.byte	0x04, 0x12
        /*0476*/ 	.short	(.L_202 - .L_201)
	.align		4
.L_201:
        /*0478*/ 	.word	index@(_ZN7cutlass13device_kernelIN5flash19enable_sm80_to_sm89INS1_16FlashAttnFwdSm80INS1_25CollectiveMainloopFwdSm80ILi8ELi1ELb0EN4cute5tupleIJNS5_1CILi128EEENS7_ILi64EEENS7_ILi192EEEEEELi192ENS_6half_tEfNS_4arch4Sm80ELb1ELb0ELb0ELb1ELb1ELb0ELb1ELb1EEENS1_21CollectiveEpilogueFwdINS6_IJS8_SA_S9_EEENS6_IJNS7_ILi1EEESI_SI_EEESC_SE_Li256ELb1ELb1ELb1ELb0EEENS1_36VarlenDynamicPersistentTileSchedulerILi128ELi64ELi256ELi256ELb1ELb1ELb0ELb1ELb1ELb1EEEEEEEEEvNT_6ParamsE)
        /*047c*/ 	.word	0x00000018


	//----- nvinfo : EIATTR_MIN_STACK_SIZE
	.align		4
.L_202:
        /*0480*/ 	.byte	0x04, 0x12
        /*0482*/ 	.short	(.L_204 - .L_203)
	.align		4
.L_203:
        /*0484*/ 	.word	index@(_ZN7cutlass13device_kernelIN5flash19enable_sm80_to_sm89INS1_16FlashAttnFwdSm80INS1_25CollectiveMainloopFwdSm80ILi8ELi1ELb0EN4cute5tupleIJNS5_1CILi128EEENS7_ILi64EEENS7_ILi192EEEEEELi192ENS_6half_tEfNS_4arch4Sm80ELb1ELb0ELb0ELb1ELb1ELb1ELb1ELb1EEENS1_21CollectiveEpilogueFwdINS6_IJS8_SA_S9_EEENS6_IJNS7_ILi1EEESI_SI_EEESC_SE_Li256ELb1ELb1ELb1ELb0EEENS1_36VarlenDynamicPersistentTileSchedulerILi128ELi64ELi256ELi256ELb1ELb1ELb0ELb1ELb1ELb1EEEEEEEEEvNT_6ParamsE)
        /*0488*/ 	.word	0x00000060


	//----- nvinfo : EIATTR_MIN_STACK_SIZE
	.align		4
.L_204:
        /*048c*/ 	.byte	0x04, 0x12
        /*048e*/ 	.short	(.L_206 - .L_205)
	.align		4
.L_205:
        /*0490*/ 	.word	index@(_ZN7cutlass13device_kernelIN5flash19enable_sm80_to_sm89INS1_16FlashAttnFwdSm80INS1_25CollectiveMainloopFwdSm80ILi8ELi2ELb0EN4cute5tupleIJNS5_1CILi128EEENS7_ILi64EEENS7_ILi192EEEEEELi192ENS_6half_tEfNS_4arch4Sm80ELb0ELb0ELb0ELb0ELb1ELb0ELb1ELb1EEENS1_21CollectiveEpilogueFwdINS6_IJS8_SA_S9_EEENS6_IJNS7_ILi1EEESI_SI_EEESC_SE_Li256ELb0ELb1ELb1ELb0EEENS1_19SingleTileSchedulerILb0ELb1ELb1ELi128EEEEEEEEEvNT_6ParamsE)
        /*0494*/ 	.word	0x00000000


	//----- nvinfo : EIATTR_MIN_STACK_SIZE
	.align		4
.L_206:
        /*0498*/ 	.byte	0x04, 0x12
        /*049a*/ 	.short	(.L_208 - .L_207)
	.align		4
.L_207:
        /*049c*/ 	.word	index@(_ZN7cutlass13device_kernelIN5flash19enable_sm80_to_sm89INS1_16FlashAttnFwdSm80INS1_25CollectiveMainloopFwdSm80ILi8ELi2ELb0EN4cute5tupleIJNS5_1CILi128EEENS7_ILi64EEENS7_ILi192EEEEEELi192ENS_6half_tEfNS_4arch4Sm80ELb0ELb0ELb0ELb1ELb1ELb0ELb1ELb1EEENS1_21CollectiveEpilogueFwdINS6_IJS8_SA_S9_EEENS6_IJNS7_ILi1EEESI_SI_EEESC_SE_Li256ELb1ELb1ELb1ELb0EEENS1_36VarlenDynamicPersistentTileSchedulerILi128ELi64ELi256ELi256ELb1ELb1ELb0ELb0ELb1ELb1EEEEEEEEEvNT_6ParamsE)
        /*04a0*/ 	.word	0x00000010


	//----- nvinfo : EIATTR_MIN_STACK_SIZE
	.align		4
.L_208:
        /*04a4*/ 	.byte	0x04, 0x12
        /*04a6*/ 	.short	(.L_210 - .L_209)
	.align		4
.L_209:
        /*04a8*/ 	.word	index@(_ZN7cutlass13device_kernelIN5flash19enable_sm80_to_sm89INS1_16FlashAttnFwdSm80INS1_25CollectiveMainloopFwdSm80ILi8ELi2ELb0EN4cute5tupleIJNS5_1CILi128EEENS7_ILi64EEENS7_ILi192EEEEEELi192ENS_6half_tEfNS_4arch4Sm80ELb0ELb0ELb0ELb1ELb1ELb1ELb1ELb1EEENS1_21CollectiveEpilogueFwdINS6_IJS8_SA_S9_EEENS6_IJNS7_ILi1EEESI_SI_EEESC_SE_Li256ELb1ELb1ELb1ELb0EEENS1_36VarlenDynamicPersistentTileSchedulerILi128ELi64ELi256ELi256ELb1ELb1ELb0ELb0ELb1ELb1EEEEEEEEEvNT_6ParamsE)
        /*04ac*/ 	.word	0x00000050


	//----- nvinfo : EIATTR_MIN_STACK_SIZE
	.align		4
.L_210:
        /*04b0*/ 	.byte	0x04, 0x12
        /*04b2*/ 	.short	(.L_212 - .L_211)
	.align		4
.L_211:
        /*04b4*/ 	.word	index@(_ZN7cutlass13device_kernelIN5flash19enable_sm80_to_sm89INS1_16FlashAttnFwdSm80INS1_25CollectiveMainloopFwdSm80ILi8ELi2ELb0EN4cute5tupleIJNS5_1CILi128EEENS7_ILi64EEENS7_ILi192EEEEEELi192ENS_6half_tEfNS_4arch4Sm80ELb0ELb1ELb0ELb0ELb1ELb0ELb1ELb1EEENS1_21CollectiveEpilogueFwdINS6_IJS8_SA_S9_EEENS6_IJNS7_ILi1EEESI_SI_EEESC_SE_Li256ELb0ELb1ELb1ELb0EEENS1_19SingleTileSchedulerILb0ELb1ELb1ELi128EEEEEEEEEvNT_6ParamsE)
        /*04b8*/ 	.word	0x00000000


	//----- nvinfo : EIATTR_MIN_STACK_SIZE
	.align		4
.L_212:
        /*04bc*/ 	.byte	0x04, 0x12
        /*04be*/ 	.short	(.L_214 - .L_213)
	.align		4
.L_213:
        /*04c0*/ 	.word	index@(_ZN7cutlass13device_kernelIN5flash19enable_sm80_to_sm89INS1_16FlashAttnFwdSm80INS1_25CollectiveMainloopFwdSm80ILi8ELi2ELb0EN4cute5tupleIJNS5_1CILi128EEENS7_ILi64EEENS7_ILi192EEEEEELi192ENS_6half_tEfNS_4arch4Sm80ELb0ELb1ELb0ELb1ELb1ELb0ELb1ELb1EEENS1_21CollectiveEpilogueFwdINS6_IJS8_SA_S9_EEENS6_IJNS7_ILi1EEESI_SI_EEESC_SE_Li256ELb1ELb1ELb1ELb0EEENS1_36VarlenDynamicPersistentTileSchedulerILi128ELi64ELi256ELi256ELb1ELb1ELb0ELb1ELb0ELb1EEEEEEEEEvNT_6ParamsE)
        /*04c4*/ 	.word	0x00000010


	//----- nvinfo : EIATTR_MIN_STACK_SIZE
	.align		4
.L_214:
        /*04c8*/ 	.byte	0x04, 0x12
        /*04ca*/ 	.short	(.L_216 - .L_215)
	.align		4
.L_215:
        /*04cc*/ 	.word	index@(_ZN7cutlass13device_kernelIN5flash19enable_sm80_to_sm89INS1_16FlashAttnFwdSm80INS1_25CollectiveMainloopFwdSm80ILi8ELi2ELb0EN4cute5tupleIJNS5_1CILi128EEENS7_ILi64EEENS7_ILi192EEEEEELi192ENS_6half_tEfNS_4arch4Sm80ELb0ELb1ELb0ELb1ELb1ELb1ELb1ELb1EEENS1_21CollectiveEpilogueFwdINS6_IJS8_SA_S9_EEENS6_IJNS7_ILi1EEESI_SI_EEESC_SE_Li256ELb1ELb1ELb1ELb0EEENS1_36VarlenDynamicPersistentTileSchedulerILi128ELi64ELi256ELi256ELb1ELb1ELb0ELb1ELb0ELb1EEEEEEEEEvNT_6ParamsE)
        /*04d0*/ 	.word	0x00000038


	//----- nvinfo : EIATTR_MIN_STACK_SIZE
	.align		4
.L_216:
        /*04d4*/ 	.byte	0x04, 0x12
        /*04d6*/ 	.short	(.L_218 - .L_217)
	.align		4
.L_217:
        /*04d8*/ 	.word	index@(_ZN7cutlass13device_kernelIN5flash19enable_sm80_to_sm89INS1_16FlashAttnFwdSm80INS1_25CollectiveMainloopFwdSm80ILi8ELi2ELb0EN4cute5tupleIJNS5_1CILi128EEENS7_ILi64EEENS7_ILi192EEEEEELi192ENS_6half_tEfNS_4arch4Sm80ELb1ELb0ELb0ELb0ELb1ELb0ELb1ELb1EEENS1_21CollectiveEpilogueFwdINS6_IJS8_SA_S9_EEENS6_IJNS7_ILi1EEESI_SI_EEESC_SE_Li256ELb0ELb1ELb1ELb0EEENS1_30DynamicPersistentTileSchedulerILi256ELi256ELb1ELb1ELb0EEEEEEEEEvNT_6ParamsE)
        /*04dc*/ 	.word	0x00000010


	//----- nvinfo : EIATTR_MIN_STACK_SIZE
	.align		4
.L_218:
        /*04e0*/ 	.byte	0x04, 0x12
        /*04e2*/ 	.short	(.L_220 - .L_219)
	.align		4
.L_219:
        /*04e4*/ 	.word	index@(_ZN7cutlass13device_kernelIN5flash19enable_sm80_to_sm89INS1_16FlashAttnFwdSm80INS1_25CollectiveMainloopFwdSm80ILi8ELi2ELb0EN4cute5tupleIJNS5_1CILi128EEENS7_ILi64EEENS7_ILi192EEEEEELi192ENS_6half_tEfNS_4arch4Sm80ELb1ELb0ELb0ELb1ELb1ELb0ELb1ELb1EEENS1_21CollectiveEpilogueFwdINS6_IJS8_SA_S9_EEENS6_IJNS7_ILi1EEESI_SI_EEESC_SE_Li256ELb1ELb1ELb1ELb0EEENS1_36VarlenDynamicPersistentTileSchedulerILi128ELi64ELi256ELi256ELb1ELb1ELb0ELb1ELb1ELb1EEEEEEEEEvNT_6ParamsE)
        /*04e8*/ 	.word	0x00000020


	//----- nvinfo : EIATTR_MIN_STACK_SIZE
	.align		4
.L_220:
        /*04ec*/ 	.byte	0x04, 0x12
        /*04ee*/ 	.short	(.L_222 - .L_221)
	.align		4
.L_221:
        /*04f0*/ 	.word	index@(_ZN7cutlass13device_kernelIN5flash19enable_sm80_to_sm89INS1_16FlashAttnFwdSm80INS1_25CollectiveMainloopFwdSm80ILi8ELi2ELb0EN4cute5tupleIJNS5_1CILi128EEENS7_ILi64EEENS7_ILi192EEEEEELi192ENS_6half_tEfNS_4arch4Sm80ELb1ELb0ELb0ELb1ELb1ELb1ELb1ELb1EEENS1_21CollectiveEpilogueFwdINS6_IJS8_SA_S9_EEENS6_IJNS7_ILi1EEESI_SI_EEESC_SE_Li256ELb1ELb1ELb1ELb0EEENS1_36VarlenDynamicPersistentTileSchedulerILi128ELi64ELi256ELi256ELb1ELb1ELb0ELb1ELb1ELb1EEEEEEEEEvNT_6ParamsE)
        /*04f4*/ 	.word	0x00000070
.L_222:


//--------------------- .nv.info._ZN7cutlass13device_kernelIN5flash19enable_sm80_to_sm89INS1_16FlashAttnFwdSm80INS1_25CollectiveMainloopFwdSm80ILi8ELi1ELb0EN4cute5tupleIJNS5_1CILi128EEENS7_ILi64EEENS7_ILi192EEEEEELi192ENS_6half_tEfNS_4arch4Sm80ELb0ELb0ELb0ELb0ELb1ELb0ELb1ELb1EEENS1_21CollectiveEpilogueFwdINS6_IJS8_SA_S9_EEENS6_IJNS7_ILi1EEESI_SI_EEESC_SE_Li256ELb0ELb1ELb1ELb0EEENS1_19SingleTileSchedulerILb0ELb1ELb1ELi128EEEEEEEEEvNT_6ParamsE --------------------------
	.section	.nv.info._ZN7cutlass13device_kernelIN5flash19enable_sm80_to_sm89INS1_16FlashAttnFwdSm80INS1_25CollectiveMainloopFwdSm80ILi8ELi1ELb0EN4cute5tupleIJNS5_1CILi128EEENS7_ILi64EEENS7_ILi192EEEEEELi192ENS_6half_tEfNS_4arch4Sm80ELb0ELb0ELb0ELb0ELb1ELb0ELb1ELb1EEENS1_21CollectiveEpilogueFwdINS6_IJS8_SA_S9_EEENS6_IJNS7_ILi1EEESI_SI_EEESC_SE_Li256ELb0ELb1ELb1ELb0EEENS1_19SingleTileSchedulerILb0ELb1ELb1ELi128EEEEEEEEEvNT_6ParamsE,"",@"SHT_CUDA_INFO"
	.sectionflags	@""
	.align	4


	//----- nvinfo : EIATTR_CUDA_API_VERSION
	.align		4
        /*0000*/ 	.byte	0x04, 0x37
        /*0002*/ 	.short	(.L_224 - .L_223)
.L_223:
        /*0004*/ 	.word	0x00000082


	//----- nvinfo : EIATTR_SW2861232_WAR
	.align		4
.L_224:
        /*0008*/ 	.byte	0x01, 0x35
	.zero		2


	//----- nvinfo : EIATTR_PARAM_CBANK
	.align		4
        /*000c*/ 	.byte	0x04, 0x0a
        /*000e*/ 	.short	(.L_226 - .L_225)
	.align		4
.L_225:
        /*0010*/ 	.word	index@(.nv.constant0._ZN7cutlass13device_kernelIN5flash19enable_sm80_to_sm89INS1_16FlashAttnFwdSm80INS1_25CollectiveMainloopFwdSm80ILi8ELi1ELb0EN4cute5tupleIJNS5_1CILi128EEENS7_ILi64EEENS7_ILi192EEEEEELi192ENS_6half_tEfNS_4arch4Sm80ELb0ELb0ELb0ELb0ELb1ELb0ELb1ELb1EEENS1_21CollectiveEpilogueFwdINS6_IJS8_SA_S9_EEENS6_IJNS7_ILi1EEESI_SI_EEESC_SE_Li256ELb0ELb1ELb1ELb0EEENS1_19SingleTileSchedulerILb0ELb1ELb1ELi128EEEEEEEEEvNT_6ParamsE)
        /*0014*/ 	.short	0x0160
        /*0016*/ 	.short	0x0418


	//----- nvinfo : EIATTR_CBANK_PARAM_SIZE
	.align		4
.L_226:
        /*0018*/ 	.byte	0x03, 0x19
        /*001a*/ 	.short	0x0418


	//----- nvinfo : EIATTR_KPARAM_INFO
	.align		4
        /*001c*/ 	.byte	0x04, 0x17
        /*001e*/ 	.short	(.L_228 - .L_227)
.L_227:
        /*0020*/ 	.word	0x00000000
        /*0024*/ 	.short	0x0000
        /*0026*/ 	.short	0x0000
        /*0028*/ 	.byte	0x00, 0xf0, 0x61, 0x10


	//----- nvinfo : EIATTR_MAXREG_COUNT
	.align		4
.L_228:
        /*002c*/ 	.byte	0x03, 0x1b
        /*002e*/ 	.short	0x00ff


	//----- nvinfo : EIATTR_NUM_BARRIERS
	.align		4
        /*0030*/ 	.byte	0x02, 0x4c
        /*0032*/ 	.byte	0x02
	.zero		1


	//----- nvinfo : EIATTR_MERCURY_ISA_VERSION
	.align		4
        /*0034*/ 	.byte	0x03, 0x5f
        /*0036*/ 	.short	0x0000


	//----- nvinfo : EIATTR_COOP_GROUP_MASK_REGIDS
	.align		4
        /*0038*/ 	.byte	0x04, 0x29
        /*003a*/ 	.short	(.L_230 - .L_229)


	//   ....[0]....
.L_229:
        /*003c*/ 	.word	0xffffffff


	//   ....[1]....
        /*0040*/ 	.word	0xffffffff


	//   ....[2]....
        /*0044*/ 	.word	0xffffffff


	//   ....[3]....
        /*0048*/ 	.word	0xffffffff


	//   ....[4]....
        /*004c*/ 	.word	0xffffffff


	//   ....[5]....
        /*0050*/ 	.word	0xffffffff


	//   ....[6]....
        /*0054*/ 	.word	0xffffffff


	//   ....[7]....
        /*0058*/ 	.word	0xffffffff


	//   ....[8]....
        /*005c*/ 	.word	0xffffffff


	//   ....[9]....
        /*0060*/ 	.word	0xffffffff


	//   ....[10]....
        /*0064*/ 	.word	0xffffffff


	//   ....[11]....
        /*0068*/ 	.word	0xffffffff


	//   ....[12]....
        /*006c*/ 	.word	0xffffffff


	//   ....[13]....
        /*0070*/ 	.word	0xffffffff


	//   ....[14]....
        /*0074*/ 	.word	0xffffffff


	//   ....[15]....
        /*0078*/ 	.word	0xffffffff


	//   ....[16]....
        /*007c*/ 	.word	0xffffffff


	//   ....[17]....
        /*0080*/ 	.word	0xffffffff


	//   ....[18]....
        /*0084*/ 	.word	0xffffffff


	//   ....[19]....
        /*0088*/ 	.word	0xffffffff


	//   ....[20]....
        /*008c*/ 	.word	0xffffffff


	//   ....[21]....
        /*0090*/ 	.word	0xffffffff


	//   ....[22]....
        /*0094*/ 	.word	0xffffffff


	//   ....[23]....
        /*0098*/ 	.word	0xffffffff


	//   ....[24]....
        /*009c*/ 	.word	0xffffffff


	//   ....[25]....
        /*00a0*/ 	.word	0xffffffff


	//   ....[26]....
        /*00a4*/ 	.word	0xffffffff


	//   ....[27]....
        /*00a8*/ 	.word	0xffffffff


	//   ....[28]....
        /*00ac*/ 	.word	0xffffffff


	//   ....[29]....
        /*00b0*/ 	.word	0xffffffff


	//   ....[30]....
        /*00b4*/ 	.word	0xffffffff


	//   ....[31]....
        /*00b8*/ 	.word	0xffffffff


	//   ....[32]....
        /*00bc*/ 	.word	0xffffffff


	//   ....[33]....
        /*00c0*/ 	.word	0xffffffff


	//   ....[34]....
        /*00c4*/ 	.word	0xffffffff


	//   ....[35]....
        /*00c8*/ 	.word	0xffffffff


	//   ....[36]....
        /*00cc*/ 	.word	0xffffffff


	//   ....[37]....
        /*00d0*/ 	.word	0xffffffff


	//   ....[38]....
        /*00d4*/ 	.word	0xffffffff


	//   ....[39]....
        /*00d8*/ 	.word	0xffffffff


	//   ....[40]....
        /*00dc*/ 	.word	0xffffffff


	//   ....[41]....
        /*00e0*/ 	.word	0xffffffff


	//   ....[42]....
        /*00e4*/ 	.word	0xffffffff


	//   ....[43]....
        /*00e8*/ 	.word	0xffffffff


	//   ....[44]....
        /*00ec*/ 	.word	0xffffffff


	//   ....[45]....
        /*00f0*/ 	.word	0xffffffff


	//   ....[46]....
        /*00f4*/ 	.word	0xffffffff


	//   ....[47]....
        /*00f8*/ 	.word	0xffffffff


	//   ....[48]....
        /*00fc*/ 	.word	0xffffffff


	//----- nvinfo : EIATTR_COOP_GROUP_INSTR_OFFSETS
	.align		4
.L_230:
        /*0100*/ 	.byte	0x04, 0x28
        /*0102*/ 	.short	(.L_232 - .L_231)


	//   ....[0]....
.L_231:
        /*0104*/ 	.word	0x00000050


	//   ....[1]....
        /*0108*/ 	.word	0x00000d70


	//   ....[2]....
        /*010c*/ 	.word	0x00000db0


	//   ....[3]....
        /*0110*/ 	.word	0x00000fc0


	//   ....[4]....
        /*0114*/ 	.word	0x00000ff0


	//   ....[5]....
        /*0118*/ 	.word	0x00001110


	//   ....[6]....
        /*011c*/ 	.word	0x00001140


	//   ....[7]....
        /*0120*/ 	.word	0x00001260


	//   ....[8]....
        /*0124*/ 	.word	0x000012a0


	//   ....[9]....
        /*0128*/ 	.word	0x000018b0


	//   ....[10]....
        /*012c*/ 	.word	0x000018d0


	//   ....[11]....
        /*0130*/ 	.word	0x00001900


	//   ....[12]....
        /*0134*/ 	.word	0x00001930


	//   ....[13]....
        /*0138*/ 	.word	0x00001980


	//   ....[14]....
        /*013c*/ 	.word	0x000019b0


	//   ....[15]....
        /*0140*/ 	.word	0x000019f0


	//   ....[16]....
        /*0144*/ 	.word	0x00001b90


	//   ....[17]....
        /*0148*/ 	.word	0x00002b50


	//   ....[18]....
        /*014c*/ 	.word	0x00002b80


	//   ....[19]....
        /*0150*/ 	.word	0x00002ba0


	//   ....[20]....
        /*0154*/ 	.word	0x00002bb0


	//   ....[21]....
        /*0158*/ 	.word	0x00003380


	//   ....[22]....
        /*015c*/ 	.word	0x000033f0


	//   ....[23]....
        /*0160*/ 	.word	0x00003410


	//   ....[24]....
        /*0164*/ 	.word	0x00003430


	//   ....[25]....
        /*0168*/ 	.word	0x00004620


	//   ....[26]....
        /*016c*/ 	.word	0x00004630


	//   ....[27]....
        /*0170*/ 	.word	0x00004640


	//   ....[28]....
        /*0174*/ 	.word	0x00004650


	//   ....[29]....
        /*0178*/ 	.word	0x00004910


	//   ....[30]....
        /*017c*/ 	.word	0x00004920


	//   ....[31]....
        /*0180*/ 	.word	0x00004930


	//   ....[32]....
        /*0184*/ 	.word	0x00004950


	//   ....[33]....
        /*0188*/ 	.word	0x000056c0


	//   ....[34]....
        /*018c*/ 	.word	0x000056e0


	//   ....[35]....
        /*0190*/ 	.word	0x00005710


	//   ....[36]....
        /*0194*/ 	.word	0x00005720


	//   ....[37]....
        /*0198*/ 	.word	0x00006da0


	//   ....[38]....
        /*019c*/ 	.word	0x00006dc0


	//   ....[39]....
        /*01a0*/ 	.word	0x00006df0


	//   ....[40]....
        /*01a4*/ 	.word	0x00006e10


	//   ....[41]....
        /*01a8*/ 	.word	0x00007b40


	//   ....[42]....
        /*01ac*/ 	.word	0x00007b70


	//   ....[43]....
        /*01b0*/ 	.word	0x00007ba0


	//   ....[44]....
        /*01b4*/ 	.word	0x00007bd0


	//   ....[45]....
        /*01b8*/ 	.word	0x00007c40


	//   ....[46]....
        /*01bc*/ 	.word	0x00007ca0


	//   ....[47]....
        /*01c0*/ 	.word	0x000085a0


	//   ....[48]....
        /*01c4*/ 	.word	0x000085b0


	//----- nvinfo : EIATTR_EXIT_INSTR_OFFSETS
	.align		4
.L_232:
        /*01c8*/ 	.byte	0x04, 0x1c
        /*01ca*/ 	.short	(.L_234 - .L_233)


	//   ....[0]....
.L_233:
        /*01cc*/ 	.word	0x000001b0


	//   ....[1]....
        /*01d0*/ 	.word	0x000085c0


	//   ....[2]....
        /*01d4*/ 	.word	0x00008e60


	//   ....[3]....
        /*01d8*/ 	.word	0x00008eb0


	//   ....[4]....
        /*01dc*/ 	.word	0x00008ee0


	//   ....[5]....
        /*01e0*/ 	.word	0x00008f40


	//   ....[6]....
        /*01e4*/ 	.word	0x000091d0


	//----- nvinfo : EIATTR_CTAIDZ_USED
	.align		4
.L_234:
        /*01e8*/ 	.byte	0x01, 0x04
	.zero		2


	//----- nvinfo : EIATTR_MAX_THREADS
	.align		4
        /*01ec*/ 	.byte	0x04, 0x05
        /*01ee*/ 	.short	(.L_236 - .L_235)
.L_235:
        /*01f0*/ 	.word	0x00000100
        /*01f4*/ 	.word	0x00000001
        /*01f8*/ 	.word	0x00000001


	//----- nvinfo : EIATTR_CRS_STACK_SIZE
	.align		4
.L_236:
        /*01fc*/ 	.byte	0x04, 0x1e
        /*01fe*/ 	.short	(.L_238 - .L_237)
.L_237:
        /*0200*/ 	.word	0x00000000
.L_238:


//--------------------- .nv.info._ZN7cutlass13device_kernelIN5flash19enable_sm80_to_sm89INS1_16FlashAttnFwdSm80INS1_25CollectiveMainloopFwdSm80ILi8ELi1ELb0EN4cute5tupleIJNS5_1CILi128EEENS7_ILi64EEENS7_ILi192EEEEEELi192ENS_6half_tEfNS_4arch4Sm80ELb0ELb0ELb0ELb1ELb1ELb0ELb1ELb1EEENS1_21CollectiveEpilogueFwdINS6_IJS8_SA_S9_EEENS6_IJNS7_ILi1EEESI_SI_EEESC_SE_Li256ELb1ELb1ELb1ELb0EEENS1_36VarlenDynamicPersistentTileSchedulerILi128ELi64ELi256ELi256ELb1ELb1ELb0ELb0ELb1ELb1EEEEEEEEEvNT_6ParamsE --------------------------
	.section	.nv.info._ZN7cutlass13device_kernelIN5flash19enable_sm80_to_sm89INS1_16FlashAttnFwdSm80INS1_25CollectiveMainloopFwdSm80ILi8ELi1ELb0EN4cute5tupleIJNS5_1CILi128EEENS7_ILi64EEENS7_ILi192EEEEEELi192ENS_6half_tEfNS_4arch4Sm80ELb0ELb0ELb0ELb1ELb1ELb0ELb1ELb1EEENS1_21CollectiveEpilogueFwdINS6_IJS8_SA_S9_EEENS6_IJNS7_ILi1EEESI_SI_EEESC_SE_Li256ELb1ELb1ELb1ELb0EEENS1_36VarlenDynamicPersistentTileSchedulerILi128ELi64ELi256ELi256ELb1ELb1ELb0ELb0ELb1ELb1EEEEEEEEEvNT_6ParamsE,"",@"SHT_CUDA_INFO"
	.sectionflags	@""
	.align	4


	//----- nvinfo : EIATTR_CUDA_API_VERSION
	.align		4
        /*0000*/ 	.byte	0x04, 0x37
        /*0002*/ 	.short	(.L_240 - .L_239)
.L_239:
        /*0004*/ 	.word	0x00000082


	//----- nvinfo : EIATTR_SW2861232_WAR
	.align		4
.L_240:
        /*0008*/ 	.byte	0x01, 0x35
	.zero		2


	//----- nvinfo : EIATTR_PARAM_CBANK
	.align		4
        /*000c*/ 	.byte	0x04, 0x0a
        /*000e*/ 	.short	(.L_242 - .L_241)
	.align		4
.L_241:
        /*0010*/ 	.word	index@(.nv.constant0._ZN7cutlass13device_kernelIN5flash19enable_sm80_to_sm89INS1_16FlashAttnFwdSm80INS1_25CollectiveMainloopFwdSm80ILi8ELi1ELb0EN4cute5tupleIJNS5_1CILi128EEENS7_ILi64EEENS7_ILi192EEEEEELi192ENS_6half_tEfNS_4arch4Sm80ELb0ELb0ELb0ELb1ELb1ELb0ELb1ELb1EEENS1_21CollectiveEpilogueFwdINS6_IJS8_SA_S9_EEENS6_IJNS7_ILi1EEESI_SI_EEESC_SE_Li256ELb1ELb1ELb1ELb0EEENS1_36VarlenDynamicPersistentTileSchedulerILi128ELi64ELi256ELi256ELb1ELb1ELb0ELb0ELb1ELb1EEEEEEEEEvNT_6ParamsE)
        /*0014*/ 	.short	0x0160
        /*0016*/ 	.short	0x0438


	//----- nvinfo : EIATTR_CBANK_PARAM_SIZE
	.align		4
.L_242:
        /*0018*/ 	.byte	0x03, 0x19
        /*001a*/ 	.short	0x0438


	//----- nvinfo : EIATTR_KPARAM_INFO
	.align		4
        /*001c*/ 	.byte	0x04, 0x17
        /*001e*/ 	.short	(.L_244 - .L_243)
.L_243:
        /*0020*/ 	.word	0x00000000
        /*0024*/ 	.short	0x0000
        /*0026*/ 	.short	0x0000
        /*0028*/ 	.byte	0x00, 0xf0, 0xe1, 0x10


	//----- nvinfo : EIATTR_MAXREG_COUNT
	.align		4
.L_244:
        /*002c*/ 	.byte	0x03, 0x1b
        /*002e*/ 	.short	0x00ff


	//----- nvinfo : EIATTR_NUM_BARRIERS
	.align		4
        /*0030*/ 	.byte	0x02, 0x4c
        /*0032*/ 	.byte	0x06
	.zero		1


	//----- nvinfo : EIATTR_ANNOTATIONS
	.align		4
        /*0034*/ 	.byte	0x04, 0x55
        /*0036*/ 	.short	(.L_246 - .L_245)


	//   ....[0]....
.L_245:
        /*0038*/ 	.word	0x00000001
        /*003c*/ 	.byte	0x70, 0x00, 0x00, 0x00, 0x01, 0x00, 0x00, 0x00, 0xe0, 0x0f, 0x00, 0x00, 0x01, 0x00, 0x00, 0x00
        /*004c*/ 	.byte	0x60, 0x10, 0x00, 0x00, 0x01, 0x00, 0x00, 0x00, 0xa0, 0x12, 0x00, 0x00, 0x01, 0x00, 0x00, 0x00
        /*005c*/ 	.byte	0xd0, 0x8b, 0x00, 0x00, 0x01, 0x00, 0x00, 0x00, 0x40, 0x93, 0x00, 0x00, 0x01, 0x00, 0x00, 0x00
        /*006c*/ 	.byte	0x80, 0x93, 0x00, 0x00, 0x01, 0x00, 0x00, 0x00, 0x70, 0xbe, 0x00, 0x00, 0x01, 0x00, 0x00, 0x00
        /*007c*/ 	.byte	0x30, 0xe9, 0x00, 0x00, 0x01, 0x00, 0x00, 0x00, 0x70, 0xe9, 0x00, 0x00


	//----- nvinfo : EIATTR_MERCURY_ISA_VERSION
	.align		4
.L_246:
        /*0088*/ 	.byte	0x03, 0x5f
        /*008a*/ 	.short	0x0000


	//----- nvinfo : EIATTR_INT_WARP_WIDE_INSTR_OFFSETS
	.align		4
        /*008c*/ 	.byte	0x04, 0x31
        /*008e*/ 	.short	(.L_248 - .L_247)


	//   ....[0]....
.L_247:
        /*0090*/ 	.word	0x00008ab0


	//   ....[1]....
        /*0094*/ 	.word	0x00008b30


	//----- nvinfo : EIATTR_COOP_GROUP_MASK_REGIDS
	.align		4
.L_248:
        /*0098*/ 	.byte	0x04, 0x29
        /*009a*/ 	.short	(.L_250 - .L_249)


	//   ....[0]....
.L_249:
        /*009c*/ 	.word	0xffffffff


	//   ....[1]....
        /*00a0*/ 	.word	0xffffffff


	//   ....[2]....
        /*00a4*/ 	.word	0xffffffff


	//   ....[3]....
        /*00a8*/ 	.word	0xffffffff


	//   ....[4]....
        /*00ac*/ 	.word	0xffffffff


	//   ....[5]....
        /*00b0*/ 	.word	0xffffffff


	//   ....[6]....
        /*00b4*/ 	.word	0xffffffff


	//   ....[7]....
        /*00b8*/ 	.word	0xffffffff


	//   ....[8]....
        /*00bc*/ 	.word	0xffffffff


	//   ....[9]....
        /*00c0*/ 	.word	0xffffffff


	//   ....[10]....
        /*00c4*/ 	.word	0xffffffff


	//   ....[11]....
        /*00c8*/ 	.word	0xffffffff


	//   ....[12]....
        /*00cc*/ 	.word	0xffffffff


	//   ....[13]....
        /*00d0*/ 	.word	0xffffffff


	//   ....[14]....
        /*00d4*/ 	.word	0xffffffff


	//   ....[15]....
        /*00d8*/ 	.word	0xffffffff


	//   ....[16]....
        /*00dc*/ 	.word	0xffffffff


	//   ....[17]....
        /*00e0*/ 	.word	0xffffffff


	//   ....[18]....
        /*00e4*/ 	.word	0xffffffff


	//   ....[19]....
        /*00e8*/ 	.word	0xffffffff


	//   ....[20]....
        /*00ec*/ 	.word	0xffffffff


	//   ....[21]....
        /*00f0*/ 	.word	0xffffffff


	//   ....[22]....
        /*00f4*/ 	.word	0xffffffff


	//   ....[23]....
        /*00f8*/ 	.word	0xffffffff


	//   ....[24]....
        /*00fc*/ 	.word	0xffffffff


	//   ....[25]....
        /*0100*/ 	.word	0xffffffff


	//   ....[26]....
        /*0104*/ 	.word	0xffffffff


	//   ....[27]....
        /*0108*/ 	.word	0xffffffff


	//   ....[28]....
        /*010c*/ 	.word	0xffffffff


	//   ....[29]....
        /*0110*/ 	.word	0xffffffff


	//   ....[30]....
        /*0114*/ 	.word	0xffffffff


	//   ....[31]....
        /*0118*/ 	.word	0xffffffff


	//   ....[32]....
        /*011c*/ 	.word	0xffffffff


	//   ....[33]....
        /*0120*/ 	.word	0xffffffff


	//   ....[34]....
        /*0124*/ 	.word	0xffffffff


	//   ....[35]....
        /*0128*/ 	.word	0xffffffff


	//   ....[36]....
        /*012c*/ 	.word	0xffffffff


	//   ....[37]....
        /*0130*/ 	.word	0xffffffff


	//   ....[38]....
        /*0134*/ 	.word	0xffffffff


	//   ....[39]....
        /*0138*/ 	.word	0xffffffff


	//   ....[40]....
        /*013c*/ 	.word	0xffffffff


	//   ....[41]....
        /*0140*/ 	.word	0xffffffff


	//   ....[42]....
        /*0144*/ 	.word	0xffffffff


	//   ....[43]....
        /*0148*/ 	.word	0xffffffff


	//   ....[44]....
        /*014c*/ 	.word	0xffffffff


	//   ....[45]....
        /*0150*/ 	.word	0xffffffff


	//   ....[46]....
        /*0154*/ 	.word	0xffffffff


	//   ....[47]....
        /*0158*/ 	.word	0xffffffff


	//   ....[48]....
        /*015c*/ 	.word	0xffffffff


	//   ....[49]....
        /*0160*/ 	.word	0xffffffff


	//   ....[50]....
        /*0164*/ 	.word	0xffffffff


	//   ....[51]....
        /*0168*/ 	.word	0xffffffff


	//   ....[52]....
        /*016c*/ 	.word	0xffffffff


	//   ....[53]....
        /*0170*/ 	.word	0xffffffff


	//   ....[54]....
        /*0174*/ 	.word	0xffffffff


	//   ....[55]....
        /*0178*/ 	.word	0xffffffff


	//   ....[56]....
        /*017c*/ 	.word	0xffffffff


	//   ....[57]....
        /*0180*/ 	.word	0xffffffff


	//   ....[58]....
        /*0184*/ 	.word	0xffffffff


	//   ....[59]....
        /*0188*/ 	.word	0xffffffff


	//   ....[60]....
        /*018c*/ 	.word	0xffffffff


	//   ....[61]....
        /*0190*/ 	.word	0xffffffff


	//   ....[62]....
        /*0194*/ 	.word	0xffffffff


	//   ....[63]....
        /*0198*/ 	.word	0xffffffff


	//   ....[64]....
        /*019c*/ 	.word	0xffffffff


	//   ....[65]....
        /*01a0*/ 	.word	0xffffffff


	//   ....[66]....
        /*01a4*/ 	.word	0xffffffff


	//   ....[67]....
        /*01a8*/ 	.word	0xffffffff


	//   ....[68]....
        /*01ac*/ 	.word	0xffffffff


	//   ....[69]....
        /*01b0*/ 	.word	0xffffffff


	//   ....[70]....
        /*01b4*/ 	.word	0xffffffff


	//   ....[71]....
        /*01b8*/ 	.word	0xffffffff


	//   ....[72]....
        /*01bc*/ 	.word	0xffffffff


	//   ....[73]....
        /*01c0*/ 	.word	0xffffffff


	//   ....[74]....
        /*01c4*/ 	.word	0xffffffff


	//   ....[75]....
        /*01c8*/ 	.word	0xffffffff


	//   ....[76]....
        /*01cc*/ 	.word	0xffffffff


	//   ....[77]....
        /*01d0*/ 	.word	0xffffffff


	//   ....[78]....
        /*01d4*/ 	.word	0xffffffff


	//   ....[79]....
        /*01d8*/ 	.word	0xffffffff


	//   ....[80]....
        /*01dc*/ 	.word	0xffffffff


	//   ....[81]....
        /*01e0*/ 	.word	0xffffffff


	//   ....[82]....
        /*01e4*/ 	.word	0xffffffff


	//   ....[83]....
        /*01e8*/ 	.word	0xffffffff


	//   ....[84]....
        /*01ec*/ 	.word	0xffffffff


	//   ....[85]....
        /*01f0*/ 	.word	0xffffffff


	//   ....[86]....
        /*01f4*/ 	.word	0xffffffff


	//   ....[87]....
        /*01f8*/ 	.word	0xffffffff


	//   ....[88]....
        /*01fc*/ 	.word	0xffffffff


	//   ....[89]....
        /*0200*/ 	.word	0xffffffff


	//   ....[90]....
        /*0204*/ 	.word	0xffffffff


	//   ....[91]....
        /*0208*/ 	.word	0xffffffff


	//   ....[92]....
        /*020c*/ 	.word	0xffffffff


	//   ....[93]....
        /*0210*/ 	.word	0xffffffff


	//   ....[94]....
        /*0214*/ 	.word	0xffffffff


	//   ....[95]....
        /*0218*/ 	.word	0xffffffff


	//   ....[96]....
        /*021c*/ 	.word	0xffffffff


	//   ....[97]....
        /*0220*/ 	.word	0xffffffff


	//   ....[98]....
        /*0224*/ 	.word	0xffffffff


	//   ....[99]....
        /*0228*/ 	.word	0xffffffff


	//   ....[100]....
        /*022c*/ 	.word	0xffffffff


	//   ....[101]....
        /*0230*/ 	.word	0xffffffff


	//   ....[102]....
        /*0234*/ 	.word	0xffffffff


	//   ....[103]....
        /*0238*/ 	.word	0xffffffff


	//   ....[104]....
        /*023c*/ 	.word	0xffffffff


	//   ....[105]....
        /*0240*/ 	.word	0xffffffff


	//   ....[106]....
        /*0244*/ 	.word	0xffffffff


	//   ....[107]....
        /*0248*/ 	.word	0xffffffff


	//   ....[108]....
        /*024c*/ 	.word	0xffffffff


	//   ....[109]....
        /*0250*/ 	.word	0xffffffff


	//   ....[110]....
        /*0254*/ 	.word	0xffffffff


	//   ....[111]....
        /*0258*/ 	.word	0xffffffff


	//   ....[112]....
        /*025c*/ 	.word	0xffffffff


	//   ....[113]....
        /*0260*/ 	.word	0xffffffff


	//   ....[114]....
        /*0264*/ 	.word	0xffffffff


	//   ....[115]....
        /*0268*/ 	.word	0xffffffff


	//   ....[116]....
        /*026c*/ 	.word	0xffffffff


	//   ....[117]....
        /*0270*/ 	.word	0xffffffff


	//   ....[118]....
        /*0274*/ 	.word	0xffffffff


	//   ....[119]....
        /*0278*/ 	.word	0xffffffff


	//   ....[120]....
        /*027c*/ 	.word	0xffffffff


	//   ....[121]....
        /*0280*/ 	.word	0xffffffff


	//   ....[122]....
        /*0284*/ 	.word	0xffffffff


	//   ....[123]....
        /*0288*/ 	.word	0xffffffff


	//   ....[124]....
        /*028c*/ 	.word	0xffffffff


	//   ....[125]....
        /*0290*/ 	.word	0xffffffff


	//   ....[126]....
        /*0294*/ 	.word	0xffffffff


	//   ....[127]....
        /*0298*/ 	.word	0xffffffff


	//   ....[128]....
        /*029c*/ 	.word	0xffffffff


	//   ....[129]....
        /*02a0*/ 	.word	0xffffffff


	//   ....[130]....
        /*02a4*/ 	.word	0xffffffff


	//   ....[131]....
        /*02a8*/ 	.word	0xffffffff


	//   ....[132]....
        /*02ac*/ 	.word	0xffffffff


	//   ....[133]....
        /*02b0*/ 	.word	0xffffffff


	//   ....[134]....
        /*02b4*/ 	.word	0xffffffff


	//   ....[135]....
        /*02b8*/ 	.word	0xffffffff


	//   ....[136]....
        /*02bc*/ 	.word	0xffffffff


	//   ....[137]....
        /*02c0*/ 	.word	0xffffffff


	//   ....[138]....
        /*02c4*/ 	.word	0xffffffff


	//   ....[139]....
        /*02c8*/ 	.word	0xffffffff


	//   ....[140]....
        /*02cc*/ 	.word	0xffffffff


	//   ....[141]....
        /*02d0*/ 	.word	0xffffffff


	//   ....[142]....
        /*02d4*/ 	.word	0xffffffff


	//   ....[143]....
        /*02d8*/ 	.word	0xffffffff


	//   ....[144]....
        /*02dc*/ 	.word	0xffffffff


	//   ....[145]....
        /*02e0*/ 	.word	0xffffffff


	//   ....[146]....
        /*02e4*/ 	.word	0xffffffff


	//   ....[147]....
        /*02e8*/ 	.word	0xffffffff


	//   ....[148]....
        /*02ec*/ 	.word	0xffffffff


	//   ....[149]....
        /*02f0*/ 	.word	0xffffffff


	//   ....[150]....
        /*02f4*/ 	.word	0xffffffff


	//   ....[151]....
        /*02f8*/ 	.word	0xffffffff


	//   ....[152]....
        /*02fc*/ 	.word	0xffffffff


	//   ....[153]....
        /*0300*/ 	.word	0xffffffff


	//   ....[154]....
        /*0304*/ 	.word	0xffffffff


	//   ....[155]....
        /*0308*/ 	.word	0xffffffff


	//   ....[156]....
        /*030c*/ 	.word	0xffffffff


	//   ....[157]....
        /*0310*/ 	.word	0xffffffff


	//   ....[158]....
        /*0314*/ 	.word	0xffffffff


	//   ....[159]....
        /*0318*/ 	.word	0xffffffff


	//   ....[160]....
        /*031c*/ 	.word	0xffffffff


	//   ....[161]....
        /*0320*/ 	.word	0xffffffff


	//   ....[162]....
        /*0324*/ 	.word	0xffffffff


	//   ....[163]....
        /*0328*/ 	.word	0xffffffff


	//   ....[164]....
        /*032c*/ 	.word	0xffffffff


	//   ....[165]....
        /*0330*/ 	.word	0xffffffff


	//   ....[166]....
        /*0334*/ 	.word	0xffffffff


	//   ....[167]....
        /*0338*/ 	.word	0xffffffff


	//   ....[168]....
        /*033c*/ 	.word	0xffffffff


	//   ....[169]....
        /*0340*/ 	.word	0xffffffff


	//   ....[170]....
        /*0344*/ 	.word	0xffffffff


	//   ....[171]....
        /*0348*/ 	.word	0xffffffff


	//   ....[172]....
        /*034c*/ 	.word	0xffffffff


	//   ....[173]....
        /*0350*/ 	.word	0xffffffff


	//   ....[174]....
        /*0354*/ 	.word	0xffffffff


	//   ....[175]....
        /*0358*/ 	.word	0xffffffff


	//----- nvinfo : EIATTR_COOP_GROUP_INSTR_OFFSETS
	.align		4
.L_250:
        /*035c*/ 	.byte	0x04, 0x28
        /*035e*/ 	.short	(.L_252 - .L_251)


	//   ....[0]....
.L_251:
        /*0360*/ 	.word	0x00000050


	//   ....[1]....
        /*0364*/ 	.word	0x000001e0


	//   ....[2]....
        /*0368*/ 	.word	0x00000210


	//   ....[3]....
        /*036c*/ 	.word	0x00000240


	//   ....[4]....
        /*0370*/ 	.word	0x00000270


	//   ....[5]....
        /*0374*/ 	.word	0x000002a0


	//   ....[6]....
        /*0378*/ 	.word	0x000002d0


	//   ....[7]....
        /*037c*/ 	.word	0x00000440


	//   ....[8]....
        /*0380*/ 	.word	0x00000480


	//   ....[9]....
        /*0384*/ 	.word	0x000004b0


	//   ....[10]....
        /*0388*/ 	.word	0x000004e0


	//   ....[11]....
        /*038c*/ 	.word	0x00000510


	//   ....[12]....
        /*0390*/ 	.word	0x00000540


	//   ....[13]....
        /*0394*/ 	.word	0x000005d0


	//   ....[14]....
        /*0398*/ 	.word	0x00000600


	//   ....[15]....
        /*039c*/ 	.word	0x00000620


	//   ....[16]....
        /*03a0*/ 	.word	0x00000680


	//   ....[17]....
        /*03a4*/ 	.word	0x00002170


	//   ....[18]....
        /*03a8*/ 	.word	0x00002190


	//   ....[19]....
        /*03ac*/ 	.word	0x00002300


	//   ....[20]....
        /*03b0*/ 	.word	0x00002310


	//   ....[21]....
        /*03b4*/ 	.word	0x00002470


	//   ....[22]....
        /*03b8*/ 	.word	0x00002490


	//   ....[23]....
        /*03bc*/ 	.word	0x000025f0


	//   ....[24]....
        /*03c0*/ 	.word	0x00002600


	//   ....[25]....
        /*03c4*/ 	.word	0x00002af0


	//   ....[26]....
        /*03c8*/ 	.word	0x00002b10


	//   ....[27]....
        /*03cc*/ 	.word	0x00002b30


	//   ....[28]....
        /*03d0*/ 	.word	0x00002b40


	//   ....[29]....
        /*03d4*/ 	.word	0x00002c30


	//   ....[30]....
        /*03d8*/ 	.word	0x00002c40


	//   ....[31]....
        /*03dc*/ 	.word	0x00002c50


	//   ....[32]....
        /*03e0*/ 	.word	0x00002c60


	//   ....[33]....
        /*03e4*/ 	.word	0x00003bd0


	//   ....[34]....
        /*03e8*/ 	.word	0x00003bf0


	//   ....[35]....
        /*03ec*/ 	.word	0x00003c40


	//   ....[36]....
        /*03f0*/ 	.word	0x00003cc0


	//   ....[37]....
        /*03f4*/ 	.word	0x00004360


	//   ....[38]....
        /*03f8*/ 	.word	0x00004370


	//   ....[39]....
        /*03fc*/ 	.word	0x000043a0


	//   ....[40]....
        /*0400*/ 	.word	0x000043b0


	//   ....[41]....
        /*0404*/ 	.word	0x00005880


	//   ....[42]....
        /*0408*/ 	.word	0x00005890


	//   ....[43]....
        /*040c*/ 	.word	0x000058c0


	//   ....[44]....
        /*0410*/ 	.word	0x000058d0


	//   ....[45]....
        /*0414*/ 	.word	0x000066a0


	//   ....[46]....
        /*0418*/ 	.word	0x000066c0


	//   ....[47]....
        /*041c*/ 	.word	0x00006790


	//   ....[48]....
        /*0420*/ 	.word	0x000067b0


	//   ....[49]....
        /*0424*/ 	.word	0x00006b00


	//   ....[50]....
        /*0428*/ 	.word	0x00006b10


	//   ....[51]....
        /*042c*/ 	.word	0x00006b40


	//   ....[52]....
        /*0430*/ 	.word	0x00006b50


	//   ....[53]....
        /*0434*/ 	.word	0x00008290


	//   ....[54]....
        /*0438*/ 	.word	0x000082c0


	//   ....[55]....
        /*043c*/ 	.word	0x000082d0


	//   ....[56]....
        /*0440*/ 	.word	0x00008300


	//   ....[57]....
        /*0444*/ 	.word	0x000096b0


	//   ....[58]....
        /*0448*/ 	.word	0x000096c0


	//   ....[59]....
        /*044c*/ 	.word	0x000096d0


	//   ....[60]....
        /*0450*/ 	.word	0x000096e0


	//   ....[61]....
        /*0454*/ 	.word	0x00009a50


	//   ....[62]....
        /*0458*/ 	.word	0x00009a70


	//   ....[63]....
        /*045c*/ 	.word	0x00009bd0


	//   ....[64]....
        /*0460*/ 	.word	0x00009be0


	//   ....[65]....
        /*0464*/ 	.word	0x00009d40


	//   ....[66]....
        /*0468*/ 	.word	0x00009d60


	//   ....[67]....
        /*046c*/ 	.word	0x00009ec0


	//   ....[68]....
        /*0470*/ 	.word	0x00009ed0


	//   ....[69]....
        /*0474*/ 	.word	0x0000a210


	//   ....[70]....
        /*0478*/ 	.word	0x0000a230


	//   ....[71]....
        /*047c*/ 	.word	0x0000aa00


	//   ....[72]....
        /*0480*/ 	.word	0x0000aa10


	//   ....[73]....
        /*0484*/ 	.word	0x0000b8a0


	//   ....[74]....
        /*0488*/ 	.word	0x0000b8c0


	//   ....[75]....
        /*048c*/ 	.word	0x0000ba30


	//   ....[76]....
        /*0490*/ 	.word	0x0000ba40


	//   ....[77]....
        /*0494*/ 	.word	0x0000bba0


	//   ....[78]....
        /*0498*/ 	.word	0x0000bbc0


	//   ....[79]....
        /*049c*/ 	.word	0x0000bd20


	//   ....[80]....
        /*04a0*/ 	.word	0x0000bd30


	//   ....[81]....
        /*04a4*/ 	.word	0x0000bf30


	//   ....[82]....
        /*04a8*/ 	.word	0x0000bf50


	//   ....[83]....
        /*04ac*/ 	.word	0x0000c070


	//   ....[84]....
        /*04b0*/ 	.word	0x0000c0b0


	//   ....[85]....
        /*04b4*/ 	.word	0x0000c0e0


	//   ....[86]....
        /*04b8*/ 	.word	0x0000c110


	//   ....[87]....
        /*04bc*/ 	.word	0x0000c140


	//   ....[88]....
        /*04c0*/ 	.word	0x0000c170


	//   ....[89]....
        /*04c4*/ 	.word	0x0000c2c0


	//   ....[90]....
        /*04c8*/ 	.word	0x0000c300


	//   ....[91]....
        /*04cc*/ 	.word	0x0000c330


	//   ....[92]....
        /*04d0*/ 	.word	0x0000c360


	//   ....[93]....
        /*04d4*/ 	.word	0x0000c390


	//   ....[94]....
        /*04d8*/ 	.word	0x0000c3c0


	//   ....[95]....
        /*04dc*/ 	.word	0x0000c450


	//   ....[96]....
        /*04e0*/ 	.word	0x0000c480


	//   ....[97]....
        /*04e4*/ 	.word	0x0000c490


	//   ....[98]....
        /*04e8*/ 	.word	0x0000c4f0


	//   ....[99]....
        /*04ec*/ 	.word	0x0000ca20


	//   ....[100]....
        /*04f0*/ 	.word	0x0000ca80


	//   ....[101]....
        /*04f4*/ 	.word	0x0000cad0


	//   ....[102]....
        /*04f8*/ 	.word	0x0000cb20


	//   ....[103]....
        /*04fc*/ 	.word	0x0000cb70


	//   ....[104]....
        /*0500*/ 	.word	0x0000cbe0


	//   ....[105]....
        /*0504*/ 	.word	0x0000cc30


	//   ....[106]....
        /*0508*/ 	.word	0x0000cc90


	//   ....[107]....
        /*050c*/ 	.word	0x0000cd00


	//   ....[108]....
        /*0510*/ 	.word	0x0000cd60


	//   ....[109]....
        /*0514*/ 	.word	0x0000cdd0


	//   ....[110]....
        /*0518*/ 	.word	0x0000ce40


	//   ....[111]....
        /*051c*/ 	.word	0x0000ceb0


	//   ....[112]....
        /*0520*/ 	.word	0x0000cf10


	//   ....[113]....
        /*0524*/ 	.word	0x0000cf80


	//   ....[114]....
        /*0528*/ 	.word	0x0000cff0


	//   ....[115]....
        /*052c*/ 	.word	0x0000d060


	//   ....[116]....
        /*0530*/ 	.word	0x0000d0c0


	//   ....[117]....
        /*0534*/ 	.word	0x0000d130


	//   ....[118]....
        /*0538*/ 	.word	0x0000d1a0


	//   ....[119]....
        /*053c*/ 	.word	0x0000d2e0


	//   ....[120]....
        /*0540*/ 	.word	0x0000d340


	//   ....[121]....
        /*0544*/ 	.word	0x0000d3a0


	//   ....[122]....
        /*0548*/ 	.word	0x0000d3f0


	//   ....[123]....
        /*054c*/ 	.word	0x0000d440


	//   ....[124]....
        /*0550*/ 	.word	0x0000d490


	//   ....[125]....
        /*0554*/ 	.word	0x0000d500


	//   ....[126]....
        /*0558*/ 	.word	0x0000d570


	//   ....[127]....
        /*055c*/ 	.word	0x0000d5e0


	//   ....[128]....
        /*0560*/ 	.word	0x0000d720


	//   ....[129]....
        /*0564*/ 	.word	0x0000d780


	//   ....[130]....
        /*0568*/ 	.word	0x0000d7d0


	//   ....[131]....
        /*056c*/ 	.word	0x0000d810


	//   ....[132]....
        /*0570*/ 	.word	0x0000d860


	//   ....[133]....
        /*0574*/ 	.word	0x0000d8a0


	//   ....[134]....
        /*0578*/ 	.word	0x0000d8f0


	//   ....[135]....
        /*057c*/ 	.word	0x0000d940


	//   ....[136]....
        /*0580*/ 	.word	0x0000d990


	//   ....[137]....
        /*0584*/ 	.word	0x0000d9e0


	//   ....[138]....
        /*0588*/ 	.word	0x0000da50


	//   ....[139]....
        /*058c*/ 	.word	0x0000dac0


	//   ....[140]....
        /*0590*/ 	.word	0x0000db30


	//   ....[141]....
        /*0594*/ 	.word	0x0000db90


	//   ....[142]....
        /*0598*/ 	.word	0x0000dc00


	//   ....[143]....
        /*059c*/ 	.word	0x0000dc70


	//   ....[144]....
        /*05a0*/ 	.word	0x0000dce0


	//   ....[145]....
        /*05a4*/ 	.word	0x0000dd40


	//   ....[146]....
        /*05a8*/ 	.word	0x0000ddb0


	//   ....[147]....
        /*05ac*/ 	.word	0x0000de20


	//   ....[148]....
        /*05b0*/ 	.word	0x0000de90


	//   ....[149]....
        /*05b4*/ 	.word	0x0000def0


	//   ....[150]....
        /*05b8*/ 	.word	0x0000df60


	//   ....[151]....
        /*05bc*/ 	.word	0x0000dfd0


	//   ....[152]....
        /*05c0*/ 	.word	0x0000e040


	//   ....[153]....
        /*05c4*/ 	.word	0x0000e0a0


	//   ....[154]....
        /*05c8*/ 	.word	0x0000e110


	//   ....[155]....
        /*05cc*/ 	.word	0x0000e180


	//   ....[156]....
        /*05d0*/ 	.word	0x0000e1f0


	//   ....[157]....
        /*05d4*/ 	.word	0x0000e250


	//   ....[158]....
        /*05d8*/ 	.word	0x0000e2c0


	//   ....[159]....
        /*05dc*/ 	.word	0x0000e330


	//   ....[160]....
        /*05e0*/ 	.word	0x0000e380


	//   ....[161]....
        /*05e4*/ 	.word	0x0000e3c0


	//   ....[162]....
        /*05e8*/ 	.word	0x0000e410


	//   ....[163]....
        /*05ec*/ 	.word	0x0000e460


	//   ....[164]....
        /*05f0*/ 	.word	0x0000e4b0


	//   ....[165]....
        /*05f4*/ 	.word	0x0000e520


	//   ....[166]....
        /*05f8*/ 	.word	0x0000e570


	//   ....[167]....
        /*05fc*/ 	.word	0x0000e5c0


	//   ....[168]....
        /*0600*/ 	.word	0x0000e610


	//   ....[169]....
        /*0604*/ 	.word	0x0000e660


	//   ....[170]....
        /*0608*/ 	.word	0x0000e6b0


	//   ....[171]....
        /*060c*/ 	.word	0x0000e720


	//   ....[172]....
        /*0610*/ 	.word	0x0000e770


	//   ....[173]....
        /*0614*/ 	.word	0x0000e7d0


	//   ....[174]....
        /*0618*/ 	.word	0x0000e830


	//   ....[175]....
        /*061c*/ 	.word	0x0000e8a0


	//----- nvinfo : EIATTR_EXIT_INSTR_OFFSETS
	.align		4
.L_252:
        /*0620*/ 	.byte	0x04, 0x1c
        /*0622*/ 	.short	(.L_254 - .L_253)


	//   ....[0]....
.L_253:
        /*0624*/ 	.word	0x00000b40


	//   ....[1]....
        /*0628*/ 	.word	0x0000c9e0


	//----- nvinfo : EIATTR_MAX_THREADS
	.align		4
.L_254:
        /*062c*/ 	.byte	0x04, 0x05
        /*062e*/ 	.short	(.L_256 - .L_255)
.L_255:
        /*0630*/ 	.word	0x00000100
        /*0634*/ 	.word	0x00000001
        /*0638*/ 	.word	0x00000001


	//----- nvinfo : EIATTR_CRS_STACK_SIZE
	.align		4
.L_256:
        /*063c*/ 	.byte	0x04, 0x1e
        /*063e*/ 	.short	(.L_258 - .L_257)
.L_257:
        /*0640*/ 	.word	0x00000000
.L_258:


//--------------------- .nv.info._ZN7cutlass13device_kernelIN5flash19enable_sm80_to_sm89INS1_16FlashAttnFwdSm80INS1_25CollectiveMainloopFwdSm80ILi8ELi1ELb0EN4cute5tupleIJNS5_1CILi128EEENS7_ILi64EEENS7_ILi192EEEEEELi192ENS_6half_tEfNS_4arch4Sm80ELb0ELb0ELb0ELb1ELb1ELb1ELb1ELb1EEENS1_21CollectiveEpilogueFwdINS6_IJS8_SA_S9_EEENS6_IJNS7_ILi1EEESI_SI_EEESC_SE_Li256ELb1ELb1ELb1ELb0EEENS1_36VarlenDynamicPersistentTileSchedulerILi128ELi64ELi256ELi256ELb1ELb1ELb0ELb0ELb1ELb1EEEEEEEEEvNT_6ParamsE --------------------------
	.section	.nv.info._ZN7cutlass13device_kernelIN5flash19enable_sm80_to_sm89INS1_16FlashAttnFwdSm80INS1_25CollectiveMainloopFwdSm80ILi8ELi1ELb0EN4cute5tupleIJNS5_1CILi128EEENS7_ILi64EEENS7_ILi192EEEEEELi192ENS_6half_tEfNS_4arch4Sm80ELb0ELb0ELb0ELb1ELb1ELb1ELb1ELb1EEENS1_21CollectiveEpilogueFwdINS6_IJS8_SA_S9_EEENS6_IJNS7_ILi1EEESI_SI_EEESC_SE_Li256ELb1ELb1ELb1ELb0EEENS1_36VarlenDynamicPersistentTileSchedulerILi128ELi64ELi256ELi256ELb1ELb1ELb0ELb0ELb1ELb1EEEEEEEEEvNT_6ParamsE,"",@"SHT_CUDA_INFO"
	.sectionflags	@""
	.align	4


	//----- nvinfo : EIATTR_CUDA_API_VERSION
	.align		4
        /*0000*/ 	.byte	0x04, 0x37
        /*0002*/ 	.short	(.L_260 - .L_259)
.L_259:
        /*0004*/ 	.word	0x00000082


	//----- nvinfo : EIATTR_SW2861232_WAR
	.align		4
.L_260:
        /*0008*/ 	.byte	0x01, 0x35
	.zero		2


	//----- nvinfo : EIATTR_PARAM_CBANK
	.align		4
        /*000c*/ 	.byte	0x04, 0x0a
        /*000e*/ 	.short	(.L_262 - .L_261)
	.align		4
.L_261:
        /*0010*/ 	.word	index@(.nv.constant0._ZN7cutlass13device_kernelIN5flash19enable_sm80_to_sm89INS1_16FlashAttnFwdSm80INS1_25CollectiveMainloopFwdSm80ILi8ELi1ELb0EN4cute5tupleIJNS5_1CILi128EEENS7_ILi64EEENS7_ILi192EEEEEELi192ENS_6half_tEfNS_4arch4Sm80ELb0ELb0ELb0ELb1ELb1ELb1ELb1ELb1EEENS1_21CollectiveEpilogueFwdINS6_IJS8_SA_S9_EEENS6_IJNS7_ILi1EEESI_SI_EEESC_SE_Li256ELb1ELb1ELb1ELb0EEENS1_36VarlenDynamicPersistentTileSchedulerILi128ELi64ELi256ELi256ELb1ELb1ELb0ELb0ELb1ELb1EEEEEEEEEvNT_6ParamsE)
        /*0014*/ 	.short	0x0160
        /*0016*/ 	.short	0x0438


	//----- nvinfo : EIATTR_CBANK_PARAM_SIZE
	.align		4
.L_262:
        /*0018*/ 	.byte	0x03, 0x19
        /*001a*/ 	.short	0x0438


	//----- nvinfo : EIATTR_KPARAM_INFO
	.align		4
        /*001c*/ 	.byte	0x04, 0x17
        /*001e*/ 	.short	(.L_264 - .L_263)
.L_263:
        /*0020*/ 	.word	0x00000000
        /*0024*/ 	.short	0x0000
        /*0026*/ 	.short	0x0000
        /*0028*/ 	.byte	0x00, 0xf0, 0xe1, 0x10


	//----- nvinfo : EIATTR_MAXREG_COUNT
	.align		4
.L_264:
        /*002c*/ 	.byte	0x03, 0x1b
        /*002e*/ 	.short	0x00ff


	//----- nvinfo : EIATTR_NUM_BARRIERS
	.align		4
        /*0030*/ 	.byte	0x02, 0x4c
        /*0032*/ 	.byte	0x06
	.zero		1


	//----- nvinfo : EIATTR_ANNOTATIONS
	.align		4
        /*0034*/ 	.byte	0x04, 0x55
        /*0036*/ 	.short	(.L_266 - .L_265)


	//   ....[0]....
.L_265:
        /*0038*/ 	.word	0x00000001
        /*003c*/ 	.byte	0x40, 0x10, 0x00, 0x00, 0x01, 0x00, 0x00, 0x00, 0x00, 0x12, 0x00, 0x00, 0x01, 0x00, 0x00, 0x00
        /* <DEDUP_REMOVED lines=21> */
        /*019c*/ 	.byte	0xe0, 0x44, 0x01, 0x00, 0x01, 0x00, 0x00, 0x00, 0x70, 0x46, 0x01, 0x00


	//----- nvinfo : EIATTR_MERCURY_ISA_VERSION
	.align		4
.L_266:
        /*01a8*/ 	.byte	0x03, 0x5f
        /*01aa*/ 	.short	0x0000


	//----- nvinfo : EIATTR_INT_WARP_WIDE_INSTR_OFFSETS
	.align		4
        /*01ac*/ 	.byte	0x04, 0x31
        /*01ae*/ 	.short	(.L_268 - .L_267)


	//   ....[0]....
.L_267:
        /*01b0*/ 	.word	0x00013c20


	//   ....[1]....
        /*01b4*/ 	.word	0x00013ca0


	//----- nvinfo : EIATTR_COOP_GROUP_MASK_REGIDS
	.align		4
.L_268:
        /*01b8*/ 	.byte	0x04, 0x29
        /*01ba*/ 	.short	(.L_270 - .L_269)


	//   ....[0]....
.L_269:
        /*01bc*/ 	.word	0xffffffff


	//   ....[1]....
        /*01c0*/ 	.word	0xffffffff


	//   ....[2]....
        /*01c4*/ 	.word	0xffffffff


	//   ....[3]....
        /*01c8*/ 	.word	0xffffffff


	//   ....[4]....
        /*01cc*/ 	.word	0xffffffff


	//   ....[5]....
        /*01d0*/ 	.word	0xffffffff


	//   ....[6]....
        /*01d4*/ 	.word	0xffffffff


	//   ....[7]....
        /*01d8*/ 	.word	0xffffffff


	//   ....[8]....
        /*01dc*/ 	.word	0xffffffff


	//   ....[9]....
        /*01e0*/ 	.word	0xffffffff


	//   ....[10]....
        /*01e4*/ 	.word	0xffffffff


	//   ....[11]....
        /*01e8*/ 	.word	0xffffffff


	//   ....[12]....
        /*01ec*/ 	.word	0xffffffff


	//   ....[13]....
        /*01f0*/ 	.word	0xffffffff


	//   ....[14]....
        /*01f4*/ 	.word	0xffffffff


	//   ....[15]....
        /*01f8*/ 	.word	0xffffffff


	//   ....[16]....
        /*01fc*/ 	.word	0xffffffff


	//   ....[17]....
        /*0200*/ 	.word	0xffffffff


	//   ....[18]....
        /*0204*/ 	.word	0xffffffff


	//   ....[19]....
        /*0208*/ 	.word	0xffffffff


	//   ....[20]....
        /*020c*/ 	.word	0xffffffff


	//   ....[21]....
        /*0210*/ 	.word	0xffffffff


	//   ....[22]....
        /*0214*/ 	.word	0xffffffff


	//   ....[23]....
        /*0218*/ 	.word	0xffffffff


	//   ....[24]....
        /*021c*/ 	.word	0xffffffff


	//   ....[25]....
        /*0220*/ 	.word	0xffffffff


	//   ....[26]....
        /*0224*/ 	.word	0xffffffff


	//   ....[27]....
        /*0228*/ 	.word	0xffffffff


	//   ....[28]....
        /*022c*/ 	.word	0xffffffff


	//   ....[29]....
        /*0230*/ 	.word	0xffffffff


	//   ....[30]....
        /*0234*/ 	.word	0xffffffff


	//   ....[31]....
        /*0238*/ 	.word	0xffffffff


	//   ....[32]....
        /*023c*/ 	.word	0xffffffff


	//   ....[33]....
        /*0240*/ 	.word	0xffffffff


	//   ....[34]....
        /*0244*/ 	.word	0xffffffff


	//   ....[35]....
        /*0248*/ 	.word	0xffffffff


	//   ....[36]....
        /*024c*/ 	.word	0xffffffff


	//   ....[37]....
        /*0250*/ 	.word	0xffffffff


	//   ....[38]....
        /*0254*/ 	.word	0xffffffff


	//   ....[39]....
        /*0258*/ 	.word	0xffffffff


	//   ....[40]....
        /*025c*/ 	.word	0xffffffff


	//   ....[41]....
        /*0260*/ 	.word	0xffffffff


	//   ....[42]....
        /*0264*/ 	.word	0xffffffff


	//   ....[43]....
        /*0268*/ 	.word	0xffffffff


	//   ....[44]....
        /*026c*/ 	.word	0xffffffff


	//   ....[45]....
        /*0270*/ 	.word	0xffffffff


	//   ....[46]....
        /*0274*/ 	.word	0xffffffff


	//   ....[47]....
        /*0278*/ 	.word	0xffffffff


	//   ....[48]....
        /*027c*/ 	.word	0xffffffff


	//   ....[49]....
        /*0280*/ 	.word	0xffffffff


	//   ....[50]....
        /*0284*/ 	.word	0xffffffff


	//   ....[51]....
        /*0288*/ 	.word	0xffffffff


	//   ....[52]....
        /*028c*/ 	.word	0xffffffff


	//   ....[53]....
        /*0290*/ 	.word	0xffffffff


	//   ....[54]....
        /*0294*/ 	.word	0xffffffff


	//   ....[55]....
        /*0298*/ 	.word	0xffffffff


	//   ....[56]....
        /*029c*/ 	.word	0xffffffff


	//   ....[57]....
        /*02a0*/ 	.word	0xffffffff


	//   ....[58]....
        /*02a4*/ 	.word	0xffffffff


	//   ....[59]....
        /*02a8*/ 	.word	0xffffffff


	//   ....[60]....
        /*02ac*/ 	.word	0xffffffff


	//   ....[61]....
        /*02b0*/ 	.word	0xffffffff


	//   ....[62]....
        /*02b4*/ 	.word	0xffffffff


	//   ....[63]....
        /*02b8*/ 	.word	0xffffffff


	//   ....[64]....
        /*02bc*/ 	.word	0xffffffff


	//   ....[65]....
        /*02c0*/ 	.word	0xffffffff


	//   ....[66]....
        /*02c4*/ 	.word	0xffffffff


	//   ....[67]....
        /*02c8*/ 	.word	0xffffffff


	//   ....[68]....
        /*02cc*/ 	.word	0xffffffff


	//   ....[69]....
        /*02d0*/ 	.word	0xffffffff


	//   ....[70]....
        /*02d4*/ 	.word	0xffffffff


	//   ....[71]....
        /*02d8*/ 	.word	0xffffffff


	//   ....[72]....
        /*02dc*/ 	.word	0xffffffff


	//   ....[73]....
        /*02e0*/ 	.word	0xffffffff


	//   ....[74]....
        /*02e4*/ 	.word	0xffffffff


	//   ....[75]....
        /*02e8*/ 	.word	0xffffffff


	//   ....[76]....
        /*02ec*/ 	.word	0xffffffff


	//   ....[77]....
        /*02f0*/ 	.word	0xffffffff


	//   ....[78]....
        /*02f4*/ 	.word	0xffffffff


	//   ....[79]....
        /*02f8*/ 	.word	0xffffffff


	//   ....[80]....
        /*02fc*/ 	.word	0xffffffff


	//   ....[81]....
        /*0300*/ 	.word	0xffffffff


	//   ....[82]....
        /*0304*/ 	.word	0xffffffff


	//   ....[83]....
        /*0308*/ 	.word	0xffffffff


	//   ....[84]....
        /*030c*/ 	.word	0xffffffff


	//   ....[85]....
        /*0310*/ 	.word	0xffffffff


	//   ....[86]....
        /*0314*/ 	.word	0xffffffff


	//   ....[87]....
        /*0318*/ 	.word	0xffffffff


	//   ....[88]....
        /*031c*/ 	.word	0xffffffff


	//   ....[89]....
        /*0320*/ 	.word	0xffffffff


	//   ....[90]....
        /*0324*/ 	.word	0xffffffff


	//   ....[91]....
        /*0328*/ 	.word	0xffffffff


	//   ....[92]....
        /*032c*/ 	.word	0xffffffff


	//   ....[93]....
        /*0330*/ 	.word	0xffffffff


	//   ....[94]....
        /*0334*/ 	.word	0xffffffff


	//   ....[95]....
        /*0338*/ 	.word	0xffffffff


	//   ....[96]....
        /*033c*/ 	.word	0xffffffff


	//   ....[97]....
        /*0340*/ 	.word	0xffffffff


	//   ....[98]....
        /*0344*/ 	.word	0xffffffff


	//   ....[99]....
        /*0348*/ 	.word	0xffffffff


	//   ....[100]....
        /*034c*/ 	.word	0xffffffff


	//   ....[101]....
        /*0350*/ 	.word	0xffffffff


	//   ....[102]....
        /*0354*/ 	.word	0xffffffff


	//   ....[103]....
        /*0358*/ 	.word	0xffffffff


	//   ....[104]....
        /*035c*/ 	.word	0xffffffff


	//   ....[105]....
        /*0360*/ 	.word	0xffffffff


	//   ....[106]....
        /*0364*/ 	.word	0xffffffff


	//   ....[107]....
        /*0368*/ 	.word	0xffffffff


	//   ....[108]....
        /*036c*/ 	.word	0xffffffff


	//   ....[109]....
        /*0370*/ 	.word	0xffffffff


	//   ....[110]....
        /*0374*/ 	.word	0xffffffff


	//   ....[111]....
        /*0378*/ 	.word	0xffffffff


	//   ....[112]....
        /*037c*/ 	.word	0xffffffff


	//   ....[113]....
        /*0380*/ 	.word	0xffffffff


	//   ....[114]....
        /*0384*/ 	.word	0xffffffff


	//   ....[115]....
        /*0388*/ 	.word	0xffffffff


	//   ....[116]....
        /*038c*/ 	.word	0xffffffff


	//   ....[117]....
        /*0390*/ 	.word	0xffffffff


	//   ....[118]....
        /*0394*/ 	.word	0xffffffff


	//   ....[119]....
        /*0398*/ 	.word	0xffffffff


	//   ....[120]....
        /*039c*/ 	.word	0xffffffff


	//   ....[121]....
        /*03a0*/ 	.word	0xffffffff


	//   ....[122]....
        /*03a4*/ 	.word	0xffffffff


	//   ....[123]....
        /*03a8*/ 	.word	0xffffffff


	//   ....[124]....
        /*03ac*/ 	.word	0xffffffff


	//   ....[125]....
        /*03b0*/ 	.word	0xffffffff


	//   ....[126]....
        /*03b4*/ 	.word	0xffffffff


	//   ....[127]....
        /*03b8*/ 	.word	0xffffffff


	//   ....[128]....
        /*03bc*/ 	.word	0xffffffff


	//   ....[129]....
        /*03c0*/ 	.word	0xffffffff


	//   ....[130]....
        /*03c4*/ 	.word	0xffffffff


	//   ....[131]....
        /*03c8*/ 	.word	0xffffffff


	//   ....[132]....
        /*03cc*/ 	.word	0xffffffff


	//   ....[133]....
        /*03d0*/ 	.word	0xffffffff


	//   ....[134]....
        /*03d4*/ 	.word	0xffffffff


	//   ....[135]....
        /*03d8*/ 	.word	0xffffffff


	//   ....[136]....
        /*03dc*/ 	.word	0xffffffff


	//   ....[137]....
        /*03e0*/ 	.word	0xffffffff


	//   ....[138]....
        /*03e4*/ 	.word	0xffffffff


	//   ....[139]....
        /*03e8*/ 	.word	0xffffffff


	//   ....[140]....
        /*03ec*/ 	.word	0xffffffff


	//   ....[141]....
        /*03f0*/ 	.word	0xffffffff


	//   ....[142]....
        /*03f4*/ 	.word	0xffffffff


	//   ....[143]....
        /*03f8*/ 	.word	0xffffffff


	//   ....[144]....
        /*03fc*/ 	.word	0xffffffff


	//   ....[145]....
        /*0400*/ 	.word	0xffffffff


	//   ....[146]....
        /*0404*/ 	.word	0xffffffff


	//   ....[147]....
        /*0408*/ 	.word	0xffffffff


	//   ....[148]....
        /*040c*/ 	.word	0xffffffff


	//   ....[149]....
        /*0410*/ 	.word	0xffffffff


	//   ....[150]....
        /*0414*/ 	.word	0xffffffff


	//   ....[151]....
        /*0418*/ 	.word	0xffffffff


	//   ....[152]....
        /*041c*/ 	.word	0xffffffff


	//   ....[153]....
        /*0420*/ 	.word	0xffffffff


	//   ....[154]....
        /*0424*/ 	.word	0xffffffff


	//   ....[155]....
        /*0428*/ 	.word	0xffffffff


	//   ....[156]....
        /*042c*/ 	.word	0xffffffff


	//   ....[157]....
        /*0430*/ 	.word	0xffffffff


	//   ....[158]....
        /*0434*/ 	.word	0xffffffff


	//   ....[159]....
        /*0438*/ 	.word	0xffffffff


	//   ....[160]....
        /*043c*/ 	.word	0xffffffff


	//   ....[161]....
        /*0440*/ 	.word	0xffffffff


	//   ....[162]....
        /*0444*/ 	.word	0xffffffff


	//   ....[163]....
        /*0448*/ 	.word	0xffffffff


	//   ....[164]....
        /*044c*/ 	.word	0xffffffff


	//   ....[165]....
        /*0450*/ 	.word	0xffffffff


	//   ....[166]....
        /*0454*/ 	.word	0xffffffff


	//   ....[167]....
        /*0458*/ 	.word	0xffffffff


	//   ....[168]....
        /*045c*/ 	.word	0xffffffff


	//   ....[169]....
        /*0460*/ 	.word	0xffffffff


	//   ....[170]....
        /*0464*/ 	.word	0xffffffff


	//   ....[171]....
        /*0468*/ 	.word	0xffffffff


	//   ....[172]....
        /*046c*/ 	.word	0xffffffff


	//   ....[173]....
        /*0470*/ 	.word	0xffffffff


	//   ....[174]....
        /*0474*/ 	.word	0xffffffff


	//   ....[175]....
        /*0478*/ 	.word	0xffffffff


	//   ....[176]....
        /*047c*/ 	.word	0xffffffff


	//   ....[177]....
        /*0480*/ 	.word	0xffffffff


	//   ....[178]....
        /*0484*/ 	.word	0xffffffff


	//   ....[179]....
        /*0488*/ 	.word	0xffffffff


	//   ....[180]....
        /*048c*/ 	.word	0xffffffff


	//   ....[181]....
        /*0490*/ 	.word	0xffffffff


	//   ....[182]....
        /*0494*/ 	.word	0xffffffff


	//   ....[183]....
        /*0498*/ 	.word	0xffffffff


	//   ....[184]....
        /*049c*/ 	.word	0xffffffff


	//   ....[185]....
        /*04a0*/ 	.word	0xffffffff


	//   ....[186]....
        /*04a4*/ 	.word	0xffffffff


	//   ....[187]....
        /*04a8*/ 	.word	0xffffffff


	//   ....[188]....
        /*04ac*/ 	.word	0xffffffff


	//   ....[189]....
        /*04b0*/ 	.word	0xffffffff


	//   ....[190]....
        /*04b4*/ 	.word	0xffffffff


	//   ....[191]....
        /*04b8*/ 	.word	0xffffffff


	//----- nvinfo : EIATTR_COOP_GROUP_INSTR_OFFSETS
	.align		4
.L_270:
        /*04bc*/ 	.byte	0x04, 0x28
        /*04be*/ 	.short	(.L_272 - .L_271)


	//   ....[0]....
.L_271:
        /*04c0*/ 	.word	0x00000050


	//   ....[1]....
        /*04c4*/ 	.word	0x000001e0


	//   ....[2]....
        /*04c8*/ 	.word	0x00000210


	//   ....[3]....
        /*04cc*/ 	.word	0x00000240


	//   ....[4]....
        /*04d0*/ 	.word	0x00000270


	//   ....[5]....
        /*04d4*/ 	.word	0x000002a0


	//   ....[6]....
        /*04d8*/ 	.word	0x000002d0


	//   ....[7]....
        /*04dc*/ 	.word	0x00000440


	//   ....[8]....
        /*04e0*/ 	.word	0x00000480


	//   ....[9]....
        /*04e4*/ 	.word	0x000004b0


	//   ....[10]....
        /*04e8*/ 	.word	0x000004e0


	//   ....[11]....
        /*04ec*/ 	.word	0x00000510


	//   ....[12]....
        /*04f0*/ 	.word	0x00000540


	//   ....[13]....
        /*04f4*/ 	.word	0x000005d0


	//   ....[14]....
        /*04f8*/ 	.word	0x00000600


	//   ....[15]....
        /*04fc*/ 	.word	0x00000620


	//   ....[16]....
        /*0500*/ 	.word	0x00000680


	//   ....[17]....
        /*0504*/ 	.word	0x00003710


	//   ....[18]....
        /*0508*/ 	.word	0x00003720


	//   ....[19]....
        /*050c*/ 	.word	0x000052c0


	//   ....[20]....
        /*0510*/ 	.word	0x000052d0


	//   ....[21]....
        /*0514*/ 	.word	0x00006c60


	//   ....[22]....
        /*0518*/ 	.word	0x00006c80


	//   ....[23]....
        /*051c*/ 	.word	0x00007180


	//   ....[24]....
        /*0520*/ 	.word	0x000071e0


	//   ....[25]....
        /*0524*/ 	.word	0x00007e60


	//   ....[26]....
        /*0528*/ 	.word	0x00007e80


	//   ....[27]....
        /*052c*/ 	.word	0x00007fb0


	//   ....[28]....
        /*0530*/ 	.word	0x00007fc0


	//   ....[29]....
        /*0534*/ 	.word	0x000080f0


	//   ....[30]....
        /*0538*/ 	.word	0x00008110


	//   ....[31]....
        /*053c*/ 	.word	0x00008240


	//   ....[32]....
        /*0540*/ 	.word	0x00008250


	//   ....[33]....
        /*0544*/ 	.word	0x00008640


	//   ....[34]....
        /*0548*/ 	.word	0x00008650


	//   ....[35]....
        /*054c*/ 	.word	0x00008660


	//   ....[36]....
        /*0550*/ 	.word	0x00008670


	//   ....[37]....
        /*0554*/ 	.word	0x00008920


	//   ....[38]....
        /*0558*/ 	.word	0x00008960


	//   ....[39]....
        /*055c*/ 	.word	0x000089a0


	//   ....[40]....
        /*0560*/ 	.word	0x000089e0


	//   ....[41]....
        /*0564*/ 	.word	0x0000b380


	//   ....[42]....
        /*0568*/ 	.word	0x0000b3c0


	//   ....[43]....
        /*056c*/ 	.word	0x0000b400


	//   ....[44]....
        /*0570*/ 	.word	0x0000b440


	//   ....[45]....
        /*0574*/ 	.word	0x0000e0f0


	//   ....[46]....
        /*0578*/ 	.word	0x0000e100


	//   ....[47]....
        /*057c*/ 	.word	0x0000e110


	//   ....[48]....
        /*0580*/ 	.word	0x0000e120


	//   ....[49]....
        /*0584*/ 	.word	0x0000eed0


	//   ....[50]....
        /*0588*/ 	.word	0x0000eef0


	//   ....[51]....
        /*058c*/ 	.word	0x0000ef40


	//   ....[52]....
        /*0590*/ 	.word	0x0000efa0


	//   ....[53]....
        /*0594*/ 	.word	0x0000f660


	//   ....[54]....
        /*0598*/ 	.word	0x0000f670


	//   ....[55]....
        /*059c*/ 	.word	0x0000f6a0


	//   ....[56]....
        /*05a0*/ 	.word	0x0000f6b0


	//   ....[57]....
        /*05a4*/ 	.word	0x00010a30


	//   ....[58]....
        /*05a8*/ 	.word	0x00010a40


	//   ....[59]....
        /*05ac*/ 	.word	0x00010a70


	//   ....[60]....
        /*05b0*/ 	.word	0x00010a80


	//   ....[61]....
        /*05b4*/ 	.word	0x00011820


	//   ....[62]....
        /*05b8*/ 	.word	0x00011840


	//   ....[63]....
        /*05bc*/ 	.word	0x00011910


	//   ....[64]....
        /*05c0*/ 	.word	0x00011930


	//   ....[65]....
        /*05c4*/ 	.word	0x00011c70


	//   ....[66]....
        /*05c8*/ 	.word	0x00011c90


	//   ....[67]....
        /*05cc*/ 	.word	0x00011cb0


	//   ....[68]....
        /*05d0*/ 	.word	0x00011cd0


	//   ....[69]....
        /*05d4*/ 	.word	0x00013410


	//   ....[70]....
        /*05d8*/ 	.word	0x00013440


	//   ....[71]....
        /*05dc*/ 	.word	0x00013460


	//   ....[72]....
        /*05e0*/ 	.word	0x00013480


	//   ....[73]....
        /*05e4*/ 	.word	0x00014840


	//   ....[74]....
        /*05e8*/ 	.word	0x00014860


	//   ....[75]....
        /*05ec*/ 	.word	0x00014880


	//   ....[76]....
        /*05f0*/ 	.word	0x000148a0


	//   ....[77]....
        /*05f4*/ 	.word	0x00014c10


	//   ....[78]....
        /*05f8*/ 	.word	0x00014c30


	//   ....[79]....
        /*05fc*/ 	.word	0x00014d50


	//   ....[80]....
        /*0600*/ 	.word	0x00014d60


	//   ....[81]....
        /*0604*/ 	.word	0x00014e90


	//   ....[82]....
        /*0608*/ 	.word	0x00014eb0


	//   ....[83]....
        /*060c*/ 	.word	0x00014fe0


	//   ....[84]....
        /*0610*/ 	.word	0x00014ff0


	//   ....[85]....
        /*0614*/ 	.word	0x00015320


	//   ....[86]....
        /*0618*/ 	.word	0x00015340


	//   ....[87]....
        /*061c*/ 	.word	0x00015df0


	//   ....[88]....
        /*0620*/ 	.word	0x00015e00


	//   ....[89]....
        /*0624*/ 	.word	0x00017060


	//   ....[90]....
        /*0628*/ 	.word	0x00017080


	//   ....[91]....
        /*062c*/ 	.word	0x000171b0


	//   ....[92]....
        /*0630*/ 	.word	0x000171c0


	//   ....[93]....
        /*0634*/ 	.word	0x000172f0


	//   ....[94]....
        /*0638*/ 	.word	0x00017310


	//   ....[95]....
        /*063c*/ 	.word	0x00017440


	//   ....[96]....
        /*0640*/ 	.word	0x00017450


	//   ....[97]....
        /*0644*/ 	.word	0x00017610


	//   ....[98]....
        /*0648*/ 	.word	0x00017630


	//   ....[99]....
        /*064c*/ 	.word	0x00017750


	//   ....[100]....
        /*0650*/ 	.word	0x00017790


	//   ....[101]....
        /*0654*/ 	.word	0x000177c0


	//   ....[102]....
        /*0658*/ 	.word	0x000177f0


	//   ....[103]....
        /*065c*/ 	.word	0x00017820


	//   ....[104]....
        /*0660*/ 	.word	0x00017850


	//   ....[105]....
        /*0664*/ 	.word	0x000179b0


	//   ....[106]....
        /*0668*/ 	.word	0x000179f0


	//   ....[107]....
        /*066c*/ 	.word	0x00017a20


	//   ....[108]....
        /*0670*/ 	.word	0x00017a50


	//   ....[109]....
        /*0674*/ 	.word	0x00017a80


	//   ....[110]....
        /*0678*/ 	.word	0x00017ab0


	//   ....[111]....
        /*067c*/ 	.word	0x00017b40


	//   ....[112]....
        /*0680*/ 	.word	0x00017b70


	//   ....[113]....
        /*0684*/ 	.word	0x00017b80


	//   ....[114]....
        /*0688*/ 	.word	0x00017be0


	//   ....[115]....
        /*068c*/ 	.word	0x00018110


	//   ....[116]....
        /*0690*/ 	.word	0x00018170


	//   ....[117]....
        /*0694*/ 	.word	0x000181c0


	//   ....[118]....
        /*0698*/ 	.word	0x00018210


	//   ....[119]....
        /*069c*/ 	.word	0x00018260


	//   ....[120]....
        /*06a0*/ 	.word	0x000182d0


	//   ....[121]....
        /*06a4*/ 	.word	0x00018310


	//   ....[122]....
        /*06a8*/ 	.word	0x00018380


	//   ....[123]....
        /*06ac*/ 	.word	0x000183f0


	//   ....[124]....
        /*06b0*/ 	.word	0x00018450


	//   ....[125]....
        /*06b4*/ 	.word	0x000184c0


	//   ....[126]....
        /*06b8*/ 	.word	0x00018530


	//   ....[127]....
        /*06bc*/ 	.word	0x00018590


	//   ....[128]....
        /*06c0*/ 	.word	0x000185f0


	//   ....[129]....
        /*06c4*/ 	.word	0x00018650


	//   ....[130]....
        /*06c8*/ 	.word	0x000186c0


	//   ....[131]....
        /*06cc*/ 	.word	0x00018720


	//   ....[132]....
        /*06d0*/ 	.word	0x00018780


	//   ....[133]....
        /*06d4*/ 	.word	0x000187e0


	//   ....[134]....
        /*06d8*/ 	.word	0x00018850


	//   ....[135]....
        /*06dc*/ 	.word	0x00018990


	//   ....[136]....
        /*06e0*/ 	.word	0x000189f0


	//   ....[137]....
        /*06e4*/ 	.word	0x00018a40


	//   ....[138]....
        /*06e8*/ 	.word	0x00018a90


	//   ....[139]....
        /*06ec*/ 	.word	0x00018ae0


	//   ....[140]....
        /*06f0*/ 	.word	0x00018b30


	//   ....[141]....
        /*06f4*/ 	.word	0x00018ba0


	//   ....[142]....
        /*06f8*/ 	.word	0x00018c00


	//   ....[143]....
        /*06fc*/ 	.word	0x00018c70


	//   ....[144]....
        /*0700*/ 	.word	0x00018db0


	//   ....[145]....
        /*0704*/ 	.word	0x00018e10


	//   ....[146]....
        /*0708*/ 	.word	0x00018e50


	//   ....[147]....
        /*070c*/ 	.word	0x00018e90


	//   ....[148]....
        /*0710*/ 	.word	0x00018ee0


	//   ....[149]....
        /*0714*/ 	.word	0x00018f20


	//   ....[150]....
        /*0718*/ 	.word	0x00018f70


	//   ....[151]....
        /*071c*/ 	.word	0x00018fc0


	//   ....[152]....
        /*0720*/ 	.word	0x00019010


	//   ....[153]....
        /*0724*/ 	.word	0x00019060


	//   ....[154]....
        /*0728*/ 	.word	0x000190d0


	//   ....[155]....
        /*072c*/ 	.word	0x00019140


	//   ....[156]....
        /*0730*/ 	.word	0x000191a0


	//   ....[157]....
        /*0734*/ 	.word	0x00019200


	//   ....[158]....
        /*0738*/ 	.word	0x00019260


	//   ....[159]....
        /*073c*/ 	.word	0x000192d0


	//   ....[160]....
        /*0740*/ 	.word	0x00019330


	//   ....[161]....
        /*0744*/ 	.word	0x00019390


	//   ....[162]....
        /*0748*/ 	.word	0x000193f0


	//   ....[163]....
        /*074c*/ 	.word	0x00019460


	//   ....[164]....
        /*0750*/ 	.word	0x000194c0


	//   ....[165]....
        /*0754*/ 	.word	0x00019520


	//   ....[166]....
        /*0758*/ 	.word	0x00019580


	//   ....[167]....
        /*075c*/ 	.word	0x000195f0


	//   ....[168]....
        /*0760*/ 	.word	0x00019650


	//   ....[169]....
        /*0764*/ 	.word	0x000196b0


	//   ....[170]....
        /*0768*/ 	.word	0x00019710


	//   ....[171]....
        /*076c*/ 	.word	0x00019780


	//   ....[172]....
        /*0770*/ 	.word	0x000197e0


	//   ....[173]....
        /*0774*/ 	.word	0x00019840


	//   ....[174]....
        /*0778*/ 	.word	0x000198a0


	//   ....[175]....
        /*077c*/ 	.word	0x00019910


	//   ....[176]....
        /*0780*/ 	.word	0x00019960


	//   ....[177]....
        /*0784*/ 	.word	0x000199a0


	//   ....[178]....
        /*0788*/ 	.word	0x000199f0


	//   ....[179]....
        /*078c*/ 	.word	0x00019a40


	//   ....[180]....
        /*0790*/ 	.word	0x00019a90


	//   ....[181]....
        /*0794*/ 	.word	0x00019b00


	//   ....[182]....
        /*0798*/ 	.word	0x00019b40


	//   ....[183]....
        /*079c*/ 	.word	0x00019b90


	//   ....[184]....
        /*07a0*/ 	.word	0x00019be0


	//   ....[185]....
        /*07a4*/ 	.word	0x00019c30


	//   ....[186]....
        /*07a8*/ 	.word	0x00019c80


	//   ....[187]....
        /*07ac*/ 	.word	0x00019cf0


	//   ....[188]....
        /*07b0*/ 	.word	0x00019d30


	//   ....[189]....
        /*07b4*/ 	.word	0x00019da0


	//   ....[190]....
        /*07b8*/ 	.word	0x00019e00


	//   ....[191]....
        /*07bc*/ 	.word	0x00019e60


	//----- nvinfo : EIATTR_EXIT_INSTR_OFFSETS
	.align		4
.L_272:
        /*07c0*/ 	.byte	0x04, 0x1c
        /*07c2*/ 	.short	(.L_274 - .L_273)


	//   ....[0]....
.L_273:
        /*07c4*/ 	.word	0x00000b40


	//   ....[1]....
        /*07c8*/ 	.word	0x000180d0


	//----- nvinfo : EIATTR_MAX_THREADS
	.align		4
.L_274:
        /*07cc*/ 	.byte	0x04, 0x05
        /*07ce*/ 	.short	(.L_276 - .L_275)
.L_275:
        /*07d0*/ 	.word	0x00000100
        /*07d4*/ 	.word	0x00000001
        /*07d8*/ 	.word	0x00000001


	//----- nvinfo : EIATTR_CRS_STACK_SIZE
	.align		4
.L_276:
        /*07dc*/ 	.byte	0x04, 0x1e
        /*07de*/ 	.short	(.L_278 - .L_277)
.L_277:
        /*07e0*/ 	.word	0x00000000
.L_278:


//--------------------- .nv.info._ZN7cutlass13device_kernelIN5flash19enable_sm80_to_sm89INS1_16FlashAttnFwdSm80INS1_25CollectiveMainloopFwdSm80ILi8ELi1ELb0EN4cute5tupleIJNS5_1CILi128EEENS7_ILi64EEENS7_ILi192EEEEEELi192ENS_6half_tEfNS_4arch4Sm80ELb0ELb1ELb0ELb0ELb1ELb0ELb1ELb1EEENS1_21CollectiveEpilogueFwdINS6_IJS8_SA_S9_EEENS6_IJNS7_ILi1EEESI_SI_EEESC_SE_Li256ELb0ELb1ELb1ELb0EEENS1_19SingleTileSchedulerILb0ELb1ELb1ELi128EEEEEEEEEvNT_6ParamsE --------------------------
	.section	.nv.info._ZN7cutlass13device_kernelIN5flash19enable_sm80_to_sm89INS1_16FlashAttnFwdSm80INS1_25CollectiveMainloopFwdSm80ILi8ELi1ELb0EN4cute5tupleIJNS5_1CILi128EEENS7_ILi64EEENS7_ILi192EEEEEELi192ENS_6half_tEfNS_4arch4Sm80ELb0ELb1ELb0ELb0ELb1ELb0ELb1ELb1EEENS1_21CollectiveEpilogueFwdINS6_IJS8_SA_S9_EEENS6_IJNS7_ILi1EEESI_SI_EEESC_SE_Li256ELb0ELb1ELb1ELb0EEENS1_19SingleTileSchedulerILb0ELb1ELb1ELi128EEEEEEEEEvNT_6ParamsE,"",@"SHT_CUDA_INFO"
	.sectionflags	@""
	.align	4


	//----- nvinfo : EIATTR_CUDA_API_VERSION
	.align		4
        /*0000*/ 	.byte	0x04, 0x37
        /*0002*/ 	.short	(.L_280 - .L_279)
.L_279:
        /*0004*/ 	.word	0x00000082


	//----- nvinfo : EIATTR_SW2861232_WAR
	.align		4
.L_280:
        /*0008*/ 	.byte	0x01, 0x35
	.zero		2


	//----- nvinfo : EIATTR_PARAM_CBANK
	.align		4
        /*000c*/ 	.byte	0x04, 0x0a
        /*000e*/ 	.short	(.L_282 - .L_281)
	.align		4
.L_281:
        /*0010*/ 	.word	index@(.nv.constant0._ZN7cutlass13device_kernelIN5flash19enable_sm80_to_sm89INS1_16FlashAttnFwdSm80INS1_25CollectiveMainloopFwdSm80ILi8ELi1ELb0EN4cute5tupleIJNS5_1CILi128EEENS7_ILi64EEENS7_ILi192EEEEEELi192ENS_6half_tEfNS_4arch4Sm80ELb0ELb1ELb0ELb0ELb1ELb0ELb1ELb1EEENS1_21CollectiveEpilogueFwdINS6_IJS8_SA_S9_EEENS6_IJNS7_ILi1EEESI_SI_EEESC_SE_Li256ELb0ELb1ELb1ELb0EEENS1_19SingleTileSchedulerILb0ELb1ELb1ELi128EEEEEEEEEvNT_6ParamsE)
        /*0014*/ 	.short	0x0160
        /*0016*/ 	.short	0x0418


	//----- nvinfo : EIATTR_CBANK_PARAM_SIZE
	.align		4
.L_282:
        /*0018*/ 	.byte	0x03, 0x19
        /*001a*/ 	.short	0x0418


	//----- nvinfo : EIATTR_KPARAM_INFO
	.align		4
        /*001c*/ 	.byte	0x04, 0x17
        /*001e*/ 	.short	(.L_284 - .L_283)
.L_283:
        /*0020*/ 	.word	0x00000000
        /*0024*/ 	.short	0x0000
        /*0026*/ 	.short	0x0000
        /*0028*/ 	.byte	0x00, 0xf0, 0x61, 0x10


	//----- nvinfo : EIATTR_MAXREG_COUNT
	.align		4
.L_284:
        /*002c*/ 	.byte	0x03, 0x1b
        /*002e*/ 	.short	0x00ff


	//----- nvinfo : EIATTR_NUM_BARRIERS
	.align		4
        /*0030*/ 	.byte	0x02, 0x4c
        /*0032*/ 	.byte	0x02
	.zero		1


	//----- nvinfo : EIATTR_MERCURY_ISA_VERSION
	.align		4
        /*0034*/ 	.byte	0x03, 0x5f
        /*0036*/ 	.short	0x0000


	//----- nvinfo : EIATTR_COOP_GROUP_MASK_REGIDS
	.align		4
        /*0038*/ 	.byte	0x04, 0x29
        /*003a*/ 	.short	(.L_286 - .L_285)


	//   ....[0]....
.L_285:
        /*003c*/ 	.word	0xffffffff


	//   ....[1]....
        /*0040*/ 	.word	0xffffffff


	//   ....[2]....
        /*0044*/ 	.word	0xffffffff


	//   ....[3]....
        /*0048*/ 	.word	0xffffffff


	//   ....[4]....
        /*004c*/ 	.word	0xffffffff


	//   ....[5]....
        /*0050*/ 	.word	0xffffffff


	//   ....[6]....
        /*0054*/ 	.word	0xffffffff


	//   ....[7]....
        /*0058*/ 	.word	0xffffffff


	//   ....[8]....
        /*005c*/ 	.word	0xffffffff


	//   ....[9]....
        /*0060*/ 	.word	0xffffffff


	//   ....[10]....
        /*0064*/ 	.word	0xffffffff


	//   ....[11]....
        /*0068*/ 	.word	0xffffffff


	//   ....[12]....
        /*006c*/ 	.word	0xffffffff


	//   ....[13]....
        /*0070*/ 	.word	0xffffffff


	//   ....[14]....
        /*0074*/ 	.word	0xffffffff


	//   ....[15]....
        /*0078*/ 	.word	0xffffffff


	//   ....[16]....
        /*007c*/ 	.word	0xffffffff


	//   ....[17]....
        /*0080*/ 	.word	0xffffffff


	//   ....[18]....
        /*0084*/ 	.word	0xffffffff


	//   ....[19]....
        /*0088*/ 	.word	0xffffffff


	//   ....[20]....
        /*008c*/ 	.word	0xffffffff


	//   ....[21]....
        /*0090*/ 	.word	0xffffffff


	//   ....[22]....
        /*0094*/ 	.word	0xffffffff


	//   ....[23]....
        /*0098*/ 	.word	0xffffffff


	//   ....[24]....
        /*009c*/ 	.word	0xffffffff


	//   ....[25]....
        /*00a0*/ 	.word	0xffffffff


	//   ....[26]....
        /*00a4*/ 	.word	0xffffffff


	//   ....[27]....
        /*00a8*/ 	.word	0xffffffff


	//   ....[28]....
        /*00ac*/ 	.word	0xffffffff


	//   ....[29]....
        /*00b0*/ 	.word	0xffffffff


	//   ....[30]....
        /*00b4*/ 	.word	0xffffffff


	//   ....[31]....
        /*00b8*/ 	.word	0xffffffff


	//   ....[32]....
        /*00bc*/ 	.word	0xffffffff


	//   ....[33]....
        /*00c0*/ 	.word	0xffffffff


	//   ....[34]....
        /*00c4*/ 	.word	0xffffffff


	//   ....[35]....
        /*00c8*/ 	.word	0xffffffff


	//   ....[36]....
        /*00cc*/ 	.word	0xffffffff


	//   ....[37]....
        /*00d0*/ 	.word	0xffffffff


	//   ....[38]....
        /*00d4*/ 	.word	0xffffffff


	//   ....[39]....
        /*00d8*/ 	.word	0xffffffff


	//   ....[40]....
        /*00dc*/ 	.word	0xffffffff


	//   ....[41]....
        /*00e0*/ 	.word	0xffffffff


	//   ....[42]....
        /*00e4*/ 	.word	0xffffffff


	//   ....[43]....
        /*00e8*/ 	.word	0xffffffff


	//   ....[44]....
        /*00ec*/ 	.word	0xffffffff


	//   ....[45]....
        /*00f0*/ 	.word	0xffffffff


	//   ....[46]....
        /*00f4*/ 	.word	0xffffffff


	//   ....[47]....
        /*00f8*/ 	.word	0xffffffff


	//   ....[48]....
        /*00fc*/ 	.word	0xffffffff


	//   ....[49]....
        /*0100*/ 	.word	0xffffffff


	//   ....[50]....
        /*0104*/ 	.word	0xffffffff


	//   ....[51]....
        /*0108*/ 	.word	0xffffffff


	//   ....[52]....
        /*010c*/ 	.word	0xffffffff


	//   ....[53]....
        /*0110*/ 	.word	0xffffffff


	//   ....[54]....
        /*0114*/ 	.word	0xffffffff


	//   ....[55]....
        /*0118*/ 	.word	0xffffffff


	//   ....[56]....
        /*011c*/ 	.word	0xffffffff


	//   ....[57]....
        /*0120*/ 	.word	0xffffffff


	//   ....[58]....
        /*0124*/ 	.word	0xffffffff


	//   ....[59]....
        /*0128*/ 	.word	0xffffffff


	//   ....[60]....
        /*012c*/ 	.word	0xffffffff


	//   ....[61]....
        /*0130*/ 	.word	0xffffffff


	//   ....[62]....
        /*0134*/ 	.word	0xffffffff


	//   ....[63]....
        /*0138*/ 	.word	0xffffffff


	//   ....[64]....
        /*013c*/ 	.word	0xffffffff


	//   ....[65]....
        /*0140*/ 	.word	0xffffffff


	//   ....[66]....
        /*0144*/ 	.word	0xffffffff


	//   ....[67]....
        /*0148*/ 	.word	0xffffffff


	//   ....[68]....
        /*014c*/ 	.word	0xffffffff


	//   ....[69]....
        /*0150*/ 	.word	0xffffffff


	//   ....[70]....
        /*0154*/ 	.word	0xffffffff


	//   ....[71]....
        /*0158*/ 	.word	0xffffffff


	//   ....[72]....
        /*015c*/ 	.word	0xffffffff


	//   ....[73]....
        /*0160*/ 	.word	0xffffffff


	//   ....[74]....
        /*0164*/ 	.word	0xffffffff


	//   ....[75]....
        /*0168*/ 	.word	0xffffffff


	//   ....[76]....
        /*016c*/ 	.word	0xffffffff


	//   ....[77]....
        /*0170*/ 	.word	0xffffffff


	//   ....[78]....
        /*0174*/ 	.word	0xffffffff


	//----- nvinfo : EIATTR_COOP_GROUP_INSTR_OFFSETS
	.align		4
.L_286:
        /*0178*/ 	.byte	0x04, 0x28
        /*017a*/ 	.short	(.L_288 - .L_287)


	//   ....[0]....
.L_287:
        /*017c*/ 	.word	0x00000050


	//   ....[1]....
        /*0180*/ 	.word	0x000012e0


	//   ....[2]....
        /*0184*/ 	.word	0x00001320


	//   ....[3]....
        /*0188*/ 	.word	0x00001520


	//   ....[4]....
        /*018c*/ 	.word	0x00001550


	//   ....[5]....
        /*0190*/ 	.word	0x00001670


	//   ....[6]....
        /*0194*/ 	.word	0x000016a0


	//   ....[7]....
        /*0198*/ 	.word	0x000017d0


	//   ....[8]....
        /*019c*/ 	.word	0x00001820


	//   ....[9]....
        /*01a0*/ 	.word	0x00001e80


	//   ....[10]....
        /*01a4*/ 	.word	0x00001ea0


	//   ....[11]....
        /*01a8*/ 	.word	0x00001ed0


	//   ....[12]....
        /*01ac*/ 	.word	0x00001ef0


	//   ....[13]....
        /*01b0*/ 	.word	0x00001f30


	//   ....[14]....
        /*01b4*/ 	.word	0x00001f60


	//   ....[15]....
        /*01b8*/ 	.word	0x00001f90


	//   ....[16]....
        /*01bc*/ 	.word	0x00001fc0


	//   ....[17]....
        /*01c0*/ 	.word	0x00003080


	//   ....[18]....
        /*01c4*/ 	.word	0x000030c0


	//   ....[19]....
        /*01c8*/ 	.word	0x000030e0


	//   ....[20]....
        /*01cc*/ 	.word	0x000030f0


	//   ....[21]....
        /*01d0*/ 	.word	0x00003480


	//   ....[22]....
        /*01d4*/ 	.word	0x00003890


	//   ....[23]....
        /*01d8*/ 	.word	0x000041c0


	//   ....[24]....
        /*01dc*/ 	.word	0x000041f0


	//   ....[25]....
        /*01e0*/ 	.word	0x00004210


	//   ....[26]....
        /*01e4*/ 	.word	0x00004230


	//   ....[27]....
        /*01e8*/ 	.word	0x00005660


	//   ....[28]....
        /*01ec*/ 	.word	0x00005680


	//   ....[29]....
        /*01f0*/ 	.word	0x00005690


	//   ....[30]....
        /*01f4*/ 	.word	0x000056a0


	//   ....[31]....
        /*01f8*/ 	.word	0x00006370


	//   ....[32]....
        /*01fc*/ 	.word	0x00006390


	//   ....[33]....
        /*0200*/ 	.word	0x000063a0


	//   ....[34]....
        /*0204*/ 	.word	0x000063b0


	//   ....[35]....
        /*0208*/ 	.word	0x000065b0


	//   ....[36]....
        /*020c*/ 	.word	0x00006890


	//   ....[37]....
        /*0210*/ 	.word	0x000072a0


	//   ....[38]....
        /*0214*/ 	.word	0x00007450


	//   ....[39]....
        /*0218*/ 	.word	0x00007460


	//   ....[40]....
        /*021c*/ 	.word	0x000074d0


	//   ....[41]....
        /*0220*/ 	.word	0x00009140


	//   ....[42]....
        /*0224*/ 	.word	0x00009160


	//   ....[43]....
        /*0228*/ 	.word	0x00009170


	//   ....[44]....
        /*022c*/ 	.word	0x00009180


	//   ....[45]....
        /*0230*/ 	.word	0x00009e40


	//   ....[46]....
        /*0234*/ 	.word	0x00009e70


	//   ....[47]....
        /*0238*/ 	.word	0x00009e80


	//   ....[48]....
        /*023c*/ 	.word	0x00009e90


	//   ....[49]....
        /*0240*/ 	.word	0x0000a260


	//   ....[50]....
        /*0244*/ 	.word	0x0000a280


	//   ....[51]....
        /*0248*/ 	.word	0x0000a2b0


	//   ....[52]....
        /*024c*/ 	.word	0x0000a2c0


	//   ....[53]....
        /*0250*/ 	.word	0x0000bbc0


	//   ....[54]....
        /*0254*/ 	.word	0x0000bbe0


	//   ....[55]....
        /*0258*/ 	.word	0x0000bbf0


	//   ....[56]....
        /*025c*/ 	.word	0x0000bc10


	//   ....[57]....
        /*0260*/ 	.word	0x0000c840


	//   ....[58]....
        /*0264*/ 	.word	0x0000c850


	//   ....[59]....
        /*0268*/ 	.word	0x0000c860


	//   ....[60]....
        /*026c*/ 	.word	0x0000c870


	//   ....[61]....
        /*0270*/ 	.word	0x0000ca50


	//   ....[62]....
        /*0274*/ 	.word	0x0000cd20


	//   ....[63]....
        /*0278*/ 	.word	0x0000d860


	//   ....[64]....
        /*027c*/ 	.word	0x0000d8b0


	//   ....[65]....
        /*0280*/ 	.word	0x0000d8d0


	//   ....[66]....
        /*0284*/ 	.word	0x0000d8f0


	//   ....[67]....
        /*0288*/ 	.word	0x0000f040


	//   ....[68]....
        /*028c*/ 	.word	0x0000f070


	//   ....[69]....
        /*0290*/ 	.word	0x0000f0c0


	//   ....[70]....
        /*0294*/ 	.word	0x0000f0d0


	//   ....[71]....
        /*0298*/ 	.word	0x0000fdd0


	//   ....[72]....
        /*029c*/ 	.word	0x0000fe10


	//   ....[73]....
        /*02a0*/ 	.word	0x0000fe30


	//   ....[74]....
        /*02a4*/ 	.word	0x0000fe60


	//   ....[75]....
        /*02a8*/ 	.word	0x0000fed0


	//   ....[76]....
        /*02ac*/ 	.word	0x0000ff40


	//   ....[77]....
        /*02b0*/ 	.word	0x00010850


	//   ....[78]....
        /*02b4*/ 	.word	0x00010860


	//----- nvinfo : EIATTR_EXIT_INSTR_OFFSETS
	.align		4
.L_288:
        /*02b8*/ 	.byte	0x04, 0x1c
        /*02ba*/ 	.short	(.L_290 - .L_289)


	//   ....[0]....
.L_289:
        /*02bc*/ 	.word	0x000001b0


	//   ....[1]....
        /*02c0*/ 	.word	0x00010870


	//   ....[2]....
        /*02c4*/ 	.word	0x00011110


	//   ....[3]....
        /*02c8*/ 	.word	0x00011160


	//   ....[4]....
        /*02cc*/ 	.word	0x00011190


	//   ....[5]....
        /*02d0*/ 	.word	0x000111f0


	//   ....[6]....
        /*02d4*/ 	.word	0x00011480


	//----- nvinfo : EIATTR_CTAIDZ_USED
	.align		4
.L_290:
        /*02d8*/ 	.byte	0x01, 0x04
	.zero		2


	//----- nvinfo : EIATTR_MAX_THREADS
	.align		4
        /*02dc*/ 	.byte	0x04, 0x05
        /*02de*/ 	.short	(.L_292 - .L_291)
.L_291:
        /*02e0*/ 	.word	0x00000100
        /*02e4*/ 	.word	0x00000001
        /*02e8*/ 	.word	0x00000001


	//----- nvinfo : EIATTR_CRS_STACK_SIZE
	.align		4
.L_292:
        /*02ec*/ 	.byte	0x04, 0x1e
        /*02ee*/ 	.short	(.L_294 - .L_293)
.L_293:
        /*02f0*/ 	.word	0x00000000
.L_294:


//--------------------- .nv.info._ZN7cutlass13device_kernelIN5flash19enable_sm80_to_sm89INS1_16FlashAttnFwdSm80INS1_25CollectiveMainloopFwdSm80ILi8ELi1ELb0EN4cute5tupleIJNS5_1CILi128EEENS7_ILi64EEENS7_ILi192EEEEEELi192ENS_6half_tEfNS_4arch4Sm80ELb0ELb1ELb0ELb1ELb1ELb0ELb1ELb1EEENS1_21CollectiveEpilogueFwdINS6_IJS8_SA_S9_EEENS6_IJNS7_ILi1EEESI_SI_EEESC_SE_Li256ELb1ELb1ELb1ELb0EEENS1_36VarlenDynamicPersistentTileSchedulerILi128ELi64ELi256ELi256ELb1ELb1ELb0ELb1ELb0ELb1EEEEEEEEEvNT_6ParamsE --------------------------
	.section	.nv.info._ZN7cutlass13device_kernelIN5flash19enable_sm80_to_sm89INS1_16FlashAttnFwdSm80INS1_25CollectiveMainloopFwdSm80ILi8ELi1ELb0EN4cute5tupleIJNS5_1CILi128EEENS7_ILi64EEENS7_ILi192EEEEEELi192ENS_6half_tEfNS_4arch4Sm80ELb0ELb1ELb0ELb1ELb1ELb0ELb1ELb1EEENS1_21CollectiveEpilogueFwdINS6_IJS8_SA_S9_EEENS6_IJNS7_ILi1EEESI_SI_EEESC_SE_Li256ELb1ELb1ELb1ELb0EEENS1_36VarlenDynamicPersistentTileSchedulerILi128ELi64ELi256ELi256ELb1ELb1ELb0ELb1ELb0ELb1EEEEEEEEEvNT_6ParamsE,"",@"SHT_CUDA_INFO"
	.sectionflags	@""
	.align	4


	//----- nvinfo : EIATTR_CUDA_API_VERSION
	.align		4
        /*0000*/ 	.byte	0x04, 0x37
        /*0002*/ 	.short	(.L_296 - .L_295)
.L_295:
        /*0004*/ 	.word	0x00000082


	//----- nvinfo : EIATTR_SW2861232_WAR
	.align		4
.L_296:
        /*0008*/ 	.byte	0x01, 0x35
	.zero		2


	//----- nvinfo : EIATTR_PARAM_CBANK
	.align		4
        /*000c*/ 	.byte	0x04, 0x0a
        /*000e*/ 	.short	(.L_298 - .L_297)
	.align		4
.L_297:
        /*0010*/ 	.word	index@(.nv.constant0._ZN7cutlass13device_kernelIN5flash19enable_sm80_to_sm89INS1_16FlashAttnFwdSm80INS1_25CollectiveMainloopFwdSm80ILi8ELi1ELb0EN4cute5tupleIJNS5_1CILi128EEENS7_ILi64EEENS7_ILi192EEEEEELi192ENS_6half_tEfNS_4arch4Sm80ELb0ELb1ELb0ELb1ELb1ELb0ELb1ELb1EEENS1_21CollectiveEpilogueFwdINS6_IJS8_SA_S9_EEENS6_IJNS7_ILi1EEESI_SI_EEESC_SE_Li256ELb1ELb1ELb1ELb0EEENS1_36VarlenDynamicPersistentTileSchedulerILi128ELi64ELi256ELi256ELb1ELb1ELb0ELb1ELb0ELb1EEEEEEEEEvNT_6ParamsE)
        /*0014*/ 	.short	0x0160
        /*0016*/ 	.short	0x0438


	//----- nvinfo : EIATTR_CBANK_PARAM_SIZE
	.align		4
.L_298:
        /*0018*/ 	.byte	0x03, 0x19
        /*001a*/ 	.short	0x0438


	//----- nvinfo : EIATTR_KPARAM_INFO
	.align		4
        /*001c*/ 	.byte	0x04, 0x17
        /*001e*/ 	.short	(.L_300 - .L_299)
.L_299:
        /*0020*/ 	.word	0x00000000
        /*0024*/ 	.short	0x0000
        /*0026*/ 	.short	0x0000
        /*0028*/ 	.byte	0x00, 0xf0, 0xe1, 0x10


	//----- nvinfo : EIATTR_MAXREG_COUNT
	.align		4
.L_300:
        /*002c*/ 	.byte	0x03, 0x1b
        /*002e*/ 	.short	0x00ff


	//----- nvinfo : EIATTR_NUM_BARRIERS
	.align		4
        /*0030*/ 	.byte	0x02, 0x4c
        /*0032*/ 	.byte	0x06
	.zero		1


	//----- nvinfo : EIATTR_ANNOTATIONS
	.align		4
        /*0034*/ 	.byte	0x04, 0x55
        /*0036*/ 	.short	(.L_302 - .L_301)


	//   ....[0]....
.L_301:
        /*0038*/ 	.word	0x00000001
        /*003c*/ 	.byte	0x90, 0x14, 0x00, 0x00, 0x01, 0x00, 0x00, 0x00, 0x90, 0x18, 0x00, 0x00, 0x01, 0x00, 0x00, 0x00
        /*004c*/ 	.byte	0xc0, 0x18, 0x00, 0x00, 0x01, 0x00, 0x00, 0x00, 0x00, 0x19, 0x00, 0x00, 0x01, 0x00, 0x00, 0x00
        /*005c*/ 	.byte	0x30, 0x19, 0x00, 0x00, 0x01, 0x00, 0x00, 0x00, 0xa0, 0x10, 0x01, 0x00, 0x01, 0x00, 0x00, 0x00
        /*006c*/ 	.byte	0xb0, 0x10, 0x01, 0x00, 0x01, 0x00, 0x00, 0x00, 0xc0, 0x10, 0x01, 0x00, 0x01, 0x00, 0x00, 0x00
        /*007c*/ 	.byte	0xd0, 0x10, 0x01, 0x00, 0x01, 0x00, 0x00, 0x00, 0x30, 0x18, 0x01, 0x00


	//----- nvinfo : EIATTR_MERCURY_ISA_VERSION
	.align		4
.L_302:
        /*0088*/ 	.byte	0x03, 0x5f
        /*008a*/ 	.short	0x0000


	//----- nvinfo : EIATTR_INT_WARP_WIDE_INSTR_OFFSETS
	.align		4
        /*008c*/ 	.byte	0x04, 0x31
        /*008e*/ 	.short	(.L_304 - .L_303)


	//   ....[0]....
.L_303:
        /*0090*/ 	.word	0x00010f80


	//   ....[1]....
        /*0094*/ 	.word	0x00011000


	//----- nvinfo : EIATTR_COOP_GROUP_MASK_REGIDS
	.align		4
.L_304:
        /*0098*/ 	.byte	0x04, 0x29
        /*009a*/ 	.short	(.L_306 - .L_305)


	//   ....[0]....
.L_305:
        /*009c*/ 	.word	0xffffffff


	//   ....[1]....
        /*00a0*/ 	.word	0xffffffff


	//   ....[2]....
        /*00a4*/ 	.word	0xffffffff


	//   ....[3]....
        /*00a8*/ 	.word	0xffffffff


	//   ....[4]....
        /*00ac*/ 	.word	0xffffffff


	//   ....[5]....
        /*00b0*/ 	.word	0xffffffff


	//   ....[6]....
        /*00b4*/ 	.word	0xffffffff


	//   ....[7]....
        /*00b8*/ 	.word	0xffffffff


	//   ....[8]....
        /*00bc*/ 	.word	0xffffffff


	//   ....[9]....
        /*00c0*/ 	.word	0xffffffff


	//   ....[10]....
        /*00c4*/ 	.word	0xffffffff


	//   ....[11]....
        /*00c8*/ 	.word	0xffffffff


	//   ....[12]....
        /*00cc*/ 	.word	0xffffffff


	//   ....[13]....
        /*00d0*/ 	.word	0xffffffff


	//   ....[14]....
        /*00d4*/ 	.word	0xffffffff


	//   ....[15]....
        /*00d8*/ 	.word	0xffffffff


	//   ....[16]....
        /*00dc*/ 	.word	0xffffffff


	//   ....[17]....
        /*00e0*/ 	.word	0xffffffff


	//   ....[18]....
        /*00e4*/ 	.word	0xffffffff


	//   ....[19]....
        /*00e8*/ 	.word	0xffffffff


	//   ....[20]....
        /*00ec*/ 	.word	0xffffffff


	//   ....[21]....
        /*00f0*/ 	.word	0xffffffff


	//   ....[22]....
        /*00f4*/ 	.word	0xffffffff


	//   ....[23]....
        /*00f8*/ 	.word	0xffffffff


	//   ....[24]....
        /*00fc*/ 	.word	0xffffffff


	//   ....[25]....
        /*0100*/ 	.word	0xffffffff


	//   ....[26]....
        /*0104*/ 	.word	0xffffffff


	//   ....[27]....
        /*0108*/ 	.word	0xffffffff


	//   ....[28]....
        /*010c*/ 	.word	0xffffffff


	//   ....[29]....
        /*0110*/ 	.word	0xffffffff


	//   ....[30]....
        /*0114*/ 	.word	0xffffffff


	//   ....[31]....
        /*0118*/ 	.word	0xffffffff


	//   ....[32]....
        /*011c*/ 	.word	0xffffffff


	//   ....[33]....
        /*0120*/ 	.word	0xffffffff


	//   ....[34]....
        /*0124*/ 	.word	0xffffffff


	//   ....[35]....
        /*0128*/ 	.word	0xffffffff


	//   ....[36]....
        /*012c*/ 	.word	0xffffffff


	//   ....[37]....
        /*0130*/ 	.word	0xffffffff


	//   ....[38]....
        /*0134*/ 	.word	0xffffffff


	//   ....[39]....
        /*0138*/ 	.word	0xffffffff


	//   ....[40]....
        /*013c*/ 	.word	0xffffffff


	//   ....[41]....
        /*0140*/ 	.word	0xffffffff


	//   ....[42]....
        /*0144*/ 	.word	0xffffffff


	//   ....[43]....
        /*0148*/ 	.word	0xffffffff


	//   ....[44]....
        /*014c*/ 	.word	0xffffffff


	//   ....[45]....
        /*0150*/ 	.word	0xffffffff


	//   ....[46]....
        /*0154*/ 	.word	0xffffffff


	//   ....[47]....
        /*0158*/ 	.word	0xffffffff


	//   ....[48]....
        /*015c*/ 	.word	0xffffffff


	//   ....[49]....
        /*0160*/ 	.word	0xffffffff


	//   ....[50]....
        /*0164*/ 	.word	0xffffffff


	//   ....[51]....
        /*0168*/ 	.word	0xffffffff


	//   ....[52]....
        /*016c*/ 	.word	0xffffffff


	//   ....[53]....
        /*0170*/ 	.word	0xffffffff


	//   ....[54]....
        /*0174*/ 	.word	0xffffffff


	//   ....[55]....
        /*0178*/ 	.word	0xffffffff


	//   ....[56]....
        /*017c*/ 	.word	0xffffffff


	//   ....[57]....
        /*0180*/ 	.word	0xffffffff


	//   ....[58]....
        /*0184*/ 	.word	0xffffffff


	//   ....[59]....
        /*0188*/ 	.word	0xffffffff


	//   ....[60]....
        /*018c*/ 	.word	0xffffffff


	//   ....[61]....
        /*0190*/ 	.word	0xffffffff


	//   ....[62]....
        /*0194*/ 	.word	0xffffffff


	//   ....[63]....
        /*0198*/ 	.word	0xffffffff


	//   ....[64]....
        /*019c*/ 	.word	0xffffffff


	//   ....[65]....
        /*01a0*/ 	.word	0xffffffff


	//   ....[66]....
        /*01a4*/ 	.word	0xffffffff


	//   ....[67]....
        /*01a8*/ 	.word	0xffffffff


	//   ....[68]....
        /*01ac*/ 	.word	0xffffffff


	//   ....[69]....
        /*01b0*/ 	.word	0xffffffff


	//   ....[70]....
        /*01b4*/ 	.word	0xffffffff


	//   ....[71]....
        /*01b8*/ 	.word	0xffffffff


	//   ....[72]....
        /*01bc*/ 	.word	0xffffffff


	//   ....[73]....
        /*01c0*/ 	.word	0xffffffff


	//   ....[74]....
        /*01c4*/ 	.word	0xffffffff


	//   ....[75]....
        /*01c8*/ 	.word	0xffffffff


	//   ....[76]....
        /*01cc*/ 	.word	0xffffffff


	//   ....[77]....
        /*01d0*/ 	.word	0xffffffff


	//   ....[78]....
        /*01d4*/ 	.word	0xffffffff


	//   ....[79]....
        /*01d8*/ 	.word	0xffffffff


	//   ....[80]....
        /*01dc*/ 	.word	0xffffffff


	//   ....[81]....
        /*01e0*/ 	.word	0xffffffff


	//   ....[82]....
        /*01e4*/ 	.word	0xffffffff


	//   ....[83]....
        /*01e8*/ 	.word	0xffffffff


	//   ....[84]....
        /*01ec*/ 	.word	0xffffffff


	//   ....[85]....
        /*01f0*/ 	.word	0xffffffff


	//   ....[86]....
        /*01f4*/ 	.word	0xffffffff


	//   ....[87]....
        /*01f8*/ 	.word	0xffffffff


	//   ....[88]....
        /*01fc*/ 	.word	0xffffffff


	//   ....[89]....
        /*0200*/ 	.word	0xffffffff


	//   ....[90]....
        /*0204*/ 	.word	0xffffffff


	//   ....[91]....
        /*0208*/ 	.word	0xffffffff


	//   ....[92]....
        /*020c*/ 	.word	0xffffffff


	//   ....[93]....
        /*0210*/ 	.word	0xffffffff


	//   ....[94]....
        /*0214*/ 	.word	0xffffffff


	//   ....[95]....
        /*0218*/ 	.word	0xffffffff


	//   ....[96]....
        /*021c*/ 	.word	0xffffffff


	//   ....[97]....
        /*0220*/ 	.word	0xffffffff


	//   ....[98]....
        /*0224*/ 	.word	0xffffffff


	//   ....[99]....
        /*0228*/ 	.word	0xffffffff


	//   ....[100]....
        /*022c*/ 	.word	0xffffffff


	//   ....[101]....
        /*0230*/ 	.word	0xffffffff


	//   ....[102]....
        /*0234*/ 	.word	0xffffffff


	//   ....[103]....
        /*0238*/ 	.word	0xffffffff


	//   ....[104]....
        /*023c*/ 	.word	0xffffffff


	//   ....[105]....
        /*0240*/ 	.word	0xffffffff


	//   ....[106]....
        /*0244*/ 	.word	0xffffffff


	//   ....[107]....
        /*0248*/ 	.word	0xffffffff


	//   ....[108]....
        /*024c*/ 	.word	0xffffffff


	//   ....[109]....
        /*0250*/ 	.word	0xffffffff


	//   ....[110]....
        /*0254*/ 	.word	0xffffffff


	//   ....[111]....
        /*0258*/ 	.word	0xffffffff


	//   ....[112]....
        /*025c*/ 	.word	0xffffffff


	//   ....[113]....
        /*0260*/ 	.word	0xffffffff


	//   ....[114]....
        /*0264*/ 	.word	0xffffffff


	//   ....[115]....
        /*0268*/ 	.word	0xffffffff


	//   ....[116]....
        /*026c*/ 	.word	0xffffffff


	//   ....[117]....
        /*0270*/ 	.word	0xffffffff


	//   ....[118]....
        /*0274*/ 	.word	0xffffffff


	//   ....[119]....
        /*0278*/ 	.word	0xffffffff


	//   ....[120]....
        /*027c*/ 	.word	0xffffffff


	//   ....[121]....
        /*0280*/ 	.word	0xffffffff


	//   ....[122]....
        /*0284*/ 	.word	0xffffffff


	//   ....[123]....
        /*0288*/ 	.word	0xffffffff


	//   ....[124]....
        /*028c*/ 	.word	0xffffffff


	//   ....[125]....
        /*0290*/ 	.word	0xffffffff


	//   ....[126]....
        /*0294*/ 	.word	0xffffffff


	//   ....[127]....
        /*0298*/ 	.word	0xffffffff


	//   ....[128]....
        /*029c*/ 	.word	0xffffffff


	//   ....[129]....
        /*02a0*/ 	.word	0xffffffff


	//   ....[130]....
        /*02a4*/ 	.word	0xffffffff


	//   ....[131]....
        /*02a8*/ 	.word	0xffffffff


	//   ....[132]....
        /*02ac*/ 	.word	0xffffffff


	//   ....[133]....
        /*02b0*/ 	.word	0xffffffff


	//   ....[134]....
        /*02b4*/ 	.word	0xffffffff


	//   ....[135]....
        /*02b8*/ 	.word	0xffffffff


	//   ....[136]....
        /*02bc*/ 	.word	0xffffffff


	//   ....[137]....
        /*02c0*/ 	.word	0xffffffff


	//   ....[138]....
        /*02c4*/ 	.word	0xffffffff


	//   ....[139]....
        /*02c8*/ 	.word	0xffffffff


	//   ....[140]....
        /*02cc*/ 	.word	0xffffffff


	//   ....[141]....
        /*02d0*/ 	.word	0xffffffff


	//   ....[142]....
        /*02d4*/ 	.word	0xffffffff


	//   ....[143]....
        /*02d8*/ 	.word	0xffffffff


	//   ....[144]....
        /*02dc*/ 	.word	0xffffffff


	//   ....[145]....
        /*02e0*/ 	.word	0xffffffff


	//   ....[146]....
        /*02e4*/ 	.word	0xffffffff


	//   ....[147]....
        /*02e8*/ 	.word	0xffffffff


	//   ....[148]....
        /*02ec*/ 	.word	0xffffffff


	//   ....[149]....
        /*02f0*/ 	.word	0xffffffff


	//   ....[150]....
        /*02f4*/ 	.word	0xffffffff


	//   ....[151]....
        /*02f8*/ 	.word	0xffffffff


	//   ....[152]....
        /*02fc*/ 	.word	0xffffffff


	//   ....[153]....
        /*0300*/ 	.word	0xffffffff


	//   ....[154]....
        /*0304*/ 	.word	0xffffffff


	//   ....[155]....
        /*0308*/ 	.word	0xffffffff


	//   ....[156]....
        /*030c*/ 	.word	0xffffffff


	//   ....[157]....
        /*0310*/ 	.word	0xffffffff


	//   ....[158]....
        /*0314*/ 	.word	0xffffffff


	//   ....[159]....
        /*0318*/ 	.word	0xffffffff


	//   ....[160]....
        /*031c*/ 	.word	0xffffffff


	//   ....[161]....
        /*0320*/ 	.word	0xffffffff


	//   ....[162]....
        /*0324*/ 	.word	0xffffffff


	//   ....[163]....
        /*0328*/ 	.word	0xffffffff


	//   ....[164]....
        /*032c*/ 	.word	0xffffffff


	//   ....[165]....
        /*0330*/ 	.word	0xffffffff


	//   ....[166]....
        /*0334*/ 	.word	0xffffffff


	//   ....[167]....
        /*0338*/ 	.word	0xffffffff


	//   ....[168]....
        /*033c*/ 	.word	0xffffffff


	//   ....[169]....
        /*0340*/ 	.word	0xffffffff


	//   ....[170]....
        /*0344*/ 	.word	0xffffffff


	//   ....[171]....
        /*0348*/ 	.word	0xffffffff


	//   ....[172]....
        /*034c*/ 	.word	0xffffffff


	//   ....[173]....
        /*0350*/ 	.word	0xffffffff


	//   ....[174]....
        /*0354*/ 	.word	0xffffffff


	//   ....[175]....
        /*0358*/ 	.word	0xffffffff


	//   ....[176]....
        /*035c*/ 	.word	0xffffffff


	//   ....[177]....
        /*0360*/ 	.word	0xffffffff


	//   ....[178]....
        /*0364*/ 	.word	0xffffffff


	//   ....[179]....
        /*0368*/ 	.word	0xffffffff


	//   ....[180]....
        /*036c*/ 	.word	0xffffffff


	//   ....[181]....
        /*0370*/ 	.word	0xffffffff


	//   ....[182]....
        /*0374*/ 	.word	0xffffffff


	//   ....[183]....
        /*0378*/ 	.word	0xffffffff


	//   ....[184]....
        /*037c*/ 	.word	0xffffffff


	//   ....[185]....
        /*0380*/ 	.word	0xffffffff


	//   ....[186]....
        /*0384*/ 	.word	0xffffffff


	//   ....[187]....
        /*0388*/ 	.word	0xffffffff


	//   ....[188]....
        /*038c*/ 	.word	0xffffffff


	//   ....[189]....
        /*0390*/ 	.word	0xffffffff


	//   ....[190]....
        /*0394*/ 	.word	0xffffffff


	//   ....[191]....
        /*0398*/ 	.word	0xffffffff


	//   ....[192]....
        /*039c*/ 	.word	0xffffffff


	//   ....[193]....
        /*03a0*/ 	.word	0xffffffff


	//   ....[194]....
        /*03a4*/ 	.word	0xffffffff


	//   ....[195]....
        /*03a8*/ 	.word	0xffffffff


	//   ....[196]....
        /*03ac*/ 	.word	0xffffffff


	//   ....[197]....
        /*03b0*/ 	.word	0xffffffff


	//   ....[198]....
        /*03b4*/ 	.word	0xffffffff


	//   ....[199]....
        /*03b8*/ 	.word	0xffffffff


	//   ....[200]....
        /*03bc*/ 	.word	0xffffffff


	//   ....[201]....
        /*03c0*/ 	.word	0xffffffff


	//   ....[202]....
        /*03c4*/ 	.word	0xffffffff


	//   ....[203]....
        /*03c8*/ 	.word	0xffffffff


	//   ....[204]....
        /*03cc*/ 	.word	0xffffffff


	//   ....[205]....
        /*03d0*/ 	.word	0xffffffff


	//   ....[206]....
        /*03d4*/ 	.word	0xffffffff


	//   ....[207]....
        /*03d8*/ 	.word	0xffffffff


	//   ....[208]....
        /*03dc*/ 	.word	0xffffffff


	//   ....[209]....
        /*03e0*/ 	.word	0xffffffff


	//   ....[210]....
        /*03e4*/ 	.word	0xffffffff


	//   ....[211]....
        /*03e8*/ 	.word	0xffffffff


	//   ....[212]....
        /*03ec*/ 	.word	0xffffffff


	//   ....[213]....
        /*03f0*/ 	.word	0xffffffff


	//   ....[214]....
        /*03f4*/ 	.word	0xffffffff


	//   ....[215]....
        /*03f8*/ 	.word	0xffffffff


	//   ....[216]....
        /*03fc*/ 	.word	0xffffffff


	//   ....[217]....
        /*0400*/ 	.word	0xffffffff


	//   ....[218]....
        /*0404*/ 	.word	0xffffffff


	//   ....[219]....
        /*0408*/ 	.word	0xffffffff


	//   ....[220]....
        /*040c*/ 	.word	0xffffffff


	//   ....[221]....
        /*0410*/ 	.word	0xffffffff


	//   ....[222]....
        /*0414*/ 	.word	0xffffffff


	//   ....[223]....
        /*0418*/ 	.word	0xffffffff


	//   ....[224]....
        /*041c*/ 	.word	0xffffffff


	//   ....[225]....
        /*0420*/ 	.word	0xffffffff


	//   ....[226]....
        /*0424*/ 	.word	0xffffffff


	//   ....[227]....
        /*0428*/ 	.word	0xffffffff


	//   ....[228]....
        /*042c*/ 	.word	0xffffffff


	//   ....[229]....
        /*0430*/ 	.word	0xffffffff


	//   ....[230]....
        /*0434*/ 	.word	0xffffffff


	//   ....[231]....
        /*0438*/ 	.word	0xffffffff


	//   ....[232]....
        /*043c*/ 	.word	0xffffffff


	//   ....[233]....
        /*0440*/ 	.word	0xffffffff


	//   ....[234]....
        /*0444*/ 	.word	0xffffffff


	//   ....[235]....
        /*0448*/ 	.word	0xffffffff


	//----- nvinfo : EIATTR_COOP_GROUP_INSTR_OFFSETS
	.align		4
.L_306:
        /*044c*/ 	.byte	0x04, 0x28
        /*044e*/ 	.short	(.L_308 - .L_307)


	//   ....[0]....
.L_307:
        /*0450*/ 	.word	0x00000050


	//   ....[1]....
        /*0454*/ 	.word	0x000001e0


	//   ....[2]....
        /*0458*/ 	.word	0x00000210


	//   ....[3]....
        /*045c*/ 	.word	0x00000240


	//   ....[4]....
        /*0460*/ 	.word	0x00000270


	//   ....[5]....
        /*0464*/ 	.word	0x000002a0


	//   ....[6]....
        /*0468*/ 	.word	0x000002d0


	//   ....[7]....
        /*046c*/ 	.word	0x00000430


	//   ....[8]....
        /*0470*/ 	.word	0x00000470


	//   ....[9]....
        /*0474*/ 	.word	0x000004a0


	//   ....[10]....
        /*0478*/ 	.word	0x000004d0


	//   ....[11]....
        /*047c*/ 	.word	0x00000500


	//   ....[12]....
        /*0480*/ 	.word	0x00000530


	//   ....[13]....
        /*0484*/ 	.word	0x000005c0


	//   ....[14]....
        /*0488*/ 	.word	0x00000600


	//   ....[15]....
        /*048c*/ 	.word	0x00000620


	//   ....[16]....
        /*0490*/ 	.word	0x00000680


	//   ....[17]....
        /*0494*/ 	.word	0x000029a0


	//   ....[18]....
        /*0498*/ 	.word	0x000029c0


	//   ....[19]....
        /*049c*/ 	.word	0x00002b30


	//   ....[20]....
        /*04a0*/ 	.word	0x00002b40


	//   ....[21]....
        /*04a4*/ 	.word	0x00002ca0


	//   ....[22]....
        /*04a8*/ 	.word	0x00002cc0


	//   ....[23]....
        /*04ac*/ 	.word	0x00002e20


	//   ....[24]....
        /*04b0*/ 	.word	0x00002e30


	//   ....[25]....
        /*04b4*/ 	.word	0x000032b0


	//   ....[26]....
        /*04b8*/ 	.word	0x000032e0


	//   ....[27]....
        /*04bc*/ 	.word	0x000032f0


	//   ....[28]....
        /*04c0*/ 	.word	0x00003300


	//   ....[29]....
        /*04c4*/ 	.word	0x000034a0


	//   ....[30]....
        /*04c8*/ 	.word	0x000034b0


	//   ....[31]....
        /*04cc*/ 	.word	0x00003500


	//   ....[32]....
        /*04d0*/ 	.word	0x00003510


	//   ....[33]....
        /*04d4*/ 	.word	0x000043e0


	//   ....[34]....
        /*04d8*/ 	.word	0x00004400


	//   ....[35]....
        /*04dc*/ 	.word	0x00004490


	//   ....[36]....
        /*04e0*/ 	.word	0x000044f0


	//   ....[37]....
        /*04e4*/ 	.word	0x00004780


	//   ....[38]....
        /*04e8*/ 	.word	0x00004c60


	//   ....[39]....
        /*04ec*/ 	.word	0x00005310


	//   ....[40]....
        /*04f0*/ 	.word	0x00005340


	//   ....[41]....
        /*04f4*/ 	.word	0x00005350


	//   ....[42]....
        /*04f8*/ 	.word	0x00005380


	//   ....[43]....
        /*04fc*/ 	.word	0x000068d0


	//   ....[44]....
        /*0500*/ 	.word	0x000068f0


	//   ....[45]....
        /*0504*/ 	.word	0x000069b0


	//   ....[46]....
        /*0508*/ 	.word	0x000069e0


	//   ....[47]....
        /*050c*/ 	.word	0x00007780


	//   ....[48]....
        /*0510*/ 	.word	0x000077a0


	//   ....[49]....
        /*0514*/ 	.word	0x00007860


	//   ....[50]....
        /*0518*/ 	.word	0x00007890


	//   ....[51]....
        /*051c*/ 	.word	0x00007b30


	//   ....[52]....
        /*0520*/ 	.word	0x00008040


	//   ....[53]....
        /*0524*/ 	.word	0x00008740


	//   ....[54]....
        /*0528*/ 	.word	0x00008770


	//   ....[55]....
        /*052c*/ 	.word	0x00008780


	//   ....[56]....
        /*0530*/ 	.word	0x000087b0


	//   ....[57]....
        /*0534*/ 	.word	0x0000a3e0


	//   ....[58]....
        /*0538*/ 	.word	0x0000a400


	//   ....[59]....
        /*053c*/ 	.word	0x0000a4c0


	//   ....[60]....
        /*0540*/ 	.word	0x0000a4f0


	//   ....[61]....
        /*0544*/ 	.word	0x0000b290


	//   ....[62]....
        /*0548*/ 	.word	0x0000b2b0


	//   ....[63]....
        /*054c*/ 	.word	0x0000b370


	//   ....[64]....
        /*0550*/ 	.word	0x0000b3a0


	//   ....[65]....
        /*0554*/ 	.word	0x0000b780


	//   ....[66]....
        /*0558*/ 	.word	0x0000b7b0


	//   ....[67]....
        /*055c*/ 	.word	0x0000b7c0


	//   ....[68]....
        /*0560*/ 	.word	0x0000b7f0


	//   ....[69]....
        /*0564*/ 	.word	0x0000d200


	//   ....[70]....
        /*0568*/ 	.word	0x0000d210


	//   ....[71]....
        /*056c*/ 	.word	0x0000d250


	//   ....[72]....
        /*0570*/ 	.word	0x0000d280


	//   ....[73]....
        /*0574*/ 	.word	0x0000e040


	//   ....[74]....
        /*0578*/ 	.word	0x0000e060


	//   ....[75]....
        /*057c*/ 	.word	0x0000e140


	//   ....[76]....
        /*0580*/ 	.word	0x0000e160


	//   ....[77]....
        /*0584*/ 	.word	0x0000e340


	//   ....[78]....
        /*0588*/ 	.word	0x0000e850


	//   ....[79]....
        /*058c*/ 	.word	0x0000ef50


	//   ....[80]....
        /*0590*/ 	.word	0x0000ef80


	//   ....[81]....
        /*0594*/ 	.word	0x0000ef90


	//   ....[82]....
        /*0598*/ 	.word	0x0000efc0


	//   ....[83]....
        /*059c*/ 	.word	0x00010760


	//   ....[84]....
        /*05a0*/ 	.word	0x00010790


	//   ....[85]....
        /*05a4*/ 	.word	0x000107a0


	//   ....[86]....
        /*05a8*/ 	.word	0x000107d0


	//   ....[87]....
        /*05ac*/ 	.word	0x00011ba0


	//   ....[88]....
        /*05b0*/ 	.word	0x00011bc0


	//   ....[89]....
        /*05b4*/ 	.word	0x00011be0


	//   ....[90]....
        /*05b8*/ 	.word	0x00011bf0


	//   ....[91]....
        /*05bc*/ 	.word	0x00011f40


	//   ....[92]....
        /*05c0*/ 	.word	0x00011f60


	//   ....[93]....
        /*05c4*/ 	.word	0x000120c0


	//   ....[94]....
        /*05c8*/ 	.word	0x000120d0


	//   ....[95]....
        /*05cc*/ 	.word	0x00012230


	//   ....[96]....
        /*05d0*/ 	.word	0x00012250


	//   ....[97]....
        /*05d4*/ 	.word	0x000123b0


	//   ....[98]....
        /*05d8*/ 	.word	0x000123c0


	//   ....[99]....
        /*05dc*/ 	.word	0x00012700


	//   ....[100]....
        /*05e0*/ 	.word	0x00012720


	//   ....[101]....
        /*05e4*/ 	.word	0x00012f10


	//   ....[102]....
        /*05e8*/ 	.word	0x00012f20


	//   ....[103]....
        /*05ec*/ 	.word	0x00013e90


	//   ....[104]....
        /*05f0*/ 	.word	0x00013eb0


	//   ....[105]....
        /*05f4*/ 	.word	0x00014020


	//   ....[106]....
        /*05f8*/ 	.word	0x00014030


	//   ....[107]....
        /*05fc*/ 	.word	0x00014190


	//   ....[108]....
        /*0600*/ 	.word	0x000141b0


	//   ....[109]....
        /*0604*/ 	.word	0x00014310


	//   ....[110]....
        /*0608*/ 	.word	0x00014320


	//   ....[111]....
        /*060c*/ 	.word	0x00014510


	//   ....[112]....
        /*0610*/ 	.word	0x00014530


	//   ....[113]....
        /*0614*/ 	.word	0x00014650


	//   ....[114]....
        /*0618*/ 	.word	0x00014690


	//   ....[115]....
        /*061c*/ 	.word	0x000146c0


	//   ....[116]....
        /*0620*/ 	.word	0x000146f0


	//   ....[117]....
        /*0624*/ 	.word	0x00014720


	//   ....[118]....
        /*0628*/ 	.word	0x00014750


	//   ....[119]....
        /*062c*/ 	.word	0x000148a0


	//   ....[120]....
        /*0630*/ 	.word	0x000148e0


	//   ....[121]....
        /*0634*/ 	.word	0x00014910


	//   ....[122]....
        /*0638*/ 	.word	0x00014940


	//   ....[123]....
        /*063c*/ 	.word	0x00014970


	//   ....[124]....
        /*0640*/ 	.word	0x000149a0


	//   ....[125]....
        /*0644*/ 	.word	0x00014a30


	//   ....[126]....
        /*0648*/ 	.word	0x00014a70


	//   ....[127]....
        /*064c*/ 	.word	0x00014a80


	//   ....[128]....
        /*0650*/ 	.word	0x00014ae0


	//   ....[129]....
        /*0654*/ 	.word	0x00015490


	//   ....[130]....
        /*0658*/ 	.word	0x000154f0


	//   ....[131]....
        /*065c*/ 	.word	0x00015540


	//   ....[132]....
        /*0660*/ 	.word	0x00015590


	//   ....[133]....
        /*0664*/ 	.word	0x000155e0


	//   ....[134]....
        /*0668*/ 	.word	0x00015650


	//   ....[135]....
        /*066c*/ 	.word	0x000156a0


	//   ....[136]....
        /*0670*/ 	.word	0x00015710


	//   ....[137]....
        /*0674*/ 	.word	0x00015780


	//   ....[138]....
        /*0678*/ 	.word	0x000157f0


	//   ....[139]....
        /*067c*/ 	.word	0x00015860


	//   ....[140]....
        /*0680*/ 	.word	0x000158d0


	//   ....[141]....
        /*0684*/ 	.word	0x00015940


	//   ....[142]....
        /*0688*/ 	.word	0x000159a0


	//   ....[143]....
        /*068c*/ 	.word	0x00015a10


	//   ....[144]....
        /*0690*/ 	.word	0x00015a80


	//   ....[145]....
        /*0694*/ 	.word	0x00015af0


	//   ....[146]....
        /*0698*/ 	.word	0x00015b50


	//   ....[147]....
        /*069c*/ 	.word	0x00015bc0


	//   ....[148]....
        /*06a0*/ 	.word	0x00015c30


	//   ....[149]....
        /*06a4*/ 	.word	0x00015da0


	//   ....[150]....
        /*06a8*/ 	.word	0x00015e00


	//   ....[151]....
        /*06ac*/ 	.word	0x00015e70


	//   ....[152]....
        /*06b0*/ 	.word	0x00015ee0


	//   ....[153]....
        /*06b4*/ 	.word	0x00015f40


	//   ....[154]....
        /*06b8*/ 	.word	0x00015f90


	//   ....[155]....
        /*06bc*/ 	.word	0x00015fe0


	//   ....[156]....
        /*06c0*/ 	.word	0x00016030


	//   ....[157]....
        /*06c4*/ 	.word	0x000160a0


	//   ....[158]....
        /*06c8*/ 	.word	0x00016110


	//   ....[159]....
        /*06cc*/ 	.word	0x00016280


	//   ....[160]....
        /*06d0*/ 	.word	0x000162e0


	//   ....[161]....
        /*06d4*/ 	.word	0x00016350


	//   ....[162]....
        /*06d8*/ 	.word	0x000163c0


	//   ....[163]....
        /*06dc*/ 	.word	0x00016530


	//   ....[164]....
        /*06e0*/ 	.word	0x00016590


	//   ....[165]....
        /*06e4*/ 	.word	0x00016600


	//   ....[166]....
        /*06e8*/ 	.word	0x00016670


	//   ....[167]....
        /*06ec*/ 	.word	0x000166c0


	//   ....[168]....
        /*06f0*/ 	.word	0x00016710


	//   ....[169]....
        /*06f4*/ 	.word	0x00016760


	//   ....[170]....
        /*06f8*/ 	.word	0x000167a0


	//   ....[171]....
        /*06fc*/ 	.word	0x00016800


	//   ....[172]....
        /*0700*/ 	.word	0x00016870


	//   ....[173]....
        /*0704*/ 	.word	0x000169e0


	//   ....[174]....
        /*0708*/ 	.word	0x00016a40


	//   ....[175]....
        /*070c*/ 	.word	0x00016ab0


	//   ....[176]....
        /*0710*/ 	.word	0x00016b20


	//   ....[177]....
        /*0714*/ 	.word	0x00016c90


	//   ....[178]....
        /*0718*/ 	.word	0x00016cf0


	//   ....[179]....
        /*071c*/ 	.word	0x00016d40


	//   ....[180]....
        /*0720*/ 	.word	0x00016d90


	//   ....[181]....
        /*0724*/ 	.word	0x00016de0


	//   ....[182]....
        /*0728*/ 	.word	0x00016e20


	//   ....[183]....
        /*072c*/ 	.word	0x00016e80


	//   ....[184]....
        /*0730*/ 	.word	0x00016ef0


	//   ....[185]....
        /*0734*/ 	.word	0x00016f60


	//   ....[186]....
        /*0738*/ 	.word	0x000170b0


	//   ....[187]....
        /*073c*/ 	.word	0x00017110


	//   ....[188]....
        /*0740*/ 	.word	0x00017180


	//   ....[189]....
        /*0744*/ 	.word	0x000171f0


	//   ....[190]....
        /*0748*/ 	.word	0x00017240


	//   ....[191]....
        /*074c*/ 	.word	0x00017280


	//   ....[192]....
        /*0750*/ 	.word	0x000172d0


	//   ....[193]....
        /*0754*/ 	.word	0x00017320


	//   ....[194]....
        /*0758*/ 	.word	0x00017370


	//   ....[195]....
        /*075c*/ 	.word	0x000173c0


	//   ....[196]....
        /*0760*/ 	.word	0x00017410


	//   ....[197]....
        /*0764*/ 	.word	0x00017460


	//   ....[198]....
        /*0768*/ 	.word	0x000174d0


	//   ....[199]....
        /*076c*/ 	.word	0x00017540


	//   ....[200]....
        /*0770*/ 	.word	0x000175b0


	//   ....[201]....
        /*0774*/ 	.word	0x00017610


	//   ....[202]....
        /*0778*/ 	.word	0x00017680


	//   ....[203]....
        /*077c*/ 	.word	0x000176f0


	//   ....[204]....
        /*0780*/ 	.word	0x00017760


	//   ....[205]....
        /*0784*/ 	.word	0x000177c0


	//   ....[206]....
        /*0788*/ 	.word	0x00017830


	//   ....[207]....
        /*078c*/ 	.word	0x000178a0


	//   ....[208]....
        /*0790*/ 	.word	0x00017910


	//   ....[209]....
        /*0794*/ 	.word	0x00017970


	//   ....[210]....
        /*0798*/ 	.word	0x000179e0


	//   ....[211]....
        /*079c*/ 	.word	0x00017a50


	//   ....[212]....
        /*07a0*/ 	.word	0x00017ac0


	//   ....[213]....
        /*07a4*/ 	.word	0x00017b20


	//   ....[214]....
        /*07a8*/ 	.word	0x00017b90


	//   ....[215]....
        /*07ac*/ 	.word	0x00017c00


	//   ....[216]....
        /*07b0*/ 	.word	0x00017c70


	//   ....[217]....
        /*07b4*/ 	.word	0x00017cd0


	//   ....[218]....
        /*07b8*/ 	.word	0x00017d40


	//   ....[219]....
        /*07bc*/ 	.word	0x00017db0


	//   ....[220]....
        /*07c0*/ 	.word	0x00017e00


	//   ....[221]....
        /*07c4*/ 	.word	0x00017e40


	//   ....[222]....
        /*07c8*/ 	.word	0x00017e90


	//   ....[223]....
        /*07cc*/ 	.word	0x00017ee0


	//   ....[224]....
        /*07d0*/ 	.word	0x00017f30


	//   ....[225]....
        /*07d4*/ 	.word	0x00017fa0


	//   ....[226]....
        /*07d8*/ 	.word	0x00017ff0


	//   ....[227]....
        /*07dc*/ 	.word	0x00018040


	//   ....[228]....
        /*07e0*/ 	.word	0x00018090


	//   ....[229]....
        /*07e4*/ 	.word	0x000180e0


	//   ....[230]....
        /*07e8*/ 	.word	0x00018130


	//   ....[231]....
        /*07ec*/ 	.word	0x000181a0


	//   ....[232]....
        /*07f0*/ 	.word	0x000181f0


	//   ....[233]....
        /*07f4*/ 	.word	0x00018260


	//   ....[234]....
        /*07f8*/ 	.word	0x000182c0


	//   ....[235]....
        /*07fc*/ 	.word	0x00018330


	//----- nvinfo : EIATTR_EXIT_INSTR_OFFSETS
	.align		4
.L_308:
        /*0800*/ 	.byte	0x04, 0x1c
        /*0802*/ 	.short	(.L_310 - .L_309)


	//   ....[0]....
.L_309:
        /*0804*/ 	.word	0x00000fe0


	//   ....[1]....
        /*0808*/ 	.word	0x00015450


	//----- nvinfo : EIATTR_MAX_THREADS
	.align		4
.L_310:
        /*080c*/ 	.byte	0x04, 0x05
        /*080e*/ 	.short	(.L_312 - .L_311)
.L_311:
        /*0810*/ 	.word	0x00000100
        /*0814*/ 	.word	0x00000001
        /*0818*/ 	.word	0x00000001


	//----- nvinfo : EIATTR_CRS_STACK_SIZE
	.align		4
.L_312:
        /*081c*/ 	.byte	0x04, 0x1e
        /*081e*/ 	.short	(.L_314 - .L_313)
.L_313:
        /*0820*/ 	.word	0x00000000
.L_314:


//--------------------- .nv.info._ZN7cutlass13device_kernelIN5flash19enable_sm80_to_sm89INS1_16FlashAttnFwdSm80INS1_25CollectiveMainloopFwdSm80ILi8ELi1ELb0EN4cute5tupleIJNS5_1CILi128EEENS7_ILi64EEENS7_ILi192EEEEEELi192ENS_6half_tEfNS_4arch4Sm80ELb0ELb1ELb0ELb1ELb1ELb1ELb1ELb1EEENS1_21CollectiveEpilogueFwdINS6_IJS8_SA_S9_EEENS6_IJNS7_ILi1EEESI_SI_EEESC_SE_Li256ELb1ELb1ELb1ELb0EEENS1_36VarlenDynamicPersistentTileSchedulerILi128ELi64ELi256ELi256ELb1ELb1ELb0ELb1ELb0ELb1EEEEEEEEEvNT_6ParamsE --------------------------
	.section	.nv.info._ZN7cutlass13device_kernelIN5flash19enable_sm80_to_sm89INS1_16FlashAttnFwdSm80INS1_25CollectiveMainloopFwdSm80ILi8ELi1ELb0EN4cute5tupleIJNS5_1CILi128EEENS7_ILi64EEENS7_ILi192EEEEEELi192ENS_6half_tEfNS_4arch4Sm80ELb0ELb1ELb0ELb1ELb1ELb1ELb1ELb1EEENS1_21CollectiveEpilogueFwdINS6_IJS8_SA_S9_EEENS6_IJNS7_ILi1EEESI_SI_EEESC_SE_Li256ELb1ELb1ELb1ELb0EEENS1_36VarlenDynamicPersistentTileSchedulerILi128ELi64ELi256ELi256ELb1ELb1ELb0ELb1ELb0ELb1EEEEEEEEEvNT_6ParamsE,"",@"SHT_CUDA_INFO"
	.sectionflags	@""
	.align	4


	//----- nvinfo : EIATTR_CUDA_API_VERSION
	.align		4
        /*0000*/ 	.byte	0x04, 0x37
        /*0002*/ 	.short	(.L_316 - .L_315)
.L_315:
        /*0004*/ 	.word	0x00000082


	//----- nvinfo : EIATTR_SW2861232_WAR
	.align		4
.L_316:
        /*0008*/ 	.byte	0x01, 0x35
	.zero		2


	//----- nvinfo : EIATTR_PARAM_CBANK
	.align		4
        /*000c*/ 	.byte	0x04, 0x0a
        /*000e*/ 	.short	(.L_318 - .L_317)
	.align		4
.L_317:
        /*0010*/ 	.word	index@(.nv.constant0._ZN7cutlass13device_kernelIN5flash19enable_sm80_to_sm89INS1_16FlashAttnFwdSm80INS1_25CollectiveMainloopFwdSm80ILi8ELi1ELb0EN4cute5tupleIJNS5_1CILi128EEENS7_ILi64EEENS7_ILi192EEEEEELi192ENS_6half_tEfNS_4arch4Sm80ELb0ELb1ELb0ELb1ELb1ELb1ELb1ELb1EEENS1_21CollectiveEpilogueFwdINS6_IJS8_SA_S9_EEENS6_IJNS7_ILi1EEESI_SI_EEESC_SE_Li256ELb1ELb1ELb1ELb0EEENS1_36VarlenDynamicPersistentTileSchedulerILi128ELi64ELi256ELi256ELb1ELb1ELb0ELb1ELb0ELb1EEEEEEEEEvNT_6ParamsE)
        /*0014*/ 	.short	0x0160
        /*0016*/ 	.short	0x0438


	//----- nvinfo : EIATTR_CBANK_PARAM_SIZE
	.align		4
.L_318:
        /*0018*/ 	.byte	0x03, 0x19
        /*001a*/ 	.short	0x0438


	//----- nvinfo : EIATTR_KPARAM_INFO
	.align		4
        /*001c*/ 	.byte	0x04, 0x17
        /*001e*/ 	.short	(.L_320 - .L_319)
.L_319:
        /*0020*/ 	.word	0x00000000
        /*0024*/ 	.short	0x0000
        /*0026*/ 	.short	0x0000
        /*0028*/ 	.byte	0x00, 0xf0, 0xe1, 0x10


	//----- nvinfo : EIATTR_MAXREG_COUNT
	.align		4
.L_320:
        /*002c*/ 	.byte	0x03, 0x1b
        /*002e*/ 	.short	0x00ff


	//----- nvinfo : EIATTR_NUM_BARRIERS
	.align		4
        /*0030*/ 	.byte	0x02, 0x4c
        /*0032*/ 	.byte	0x06
	.zero		1


	//----- nvinfo : EIATTR_ANNOTATIONS
	.align		4
        /*0034*/ 	.byte	0x04, 0x55
        /*0036*/ 	.short	(.L_322 - .L_321)


	//   ....[0]....
.L_321:
        /* <DEDUP_REMOVED lines=22> */


	//----- nvinfo : EIATTR_MERCURY_ISA_VERSION
	.align		4
.L_322:
        /*0188*/ 	.byte	0x03, 0x5f
        /*018a*/ 	.short	0x0000


	//----- nvinfo : EIATTR_INT_WARP_WIDE_INSTR_OFFSETS
	.align		4
        /*018c*/ 	.byte	0x04, 0x31
        /*018e*/ 	.short	(.L_324 - .L_323)


	//   ....[0]....
.L_323:
        /*0190*/ 	.word	0x0001d470


	//   ....[1]....
        /*0194*/ 	.word	0x0001d4f0


	//----- nvinfo : EIATTR_COOP_GROUP_MASK_REGIDS
	.align		4
.L_324:
        /*0198*/ 	.byte	0x04, 0x29
        /*019a*/ 	.short	(.L_326 - .L_325)


	//   ....[0]....
.L_325:
        /*019c*/ 	.word	0xffffffff


	//   ....[1]....
        /*01a0*/ 	.word	0xffffffff


	//   ....[2]....
        /*01a4*/ 	.word	0xffffffff


	//   ....[3]....
        /*01a8*/ 	.word	0xffffffff


	//   ....[4]....
        /*01ac*/ 	.word	0xffffffff


	//   ....[5]....
        /*01b0*/ 	.word	0xffffffff


	//   ....[6]....
        /*01b4*/ 	.word	0xffffffff


	//   ....[7]....
        /*01b8*/ 	.word	0xffffffff


	//   ....[8]....
        /*01bc*/ 	.word	0xffffffff


	//   ....[9]....
        /*01c0*/ 	.word	0xffffffff


	//   ....[10]....
        /*01c4*/ 	.word	0xffffffff


	//   ....[11]....
        /*01c8*/ 	.word	0xffffffff


	//   ....[12]....
        /*01cc*/ 	.word	0xffffffff


	//   ....[13]....
        /*01d0*/ 	.word	0xffffffff


	//   ....[14]....
        /*01d4*/ 	.word	0xffffffff


	//   ....[15]....
        /*01d8*/ 	.word	0xffffffff


	//   ....[16]....
        /*01dc*/ 	.word	0xffffffff


	//   ....[17]....
        /*01e0*/ 	.word	0xffffffff


	//   ....[18]....
        /*01e4*/ 	.word	0xffffffff


	//   ....[19]....
        /*01e8*/ 	.word	0xffffffff


	//   ....[20]....
        /*01ec*/ 	.word	0xffffffff


	//   ....[21]....
        /*01f0*/ 	.word	0xffffffff


	//   ....[22]....
        /*01f4*/ 	.word	0xffffffff


	//   ....[23]....
        /*01f8*/ 	.word	0xffffffff


	//   ....[24]....
        /*01fc*/ 	.word	0xffffffff


	//   ....[25]....
        /*0200*/ 	.word	0xffffffff


	//   ....[26]....
        /*0204*/ 	.word	0xffffffff


	//   ....[27]....
        /*0208*/ 	.word	0xffffffff


	//   ....[28]....
        /*020c*/ 	.word	0xffffffff


	//   ....[29]....
        /*0210*/ 	.word	0xffffffff


	//   ....[30]....
        /*0214*/ 	.word	0xffffffff


	//   ....[31]....
        /*0218*/ 	.word	0xffffffff


	//   ....[32]....
        /*021c*/ 	.word	0xffffffff


	//   ....[33]....
        /*0220*/ 	.word	0xffffffff


	//   ....[34]....
        /*0224*/ 	.word	0xffffffff


	//   ....[35]....
        /*0228*/ 	.word	0xffffffff


	//   ....[36]....
        /*022c*/ 	.word	0xffffffff


	//   ....[37]....
        /*0230*/ 	.word	0xffffffff


	//   ....[38]....
        /*0234*/ 	.word	0xffffffff


	//   ....[39]....
        /*0238*/ 	.word	0xffffffff


	//   ....[40]....
        /*023c*/ 	.word	0xffffffff


	//   ....[41]....
        /*0240*/ 	.word	0xffffffff


	//   ....[42]....
        /*0244*/ 	.word	0xffffffff


	//   ....[43]....
        /*0248*/ 	.word	0xffffffff


	//   ....[44]....
        /*024c*/ 	.word	0xffffffff


	//   ....[45]....
        /*0250*/ 	.word	0xffffffff


	//   ....[46]....
        /*0254*/ 	.word	0xffffffff


	//   ....[47]....
        /*0258*/ 	.word	0xffffffff


	//   ....[48]....
        /*025c*/ 	.word	0xffffffff


	//   ....[49]....
        /*0260*/ 	.word	0xffffffff


	//   ....[50]....
        /*0264*/ 	.word	0xffffffff


	//   ....[51]....
        /*0268*/ 	.word	0xffffffff


	//   ....[52]....
        /*026c*/ 	.word	0xffffffff


	//   ....[53]....
        /*0270*/ 	.word	0xffffffff


	//   ....[54]....
        /*0274*/ 	.word	0xffffffff


	//   ....[55]....
        /*0278*/ 	.word	0xffffffff


	//   ....[56]....
        /*027c*/ 	.word	0xffffffff


	//   ....[57]....
        /*0280*/ 	.word	0xffffffff


	//   ....[58]....
        /*0284*/ 	.word	0xffffffff


	//   ....[59]....
        /*0288*/ 	.word	0xffffffff


	//   ....[60]....
        /*028c*/ 	.word	0xffffffff


	//   ....[61]....
        /*0290*/ 	.word	0xffffffff


	//   ....[62]....
        /*0294*/ 	.word	0xffffffff


	//   ....[63]....
        /*0298*/ 	.word	0xffffffff


	//   ....[64]....
        /*029c*/ 	.word	0xffffffff


	//   ....[65]....
        /*02a0*/ 	.word	0xffffffff


	//   ....[66]....
        /*02a4*/ 	.word	0xffffffff


	//   ....[67]....
        /*02a8*/ 	.word	0xffffffff


	//   ....[68]....
        /*02ac*/ 	.word	0xffffffff


	//   ....[69]....
        /*02b0*/ 	.word	0xffffffff


	//   ....[70]....
        /*02b4*/ 	.word	0xffffffff


	//   ....[71]....
        /*02b8*/ 	.word	0xffffffff


	//   ....[72]....
        /*02bc*/ 	.word	0xffffffff


	//   ....[73]....
        /*02c0*/ 	.word	0xffffffff


	//   ....[74]....
        /*02c4*/ 	.word	0xffffffff


	//   ....[75]....
        /*02c8*/ 	.word	0xffffffff


	//   ....[76]....
        /*02cc*/ 	.word	0xffffffff


	//   ....[77]....
        /*02d0*/ 	.word	0xffffffff


	//   ....[78]....
        /*02d4*/ 	.word	0xffffffff


	//   ....[79]....
        /*02d8*/ 	.word	0xffffffff


	//   ....[80]....
        /*02dc*/ 	.word	0xffffffff


	//   ....[81]....
        /*02e0*/ 	.word	0xffffffff


	//   ....[82]....
        /*02e4*/ 	.word	0xffffffff


	//   ....[83]....
        /*02e8*/ 	.word	0xffffffff


	//   ....[84]....
        /*02ec*/ 	.word	0xffffffff


	//   ....[85]....
        /*02f0*/ 	.word	0xffffffff


	//   ....[86]....
        /*02f4*/ 	.word	0xffffffff


	//   ....[87]....
        /*02f8*/ 	.word	0xffffffff


	//   ....[88]....
        /*02fc*/ 	.word	0xffffffff


	//   ....[89]....
        /*0300*/ 	.word	0xffffffff


	//   ....[90]....
        /*0304*/ 	.word	0xffffffff


	//   ....[91]....
        /*0308*/ 	.word	0xffffffff


	//   ....[92]....
        /*030c*/ 	.word	0xffffffff


	//   ....[93]....
        /*0310*/ 	.word	0xffffffff


	//   ....[94]....
        /*0314*/ 	.word	0xffffffff


	//   ....[95]....
        /*0318*/ 	.word	0xffffffff


	//   ....[96]....
        /*031c*/ 	.word	0xffffffff


	//   ....[97]....
        /*0320*/ 	.word	0xffffffff


	//   ....[98]....
        /*0324*/ 	.word	0xffffffff


	//   ....[99]....
        /*0328*/ 	.word	0xffffffff


	//   ....[100]....
        /*032c*/ 	.word	0xffffffff


	//   ....[101]....
        /*0330*/ 	.word	0xffffffff


	//   ....[102]....
        /*0334*/ 	.word	0xffffffff


	//   ....[103]....
        /*0338*/ 	.word	0xffffffff


	//   ....[104]....
        /*033c*/ 	.word	0xffffffff


	//   ....[105]....
        /*0340*/ 	.word	0xffffffff


	//   ....[106]....
        /*0344*/ 	.word	0xffffffff


	//   ....[107]....
        /*0348*/ 	.word	0xffffffff


	//   ....[108]....
        /*034c*/ 	.word	0xffffffff


	//   ....[109]....
        /*0350*/ 	.word	0xffffffff


	//   ....[110]....
        /*0354*/ 	.word	0xffffffff


	//   ....[111]....
        /*0358*/ 	.word	0xffffffff


	//   ....[112]....
        /*035c*/ 	.word	0xffffffff


	//   ....[113]....
        /*0360*/ 	.word	0xffffffff


	//   ....[114]....
        /*0364*/ 	.word	0xffffffff


	//   ....[115]....
        /*0368*/ 	.word	0xffffffff


	//   ....[116]....
        /*036c*/ 	.word	0xffffffff


	//   ....[117]....
        /*0370*/ 	.word	0xffffffff


	//   ....[118]....
        /*0374*/ 	.word	0xffffffff


	//   ....[119]....
        /*0378*/ 	.word	0xffffffff


	//   ....[120]....
        /*037c*/ 	.word	0xffffffff


	//   ....[121]....
        /*0380*/ 	.word	0xffffffff


	//   ....[122]....
        /*0384*/ 	.word	0xffffffff


	//   ....[123]....
        /*0388*/ 	.word	0xffffffff


	//   ....[124]....
        /*038c*/ 	.word	0xffffffff


	//   ....[125]....
        /*0390*/ 	.word	0xffffffff


	//   ....[126]....
        /*0394*/ 	.word	0xffffffff


	//   ....[127]....
        /*0398*/ 	.word	0xffffffff


	//   ....[128]....
        /*039c*/ 	.word	0xffffffff


	//   ....[129]....
        /*03a0*/ 	.word	0xffffffff


	//   ....[130]....
        /*03a4*/ 	.word	0xffffffff


	//   ....[131]....
        /*03a8*/ 	.word	0xffffffff


	//   ....[132]....
        /*03ac*/ 	.word	0xffffffff


	//   ....[133]....
        /*03b0*/ 	.word	0xffffffff


	//   ....[134]....
        /*03b4*/ 	.word	0xffffffff


	//   ....[135]....
        /*03b8*/ 	.word	0xffffffff


	//   ....[136]....
        /*03bc*/ 	.word	0xffffffff


	//   ....[137]....
        /*03c0*/ 	.word	0xffffffff


	//   ....[138]....
        /*03c4*/ 	.word	0xffffffff


	//   ....[139]....
        /*03c8*/ 	.word	0xffffffff


	//   ....[140]....
        /*03cc*/ 	.word	0xffffffff


	//   ....[141]....
        /*03d0*/ 	.word	0xffffffff


	//   ....[142]....
        /*03d4*/ 	.word	0xffffffff


	//   ....[143]....
        /*03d8*/ 	.word	0xffffffff


	//   ....[144]....
        /*03dc*/ 	.word	0xffffffff


	//   ....[145]....
        /*03e0*/ 	.word	0xffffffff


	//   ....[146]....
        /*03e4*/ 	.word	0xffffffff


	//   ....[147]....
        /*03e8*/ 	.word	0xffffffff


	//   ....[148]....
        /*03ec*/ 	.word	0xffffffff


	//   ....[149]....
        /*03f0*/ 	.word	0xffffffff


	//   ....[150]....
        /*03f4*/ 	.word	0xffffffff


	//   ....[151]....
        /*03f8*/ 	.word	0xffffffff


	//   ....[152]....
        /*03fc*/ 	.word	0xffffffff


	//   ....[153]....
        /*0400*/ 	.word	0xffffffff


	//   ....[154]....
        /*0404*/ 	.word	0xffffffff


	//   ....[155]....
        /*0408*/ 	.word	0xffffffff


	//   ....[156]....
        /*040c*/ 	.word	0xffffffff


	//   ....[157]....
        /*0410*/ 	.word	0xffffffff


	//   ....[158]....
        /*0414*/ 	.word	0xffffffff


	//   ....[159]....
        /*0418*/ 	.word	0xffffffff


	//   ....[160]....
        /*041c*/ 	.word	0xffffffff


	//   ....[161]....
        /*0420*/ 	.word	0xffffffff


	//   ....[162]....
        /*0424*/ 	.word	0xffffffff


	//   ....[163]....
        /*0428*/ 	.word	0xffffffff


	//   ....[164]....
        /*042c*/ 	.word	0xffffffff


	//   ....[165]....
        /*0430*/ 	.word	0xffffffff


	//   ....[166]....
        /*0434*/ 	.word	0xffffffff


	//   ....[167]....
        /*0438*/ 	.word	0xffffffff


	//   ....[168]....
        /*043c*/ 	.word	0xffffffff


	//   ....[169]....
        /*0440*/ 	.word	0xffffffff


	//   ....[170]....
        /*0444*/ 	.word	0xffffffff


	//   ....[171]....
        /*0448*/ 	.word	0xffffffff


	//   ....[172]....
        /*044c*/ 	.word	0xffffffff


	//   ....[173]....
        /*0450*/ 	.word	0xffffffff


	//   ....[174]....
        /*0454*/ 	.word	0xffffffff


	//   ....[175]....
        /*0458*/ 	.word	0xffffffff


	//   ....[176]....
        /*045c*/ 	.word	0xffffffff


	//   ....[177]....
        /*0460*/ 	.word	0xffffffff


	//   ....[178]....
        /*0464*/ 	.word	0xffffffff


	//   ....[179]....
        /*0468*/ 	.word	0xffffffff


	//   ....[180]....
        /*046c*/ 	.word	0xffffffff


	//   ....[181]....
        /*0470*/ 	.word	0xffffffff


	//   ....[182]....
        /*0474*/ 	.word	0xffffffff


	//   ....[183]....
        /*0478*/ 	.word	0xffffffff


	//   ....[184]....
        /*047c*/ 	.word	0xffffffff


	//   ....[185]....
        /*0480*/ 	.word	0xffffffff


	//   ....[186]....
        /*0484*/ 	.word	0xffffffff


	//   ....[187]....
        /*0488*/ 	.word	0xffffffff


	//   ....[188]....
        /*048c*/ 	.word	0xffffffff


	//   ....[189]....
        /*0490*/ 	.word	0xffffffff


	//   ....[190]....
        /*0494*/ 	.word	0xffffffff


	//   ....[191]....
        /*0498*/ 	.word	0xffffffff


	//   ....[192]....
        /*049c*/ 	.word	0xffffffff


	//   ....[193]....
        /*04a0*/ 	.word	0xffffffff


	//   ....[194]....
        /*04a4*/ 	.word	0xffffffff


	//   ....[195]....
        /*04a8*/ 	.word	0xffffffff


	//   ....[196]....
        /*04ac*/ 	.word	0xffffffff


	//   ....[197]....
        /*04b0*/ 	.word	0xffffffff


	//   ....[198]....
        /*04b4*/ 	.word	0xffffffff


	//   ....[199]....
        /*04b8*/ 	.word	0xffffffff


	//   ....[200]....
        /*04bc*/ 	.word	0xffffffff


	//   ....[201]....
        /*04c0*/ 	.word	0xffffffff


	//   ....[202]....
        /*04c4*/ 	.word	0xffffffff


	//   ....[203]....
        /*04c8*/ 	.word	0xffffffff


	//   ....[204]....
        /*04cc*/ 	.word	0xffffffff


	//   ....[205]....
        /*04d0*/ 	.word	0xffffffff


	//   ....[206]....
        /*04d4*/ 	.word	0xffffffff


	//   ....[207]....
        /*04d8*/ 	.word	0xffffffff


	//   ....[208]....
        /*04dc*/ 	.word	0xffffffff


	//   ....[209]....
        /*04e0*/ 	.word	0xffffffff


	//   ....[210]....
        /*04e4*/ 	.word	0xffffffff


	//   ....[211]....
        /*04e8*/ 	.word	0xffffffff


	//   ....[212]....
        /*04ec*/ 	.word	0xffffffff


	//   ....[213]....
        /*04f0*/ 	.word	0xffffffff


	//   ....[214]....
        /*04f4*/ 	.word	0xffffffff


	//   ....[215]....
        /*04f8*/ 	.word	0xffffffff


	//   ....[216]....
        /*04fc*/ 	.word	0xffffffff


	//   ....[217]....
        /*0500*/ 	.word	0xffffffff


	//   ....[218]....
        /*0504*/ 	.word	0xffffffff


	//   ....[219]....
        /*0508*/ 	.word	0xffffffff


	//   ....[220]....
        /*050c*/ 	.word	0xffffffff


	//   ....[221]....
        /*0510*/ 	.word	0xffffffff


	//   ....[222]....
        /*0514*/ 	.word	0xffffffff


	//   ....[223]....
        /*0518*/ 	.word	0xffffffff


	//   ....[224]....
        /*051c*/ 	.word	0xffffffff


	//   ....[225]....
        /*0520*/ 	.word	0xffffffff


	//   ....[226]....
        /*0524*/ 	.word	0xffffffff


	//   ....[227]....
        /*0528*/ 	.word	0xffffffff


	//   ....[228]....
        /*052c*/ 	.word	0xffffffff


	//   ....[229]....
        /*0530*/ 	.word	0xffffffff


	//   ....[230]....
        /*0534*/ 	.word	0xffffffff


	//   ....[231]....
        /*0538*/ 	.word	0xffffffff


	//   ....[232]....
        /*053c*/ 	.word	0xffffffff


	//   ....[233]....
        /*0540*/ 	.word	0xffffffff


	//   ....[234]....
        /*0544*/ 	.word	0xffffffff


	//   ....[235]....
        /*0548*/ 	.word	0xffffffff


	//   ....[236]....
        /*054c*/ 	.word	0xffffffff


	//   ....[237]....
        /*0550*/ 	.word	0xffffffff


	//   ....[238]....
        /*0554*/ 	.word	0xffffffff


	//   ....[239]....
        /*0558*/ 	.word	0xffffffff


	//   ....[240]....
        /*055c*/ 	.word	0xffffffff


	//   ....[241]....
        /*0560*/ 	.word	0xffffffff


	//   ....[242]....
        /*0564*/ 	.word	0xffffffff


	//   ....[243]....
        /*0568*/ 	.word	0xffffffff


	//   ....[244]....
        /*056c*/ 	.word	0xffffffff


	//   ....[245]....
        /*0570*/ 	.word	0xffffffff


	//   ....[246]....
        /*0574*/ 	.word	0xffffffff


	//   ....[247]....
        /*0578*/ 	.word	0xffffffff


	//   ....[248]....
        /*057c*/ 	.word	0xffffffff


	//   ....[249]....
        /*0580*/ 	.word	0xffffffff


	//   ....[250]....
        /*0584*/ 	.word	0xffffffff


	//   ....[251]....
        /*0588*/ 	.word	0xffffffff


	//   ....[252]....
        /*058c*/ 	.word	0xffffffff


	//   ....[253]....
        /*0590*/ 	.word	0xffffffff


	//   ....[254]....
        /*0594*/ 	.word	0xffffffff


	//   ....[255]....
        /*0598*/ 	.word	0xffffffff


	//   ....[0]....
        /*059c*/ 	.word	0xffffffff


	//   ....[1]....
        /*05a0*/ 	.word	0xffffffff


	//   ....[2]....
        /*05a4*/ 	.word	0xffffffff


	//   ....[3]....
        /*05a8*/ 	.word	0xffffffff


	//----- nvinfo : EIATTR_COOP_GROUP_INSTR_OFFSETS
	.align		4
.L_326:
        /*05ac*/ 	.byte	0x04, 0x28
        /*05ae*/ 	.short	(.L_328 - .L_327)


	//   ....[0]....
.L_327:
        /*05b0*/ 	.word	0x00000050


	//   ....[1]....
        /*05b4*/ 	.word	0x000001e0


	//   ....[2]....
        /*05b8*/ 	.word	0x00000210


	//   ....[3]....
        /*05bc*/ 	.word	0x00000240


	//   ....[4]....
        /*05c0*/ 	.word	0x00000270


	//   ....[5]....
        /*05c4*/ 	.word	0x000002a0


	//   ....[6]....
        /*05c8*/ 	.word	0x000002d0


	//   ....[7]....
        /*05cc*/ 	.word	0x00000430


	//   ....[8]....
        /*05d0*/ 	.word	0x00000470


	//   ....[9]....
        /*05d4*/ 	.word	0x000004a0


	//   ....[10]....
        /*05d8*/ 	.word	0x000004d0


	//   ....[11]....
        /*05dc*/ 	.word	0x00000500


	//   ....[12]....
        /*05e0*/ 	.word	0x00000530


	//   ....[13]....
        /*05e4*/ 	.word	0x000005c0


	//   ....[14]....
        /*05e8*/ 	.word	0x00000600


	//   ....[15]....
        /*05ec*/ 	.word	0x00000620


	//   ....[16]....
        /*05f0*/ 	.word	0x00000680


	//   ....[17]....
        /*05f4*/ 	.word	0x00003dc0


	//   ....[18]....
        /*05f8*/ 	.word	0x00003dd0


	//   ....[19]....
        /*05fc*/ 	.word	0x00005960


	//   ....[20]....
        /*0600*/ 	.word	0x00005970


	//   ....[21]....
        /*0604*/ 	.word	0x000072f0


	//   ....[22]....
        /*0608*/ 	.word	0x00007310


	//   ....[23]....
        /*060c*/ 	.word	0x00007860


	//   ....[24]....
        /*0610*/ 	.word	0x00007880


	//   ....[25]....
        /*0614*/ 	.word	0x000088a0


	//   ....[26]....
        /*0618*/ 	.word	0x000088c0


	//   ....[27]....
        /*061c*/ 	.word	0x000089f0


	//   ....[28]....
        /*0620*/ 	.word	0x00008a00


	//   ....[29]....
        /*0624*/ 	.word	0x00008b30


	//   ....[30]....
        /*0628*/ 	.word	0x00008b50


	//   ....[31]....
        /*062c*/ 	.word	0x00008c80


	//   ....[32]....
        /*0630*/ 	.word	0x00008c90


	//   ....[33]....
        /*0634*/ 	.word	0x00009070


	//   ....[34]....
        /*0638*/ 	.word	0x00009080


	//   ....[35]....
        /*063c*/ 	.word	0x00009090


	//   ....[36]....
        /*0640*/ 	.word	0x000090a0


	//   ....[37]....
        /*0644*/ 	.word	0x00009500


	//   ....[38]....
        /*0648*/ 	.word	0x00009520


	//   ....[39]....
        /*064c*/ 	.word	0x00009540


	//   ....[40]....
        /*0650*/ 	.word	0x00009560


	//   ....[41]....
        /*0654*/ 	.word	0x00009a80


	//   ....[42]....
        /*0658*/ 	.word	0x00009cf0


	//   ....[43]....
        /*065c*/ 	.word	0x00009d30


	//   ....[44]....
        /*0660*/ 	.word	0x00009d50


	//   ....[45]....
        /*0664*/ 	.word	0x0000c860


	//   ....[46]....
        /*0668*/ 	.word	0x0000c910


	//   ....[47]....
        /*066c*/ 	.word	0x0000c930


	//   ....[48]....
        /*0670*/ 	.word	0x0000c940


	//   ....[49]....
        /*0674*/ 	.word	0x0000cca0


	//   ....[50]....
        /*0678*/ 	.word	0x0000ce80


	//   ....[51]....
        /*067c*/ 	.word	0x0000cec0


	//   ....[52]....
        /*0680*/ 	.word	0x0000cf00


	//   ....[53]....
        /*0684*/ 	.word	0x0000fc30


	//   ....[54]....
        /*0688*/ 	.word	0x0000fc40


	//   ....[55]....
        /*068c*/ 	.word	0x0000fc50


	//   ....[56]....
        /*0690*/ 	.word	0x0000fc60


	//   ....[57]....
        /*0694*/ 	.word	0x00010a00


	//   ....[58]....
        /*0698*/ 	.word	0x00010a20


	//   ....[59]....
        /*069c*/ 	.word	0x00010ab0


	//   ....[60]....
        /*06a0*/ 	.word	0x00010b10


	//   ....[61]....
        /*06a4*/ 	.word	0x00010da0


	//   ....[62]....
        /*06a8*/ 	.word	0x00011280


	//   ....[63]....
        /*06ac*/ 	.word	0x00011930


	//   ....[64]....
        /*06b0*/ 	.word	0x00011960


	//   ....[65]....
        /*06b4*/ 	.word	0x00011970


	//   ....[66]....
        /*06b8*/ 	.word	0x000119a0


	//   ....[67]....
        /*06bc*/ 	.word	0x00012f10


	//   ....[68]....
        /*06c0*/ 	.word	0x00012f30


	//   ....[69]....
        /*06c4*/ 	.word	0x00012ff0


	//   ....[70]....
        /*06c8*/ 	.word	0x00013020


	//   ....[71]....
        /*06cc*/ 	.word	0x00013d90


	//   ....[72]....
        /*06d0*/ 	.word	0x00013db0


	//   ....[73]....
        /*06d4*/ 	.word	0x00013e70


	//   ....[74]....
        /*06d8*/ 	.word	0x00013ea0


	//   ....[75]....
        /*06dc*/ 	.word	0x00014150


	//   ....[76]....
        /*06e0*/ 	.word	0x00014660


	//   ....[77]....
        /*06e4*/ 	.word	0x00014d60


	//   ....[78]....
        /*06e8*/ 	.word	0x00014d90


	//   ....[79]....
        /*06ec*/ 	.word	0x00014db0


	//   ....[80]....
        /*06f0*/ 	.word	0x00014dd0


	//   ....[81]....
        /*06f4*/ 	.word	0x000169d0


	//   ....[82]....
        /*06f8*/ 	.word	0x000169f0


	//   ....[83]....
        /*06fc*/ 	.word	0x00016ab0


	//   ....[84]....
        /*0700*/ 	.word	0x00016ae0


	//   ....[85]....
        /*0704*/ 	.word	0x00017850


	//   ....[86]....
        /*0708*/ 	.word	0x00017870


	//   ....[87]....
        /*070c*/ 	.word	0x00017930


	//   ....[88]....
        /*0710*/ 	.word	0x00017960


	//   ....[89]....
        /*0714*/ 	.word	0x00017d40


	//   ....[90]....
        /*0718*/ 	.word	0x00017d70


	//   ....[91]....
        /*071c*/ 	.word	0x00017d90


	//   ....[92]....
        /*0720*/ 	.word	0x00017db0


	//   ....[93]....
        /*0724*/ 	.word	0x00019710


	//   ....[94]....
        /*0728*/ 	.word	0x00019720


	//   ....[95]....
        /*072c*/ 	.word	0x00019760


	//   ....[96]....
        /*0730*/ 	.word	0x00019790


	//   ....[97]....
        /*0734*/ 	.word	0x0001a530


	//   ....[98]....
        /*0738*/ 	.word	0x0001a550


	//   ....[99]....
        /*073c*/ 	.word	0x0001a630


	//   ....[100]....
        /*0740*/ 	.word	0x0001a650


	//   ....[101]....
        /*0744*/ 	.word	0x0001a840


	//   ....[102]....
        /*0748*/ 	.word	0x0001ad50


	//   ....[103]....
        /*074c*/ 	.word	0x0001b450


	//   ....[104]....
        /*0750*/ 	.word	0x0001b480


	//   ....[105]....
        /*0754*/ 	.word	0x0001b4a0


	//   ....[106]....
        /*0758*/ 	.word	0x0001b4c0


	//   ....[107]....
        /*075c*/ 	.word	0x0001cc60


	//   ....[108]....
        /*0760*/ 	.word	0x0001cc90


	//   ....[109]....
        /*0764*/ 	.word	0x0001ccb0


	//   ....[110]....
        /*0768*/ 	.word	0x0001ccc0


	//   ....[111]....
        /*076c*/ 	.word	0x0001e0c0


	//   ....[112]....
        /*0770*/ 	.word	0x0001e0f0


	//   ....[113]....
        /*0774*/ 	.word	0x0001e100


	//   ....[114]....
        /*0778*/ 	.word	0x0001e110


	//   ....[115]....
        /*077c*/ 	.word	0x0001e480


	//   ....[116]....
        /*0780*/ 	.word	0x0001e4a0


	//   ....[117]....
        /*0784*/ 	.word	0x0001e5c0


	//   ....[118]....
        /*0788*/ 	.word	0x0001e5d0


	//   ....[119]....
        /*078c*/ 	.word	0x0001e700


	//   ....[120]....
        /*0790*/ 	.word	0x0001e720


	//   ....[121]....
        /*0794*/ 	.word	0x0001e850


	//   ....[122]....
        /*0798*/ 	.word	0x0001e860


	//   ....[123]....
        /*079c*/ 	.word	0x0001eb90


	//   ....[124]....
        /*07a0*/ 	.word	0x0001ebb0


	//   ....[125]....
        /*07a4*/ 	.word	0x0001f660


	//   ....[126]....
        /*07a8*/ 	.word	0x0001f670


	//   ....[127]....
        /*07ac*/ 	.word	0x000208d0


	//   ....[128]....
        /*07b0*/ 	.word	0x000208f0


	//   ....[129]....
        /*07b4*/ 	.word	0x00020a20


	//   ....[130]....
        /*07b8*/ 	.word	0x00020a30


	//   ....[131]....
        /*07bc*/ 	.word	0x00020b60


	//   ....[132]....
        /*07c0*/ 	.word	0x00020b80


	//   ....[133]....
        /*07c4*/ 	.word	0x00020cb0


	//   ....[134]....
        /*07c8*/ 	.word	0x00020cc0


	//   ....[135]....
        /*07cc*/ 	.word	0x00020e90


	//   ....[136]....
        /*07d0*/ 	.word	0x00020eb0


	//   ....[137]....
        /*07d4*/ 	.word	0x00020fd0


	//   ....[138]....
        /*07d8*/ 	.word	0x00021010


	//   ....[139]....
        /*07dc*/ 	.word	0x00021040


	//   ....[140]....
        /*07e0*/ 	.word	0x00021070


	//   ....[141]....
        /*07e4*/ 	.word	0x000210a0


	//   ....[142]....
        /*07e8*/ 	.word	0x000210d0


	//   ....[143]....
        /*07ec*/ 	.word	0x00021230


	//   ....[144]....
        /*07f0*/ 	.word	0x00021270


	//   ....[145]....
        /*07f4*/ 	.word	0x000212a0


	//   ....[146]....
        /*07f8*/ 	.word	0x000212d0


	//   ....[147]....
        /*07fc*/ 	.word	0x00021300


	//   ....[148]....
        /*0800*/ 	.word	0x00021330


	//   ....[149]....
        /*0804*/ 	.word	0x000213c0


	//   ....[150]....
        /*0808*/ 	.word	0x00021400


	//   ....[151]....
        /*080c*/ 	.word	0x00021410


	//   ....[152]....
        /*0810*/ 	.word	0x00021470


	//   ....[153]....
        /*0814*/ 	.word	0x00021e10


	//   ....[154]....
        /*0818*/ 	.word	0x00021e70


	//   ....[155]....
        /*081c*/ 	.word	0x00021ec0


	//   ....[156]....
        /*0820*/ 	.word	0x00021f10


	//   ....[157]....
        /*0824*/ 	.word	0x00021f60


	//   ....[158]....
        /*0828*/ 	.word	0x00021fd0


	//   ....[159]....
        /*082c*/ 	.word	0x00022010


	//   ....[160]....
        /*0830*/ 	.word	0x00022080


	//   ....[161]....
        /*0834*/ 	.word	0x000220f0


	//   ....[162]....
        /*0838*/ 	.word	0x00022150


	//   ....[163]....
        /*083c*/ 	.word	0x000221c0


	//   ....[164]....
        /*0840*/ 	.word	0x00022230


	//   ....[165]....
        /*0844*/ 	.word	0x00022290


	//   ....[166]....
        /*0848*/ 	.word	0x000222f0


	//   ....[167]....
        /*084c*/ 	.word	0x00022350


	//   ....[168]....
        /*0850*/ 	.word	0x000223c0


	//   ....[169]....
        /*0854*/ 	.word	0x00022420


	//   ....[170]....
        /*0858*/ 	.word	0x00022480


	//   ....[171]....
        /*085c*/ 	.word	0x000224e0


	//   ....[172]....
        /*0860*/ 	.word	0x00022550


	//   ....[173]....
        /*0864*/ 	.word	0x000226c0


	//   ....[174]....
        /*0868*/ 	.word	0x00022720


	//   ....[175]....
        /*086c*/ 	.word	0x00022780


	//   ....[176]....
        /*0870*/ 	.word	0x000227f0


	//   ....[177]....
        /*0874*/ 	.word	0x00022850


	//   ....[178]....
        /*0878*/ 	.word	0x000228a0


	//   ....[179]....
        /*087c*/ 	.word	0x000228f0


	//   ....[180]....
        /*0880*/ 	.word	0x00022940


	//   ....[181]....
        /*0884*/ 	.word	0x000229b0


	//   ....[182]....
        /*0888*/ 	.word	0x00022a20


	//   ....[183]....
        /*088c*/ 	.word	0x00022b90


	//   ....[184]....
        /*0890*/ 	.word	0x00022bf0


	//   ....[185]....
        /*0894*/ 	.word	0x00022c50


	//   ....[186]....
        /*0898*/ 	.word	0x00022cc0


	//   ....[187]....
        /*089c*/ 	.word	0x00022e30


	//   ....[188]....
        /*08a0*/ 	.word	0x00022e90


	//   ....[189]....
        /*08a4*/ 	.word	0x00022ef0


	//   ....[190]....
        /*08a8*/ 	.word	0x00022f60


	//   ....[191]....
        /*08ac*/ 	.word	0x00022fb0


	//   ....[192]....
        /*08b0*/ 	.word	0x00022ff0


	//   ....[193]....
        /*08b4*/ 	.word	0x00023040


	//   ....[194]....
        /*08b8*/ 	.word	0x00023080


	//   ....[195]....
        /*08bc*/ 	.word	0x000230e0


	//   ....[196]....
        /*08c0*/ 	.word	0x00023150


	//   ....[197]....
        /*08c4*/ 	.word	0x000232c0


	//   ....[198]....
        /*08c8*/ 	.word	0x00023320


	//   ....[199]....
        /*08cc*/ 	.word	0x00023380


	//   ....[200]....
        /*08d0*/ 	.word	0x000233f0


	//   ....[201]....
        /*08d4*/ 	.word	0x00023560


	//   ....[202]....
        /*08d8*/ 	.word	0x000235c0


	//   ....[203]....
        /*08dc*/ 	.word	0x00023600


	//   ....[204]....
        /*08e0*/ 	.word	0x00023640


	//   ....[205]....
        /*08e4*/ 	.word	0x00023690


	//   ....[206]....
        /*08e8*/ 	.word	0x000236d0


	//   ....[207]....
        /*08ec*/ 	.word	0x00023730


	//   ....[208]....
        /*08f0*/ 	.word	0x00023790


	//   ....[209]....
        /*08f4*/ 	.word	0x00023800


	//   ....[210]....
        /*08f8*/ 	.word	0x00023950


	//   ....[211]....
        /*08fc*/ 	.word	0x000239b0


	//   ....[212]....
        /*0900*/ 	.word	0x00023a10


	//   ....[213]....
        /*0904*/ 	.word	0x00023a80


	//   ....[214]....
        /*0908*/ 	.word	0x00023ad0


	//   ....[215]....
        /*090c*/ 	.word	0x00023b10


	//   ....[216]....
        /*0910*/ 	.word	0x00023b60


	//   ....[217]....
        /*0914*/ 	.word	0x00023bb0


	//   ....[218]....
        /*0918*/ 	.word	0x00023c00


	//   ....[219]....
        /*091c*/ 	.word	0x00023c50


	//   ....[220]....
        /*0920*/ 	.word	0x00023ca0


	//   ....[221]....
        /*0924*/ 	.word	0x00023cf0


	//   ....[222]....
        /*0928*/ 	.word	0x00023d60


	//   ....[223]....
        /*092c*/ 	.word	0x00023dd0


	//   ....[224]....
        /*0930*/ 	.word	0x00023e30


	//   ....[225]....
        /*0934*/ 	.word	0x00023e90


	//   ....[226]....
        /*0938*/ 	.word	0x00023ef0


	//   ....[227]....
        /*093c*/ 	.word	0x00023f60


	//   ....[228]....
        /*0940*/ 	.word	0x00023fc0


	//   ....[229]....
        /*0944*/ 	.word	0x00024020


	//   ....[230]....
        /*0948*/ 	.word	0x00024080


	//   ....[231]....
        /*094c*/ 	.word	0x000240f0


	//   ....[232]....
        /*0950*/ 	.word	0x00024150


	//   ....[233]....
        /*0954*/ 	.word	0x000241b0


	//   ....[234]....
        /*0958*/ 	.word	0x00024210


	//   ....[235]....
        /*095c*/ 	.word	0x00024280


	//   ....[236]....
        /*0960*/ 	.word	0x000242e0


	//   ....[237]....
        /*0964*/ 	.word	0x00024340


	//   ....[238]....
        /*0968*/ 	.word	0x000243a0


	//   ....[239]....
        /*096c*/ 	.word	0x00024410


	//   ....[240]....
        /*0970*/ 	.word	0x00024470


	//   ....[241]....
        /*0974*/ 	.word	0x000244d0


	//   ....[242]....
        /*0978*/ 	.word	0x00024540


	//   ....[243]....
        /*097c*/ 	.word	0x000245b0


	//   ....[244]....
        /*0980*/ 	.word	0x00024600


	//   ....[245]....
        /*0984*/ 	.word	0x00024640


	//   ....[246]....
        /*0988*/ 	.word	0x00024690


	//   ....[247]....
        /*098c*/ 	.word	0x000246e0


	//   ....[248]....
        /*0990*/ 	.word	0x00024730


	//   ....[249]....
        /*0994*/ 	.word	0x000247a0


	//   ....[250]....
        /*0998*/ 	.word	0x000247e0


	//   ....[251]....
        /*099c*/ 	.word	0x00024830


	//   ....[252]....
        /*09a0*/ 	.word	0x00024880


	//   ....[253]....
        /*09a4*/ 	.word	0x000248d0


	//   ....[254]....
        /*09a8*/ 	.word	0x00024920


	//   ....[255]....
        /*09ac*/ 	.word	0x00024990


	//   ....[0]....
        /*09b0*/ 	.word	0x000249d0


	//   ....[1]....
        /*09b4*/ 	.word	0x00024a40


	//   ....[2]....
        /*09b8*/ 	.word	0x00024aa0


	//   ....[3]....
        /*09bc*/ 	.word	0x00024b10


	//----- nvinfo : EIATTR_EXIT_INSTR_OFFSETS
	.align		4
.L_328:
        /*09c0*/ 	.byte	0x04, 0x1c
        /*09c2*/ 	.short	(.L_330 - .L_329)


	//   ....[0]....
.L_329:
        /*09c4*/ 	.word	0x00000fe0


	//   ....[1]....
        /*09c8*/ 	.word	0x00021dd0


	//----- nvinfo : EIATTR_MAX_THREADS
	.align		4
.L_330:
        /*09cc*/ 	.byte	0x04, 0x05
        /*09ce*/ 	.short	(.L_332 - .L_331)
.L_331:
        /*09d0*/ 	.word	0x00000100
        /*09d4*/ 	.word	0x00000001
        /*09d8*/ 	.word	0x00000001


	//----- nvinfo : EIATTR_CRS_STACK_SIZE
	.align		4
.L_332:
        /*09dc*/ 	.byte	0x04, 0x1e
        /*09de*/ 	.short	(.L_334 - .L_333)
.L_333:
        /*09e0*/ 	.word	0x00000000
.L_334:


//--------------------- .nv.info._ZN7cutlass13device_kernelIN5flash19enable_sm80_to_sm89INS1_16FlashAttnFwdSm80INS1_25CollectiveMainloopFwdSm80ILi8ELi1ELb0EN4cute5tupleIJNS5_1CILi128EEENS7_ILi64EEENS7_ILi192EEEEEELi192ENS_6half_tEfNS_4arch4Sm80ELb1ELb0ELb0ELb0ELb1ELb0ELb1ELb1EEENS1_21CollectiveEpilogueFwdINS6_IJS8_SA_S9_EEENS6_IJNS7_ILi1EEESI_SI_EEESC_SE_Li256ELb0ELb1ELb1ELb0EEENS1_30DynamicPersistentTileSchedulerILi256ELi256ELb1ELb1ELb0EEEEEEEEEvNT_6ParamsE --------------------------
	.section	.nv.info._ZN7cutlass13device_kernelIN5flash19enable_sm80_to_sm89INS1_16FlashAttnFwdSm80INS1_25CollectiveMainloopFwdSm80ILi8ELi1ELb0EN4cute5tupleIJNS5_1CILi128EEENS7_ILi64EEENS7_ILi192EEEEEELi192ENS_6half_tEfNS_4arch4Sm80ELb1ELb0ELb0ELb0ELb1ELb0ELb1ELb1EEENS1_21CollectiveEpilogueFwdINS6_IJS8_SA_S9_EEENS6_IJNS7_ILi1EEESI_SI_EEESC_SE_Li256ELb0ELb1ELb1ELb0EEENS1_30DynamicPersistentTileSchedulerILi256ELi256ELb1ELb1ELb0EEEEEEEEEvNT_6ParamsE,"",@"SHT_CUDA_INFO"
	.sectionflags	@""
	.align	4


	//----- nvinfo : EIATTR_CUDA_API_VERSION
	.align		4
        /*0000*/ 	.byte	0x04, 0x37
        /*0002*/ 	.short	(.L_336 - .L_335)
.L_335:
        /*0004*/ 	.word	0x00000082


	//----- nvinfo : EIATTR_SW2861232_WAR
	.align		4
.L_336:
        /*0008*/ 	.byte	0x01, 0x35
	.zero		2


	//----- nvinfo : EIATTR_PARAM_CBANK
	.align		4
        /*000c*/ 	.byte	0x04, 0x0a
        /*000e*/ 	.short	(.L_338 - .L_337)
	.align		4
.L_337:
        /*0010*/ 	.word	index@(.nv.constant0._ZN7cutlass13device_kernelIN5flash19enable_sm80_to_sm89INS1_16FlashAttnFwdSm80INS1_25CollectiveMainloopFwdSm80ILi8ELi1ELb0EN4cute5tupleIJNS5_1CILi128EEENS7_ILi64EEENS7_ILi192EEEEEELi192ENS_6half_tEfNS_4arch4Sm80ELb1ELb0ELb0ELb0ELb1ELb0ELb1ELb1EEENS1_21CollectiveEpilogueFwdINS6_IJS8_SA_S9_EEENS6_IJNS7_ILi1EEESI_SI_EEESC_SE_Li256ELb0ELb1ELb1ELb0EEENS1_30DynamicPersistentTileSchedulerILi256ELi256ELb1ELb1ELb0EEEEEEEEEvNT_6ParamsE)
        /*0014*/ 	.short	0x0160
        /*0016*/ 	.short	0x0428


	//----- nvinfo : EIATTR_CBANK_PARAM_SIZE
	.align		4
.L_338:
        /*0018*/ 	.byte	0x03, 0x19
        /*001a*/ 	.short	0x0428


	//----- nvinfo : EIATTR_KPARAM_INFO
	.align		4
        /*001c*/ 	.byte	0x04, 0x17
        /*001e*/ 	.short	(.L_340 - .L_339)
.L_339:
        /*0020*/ 	.word	0x00000000
        /*0024*/ 	.short	0x0000
        /*0026*/ 	.short	0x0000
        /*0028*/ 	.byte	0x00, 0xf0, 0xa1, 0x10


	//----- nvinfo : EIATTR_MAXREG_COUNT
	.align		4
.L_340:
        /*002c*/ 	.byte	0x03, 0x1b
        /*002e*/ 	.short	0x00ff


	//----- nvinfo : EIATTR_NUM_BARRIERS
	.align		4
        /*0030*/ 	.byte	0x02, 0x4c
        /*0032*/ 	.byte	0x06
	.zero		1


	//----- nvinfo : EIATTR_ANNOTATIONS
	.align		4
        /*0034*/ 	.byte	0x04, 0x55
        /*0036*/ 	.short	(.L_342 - .L_341)


	//   ....[0]....
.L_341:
        /*0038*/ 	.word	0x00000001
        /*003c*/ 	.byte	0x70, 0x00, 0x00, 0x00, 0x01, 0x00, 0x00, 0x00, 0xd0, 0x04, 0x00, 0x00, 0x01, 0x00, 0x00, 0x00
        /*004c*/ 	.byte	0xa0, 0x05, 0x00, 0x00, 0x01, 0x00, 0x00, 0x00, 0xc0, 0x33, 0x00, 0x00, 0x01, 0x00, 0x00, 0x00
        /*005c*/ 	.byte	0xe0, 0xb5, 0x00, 0x00, 0x01, 0x00, 0x00, 0x00, 0x20, 0xb6, 0x00, 0x00, 0x01, 0x00, 0x00, 0x00
        /*006c*/ 	.byte	0x80, 0xcc, 0x00, 0x00


	//----- nvinfo : EIATTR_MERCURY_ISA_VERSION
	.align		4
.L_342:
        /*0070*/ 	.byte	0x03, 0x5f
        /*0072*/ 	.short	0x0000


	//----- nvinfo : EIATTR_INT_WARP_WIDE_INSTR_OFFSETS
	.align		4
        /*0074*/ 	.byte	0x04, 0x31
        /*0076*/ 	.short	(.L_344 - .L_343)


	//   ....[0]....
.L_343:
        /*0078*/ 	.word	0x0000b410


	//   ....[1]....
        /*007c*/ 	.word	0x0000b490


	//----- nvinfo : EIATTR_COOP_GROUP_MASK_REGIDS
	.align		4
.L_344:
        /*0080*/ 	.byte	0x04, 0x29
        /*0082*/ 	.short	(.L_346 - .L_345)


	//   ....[0]....
.L_345:
        /*0084*/ 	.word	0xffffffff


	//   ....[1]....
        /*0088*/ 	.word	0xffffffff


	//   ....[2]....
        /*008c*/ 	.word	0xffffffff


	//   ....[3]....
        /*0090*/ 	.word	0xffffffff


	//   ....[4]....
        /*0094*/ 	.word	0xffffffff


	//   ....[5]....
        /*0098*/ 	.word	0xffffffff


	//   ....[6]....
        /*009c*/ 	.word	0xffffffff


	//   ....[7]....
        /*00a0*/ 	.word	0xffffffff


	//   ....[8]....
        /*00a4*/ 	.word	0xffffffff


	//   ....[9]....
        /*00a8*/ 	.word	0xffffffff


	//   ....[10]....
        /*00ac*/ 	.word	0xffffffff


	//   ....[11]....
        /*00b0*/ 	.word	0xffffffff


	//   ....[12]....
        /*00b4*/ 	.word	0xffffffff


	//   ....[13]....
        /*00b8*/ 	.word	0xffffffff


	//   ....[14]....
        /*00bc*/ 	.word	0xffffffff


	//   ....[15]....
        /*00c0*/ 	.word	0xffffffff


	//   ....[16]....
        /*00c4*/ 	.word	0xffffffff


	//   ....[17]....
        /*00c8*/ 	.word	0xffffffff


	//   ....[18]....
        /*00cc*/ 	.word	0xffffffff


	//   ....[19]....
        /*00d0*/ 	.word	0xffffffff


	//   ....[20]....
        /*00d4*/ 	.word	0xffffffff


	//   ....[21]....
        /*00d8*/ 	.word	0xffffffff


	//   ....[22]....
        /*00dc*/ 	.word	0xffffffff


	//   ....[23]....
        /*00e0*/ 	.word	0xffffffff


	//   ....[24]....
        /*00e4*/ 	.word	0xffffffff


	//   ....[25]....
        /*00e8*/ 	.word	0xffffffff


	//   ....[26]....
        /*00ec*/ 	.word	0xffffffff


	//   ....[27]....
        /*00f0*/ 	.word	0xffffffff


	//   ....[28]....
        /*00f4*/ 	.word	0xffffffff


	//   ....[29]....
        /*00f8*/ 	.word	0xffffffff


	//   ....[30]....
        /*00fc*/ 	.word	0xffffffff


	//   ....[31]....
        /*0100*/ 	.word	0xffffffff


	//   ....[32]....
        /*0104*/ 	.word	0xffffffff


	//   ....[33]....
        /*0108*/ 	.word	0xffffffff


	//   ....[34]....
        /*010c*/ 	.word	0xffffffff


	//   ....[35]....
        /*0110*/ 	.word	0xffffffff


	//   ....[36]....
        /*0114*/ 	.word	0xffffffff


	//   ....[37]....
        /*0118*/ 	.word	0xffffffff


	//   ....[38]....
        /*011c*/ 	.word	0xffffffff


	//   ....[39]....
        /*0120*/ 	.word	0xffffffff


	//   ....[40]....
        /*0124*/ 	.word	0xffffffff


	//   ....[41]....
        /*0128*/ 	.word	0xffffffff


	//   ....[42]....
        /*012c*/ 	.word	0xffffffff


	//   ....[43]....
        /*0130*/ 	.word	0xffffffff


	//   ....[44]....
        /*0134*/ 	.word	0xffffffff


	//   ....[45]....
        /*0138*/ 	.word	0xffffffff


	//   ....[46]....
        /*013c*/ 	.word	0xffffffff


	//   ....[47]....
        /*0140*/ 	.word	0xffffffff


	//   ....[48]....
        /*0144*/ 	.word	0xffffffff


	//   ....[49]....
        /*0148*/ 	.word	0xffffffff


	//   ....[50]....
        /*014c*/ 	.word	0xffffffff


	//   ....[51]....
        /*0150*/ 	.word	0xffffffff


	//   ....[52]....
        /*0154*/ 	.word	0xffffffff


	//   ....[53]....
        /*0158*/ 	.word	0xffffffff


	//   ....[54]....
        /*015c*/ 	.word	0xffffffff


	//   ....[55]....
        /*0160*/ 	.word	0xffffffff


	//   ....[56]....
        /*0164*/ 	.word	0xffffffff


	//   ....[57]....
        /*0168*/ 	.word	0xffffffff


	//   ....[58]....
        /*016c*/ 	.word	0xffffffff


	//   ....[59]....
        /*0170*/ 	.word	0xffffffff


	//   ....[60]....
        /*0174*/ 	.word	0xffffffff


	//   ....[61]....
        /*0178*/ 	.word	0xffffffff


	//   ....[62]....
        /*017c*/ 	.word	0xffffffff


	//   ....[63]....
        /*0180*/ 	.word	0xffffffff


	//   ....[64]....
        /*0184*/ 	.word	0xffffffff


	//   ....[65]....
        /*0188*/ 	.word	0xffffffff


	//   ....[66]....
        /*018c*/ 	.word	0xffffffff


	//   ....[67]....
        /*0190*/ 	.word	0xffffffff


	//   ....[68]....
        /*0194*/ 	.word	0xffffffff


	//   ....[69]....
        /*0198*/ 	.word	0xffffffff


	//   ....[70]....
        /*019c*/ 	.word	0xffffffff


	//   ....[71]....
        /*01a0*/ 	.word	0xffffffff


	//   ....[72]....
        /*01a4*/ 	.word	0xffffffff


	//   ....[73]....
        /*01a8*/ 	.word	0xffffffff


	//   ....[74]....
        /*01ac*/ 	.word	0xffffffff


	//   ....[75]....
        /*01b0*/ 	.word	0xffffffff


	//   ....[76]....
        /*01b4*/ 	.word	0xffffffff


	//   ....[77]....
        /*01b8*/ 	.word	0xffffffff


	//   ....[78]....
        /*01bc*/ 	.word	0xffffffff


	//   ....[79]....
        /*01c0*/ 	.word	0xffffffff


	//   ....[80]....
        /*01c4*/ 	.word	0xffffffff


	//   ....[81]....
        /*01c8*/ 	.word	0xffffffff


	//   ....[82]....
        /*01cc*/ 	.word	0xffffffff


	//   ....[83]....
        /*01d0*/ 	.word	0xffffffff


	//   ....[84]....
        /*01d4*/ 	.word	0xffffffff


	//   ....[85]....
        /*01d8*/ 	.word	0xffffffff


	//   ....[86]....
        /*01dc*/ 	.word	0xffffffff


	//   ....[87]....
        /*01e0*/ 	.word	0xffffffff


	//   ....[88]....
        /*01e4*/ 	.word	0xffffffff


	//   ....[89]....
        /*01e8*/ 	.word	0xffffffff


	//   ....[90]....
        /*01ec*/ 	.word	0xffffffff


	//   ....[91]....
        /*01f0*/ 	.word	0xffffffff


	//   ....[92]....
        /*01f4*/ 	.word	0xffffffff


	//   ....[93]....
        /*01f8*/ 	.word	0xffffffff


	//   ....[94]....
        /*01fc*/ 	.word	0xffffffff


	//   ....[95]....
        /*0200*/ 	.word	0xffffffff


	//   ....[96]....
        /*0204*/ 	.word	0xffffffff


	//   ....[97]....
        /*0208*/ 	.word	0xffffffff


	//   ....[98]....
        /*020c*/ 	.word	0xffffffff


	//   ....[99]....
        /*0210*/ 	.word	0xffffffff


	//   ....[100]....
        /*0214*/ 	.word	0xffffffff


	//   ....[101]....
        /*0218*/ 	.word	0xffffffff


	//   ....[102]....
        /*021c*/ 	.word	0xffffffff


	//   ....[103]....
        /*0220*/ 	.word	0xffffffff


	//   ....[104]....
        /*0224*/ 	.word	0xffffffff


	//   ....[105]....
        /*0228*/ 	.word	0xffffffff


	//   ....[106]....
        /*022c*/ 	.word	0xffffffff


	//   ....[107]....
        /*0230*/ 	.word	0xffffffff


	//   ....[108]....
        /*0234*/ 	.word	0xffffffff


	//   ....[109]....
        /*0238*/ 	.word	0xffffffff


	//   ....[110]....
        /*023c*/ 	.word	0xffffffff


	//   ....[111]....
        /*0240*/ 	.word	0xffffffff


	//   ....[112]....
        /*0244*/ 	.word	0xffffffff


	//----- nvinfo : EIATTR_COOP_GROUP_INSTR_OFFSETS
	.align		4
.L_346:
        /*0248*/ 	.byte	0x04, 0x28
        /*024a*/ 	.short	(.L_348 - .L_347)


	//   ....[0]....
.L_347:
        /*024c*/ 	.word	0x00000050


	//   ....[1]....
        /*0250*/ 	.word	0x000015b0


	//   ....[2]....
        /*0254*/ 	.word	0x000015d0


	//   ....[3]....
        /*0258*/ 	.word	0x00001750


	//   ....[4]....
        /*025c*/ 	.word	0x00001760


	//   ....[5]....
        /*0260*/ 	.word	0x000018c0


	//   ....[6]....
        /*0264*/ 	.word	0x000018e0


	//   ....[7]....
        /*0268*/ 	.word	0x00001a40


	//   ....[8]....
        /*026c*/ 	.word	0x00001a50


	//   ....[9]....
        /*0270*/ 	.word	0x00001f30


	//   ....[10]....
        /*0274*/ 	.word	0x00001f40


	//   ....[11]....
        /*0278*/ 	.word	0x00001f50


	//   ....[12]....
        /*027c*/ 	.word	0x00001f60


	//   ....[13]....
        /*0280*/ 	.word	0x00002230


	//   ....[14]....
        /*0284*/ 	.word	0x00002240


	//   ....[15]....
        /*0288*/ 	.word	0x00002250


	//   ....[16]....
        /*028c*/ 	.word	0x000022d0


	//   ....[17]....
        /*0290*/ 	.word	0x00003100


	//   ....[18]....
        /*0294*/ 	.word	0x00003120


	//   ....[19]....
        /*0298*/ 	.word	0x00003220


	//   ....[20]....
        /*029c*/ 	.word	0x00003240


	//   ....[21]....
        /*02a0*/ 	.word	0x00003490


	//   ....[22]....
        /*02a4*/ 	.word	0x000036d0


	//   ....[23]....
        /*02a8*/ 	.word	0x00003ad0


	//   ....[24]....
        /*02ac*/ 	.word	0x00003af0


	//   ....[25]....
        /*02b0*/ 	.word	0x00003b10


	//   ....[26]....
        /*02b4*/ 	.word	0x00003b30


	//   ....[27]....
        /*02b8*/ 	.word	0x00004f20


	//   ....[28]....
        /*02bc*/ 	.word	0x00004f40


	//   ....[29]....
        /*02c0*/ 	.word	0x00005010


	//   ....[30]....
        /*02c4*/ 	.word	0x00005050


	//   ....[31]....
        /*02c8*/ 	.word	0x00005dd0


	//   ....[32]....
        /*02cc*/ 	.word	0x00005df0


	//   ....[33]....
        /*02d0*/ 	.word	0x00005ec0


	//   ....[34]....
        /*02d4*/ 	.word	0x00005f00


	//   ....[35]....
        /*02d8*/ 	.word	0x00006140


	//   ....[36]....
        /*02dc*/ 	.word	0x00006380


	//   ....[37]....
        /*02e0*/ 	.word	0x00006780


	//   ....[38]....
        /*02e4*/ 	.word	0x000067a0


	//   ....[39]....
        /*02e8*/ 	.word	0x000067c0


	//   ....[40]....
        /*02ec*/ 	.word	0x000067e0


	//   ....[41]....
        /*02f0*/ 	.word	0x000081e0


	//   ....[42]....
        /*02f4*/ 	.word	0x000081f0


	//   ....[43]....
        /*02f8*/ 	.word	0x00008230


	//   ....[44]....
        /*02fc*/ 	.word	0x00008250


	//   ....[45]....
        /*0300*/ 	.word	0x00009010


	//   ....[46]....
        /*0304*/ 	.word	0x00009030


	//   ....[47]....
        /*0308*/ 	.word	0x00009100


	//   ....[48]....
        /*030c*/ 	.word	0x00009120


	//   ....[49]....
        /*0310*/ 	.word	0x00009460


	//   ....[50]....
        /*0314*/ 	.word	0x00009470


	//   ....[51]....
        /*0318*/ 	.word	0x000094a0


	//   ....[52]....
        /*031c*/ 	.word	0x000094b0


	//   ....[53]....
        /*0320*/ 	.word	0x0000abf0


	//   ....[54]....
        /*0324*/ 	.word	0x0000ac20


	//   ....[55]....
        /*0328*/ 	.word	0x0000ac30


	//   ....[56]....
        /*032c*/ 	.word	0x0000ac60


	//   ....[57]....
        /*0330*/ 	.word	0x0000b5d0


	//   ....[58]....
        /*0334*/ 	.word	0x0000bbd0


	//   ....[59]....
        /*0338*/ 	.word	0x0000bc00


	//   ....[60]....
        /*033c*/ 	.word	0x0000bc20


	//   ....[61]....
        /*0340*/ 	.word	0x0000bc40


	//   ....[62]....
        /*0344*/ 	.word	0x0000bd30


	//   ....[63]....
        /*0348*/ 	.word	0x0000bd50


	//   ....[64]....
        /*034c*/ 	.word	0x0000c3b0


	//   ....[65]....
        /*0350*/ 	.word	0x0000c3c0


	//   ....[66]....
        /*0354*/ 	.word	0x0000cd00


	//   ....[67]....
        /*0358*/ 	.word	0x0000cde0


	//   ....[68]....
        /*035c*/ 	.word	0x0000ce50


	//   ....[69]....
        /*0360*/ 	.word	0x0000ceb0


	//   ....[70]....
        /*0364*/ 	.word	0x0000cf10


	//   ....[71]....
        /*0368*/ 	.word	0x0000cf70


	//   ....[72]....
        /*036c*/ 	.word	0x0000cfe0


	//   ....[73]....
        /*0370*/ 	.word	0x0000d040


	//   ....[74]....
        /*0374*/ 	.word	0x0000d0a0


	//   ....[75]....
        /*0378*/ 	.word	0x0000d100


	//   ....[76]....
        /*037c*/ 	.word	0x0000d170


	//   ....[77]....
        /*0380*/ 	.word	0x0000d2e0


	//   ....[78]....
        /*0384*/ 	.word	0x0000d340


	//   ....[79]....
        /*0388*/ 	.word	0x0000d3a0


	//   ....[80]....
        /*038c*/ 	.word	0x0000d400


	//   ....[81]....
        /*0390*/ 	.word	0x0000d840


	//   ....[82]....
        /*0394*/ 	.word	0x0000d890


	//   ....[83]....
        /*0398*/ 	.word	0x0000d8e0


	//   ....[84]....
        /*039c*/ 	.word	0x0000d930


	//   ....[85]....
        /*03a0*/ 	.word	0x0000d9a0


	//   ....[86]....
        /*03a4*/ 	.word	0x0000da10


	//   ....[87]....
        /*03a8*/ 	.word	0x0000db80


	//   ....[88]....
        /*03ac*/ 	.word	0x0000dbe0


	//   ....[89]....
        /*03b0*/ 	.word	0x0000dc40


	//   ....[90]....
        /*03b4*/ 	.word	0x0000dcb0


	//   ....[91]....
        /*03b8*/ 	.word	0x0000de20


	//   ....[92]....
        /*03bc*/ 	.word	0x0000de80


	//   ....[93]....
        /*03c0*/ 	.word	0x0000dee0


	//   ....[94]....
        /*03c4*/ 	.word	0x0000df40


	//   ....[95]....
        /*03c8*/ 	.word	0x0000e380


	//   ....[96]....
        /*03cc*/ 	.word	0x0000e3c0


	//   ....[97]....
        /*03d0*/ 	.word	0x0000e410


	//   ....[98]....
        /*03d4*/ 	.word	0x0000e450


	//   ....[99]....
        /*03d8*/ 	.word	0x0000e4b0


	//   ....[100]....
        /*03dc*/ 	.word	0x0000e510


	//   ....[101]....
        /*03e0*/ 	.word	0x0000e580


	//   ....[102]....
        /*03e4*/ 	.word	0x0000e6c0


	//   ....[103]....
        /*03e8*/ 	.word	0x0000e720


	//   ....[104]....
        /*03ec*/ 	.word	0x0000e760


	//   ....[105]....
        /*03f0*/ 	.word	0x0000e7a0


	//   ....[106]....
        /*03f4*/ 	.word	0x0000e7f0


	//   ....[107]....
        /*03f8*/ 	.word	0x0000e830


	//   ....[108]....
        /*03fc*/ 	.word	0x0000e880


	//   ....[109]....
        /*0400*/ 	.word	0x0000e8e0


	//   ....[110]....
        /*0404*/ 	.word	0x0000e930


	//   ....[111]....
        /*0408*/ 	.word	0x0000e980


	//   ....[112]....
        /*040c*/ 	.word	0x0000e9f0


	//----- nvinfo : EIATTR_EXIT_INSTR_OFFSETS
	.align		4
.L_348:
        /*0410*/ 	.byte	0x04, 0x1c
        /*0412*/ 	.short	(.L_350 - .L_349)


	//   ....[0]....
.L_349:
        /*0414*/ 	.word	0x000000a0


	//   ....[1]....
        /*0418*/ 	.word	0x0000cd90


	//----- nvinfo : EIATTR_MAX_THREADS
	.align		4
.L_350:
        /*041c*/ 	.byte	0x04, 0x05
        /*041e*/ 	.short	(.L_352 - .L_351)
.L_351:
        /*0420*/ 	.word	0x00000100
        /*0424*/ 	.word	0x00000001
        /*0428*/ 	.word	0x00000001


	//----- nvinfo : EIATTR_CRS_STACK_SIZE
	.align		4
.L_352:
        /*042c*/ 	.byte	0x04, 0x1e
        /*042e*/ 	.short	(.L_354 - .L_353)
.L_353:
        /*0430*/ 	.word	0x00000000
.L_354:


//--------------------- .nv.info._ZN7cutlass13device_kernelIN5flash19enable_sm80_to_sm89INS1_16FlashAttnFwdSm80INS1_25CollectiveMainloopFwdSm80ILi8ELi1ELb0EN4cute5tupleIJNS5_1CILi128EEENS7_ILi64EEENS7_ILi192EEEEEELi192ENS_6half_tEfNS_4arch4Sm80ELb1ELb0ELb0ELb1ELb1ELb0ELb1ELb1EEENS1_21CollectiveEpilogueFwdINS6_IJS8_SA_S9_EEENS6_IJNS7_ILi1EEESI_SI_EEESC_SE_Li256ELb1ELb1ELb1ELb0EEENS1_36VarlenDynamicPersistentTileSchedulerILi128ELi64ELi256ELi256ELb1ELb1ELb0ELb1ELb1ELb1EEEEEEEEEvNT_6ParamsE --------------------------
	.section	.nv.info._ZN7cutlass13device_kernelIN5flash19enable_sm80_to_sm89INS1_16FlashAttnFwdSm80INS1_25CollectiveMainloopFwdSm80ILi8ELi1ELb0EN4cute5tupleIJNS5_1CILi128EEENS7_ILi64EEENS7_ILi192EEEEEELi192ENS_6half_tEfNS_4arch4Sm80ELb1ELb0ELb0ELb1ELb1ELb0ELb1ELb1EEENS1_21CollectiveEpilogueFwdINS6_IJS8_SA_S9_EEENS6_IJNS7_ILi1EEESI_SI_EEESC_SE_Li256ELb1ELb1ELb1ELb0EEENS1_36VarlenDynamicPersistentTileSchedulerILi128ELi64ELi256ELi256ELb1ELb1ELb0ELb1ELb1ELb1EEEEEEEEEvNT_6ParamsE,"",@"SHT_CUDA_INFO"
	.sectionflags	@""
	.align	4


	//----- nvinfo : EIATTR_CUDA_API_VERSION
	.align		4
        /*0000*/ 	.byte	0x04, 0x37
        /*0002*/ 	.short	(.L_356 - .L_355)
.L_355:
        /*0004*/ 	.word	0x00000082


	//----- nvinfo : EIATTR_SW2861232_WAR
	.align		4
.L_356:
        /*0008*/ 	.byte	0x01, 0x35
	.zero		2


	//----- nvinfo : EIATTR_PARAM_CBANK
	.align		4
        /*000c*/ 	.byte	0x04, 0x0a
        /*000e*/ 	.short	(.L_358 - .L_357)
	.align		4
.L_357:
        /*0010*/ 	.word	index@(.nv.constant0._ZN7cutlass13device_kernelIN5flash19enable_sm80_to_sm89INS1_16FlashAttnFwdSm80INS1_25CollectiveMainloopFwdSm80ILi8ELi1ELb0EN4cute5tupleIJNS5_1CILi128EEENS7_ILi64EEENS7_ILi192EEEEEELi192ENS_6half_tEfNS_4arch4Sm80ELb1ELb0ELb0ELb1ELb1ELb0ELb1ELb1EEENS1_21CollectiveEpilogueFwdINS6_IJS8_SA_S9_EEENS6_IJNS7_ILi1EEESI_SI_EEESC_SE_Li256ELb1ELb1ELb1ELb0EEENS1_36VarlenDynamicPersistentTileSchedulerILi128ELi64ELi256ELi256ELb1ELb1ELb0ELb1ELb1ELb1EEEEEEEEEvNT_6ParamsE)
        /*0014*/ 	.short	0x0160
        /*0016*/ 	.short	0x0438


	//----- nvinfo : EIATTR_CBANK_PARAM_SIZE
	.align		4
.L_358:
        /*0018*/ 	.byte	0x03, 0x19
        /*001a*/ 	.short	0x0438


	//----- nvinfo : EIATTR_KPARAM_INFO
	.align		4
        /*001c*/ 	.byte	0x04, 0x17
        /*001e*/ 	.short	(.L_360 - .L_359)
.L_359:
        /*0020*/ 	.word	0x00000000
        /*0024*/ 	.short	0x0000
        /*0026*/ 	.short	0x0000
        /*0028*/ 	.byte	0x00, 0xf0, 0xe1, 0x10


	//----- nvinfo : EIATTR_MAXREG_COUNT
	.align		4
.L_360:
        /*002c*/ 	.byte	0x03, 0x1b
        /*002e*/ 	.short	0x00ff


	//----- nvinfo : EIATTR_NUM_BARRIERS
	.align		4
        /*0030*/ 	.byte	0x02, 0x4c
        /*0032*/ 	.byte	0x06
	.zero		1


	//----- nvinfo : EIATTR_ANNOTATIONS
	.align		4
        /*0034*/ 	.byte	0x04, 0x55
        /*0036*/ 	.short	(.L_362 - .L_361)


	//   ....[0]....
.L_361:
        /*0038*/ 	.word	0x00000001
        /*003c*/ 	.byte	0x70, 0x00, 0x00, 0x00, 0x01, 0x00, 0x00, 0x00, 0x90, 0x14, 0x00, 0x00, 0x01, 0x00, 0x00, 0x00
        /*004c*/ 	.byte	0x80, 0x18, 0x00, 0x00, 0x01, 0x00, 0x00, 0x00, 0xb0, 0x18, 0x00, 0x00, 0x01, 0x00, 0x00, 0x00
        /*005c*/ 	.byte	0xf0, 0x18, 0x00, 0x00, 0x01, 0x00, 0x00, 0x00, 0x80, 0xc5, 0x00, 0x00, 0x01, 0x00, 0x00, 0x00
        /*006c*/ 	.byte	0x90, 0xc5, 0x00, 0x00, 0x01, 0x00, 0x00, 0x00, 0xa0, 0xc5, 0x00, 0x00, 0x01, 0x00, 0x00, 0x00
        /*007c*/ 	.byte	0x10, 0xcd, 0x00, 0x00, 0x01, 0x00, 0x00, 0x00, 0x10, 0xf8, 0x00, 0x00


	//----- nvinfo : EIATTR_MERCURY_ISA_VERSION
	.align		4
.L_362:
        /*0088*/ 	.byte	0x03, 0x5f
        /*008a*/ 	.short	0x0000


	//----- nvinfo : EIATTR_INT_WARP_WIDE_INSTR_OFFSETS
	.align		4
        /*008c*/ 	.byte	0x04, 0x31
        /*008e*/ 	.short	(.L_364 - .L_363)


	//   ....[0]....
.L_363:
        /*0090*/ 	.word	0x0000c460


	//   ....[1]....
        /*0094*/ 	.word	0x0000c4e0


	//----- nvinfo : EIATTR_COOP_GROUP_MASK_REGIDS
	.align		4
.L_364:
        /*0098*/ 	.byte	0x04, 0x29
        /*009a*/ 	.short	(.L_366 - .L_365)


	//   ....[0]....
.L_365:
        /*009c*/ 	.word	0xffffffff


	//   ....[1]....
        /*00a0*/ 	.word	0xffffffff


	//   ....[2]....
        /*00a4*/ 	.word	0xffffffff


	//   ....[3]....
        /*00a8*/ 	.word	0xffffffff


	//   ....[4]....
        /*00ac*/ 	.word	0xffffffff


	//   ....[5]....
        /*00b0*/ 	.word	0xffffffff


	//   ....[6]....
        /*00b4*/ 	.word	0xffffffff


	//   ....[7]....
        /*00b8*/ 	.word	0xffffffff


	//   ....[8]....
        /*00bc*/ 	.word	0xffffffff


	//   ....[9]....
        /*00c0*/ 	.word	0xffffffff


	//   ....[10]....
        /*00c4*/ 	.word	0xffffffff


	//   ....[11]....
        /*00c8*/ 	.word	0xffffffff


	//   ....[12]....
        /*00cc*/ 	.word	0xffffffff


	//   ....[13]....
        /*00d0*/ 	.word	0xffffffff


	//   ....[14]....
        /*00d4*/ 	.word	0xffffffff


	//   ....[15]....
        /*00d8*/ 	.word	0xffffffff


	//   ....[16]....
        /*00dc*/ 	.word	0xffffffff


	//   ....[17]....
        /*00e0*/ 	.word	0xffffffff


	//   ....[18]....
        /*00e4*/ 	.word	0xffffffff


	//   ....[19]....
        /*00e8*/ 	.word	0xffffffff


	//   ....[20]....
        /*00ec*/ 	.word	0xffffffff


	//   ....[21]....
        /*00f0*/ 	.word	0xffffffff


	//   ....[22]....
        /*00f4*/ 	.word	0xffffffff


	//   ....[23]....
        /*00f8*/ 	.word	0xffffffff


	//   ....[24]....
        /*00fc*/ 	.word	0xffffffff


	//   ....[25]....
        /*0100*/ 	.word	0xffffffff


	//   ....[26]....
        /*0104*/ 	.word	0xffffffff


	//   ....[27]....
        /*0108*/ 	.word	0xffffffff


	//   ....[28]....
        /*010c*/ 	.word	0xffffffff


	//   ....[29]....
        /*0110*/ 	.word	0xffffffff


	//   ....[30]....
        /*0114*/ 	.word	0xffffffff


	//   ....[31]....
        /*0118*/ 	.word	0xffffffff


	//   ....[32]....
        /*011c*/ 	.word	0xffffffff


	//   ....[33]....
        /*0120*/ 	.word	0xffffffff


	//   ....[34]....
        /*0124*/ 	.word	0xffffffff


	//   ....[35]....
        /*0128*/ 	.word	0xffffffff


	//   ....[36]....
        /*012c*/ 	.word	0xffffffff


	//   ....[37]....
        /*0130*/ 	.word	0xffffffff


	//   ....[38]....
        /*0134*/ 	.word	0xffffffff


	//   ....[39]....
        /*0138*/ 	.word	0xffffffff


	//   ....[40]....
        /*013c*/ 	.word	0xffffffff


	//   ....[41]....
        /*0140*/ 	.word	0xffffffff


	//   ....[42]....
        /*0144*/ 	.word	0xffffffff


	//   ....[43]....
        /*0148*/ 	.word	0xffffffff


	//   ....[44]....
        /*014c*/ 	.word	0xffffffff


	//   ....[45]....
        /*0150*/ 	.word	0xffffffff


	//   ....[46]....
        /*0154*/ 	.word	0xffffffff


	//   ....[47]....
        /*0158*/ 	.word	0xffffffff


	//   ....[48]....
        /*015c*/ 	.word	0xffffffff


	//   ....[49]....
        /*0160*/ 	.word	0xffffffff


	//   ....[50]....
        /*0164*/ 	.word	0xffffffff


	//   ....[51]....
        /*0168*/ 	.word	0xffffffff


	//   ....[52]....
        /*016c*/ 	.word	0xffffffff


	//   ....[53]....
        /*0170*/ 	.word	0xffffffff


	//   ....[54]....
        /*0174*/ 	.word	0xffffffff


	//   ....[55]....
        /*0178*/ 	.word	0xffffffff


	//   ....[56]....
        /*017c*/ 	.word	0xffffffff


	//   ....[57]....
        /*0180*/ 	.word	0xffffffff


	//   ....[58]....
        /*0184*/ 	.word	0xffffffff


	//   ....[59]....
        /*0188*/ 	.word	0xffffffff


	//   ....[60]....
        /*018c*/ 	.word	0xffffffff


	//   ....[61]....
        /*0190*/ 	.word	0xffffffff


	//   ....[62]....
        /*0194*/ 	.word	0xffffffff


	//   ....[63]....
        /*0198*/ 	.word	0xffffffff


	//   ....[64]....
        /*019c*/ 	.word	0xffffffff


	//   ....[65]....
        /*01a0*/ 	.word	0xffffffff


	//   ....[66]....
        /*01a4*/ 	.word	0xffffffff


	//   ....[67]....
        /*01a8*/ 	.word	0xffffffff


	//   ....[68]....
        /*01ac*/ 	.word	0xffffffff


	//   ....[69]....
        /*01b0*/ 	.word	0xffffffff


	//   ....[70]....
        /*01b4*/ 	.word	0xffffffff


	//   ....[71]....
        /*01b8*/ 	.word	0xffffffff


	//   ....[72]....
        /*01bc*/ 	.word	0xffffffff


	//   ....[73]....
        /*01c0*/ 	.word	0xffffffff


	//   ....[74]....
        /*01c4*/ 	.word	0xffffffff


	//   ....[75]....
        /*01c8*/ 	.word	0xffffffff


	//   ....[76]....
        /*01cc*/ 	.word	0xffffffff


	//   ....[77]....
        /*01d0*/ 	.word	0xffffffff


	//   ....[78]....
        /*01d4*/ 	.word	0xffffffff


	//   ....[79]....
        /*01d8*/ 	.word	0xffffffff


	//   ....[80]....
        /*01dc*/ 	.word	0xffffffff


	//   ....[81]....
        /*01e0*/ 	.word	0xffffffff


	//   ....[82]....
        /*01e4*/ 	.word	0xffffffff


	//   ....[83]....
        /*01e8*/ 	.word	0xffffffff


	//   ....[84]....
        /*01ec*/ 	.word	0xffffffff


	//   ....[85]....
        /*01f0*/ 	.word	0xffffffff


	//   ....[86]....
        /*01f4*/ 	.word	0xffffffff


	//   ....[87]....
        /*01f8*/ 	.word	0xffffffff


	//   ....[88]....
        /*01fc*/ 	.word	0xffffffff


	//   ....[89]....
        /*0200*/ 	.word	0xffffffff


	//   ....[90]....
        /*0204*/ 	.word	0xffffffff


	//   ....[91]....
        /*0208*/ 	.word	0xffffffff


	//   ....[92]....
        /*020c*/ 	.word	0xffffffff


	//   ....[93]....
        /*0210*/ 	.word	0xffffffff


	//   ....[94]....
        /*0214*/ 	.word	0xffffffff


	//   ....[95]....
        /*0218*/ 	.word	0xffffffff


	//   ....[96]....
        /*021c*/ 	.word	0xffffffff


	//   ....[97]....
        /*0220*/ 	.word	0xffffffff


	//   ....[98]....
        /*0224*/ 	.word	0xffffffff


	//   ....[99]....
        /*0228*/ 	.word	0xffffffff


	//   ....[100]....
        /*022c*/ 	.word	0xffffffff


	//   ....[101]....
        /*0230*/ 	.word	0xffffffff


	//   ....[102]....
        /*0234*/ 	.word	0xffffffff


	//   ....[103]....
        /*0238*/ 	.word	0xffffffff


	//   ....[104]....
        /*023c*/ 	.word	0xffffffff


	//   ....[105]....
        /*0240*/ 	.word	0xffffffff


	//   ....[106]....
        /*0244*/ 	.word	0xffffffff


	//   ....[107]....
        /*0248*/ 	.word	0xffffffff


	//   ....[108]....
        /*024c*/ 	.word	0xffffffff


	//   ....[109]....
        /*0250*/ 	.word	0xffffffff


	//   ....[110]....
        /*0254*/ 	.word	0xffffffff


	//   ....[111]....
        /*0258*/ 	.word	0xffffffff


	//   ....[112]....
        /*025c*/ 	.word	0xffffffff


	//   ....[113]....
        /*0260*/ 	.word	0xffffffff


	//   ....[114]....
        /*0264*/ 	.word	0xffffffff


	//   ....[115]....
        /*0268*/ 	.word	0xffffffff


	//   ....[116]....
        /*026c*/ 	.word	0xffffffff


	//   ....[117]....
        /*0270*/ 	.word	0xffffffff


	//   ....[118]....
        /*0274*/ 	.word	0xffffffff


	//   ....[119]....
        /*0278*/ 	.word	0xffffffff


	//   ....[120]....
        /*027c*/ 	.word	0xffffffff


	//   ....[121]....
        /*0280*/ 	.word	0xffffffff


	//   ....[122]....
        /*0284*/ 	.word	0xffffffff


	//   ....[123]....
        /*0288*/ 	.word	0xffffffff


	//   ....[124]....
        /*028c*/ 	.word	0xffffffff


	//   ....[125]....
        /*0290*/ 	.word	0xffffffff


	//   ....[126]....
        /*0294*/ 	.word	0xffffffff


	//   ....[127]....
        /*0298*/ 	.word	0xffffffff


	//   ....[128]....
        /*029c*/ 	.word	0xffffffff


	//   ....[129]....
        /*02a0*/ 	.word	0xffffffff


	//   ....[130]....
        /*02a4*/ 	.word	0xffffffff


	//   ....[131]....
        /*02a8*/ 	.word	0xffffffff


	//   ....[132]....
        /*02ac*/ 	.word	0xffffffff


	//   ....[133]....
        /*02b0*/ 	.word	0xffffffff


	//   ....[134]....
        /*02b4*/ 	.word	0xffffffff


	//   ....[135]....
        /*02b8*/ 	.word	0xffffffff


	//   ....[136]....
        /*02bc*/ 	.word	0xffffffff


	//   ....[137]....
        /*02c0*/ 	.word	0xffffffff


	//   ....[138]....
        /*02c4*/ 	.word	0xffffffff


	//   ....[139]....
        /*02c8*/ 	.word	0xffffffff


	//   ....[140]....
        /*02cc*/ 	.word	0xffffffff


	//   ....[141]....
        /*02d0*/ 	.word	0xffffffff


	//   ....[142]....
        /*02d4*/ 	.word	0xffffffff


	//   ....[143]....
        /*02d8*/ 	.word	0xffffffff


	//   ....[144]....
        /*02dc*/ 	.word	0xffffffff


	//   ....[145]....
        /*02e0*/ 	.word	0xffffffff


	//   ....[146]....
        /*02e4*/ 	.word	0xffffffff


	//   ....[147]....
        /*02e8*/ 	.word	0xffffffff


	//   ....[148]....
        /*02ec*/ 	.word	0xffffffff


	//   ....[149]....
        /*02f0*/ 	.word	0xffffffff


	//   ....[150]....
        /*02f4*/ 	.word	0xffffffff


	//   ....[151]....
        /*02f8*/ 	.word	0xffffffff


	//   ....[152]....
        /*02fc*/ 	.word	0xffffffff


	//   ....[153]....
        /*0300*/ 	.word	0xffffffff


	//   ....[154]....
        /*0304*/ 	.word	0xffffffff


	//   ....[155]....
        /*0308*/ 	.word	0xffffffff


	//   ....[156]....
        /*030c*/ 	.word	0xffffffff


	//   ....[157]....
        /*0310*/ 	.word	0xffffffff


	//   ....[158]....
        /*0314*/ 	.word	0xffffffff


	//   ....[159]....
        /*0318*/ 	.word	0xffffffff


	//   ....[160]....
        /*031c*/ 	.word	0xffffffff


	//   ....[161]....
        /*0320*/ 	.word	0xffffffff


	//   ....[162]....
        /*0324*/ 	.word	0xffffffff


	//   ....[163]....
        /*0328*/ 	.word	0xffffffff


	//   ....[164]....
        /*032c*/ 	.word	0xffffffff


	//   ....[165]....
        /*0330*/ 	.word	0xffffffff


	//   ....[166]....
        /*0334*/ 	.word	0xffffffff


	//   ....[167]....
        /*0338*/ 	.word	0xffffffff


	//   ....[168]....
        /*033c*/ 	.word	0xffffffff


	//   ....[169]....
        /*0340*/ 	.word	0xffffffff


	//   ....[170]....
        /*0344*/ 	.word	0xffffffff


	//   ....[171]....
        /*0348*/ 	.word	0xffffffff


	//   ....[172]....
        /*034c*/ 	.word	0xffffffff


	//   ....[173]....
        /*0350*/ 	.word	0xffffffff


	//   ....[174]....
        /*0354*/ 	.word	0xffffffff


	//   ....[175]....
        /*0358*/ 	.word	0xffffffff


	//   ....[176]....
        /*035c*/ 	.word	0xffffffff


	//   ....[177]....
        /*0360*/ 	.word	0xffffffff


	//   ....[178]....
        /*0364*/ 	.word	0xffffffff


	//   ....[179]....
        /*0368*/ 	.word	0xffffffff


	//   ....[180]....
        /*036c*/ 	.word	0xffffffff


	//   ....[181]....
        /*0370*/ 	.word	0xffffffff


	//   ....[182]....
        /*0374*/ 	.word	0xffffffff


	//   ....[183]....
        /*0378*/ 	.word	0xffffffff


	//   ....[184]....
        /*037c*/ 	.word	0xffffffff


	//   ....[185]....
        /*0380*/ 	.word	0xffffffff


	//   ....[186]....
        /*0384*/ 	.word	0xffffffff


	//   ....[187]....
        /*0388*/ 	.word	0xffffffff


	//   ....[188]....
        /*038c*/ 	.word	0xffffffff


	//   ....[189]....
        /*0390*/ 	.word	0xffffffff


	//   ....[190]....
        /*0394*/ 	.word	0xffffffff


	//   ....[191]....
        /*0398*/ 	.word	0xffffffff


	//   ....[192]....
        /*039c*/ 	.word	0xffffffff


	//   ....[193]....
        /*03a0*/ 	.word	0xffffffff


	//   ....[194]....
        /*03a4*/ 	.word	0xffffffff


	//   ....[195]....
        /*03a8*/ 	.word	0xffffffff


	//   ....[196]....
        /*03ac*/ 	.word	0xffffffff


	//   ....[197]....
        /*03b0*/ 	.word	0xffffffff


	//   ....[198]....
        /*03b4*/ 	.word	0xffffffff


	//   ....[199]....
        /*03b8*/ 	.word	0xffffffff


	//   ....[200]....
        /*03bc*/ 	.word	0xffffffff


	//   ....[201]....
        /*03c0*/ 	.word	0xffffffff


	//   ....[202]....
        /*03c4*/ 	.word	0xffffffff


	//   ....[203]....
        /*03c8*/ 	.word	0xffffffff


	//   ....[204]....
        /*03cc*/ 	.word	0xffffffff


	//   ....[205]....
        /*03d0*/ 	.word	0xffffffff


	//   ....[206]....
        /*03d4*/ 	.word	0xffffffff


	//   ....[207]....
        /*03d8*/ 	.word	0xffffffff


	//----- nvinfo : EIATTR_COOP_GROUP_INSTR_OFFSETS
	.align		4
.L_366:
        /*03dc*/ 	.byte	0x04, 0x28
        /*03de*/ 	.short	(.L_368 - .L_367)


	//   ....[0]....
.L_367:
        /*03e0*/ 	.word	0x00000050


	//   ....[1]....
        /*03e4*/ 	.word	0x000001e0


	//   ....[2]....
        /*03e8*/ 	.word	0x00000210


	//   ....[3]....
        /*03ec*/ 	.word	0x00000240


	//   ....[4]....
        /*03f0*/ 	.word	0x00000270


	//   ....[5]....
        /*03f4*/ 	.word	0x000002a0


	//   ....[6]....
        /*03f8*/ 	.word	0x000002d0


	//   ....[7]....
        /*03fc*/ 	.word	0x00000430


	//   ....[8]....
        /*0400*/ 	.word	0x00000470


	//   ....[9]....
        /*0404*/ 	.word	0x000004a0


	//   ....[10]....
        /*0408*/ 	.word	0x000004d0


	//   ....[11]....
        /*040c*/ 	.word	0x00000500


	//   ....[12]....
        /*0410*/ 	.word	0x00000530


	//   ....[13]....
        /*0414*/ 	.word	0x000005c0


	//   ....[14]....
        /*0418*/ 	.word	0x00000600


	//   ....[15]....
        /*041c*/ 	.word	0x00000620


	//   ....[16]....
        /*0420*/ 	.word	0x00000680


	//   ....[17]....
        /*0424*/ 	.word	0x000026d0


	//   ....[18]....
        /*0428*/ 	.word	0x000026f0


	//   ....[19]....
        /*042c*/ 	.word	0x00002860


	//   ....[20]....
        /*0430*/ 	.word	0x00002870


	//   ....[21]....
        /*0434*/ 	.word	0x000029d0


	//   ....[22]....
        /*0438*/ 	.word	0x000029f0


	//   ....[23]....
        /*043c*/ 	.word	0x00002b50


	//   ....[24]....
        /*0440*/ 	.word	0x00002b60


	//   ....[25]....
        /*0444*/ 	.word	0x00003000


	//   ....[26]....
        /*0448*/ 	.word	0x00003010


	//   ....[27]....
        /*044c*/ 	.word	0x00003020


	//   ....[28]....
        /*0450*/ 	.word	0x00003030


	//   ....[29]....
        /*0454*/ 	.word	0x000032c0


	//   ....[30]....
        /*0458*/ 	.word	0x00003300


	//   ....[31]....
        /*045c*/ 	.word	0x00003310


	//   ....[32]....
        /*0460*/ 	.word	0x00003350


	//   ....[33]....
        /*0464*/ 	.word	0x00004100


	//   ....[34]....
        /*0468*/ 	.word	0x00004120


	//   ....[35]....
        /*046c*/ 	.word	0x00004220


	//   ....[36]....
        /*0470*/ 	.word	0x00004240


	//   ....[37]....
        /*0474*/ 	.word	0x00004470


	//   ....[38]....
        /*0478*/ 	.word	0x000046b0


	//   ....[39]....
        /*047c*/ 	.word	0x00004ab0


	//   ....[40]....
        /*0480*/ 	.word	0x00004ad0


	//   ....[41]....
        /*0484*/ 	.word	0x00004af0


	//   ....[42]....
        /*0488*/ 	.word	0x00004b10


	//   ....[43]....
        /*048c*/ 	.word	0x00005f20


	//   ....[44]....
        /*0490*/ 	.word	0x00005f40


	//   ....[45]....
        /*0494*/ 	.word	0x00006010


	//   ....[46]....
        /*0498*/ 	.word	0x00006050


	//   ....[47]....
        /*049c*/ 	.word	0x00006dc0


	//   ....[48]....
        /*04a0*/ 	.word	0x00006de0


	//   ....[49]....
        /*04a4*/ 	.word	0x00006eb0


	//   ....[50]....
        /*04a8*/ 	.word	0x00006ef0


	//   ....[51]....
        /*04ac*/ 	.word	0x00007110


	//   ....[52]....
        /*04b0*/ 	.word	0x00007350


	//   ....[53]....
        /*04b4*/ 	.word	0x00007630


	//   ....[54]....
        /*04b8*/ 	.word	0x00007680


	//   ....[55]....
        /*04bc*/ 	.word	0x000077a0


	//   ....[56]....
        /*04c0*/ 	.word	0x000077c0


	//   ....[57]....
        /*04c4*/ 	.word	0x00009230


	//   ....[58]....
        /*04c8*/ 	.word	0x00009240


	//   ....[59]....
        /*04cc*/ 	.word	0x00009280


	//   ....[60]....
        /*04d0*/ 	.word	0x000092a0


	//   ....[61]....
        /*04d4*/ 	.word	0x0000a050


	//   ....[62]....
        /*04d8*/ 	.word	0x0000a070


	//   ....[63]....
        /*04dc*/ 	.word	0x0000a140


	//   ....[64]....
        /*04e0*/ 	.word	0x0000a160


	//   ....[65]....
        /*04e4*/ 	.word	0x0000a4a0


	//   ....[66]....
        /*04e8*/ 	.word	0x0000a4b0


	//   ....[67]....
        /*04ec*/ 	.word	0x0000a4e0


	//   ....[68]....
        /*04f0*/ 	.word	0x0000a4f0


	//   ....[69]....
        /*04f4*/ 	.word	0x0000bc40


	//   ....[70]....
        /*04f8*/ 	.word	0x0000bc70


	//   ....[71]....
        /*04fc*/ 	.word	0x0000bc80


	//   ....[72]....
        /*0500*/ 	.word	0x0000bcb0


	//   ....[73]....
        /*0504*/ 	.word	0x0000d070


	//   ....[74]....
        /*0508*/ 	.word	0x0000d090


	//   ....[75]....
        /*050c*/ 	.word	0x0000d0b0


	//   ....[76]....
        /*0510*/ 	.word	0x0000d0c0


	//   ....[77]....
        /*0514*/ 	.word	0x0000d400


	//   ....[78]....
        /*0518*/ 	.word	0x0000d420


	//   ....[79]....
        /*051c*/ 	.word	0x0000d580


	//   ....[80]....
        /*0520*/ 	.word	0x0000d590


	//   ....[81]....
        /*0524*/ 	.word	0x0000d6f0


	//   ....[82]....
        /*0528*/ 	.word	0x0000d710


	//   ....[83]....
        /*052c*/ 	.word	0x0000d870


	//   ....[84]....
        /*0530*/ 	.word	0x0000d880


	//   ....[85]....
        /*0534*/ 	.word	0x0000dbc0


	//   ....[86]....
        /*0538*/ 	.word	0x0000dbe0


	//   ....[87]....
        /*053c*/ 	.word	0x0000e3b0


	//   ....[88]....
        /*0540*/ 	.word	0x0000e3c0


	//   ....[89]....
        /*0544*/ 	.word	0x0000f240


	//   ....[90]....
        /*0548*/ 	.word	0x0000f260


	//   ....[91]....
        /*054c*/ 	.word	0x0000f3d0


	//   ....[92]....
        /*0550*/ 	.word	0x0000f3e0


	//   ....[93]....
        /*0554*/ 	.word	0x0000f540


	//   ....[94]....
        /*0558*/ 	.word	0x0000f560


	//   ....[95]....
        /*055c*/ 	.word	0x0000f6c0


	//   ....[96]....
        /*0560*/ 	.word	0x0000f6d0


	//   ....[97]....
        /*0564*/ 	.word	0x0000f8d0


	//   ....[98]....
        /*0568*/ 	.word	0x0000f8f0


	//   ....[99]....
        /*056c*/ 	.word	0x0000fa10


	//   ....[100]....
        /*0570*/ 	.word	0x0000fa50


	//   ....[101]....
        /*0574*/ 	.word	0x0000fa80


	//   ....[102]....
        /*0578*/ 	.word	0x0000fab0


	//   ....[103]....
        /*057c*/ 	.word	0x0000fae0


	//   ....[104]....
        /*0580*/ 	.word	0x0000fb10


	//   ....[105]....
        /*0584*/ 	.word	0x0000fc60


	//   ....[106]....
        /*0588*/ 	.word	0x0000fca0


	//   ....[107]....
        /*058c*/ 	.word	0x0000fcd0


	//   ....[108]....
        /*0590*/ 	.word	0x0000fd00


	//   ....[109]....
        /*0594*/ 	.word	0x0000fd30


	//   ....[110]....
        /*0598*/ 	.word	0x0000fd60


	//   ....[111]....
        /*059c*/ 	.word	0x0000fdf0


	//   ....[112]....
        /*05a0*/ 	.word	0x0000fe30


	//   ....[113]....
        /*05a4*/ 	.word	0x0000fe40


	//   ....[114]....
        /*05a8*/ 	.word	0x0000fea0


	//   ....[115]....
        /*05ac*/ 	.word	0x00010850


	//   ....[116]....
        /*05b0*/ 	.word	0x000108b0


	//   ....[117]....
        /*05b4*/ 	.word	0x00010900


	//   ....[118]....
        /*05b8*/ 	.word	0x00010950


	//   ....[119]....
        /*05bc*/ 	.word	0x000109a0


	//   ....[120]....
        /*05c0*/ 	.word	0x00010a10


	//   ....[121]....
        /*05c4*/ 	.word	0x00010a60


	//   ....[122]....
        /*05c8*/ 	.word	0x00010ad0


	//   ....[123]....
        /*05cc*/ 	.word	0x00010b40


	//   ....[124]....
        /*05d0*/ 	.word	0x00010bb0


	//   ....[125]....
        /*05d4*/ 	.word	0x00010c20


	//   ....[126]....
        /*05d8*/ 	.word	0x00010c90


	//   ....[127]....
        /*05dc*/ 	.word	0x00010d00


	//   ....[128]....
        /*05e0*/ 	.word	0x00010d60


	//   ....[129]....
        /*05e4*/ 	.word	0x00010dd0


	//   ....[130]....
        /*05e8*/ 	.word	0x00010e40


	//   ....[131]....
        /*05ec*/ 	.word	0x00010eb0


	//   ....[132]....
        /*05f0*/ 	.word	0x00010f10


	//   ....[133]....
        /*05f4*/ 	.word	0x00010f80


	//   ....[134]....
        /*05f8*/ 	.word	0x00010ff0


	//   ....[135]....
        /*05fc*/ 	.word	0x00011160


	//   ....[136]....
        /*0600*/ 	.word	0x000111c0


	//   ....[137]....
        /*0604*/ 	.word	0x00011230


	//   ....[138]....
        /*0608*/ 	.word	0x000112a0


	//   ....[139]....
        /*060c*/ 	.word	0x000116e0


	//   ....[140]....
        /*0610*/ 	.word	0x00011730


	//   ....[141]....
        /*0614*/ 	.word	0x00011780


	//   ....[142]....
        /*0618*/ 	.word	0x000117d0


	//   ....[143]....
        /*061c*/ 	.word	0x00011840


	//   ....[144]....
        /*0620*/ 	.word	0x000118b0


	//   ....[145]....
        /*0624*/ 	.word	0x00011a20


	//   ....[146]....
        /*0628*/ 	.word	0x00011a80


	//   ....[147]....
        /*062c*/ 	.word	0x00011af0


	//   ....[148]....
        /*0630*/ 	.word	0x00011b60


	//   ....[149]....
        /*0634*/ 	.word	0x00011cd0


	//   ....[150]....
        /*0638*/ 	.word	0x00011d30


	//   ....[151]....
        /*063c*/ 	.word	0x00011da0


	//   ....[152]....
        /*0640*/ 	.word	0x00011e10


	//   ....[153]....
        /*0644*/ 	.word	0x00012250


	//   ....[154]....
        /*0648*/ 	.word	0x00012290


	//   ....[155]....
        /*064c*/ 	.word	0x000122e0


	//   ....[156]....
        /*0650*/ 	.word	0x00012330


	//   ....[157]....
        /*0654*/ 	.word	0x00012390


	//   ....[158]....
        /*0658*/ 	.word	0x00012400


	//   ....[159]....
        /*065c*/ 	.word	0x00012470


	//   ....[160]....
        /*0660*/ 	.word	0x000125b0


	//   ....[161]....
        /*0664*/ 	.word	0x00012610


	//   ....[162]....
        /*0668*/ 	.word	0x00012660


	//   ....[163]....
        /*066c*/ 	.word	0x000126a0


	//   ....[164]....
        /*0670*/ 	.word	0x000126f0


	//   ....[165]....
        /*0674*/ 	.word	0x00012730


	//   ....[166]....
        /*0678*/ 	.word	0x00012780


	//   ....[167]....
        /*067c*/ 	.word	0x000127d0


	//   ....[168]....
        /*0680*/ 	.word	0x00012820


	//   ....[169]....
        /*0684*/ 	.word	0x00012870


	//   ....[170]....
        /*0688*/ 	.word	0x000128e0


	//   ....[171]....
        /*068c*/ 	.word	0x00012950


	//   ....[172]....
        /*0690*/ 	.word	0x000129c0


	//   ....[173]....
        /*0694*/ 	.word	0x00012a20


	//   ....[174]....
        /*0698*/ 	.word	0x00012a90


	//   ....[175]....
        /*069c*/ 	.word	0x00012b00


	//   ....[176]....
        /*06a0*/ 	.word	0x00012b70


	//   ....[177]....
        /*06a4*/ 	.word	0x00012bd0


	//   ....[178]....
        /*06a8*/ 	.word	0x00012c40


	//   ....[179]....
        /*06ac*/ 	.word	0x00012cb0


	//   ....[180]....
        /*06b0*/ 	.word	0x00012d20


	//   ....[181]....
        /*06b4*/ 	.word	0x00012d80


	//   ....[182]....
        /*06b8*/ 	.word	0x00012df0


	//   ....[183]....
        /*06bc*/ 	.word	0x00012e60


	//   ....[184]....
        /*06c0*/ 	.word	0x00012ed0


	//   ....[185]....
        /*06c4*/ 	.word	0x00012f30


	//   ....[186]....
        /*06c8*/ 	.word	0x00012fa0


	//   ....[187]....
        /*06cc*/ 	.word	0x00013010


	//   ....[188]....
        /*06d0*/ 	.word	0x00013080


	//   ....[189]....
        /*06d4*/ 	.word	0x000130e0


	//   ....[190]....
        /*06d8*/ 	.word	0x00013150


	//   ....[191]....
        /*06dc*/ 	.word	0x000131c0


	//   ....[192]....
        /*06e0*/ 	.word	0x00013210


	//   ....[193]....
        /*06e4*/ 	.word	0x00013250


	//   ....[194]....
        /*06e8*/ 	.word	0x000132a0


	//   ....[195]....
        /*06ec*/ 	.word	0x000132f0


	//   ....[196]....
        /*06f0*/ 	.word	0x00013340


	//   ....[197]....
        /*06f4*/ 	.word	0x000133b0


	//   ....[198]....
        /*06f8*/ 	.word	0x00013400


	//   ....[199]....
        /*06fc*/ 	.word	0x00013450


	//   ....[200]....
        /*0700*/ 	.word	0x000134a0


	//   ....[201]....
        /*0704*/ 	.word	0x000134f0


	//   ....[202]....
        /*0708*/ 	.word	0x00013540


	//   ....[203]....
        /*070c*/ 	.word	0x000135b0


	//   ....[204]....
        /*0710*/ 	.word	0x00013600


	//   ....[205]....
        /*0714*/ 	.word	0x00013670


	//   ....[206]....
        /*0718*/ 	.word	0x000136d0


	//   ....[207]....
        /*071c*/ 	.word	0x00013740


	//----- nvinfo : EIATTR_EXIT_INSTR_OFFSETS
	.align		4
.L_368:
        /*0720*/ 	.byte	0x04, 0x1c
        /*0722*/ 	.short	(.L_370 - .L_369)


	//   ....[0]....
.L_369:
        /*0724*/ 	.word	0x00000fe0


	//   ....[1]....
        /*0728*/ 	.word	0x00010810


	//----- nvinfo : EIATTR_MAX_THREADS
	.align		4
.L_370:
        /*072c*/ 	.byte	0x04, 0x05
        /*072e*/ 	.short	(.L_372 - .L_371)
.L_371:
        /*0730*/ 	.word	0x00000100
        /*0734*/ 	.word	0x00000001
        /*0738*/ 	.word	0x00000001


	//----- nvinfo : EIATTR_CRS_STACK_SIZE
	.align		4
.L_372:
        /*073c*/ 	.byte	0x04, 0x1e
        /*073e*/ 	.short	(.L_374 - .L_373)
.L_373:
        /*0740*/ 	.word	0x00000000
.L_374:


//--------------------- .nv.info._ZN7cutlass13device_kernelIN5flash19enable_sm80_to_sm89INS1_16FlashAttnFwdSm80INS1_25CollectiveMainloopFwdSm80ILi8ELi1ELb0EN4cute5tupleIJNS5_1CILi128EEENS7_ILi64EEENS7_ILi192EEEEEELi192ENS_6half_tEfNS_4arch4Sm80ELb1ELb0ELb0ELb1ELb1ELb1ELb1ELb1EEENS1_21CollectiveEpilogueFwdINS6_IJS8_SA_S9_EEENS6_IJNS7_ILi1EEESI_SI_EEESC_SE_Li256ELb1ELb1ELb1ELb0EEENS1_36VarlenDynamicPersistentTileSchedulerILi128ELi64ELi256ELi256ELb1ELb1ELb0ELb1ELb1ELb1EEEEEEEEEvNT_6ParamsE --------------------------
	.section	.nv.info._ZN7cutlass13device_kernelIN5flash19enable_sm80_to_sm89INS1_16FlashAttnFwdSm80INS1_25CollectiveMainloopFwdSm80ILi8ELi1ELb0EN4cute5tupleIJNS5_1CILi128EEENS7_ILi64EEENS7_ILi192EEEEEELi192ENS_6half_tEfNS_4arch4Sm80ELb1ELb0ELb0ELb1ELb1ELb1ELb1ELb1EEENS1_21CollectiveEpilogueFwdINS6_IJS8_SA_S9_EEENS6_IJNS7_ILi1EEESI_SI_EEESC_SE_Li256ELb1ELb1ELb1ELb0EEENS1_36VarlenDynamicPersistentTileSchedulerILi128ELi64ELi256ELi256ELb1ELb1ELb0ELb1ELb1ELb1EEEEEEEEEvNT_6ParamsE,"",@"SHT_CUDA_INFO"
	.sectionflags	@""
	.align	4


	//----- nvinfo : EIATTR_CUDA_API_VERSION
	.align		4
        /*0000*/ 	.byte	0x04, 0x37
        /*0002*/ 	.short	(.L_376 - .L_375)
.L_375:
        /*0004*/ 	.word	0x00000082


	//----- nvinfo : EIATTR_SW2861232_WAR
	.align		4
.L_376:
        /*0008*/ 	.byte	0x01, 0x35
	.zero		2


	//----- nvinfo : EIATTR_PARAM_CBANK
	.align		4
        /*000c*/ 	.byte	0x04, 0x0a
        /*000e*/ 	.short	(.L_378 - .L_377)
	.align		4
.L_377:
        /*0010*/ 	.word	index@(.nv.constant0._ZN7cutlass13device_kernelIN5flash19enable_sm80_to_sm89INS1_16FlashAttnFwdSm80INS1_25CollectiveMainloopFwdSm80ILi8ELi1ELb0EN4cute5tupleIJNS5_1CILi128EEENS7_ILi64EEENS7_ILi192EEEEEELi192ENS_6half_tEfNS_4arch4Sm80ELb1ELb0ELb0ELb1ELb1ELb1ELb1ELb1EEENS1_21CollectiveEpilogueFwdINS6_IJS8_SA_S9_EEENS6_IJNS7_ILi1EEESI_SI_EEESC_SE_Li256ELb1ELb1ELb1ELb0EEENS1_36VarlenDynamicPersistentTileSchedulerILi128ELi64ELi256ELi256ELb1ELb1ELb0ELb1ELb1ELb1EEEEEEEEEvNT_6ParamsE)
        /*0014*/ 	.short	0x0160
        /*0016*/ 	.short	0x0438


	//----- nvinfo : EIATTR_CBANK_PARAM_SIZE
	.align		4
.L_378:
        /*0018*/ 	.byte	0x03, 0x19
        /*001a*/ 	.short	0x0438


	//----- nvinfo : EIATTR_KPARAM_INFO
	.align		4
        /*001c*/ 	.byte	0x04, 0x17
        /*001e*/ 	.short	(.L_380 - .L_379)
.L_379:
        /*0020*/ 	.word	0x00000000
        /*0024*/ 	.short	0x0000
        /*0026*/ 	.short	0x0000
        /*0028*/ 	.byte	0x00, 0xf0, 0xe1, 0x10


	//----- nvinfo : EIATTR_MAXREG_COUNT
	.align		4
.L_380:
        /*002c*/ 	.byte	0x03, 0x1b
        /*002e*/ 	.short	0x00ff


	//----- nvinfo : EIATTR_NUM_BARRIERS
	.align		4
        /*0030*/ 	.byte	0x02, 0x4c
        /*0032*/ 	.byte	0x06
	.zero		1


	//----- nvinfo : EIATTR_ANNOTATIONS
	.align		4
        /*0034*/ 	.byte	0x04, 0x55
        /*0036*/ 	.short	(.L_382 - .L_381)


	//   ....[0]....
.L_381:
        /* <DEDUP_REMOVED lines=27> */
        /*01dc*/ 	.byte	0x00, 0xc3, 0x01, 0x00


	//----- nvinfo : EIATTR_MERCURY_ISA_VERSION
	.align		4
.L_382:
        /*01e0*/ 	.byte	0x03, 0x5f
        /*01e2*/ 	.short	0x0000


	//----- nvinfo : EIATTR_INT_WARP_WIDE_INSTR_OFFSETS
	.align		4
        /*01e4*/ 	.byte	0x04, 0x31
        /*01e6*/ 	.short	(.L_384 - .L_383)


	//   ....[0]....
.L_383:
        /*01e8*/ 	.word	0x000188c0


	//   ....[1]....
        /*01ec*/ 	.word	0x00018940


	//----- nvinfo : EIATTR_COOP_GROUP_MASK_REGIDS
	.align		4
.L_384:
        /*01f0*/ 	.byte	0x04, 0x29
        /*01f2*/ 	.short	(.L_386 - .L_385)


	//   ....[0]....
.L_385:
        /*01f4*/ 	.word	0xffffffff


	//   ....[1]....
        /*01f8*/ 	.word	0xffffffff


	//   ....[2]....
        /*01fc*/ 	.word	0xffffffff


	//   ....[3]....
        /*0200*/ 	.word	0xffffffff


	//   ....[4]....
        /*0204*/ 	.word	0xffffffff


	//   ....[5]....
        /*0208*/ 	.word	0xffffffff


	//   ....[6]....
        /*020c*/ 	.word	0xffffffff


	//   ....[7]....
        /*0210*/ 	.word	0xffffffff


	//   ....[8]....
        /*0214*/ 	.word	0xffffffff


	//   ....[9]....
        /*0218*/ 	.word	0xffffffff


	//   ....[10]....
        /*021c*/ 	.word	0xffffffff


	//   ....[11]....
        /*0220*/ 	.word	0xffffffff


	//   ....[12]....
        /*0224*/ 	.word	0xffffffff


	//   ....[13]....
        /*0228*/ 	.word	0xffffffff


	//   ....[14]....
        /*022c*/ 	.word	0xffffffff


	//   ....[15]....
        /*0230*/ 	.word	0xffffffff


	//   ....[16]....
        /*0234*/ 	.word	0xffffffff


	//   ....[17]....
        /*0238*/ 	.word	0xffffffff


	//   ....[18]....
        /*023c*/ 	.word	0xffffffff


	//   ....[19]....
        /*0240*/ 	.word	0xffffffff


	//   ....[20]....
        /*0244*/ 	.word	0xffffffff


	//   ....[21]....
        /*0248*/ 	.word	0xffffffff


	//   ....[22]....
        /*024c*/ 	.word	0xffffffff


	//   ....[23]....
        /*0250*/ 	.word	0xffffffff


	//   ....[24]....
        /*0254*/ 	.word	0xffffffff


	//   ....[25]....
        /*0258*/ 	.word	0xffffffff


	//   ....[26]....
        /*025c*/ 	.word	0xffffffff


	//   ....[27]....
        /*0260*/ 	.word	0xffffffff


	//   ....[28]....
        /*0264*/ 	.word	0xffffffff


	//   ....[29]....
        /*0268*/ 	.word	0xffffffff


	//   ....[30]....
        /*026c*/ 	.word	0xffffffff


	//   ....[31]....
        /*0270*/ 	.word	0xffffffff


	//   ....[32]....
        /*0274*/ 	.word	0xffffffff


	//   ....[33]....
        /*0278*/ 	.word	0xffffffff


	//   ....[34]....
        /*027c*/ 	.word	0xffffffff


	//   ....[35]....
        /*0280*/ 	.word	0xffffffff


	//   ....[36]....
        /*0284*/ 	.word	0xffffffff


	//   ....[37]....
        /*0288*/ 	.word	0xffffffff


	//   ....[38]....
        /*028c*/ 	.word	0xffffffff


	//   ....[39]....
        /*0290*/ 	.word	0xffffffff


	//   ....[40]....
        /*0294*/ 	.word	0xffffffff


	//   ....[41]....
        /*0298*/ 	.word	0xffffffff


	//   ....[42]....
        /*029c*/ 	.word	0xffffffff


	//   ....[43]....
        /*02a0*/ 	.word	0xffffffff


	//   ....[44]....
        /*02a4*/ 	.word	0xffffffff


	//   ....[45]....
        /*02a8*/ 	.word	0xffffffff


	//   ....[46]....
        /*02ac*/ 	.word	0xffffffff


	//   ....[47]....
        /*02b0*/ 	.word	0xffffffff


	//   ....[48]....
        /*02b4*/ 	.word	0xffffffff


	//   ....[49]....
        /*02b8*/ 	.word	0xffffffff


	//   ....[50]....
        /*02bc*/ 	.word	0xffffffff


	//   ....[51]....
        /*02c0*/ 	.word	0xffffffff


	//   ....[52]....
        /*02c4*/ 	.word	0xffffffff


	//   ....[53]....
        /*02c8*/ 	.word	0xffffffff


	//   ....[54]....
        /*02cc*/ 	.word	0xffffffff


	//   ....[55]....
        /*02d0*/ 	.word	0xffffffff


	//   ....[56]....
        /*02d4*/ 	.word	0xffffffff


	//   ....[57]....
        /*02d8*/ 	.word	0xffffffff


	//   ....[58]....
        /*02dc*/ 	.word	0xffffffff


	//   ....[59]....
        /*02e0*/ 	.word	0xffffffff


	//   ....[60]....
        /*02e4*/ 	.word	0xffffffff


	//   ....[61]....
        /*02e8*/ 	.word	0xffffffff


	//   ....[62]....
        /*02ec*/ 	.word	0xffffffff


	//   ....[63]....
        /*02f0*/ 	.word	0xffffffff


	//   ....[64]....
        /*02f4*/ 	.word	0xffffffff


	//   ....[65]....
        /*02f8*/ 	.word	0xffffffff


	//   ....[66]....
        /*02fc*/ 	.word	0xffffffff


	//   ....[67]....
        /*0300*/ 	.word	0xffffffff


	//   ....[68]....
        /*0304*/ 	.word	0xffffffff


	//   ....[69]....
        /*0308*/ 	.word	0xffffffff


	//   ....[70]....
        /*030c*/ 	.word	0xffffffff


	//   ....[71]....
        /*0310*/ 	.word	0xffffffff


	//   ....[72]....
        /*0314*/ 	.word	0xffffffff


	//   ....[73]....
        /*0318*/ 	.word	0xffffffff


	//   ....[74]....
        /*031c*/ 	.word	0xffffffff


	//   ....[75]....
        /*0320*/ 	.word	0xffffffff


	//   ....[76]....
        /*0324*/ 	.word	0xffffffff


	//   ....[77]....
        /*0328*/ 	.word	0xffffffff


	//   ....[78]....
        /*032c*/ 	.word	0xffffffff


	//   ....[79]....
        /*0330*/ 	.word	0xffffffff


	//   ....[80]....
        /*0334*/ 	.word	0xffffffff


	//   ....[81]....
        /*0338*/ 	.word	0xffffffff


	//   ....[82]....
        /*033c*/ 	.word	0xffffffff


	//   ....[83]....
        /*0340*/ 	.word	0xffffffff


	//   ....[84]....
        /*0344*/ 	.word	0xffffffff


	//   ....[85]....
        /*0348*/ 	.word	0xffffffff


	//   ....[86]....
        /*034c*/ 	.word	0xffffffff


	//   ....[87]....
        /*0350*/ 	.word	0xffffffff


	//   ....[88]....
        /*0354*/ 	.word	0xffffffff


	//   ....[89]....
        /*0358*/ 	.word	0xffffffff


	//   ....[90]....
        /*035c*/ 	.word	0xffffffff


	//   ....[91]....
        /*0360*/ 	.word	0xffffffff


	//   ....[92]....
        /*0364*/ 	.word	0xffffffff


	//   ....[93]....
        /*0368*/ 	.word	0xffffffff


	//   ....[94]....
        /*036c*/ 	.word	0xffffffff


	//   ....[95]....
        /*0370*/ 	.word	0xffffffff


	//   ....[96]....
        /*0374*/ 	.word	0xffffffff


	//   ....[97]....
        /*0378*/ 	.word	0xffffffff


	//   ....[98]....
        /*037c*/ 	.word	0xffffffff


	//   ....[99]....
        /*0380*/ 	.word	0xffffffff


	//   ....[100]....
        /*0384*/ 	.word	0xffffffff


	//   ....[101]....
        /*0388*/ 	.word	0xffffffff


	//   ....[102]....
        /*038c*/ 	.word	0xffffffff


	//   ....[103]....
        /*0390*/ 	.word	0xffffffff


	//   ....[104]....
        /*0394*/ 	.word	0xffffffff


	//   ....[105]....
        /*0398*/ 	.word	0xffffffff


	//   ....[106]....
        /*039c*/ 	.word	0xffffffff


	//   ....[107]....
        /*03a0*/ 	.word	0xffffffff


	//   ....[108]....
        /*03a4*/ 	.word	0xffffffff


	//   ....[109]....
        /*03a8*/ 	.word	0xffffffff


	//   ....[110]....
        /*03ac*/ 	.word	0xffffffff


	//   ....[111]....
        /*03b0*/ 	.word	0xffffffff


	//   ....[112]....
        /*03b4*/ 	.word	0xffffffff


	//   ....[113]....
        /*03b8*/ 	.word	0xffffffff


	//   ....[114]....
        /*03bc*/ 	.word	0xffffffff


	//   ....[115]....
        /*03c0*/ 	.word	0xffffffff


	//   ....[116]....
        /*03c4*/ 	.word	0xffffffff


	//   ....[117]....
        /*03c8*/ 	.word	0xffffffff


	//   ....[118]....
        /*03cc*/ 	.word	0xffffffff


	//   ....[119]....
        /*03d0*/ 	.word	0xffffffff


	//   ....[120]....
        /*03d4*/ 	.word	0xffffffff


	//   ....[121]....
        /*03d8*/ 	.word	0xffffffff


	//   ....[122]....
        /*03dc*/ 	.word	0xffffffff


	//   ....[123]....
        /*03e0*/ 	.word	0xffffffff


	//   ....[124]....
        /*03e4*/ 	.word	0xffffffff


	//   ....[125]....
        /*03e8*/ 	.word	0xffffffff


	//   ....[126]....
        /*03ec*/ 	.word	0xffffffff


	//   ....[127]....
        /*03f0*/ 	.word	0xffffffff


	//   ....[128]....
        /*03f4*/ 	.word	0xffffffff


	//   ....[129]....
        /*03f8*/ 	.word	0xffffffff


	//   ....[130]....
        /*03fc*/ 	.word	0xffffffff


	//   ....[131]....
        /*0400*/ 	.word	0xffffffff


	//   ....[132]....
        /*0404*/ 	.word	0xffffffff


	//   ....[133]....
        /*0408*/ 	.word	0xffffffff


	//   ....[134]....
        /*040c*/ 	.word	0xffffffff


	//   ....[135]....
        /*0410*/ 	.word	0xffffffff


	//   ....[136]....
        /*0414*/ 	.word	0xffffffff


	//   ....[137]....
        /*0418*/ 	.word	0xffffffff


	//   ....[138]....
        /*041c*/ 	.word	0xffffffff


	//   ....[139]....
        /*0420*/ 	.word	0xffffffff


	//   ....[140]....
        /*0424*/ 	.word	0xffffffff


	//   ....[141]....
        /*0428*/ 	.word	0xffffffff


	//   ....[142]....
        /*042c*/ 	.word	0xffffffff


	//   ....[143]....
        /*0430*/ 	.word	0xffffffff


	//   ....[144]....
        /*0434*/ 	.word	0xffffffff


	//   ....[145]....
        /*0438*/ 	.word	0xffffffff


	//   ....[146]....
        /*043c*/ 	.word	0xffffffff


	//   ....[147]....
        /*0440*/ 	.word	0xffffffff


	//   ....[148]....
        /*0444*/ 	.word	0xffffffff


	//   ....[149]....
        /*0448*/ 	.word	0xffffffff


	//   ....[150]....
        /*044c*/ 	.word	0xffffffff


	//   ....[151]....
        /*0450*/ 	.word	0xffffffff


	//   ....[152]....
        /*0454*/ 	.word	0xffffffff


	//   ....[153]....
        /*0458*/ 	.word	0xffffffff


	//   ....[154]....
        /*045c*/ 	.word	0xffffffff


	//   ....[155]....
        /*0460*/ 	.word	0xffffffff


	//   ....[156]....
        /*0464*/ 	.word	0xffffffff


	//   ....[157]....
        /*0468*/ 	.word	0xffffffff


	//   ....[158]....
        /*046c*/ 	.word	0xffffffff


	//   ....[159]....
        /*0470*/ 	.word	0xffffffff


	//   ....[160]....
        /*0474*/ 	.word	0xffffffff


	//   ....[161]....
        /*0478*/ 	.word	0xffffffff


	//   ....[162]....
        /*047c*/ 	.word	0xffffffff


	//   ....[163]....
        /*0480*/ 	.word	0xffffffff


	//   ....[164]....
        /*0484*/ 	.word	0xffffffff


	//   ....[165]....
        /*0488*/ 	.word	0xffffffff


	//   ....[166]....
        /*048c*/ 	.word	0xffffffff


	//   ....[167]....
        /*0490*/ 	.word	0xffffffff


	//   ....[168]....
        /*0494*/ 	.word	0xffffffff


	//   ....[169]....
        /*0498*/ 	.word	0xffffffff


	//   ....[170]....
        /*049c*/ 	.word	0xffffffff


	//   ....[171]....
        /*04a0*/ 	.word	0xffffffff


	//   ....[172]....
        /*04a4*/ 	.word	0xffffffff


	//   ....[173]....
        /*04a8*/ 	.word	0xffffffff


	//   ....[174]....
        /*04ac*/ 	.word	0xffffffff


	//   ....[175]....
        /*04b0*/ 	.word	0xffffffff


	//   ....[176]....
        /*04b4*/ 	.word	0xffffffff


	//   ....[177]....
        /*04b8*/ 	.word	0xffffffff


	//   ....[178]....
        /*04bc*/ 	.word	0xffffffff


	//   ....[179]....
        /*04c0*/ 	.word	0xffffffff


	//   ....[180]....
        /*04c4*/ 	.word	0xffffffff


	//   ....[181]....
        /*04c8*/ 	.word	0xffffffff


	//   ....[182]....
        /*04cc*/ 	.word	0xffffffff


	//   ....[183]....
        /*04d0*/ 	.word	0xffffffff


	//   ....[184]....
        /*04d4*/ 	.word	0xffffffff


	//   ....[185]....
        /*04d8*/ 	.word	0xffffffff


	//   ....[186]....
        /*04dc*/ 	.word	0xffffffff


	//   ....[187]....
        /*04e0*/ 	.word	0xffffffff


	//   ....[188]....
        /*04e4*/ 	.word	0xffffffff


	//   ....[189]....
        /*04e8*/ 	.word	0xffffffff


	//   ....[190]....
        /*04ec*/ 	.word	0xffffffff


	//   ....[191]....
        /*04f0*/ 	.word	0xffffffff


	//   ....[192]....
        /*04f4*/ 	.word	0xffffffff


	//   ....[193]....
        /*04f8*/ 	.word	0xffffffff


	//   ....[194]....
        /*04fc*/ 	.word	0xffffffff


	//   ....[195]....
        /*0500*/ 	.word	0xffffffff


	//   ....[196]....
        /*0504*/ 	.word	0xffffffff


	//   ....[197]....
        /*0508*/ 	.word	0xffffffff


	//   ....[198]....
        /*050c*/ 	.word	0xffffffff


	//   ....[199]....
        /*0510*/ 	.word	0xffffffff


	//   ....[200]....
        /*0514*/ 	.word	0xffffffff


	//   ....[201]....
        /*0518*/ 	.word	0xffffffff


	//   ....[202]....
        /*051c*/ 	.word	0xffffffff


	//   ....[203]....
        /*0520*/ 	.word	0xffffffff


	//   ....[204]....
        /*0524*/ 	.word	0xffffffff


	//   ....[205]....
        /*0528*/ 	.word	0xffffffff


	//   ....[206]....
        /*052c*/ 	.word	0xffffffff


	//   ....[207]....
        /*0530*/ 	.word	0xffffffff


	//   ....[208]....
        /*0534*/ 	.word	0xffffffff


	//   ....[209]....
        /*0538*/ 	.word	0xffffffff


	//   ....[210]....
        /*053c*/ 	.word	0xffffffff


	//   ....[211]....
        /*0540*/ 	.word	0xffffffff


	//   ....[212]....
        /*0544*/ 	.word	0xffffffff


	//   ....[213]....
        /*0548*/ 	.word	0xffffffff


	//   ....[214]....
        /*054c*/ 	.word	0xffffffff


	//   ....[215]....
        /*0550*/ 	.word	0xffffffff


	//   ....[216]....
        /*0554*/ 	.word	0xffffffff


	//   ....[217]....
        /*0558*/ 	.word	0xffffffff


	//   ....[218]....
        /*055c*/ 	.word	0xffffffff


	//   ....[219]....
        /*0560*/ 	.word	0xffffffff


	//   ....[220]....
        /*0564*/ 	.word	0xffffffff


	//   ....[221]....
        /*0568*/ 	.word	0xffffffff


	//   ....[222]....
        /*056c*/ 	.word	0xffffffff


	//   ....[223]....
        /*0570*/ 	.word	0xffffffff


	//   ....[224]....
        /*0574*/ 	.word	0xffffffff


	//   ....[225]....
        /*0578*/ 	.word	0xffffffff


	//   ....[226]....
        /*057c*/ 	.word	0xffffffff


	//   ....[227]....
        /*0580*/ 	.word	0xffffffff


	//   ....[228]....
        /*0584*/ 	.word	0xffffffff


	//   ....[229]....
        /*0588*/ 	.word	0xffffffff


	//   ....[230]....
        /*058c*/ 	.word	0xffffffff


	//   ....[231]....
        /*0590*/ 	.word	0xffffffff


	//----- nvinfo : EIATTR_COOP_GROUP_INSTR_OFFSETS
	.align		4
.L_386:
        /*0594*/ 	.byte	0x04, 0x28
        /*0596*/ 	.short	(.L_388 - .L_387)


	//   ....[0]....
.L_387:
        /*0598*/ 	.word	0x00000050


	//   ....[1]....
        /*059c*/ 	.word	0x000001e0


	//   ....[2]....
        /*05a0*/ 	.word	0x00000210


	//   ....[3]....
        /*05a4*/ 	.word	0x00000240


	//   ....[4]....
        /*05a8*/ 	.word	0x00000270


	//   ....[5]....
        /*05ac*/ 	.word	0x000002a0


	//   ....[6]....
        /*05b0*/ 	.word	0x000002d0


	//   ....[7]....
        /*05b4*/ 	.word	0x00000430


	//   ....[8]....
        /*05b8*/ 	.word	0x00000470


	//   ....[9]....
        /*05bc*/ 	.word	0x000004a0


	//   ....[10]....
        /*05c0*/ 	.word	0x000004d0


	//   ....[11]....
        /*05c4*/ 	.word	0x00000500


	//   ....[12]....
        /*05c8*/ 	.word	0x00000530


	//   ....[13]....
        /*05cc*/ 	.word	0x000005c0


	//   ....[14]....
        /*05d0*/ 	.word	0x00000600


	//   ....[15]....
        /*05d4*/ 	.word	0x00000620


	//   ....[16]....
        /*05d8*/ 	.word	0x00000680


	//   ....[17]....
        /*05dc*/ 	.word	0x00003bc0


	//   ....[18]....
        /*05e0*/ 	.word	0x00003bd0


	//   ....[19]....
        /*05e4*/ 	.word	0x00005770


	//   ....[20]....
        /*05e8*/ 	.word	0x00005780


	//   ....[21]....
        /*05ec*/ 	.word	0x00007110


	//   ....[22]....
        /*05f0*/ 	.word	0x00007130


	//   ....[23]....
        /*05f4*/ 	.word	0x00007680


	//   ....[24]....
        /*05f8*/ 	.word	0x000076a0


	//   ....[25]....
        /*05fc*/ 	.word	0x000083f0


	//   ....[26]....
        /*0600*/ 	.word	0x00008410


	//   ....[27]....
        /*0604*/ 	.word	0x00008540


	//   ....[28]....
        /*0608*/ 	.word	0x00008550


	//   ....[29]....
        /*060c*/ 	.word	0x00008680


	//   ....[30]....
        /*0610*/ 	.word	0x000086a0


	//   ....[31]....
        /*0614*/ 	.word	0x000087d0


	//   ....[32]....
        /*0618*/ 	.word	0x000087e0


	//   ....[33]....
        /*061c*/ 	.word	0x00008c30


	//   ....[34]....
        /*0620*/ 	.word	0x00008c40


	//   ....[35]....
        /*0624*/ 	.word	0x00008c50


	//   ....[36]....
        /*0628*/ 	.word	0x00008c60


	//   ....[37]....
        /*062c*/ 	.word	0x000090c0


	//   ....[38]....
        /*0630*/ 	.word	0x000090e0


	//   ....[39]....
        /*0634*/ 	.word	0x00009100


	//   ....[40]....
        /*0638*/ 	.word	0x00009120


	//   ....[41]....
        /*063c*/ 	.word	0x00009740


	//   ....[42]....
        /*0640*/ 	.word	0x000098a0


	//   ....[43]....
        /*0644*/ 	.word	0x000098e0


	//   ....[44]....
        /*0648*/ 	.word	0x00009920


	//   ....[45]....
        /*064c*/ 	.word	0x0000c440


	//   ....[46]....
        /*0650*/ 	.word	0x0000c4f0


	//   ....[47]....
        /*0654*/ 	.word	0x0000c510


	//   ....[48]....
        /*0658*/ 	.word	0x0000c520


	//   ....[49]....
        /*065c*/ 	.word	0x0000c7e0


	//   ....[50]....
        /*0660*/ 	.word	0x0000ca50


	//   ....[51]....
        /*0664*/ 	.word	0x0000ca90


	//   ....[52]....
        /*0668*/ 	.word	0x0000cad0


	//   ....[53]....
        /*066c*/ 	.word	0x0000f8b0


	//   ....[54]....
        /*0670*/ 	.word	0x0000f8d0


	//   ....[55]....
        /*0674*/ 	.word	0x0000f8e0


	//   ....[56]....
        /*0678*/ 	.word	0x0000f900


	//   ....[57]....
        /*067c*/ 	.word	0x000105d0


	//   ....[58]....
        /*0680*/ 	.word	0x000105f0


	//   ....[59]....
        /*0684*/ 	.word	0x000106f0


	//   ....[60]....
        /*0688*/ 	.word	0x00010710


	//   ....[61]....
        /*068c*/ 	.word	0x00010960


	//   ....[62]....
        /*0690*/ 	.word	0x00010ba0


	//   ....[63]....
        /*0694*/ 	.word	0x00010fa0


	//   ....[64]....
        /*0698*/ 	.word	0x00010fc0


	//   ....[65]....
        /*069c*/ 	.word	0x00010fe0


	//   ....[66]....
        /*06a0*/ 	.word	0x00011000


	//   ....[67]....
        /*06a4*/ 	.word	0x00012410


	//   ....[68]....
        /*06a8*/ 	.word	0x00012430


	//   ....[69]....
        /*06ac*/ 	.word	0x00012500


	//   ....[70]....
        /*06b0*/ 	.word	0x00012540


	//   ....[71]....
        /*06b4*/ 	.word	0x000132b0


	//   ....[72]....
        /*06b8*/ 	.word	0x000132d0


	//   ....[73]....
        /*06bc*/ 	.word	0x000133a0


	//   ....[74]....
        /*06c0*/ 	.word	0x000133e0


	//   ....[75]....
        /*06c4*/ 	.word	0x00013630


	//   ....[76]....
        /*06c8*/ 	.word	0x00013860


	//   ....[77]....
        /*06cc*/ 	.word	0x00013b80


	//   ....[78]....
        /*06d0*/ 	.word	0x00013ba0


	//   ....[79]....
        /*06d4*/ 	.word	0x00013cc0


	//   ....[80]....
        /*06d8*/ 	.word	0x00013ce0


	//   ....[81]....
        /*06dc*/ 	.word	0x000156a0


	//   ....[82]....
        /*06e0*/ 	.word	0x000156b0


	//   ....[83]....
        /*06e4*/ 	.word	0x000156f0


	//   ....[84]....
        /*06e8*/ 	.word	0x00015720


	//   ....[85]....
        /*06ec*/ 	.word	0x000164c0


	//   ....[86]....
        /*06f0*/ 	.word	0x000164e0


	//   ....[87]....
        /*06f4*/ 	.word	0x000165b0


	//   ....[88]....
        /*06f8*/ 	.word	0x000165d0


	//   ....[89]....
        /*06fc*/ 	.word	0x00016910


	//   ....[90]....
        /*0700*/ 	.word	0x00016930


	//   ....[91]....
        /*0704*/ 	.word	0x00016950


	//   ....[92]....
        /*0708*/ 	.word	0x00016970


	//   ....[93]....
        /*070c*/ 	.word	0x000180b0


	//   ....[94]....
        /*0710*/ 	.word	0x000180e0


	//   ....[95]....
        /*0714*/ 	.word	0x00018100


	//   ....[96]....
        /*0718*/ 	.word	0x00018110


	//   ....[97]....
        /*071c*/ 	.word	0x00019530


	//   ....[98]....
        /*0720*/ 	.word	0x00019550


	//   ....[99]....
        /*0724*/ 	.word	0x00019570


	//   ....[100]....
        /*0728*/ 	.word	0x00019590


	//   ....[101]....
        /*072c*/ 	.word	0x00019940


	//   ....[102]....
        /*0730*/ 	.word	0x00019960


	//   ....[103]....
        /*0734*/ 	.word	0x00019a80


	//   ....[104]....
        /*0738*/ 	.word	0x00019a90


	//   ....[105]....
        /*073c*/ 	.word	0x00019bc0


	//   ....[106]....
        /*0740*/ 	.word	0x00019be0


	//   ....[107]....
        /*0744*/ 	.word	0x00019d10


	//   ....[108]....
        /*0748*/ 	.word	0x00019d20


	//   ....[109]....
        /*074c*/ 	.word	0x0001a060


	//   ....[110]....
        /*0750*/ 	.word	0x0001a080


	//   ....[111]....
        /*0754*/ 	.word	0x0001ab30


	//   ....[112]....
        /*0758*/ 	.word	0x0001ab40


	//   ....[113]....
        /*075c*/ 	.word	0x0001be00


	//   ....[114]....
        /*0760*/ 	.word	0x0001be20


	//   ....[115]....
        /*0764*/ 	.word	0x0001bf50


	//   ....[116]....
        /*0768*/ 	.word	0x0001bf60


	//   ....[117]....
        /*076c*/ 	.word	0x0001c090


	//   ....[118]....
        /*0770*/ 	.word	0x0001c0b0


	//   ....[119]....
        /*0774*/ 	.word	0x0001c1e0


	//   ....[120]....
        /*0778*/ 	.word	0x0001c1f0


	//   ....[121]....
        /*077c*/ 	.word	0x0001c3c0


	//   ....[122]....
        /*0780*/ 	.word	0x0001c3e0


	//   ....[123]....
        /*0784*/ 	.word	0x0001c500


	//   ....[124]....
        /*0788*/ 	.word	0x0001c540


	//   ....[125]....
        /*078c*/ 	.word	0x0001c570


	//   ....[126]....
        /*0790*/ 	.word	0x0001c5a0


	//   ....[127]....
        /*0794*/ 	.word	0x0001c5d0


	//   ....[128]....
        /*0798*/ 	.word	0x0001c600


	//   ....[129]....
        /*079c*/ 	.word	0x0001c760


	//   ....[130]....
        /*07a0*/ 	.word	0x0001c7a0


	//   ....[131]....
        /*07a4*/ 	.word	0x0001c7d0


	//   ....[132]....
        /*07a8*/ 	.word	0x0001c800


	//   ....[133]....
        /*07ac*/ 	.word	0x0001c830


	//   ....[134]....
        /*07b0*/ 	.word	0x0001c860


	//   ....[135]....
        /*07b4*/ 	.word	0x0001c8f0


	//   ....[136]....
        /*07b8*/ 	.word	0x0001c930


	//   ....[137]....
        /*07bc*/ 	.word	0x0001c940


	//   ....[138]....
        /*07c0*/ 	.word	0x0001c9a0


	//   ....[139]....
        /*07c4*/ 	.word	0x0001d340


	//   ....[140]....
        /*07c8*/ 	.word	0x0001d3a0


	//   ....[141]....
        /*07cc*/ 	.word	0x0001d3f0


	//   ....[142]....
        /*07d0*/ 	.word	0x0001d440


	//   ....[143]....
        /*07d4*/ 	.word	0x0001d490


	//   ....[144]....
        /*07d8*/ 	.word	0x0001d500


	//   ....[145]....
        /*07dc*/ 	.word	0x0001d540


	//   ....[146]....
        /*07e0*/ 	.word	0x0001d5b0


	//   ....[147]....
        /*07e4*/ 	.word	0x0001d620


	//   ....[148]....
        /*07e8*/ 	.word	0x0001d680


	//   ....[149]....
        /*07ec*/ 	.word	0x0001d6f0


	//   ....[150]....
        /*07f0*/ 	.word	0x0001d760


	//   ....[151]....
        /*07f4*/ 	.word	0x0001d7c0


	//   ....[152]....
        /*07f8*/ 	.word	0x0001d820


	//   ....[153]....
        /*07fc*/ 	.word	0x0001d880


	//   ....[154]....
        /*0800*/ 	.word	0x0001d8f0


	//   ....[155]....
        /*0804*/ 	.word	0x0001d950


	//   ....[156]....
        /*0808*/ 	.word	0x0001d9b0


	//   ....[157]....
        /*080c*/ 	.word	0x0001da10


	//   ....[158]....
        /*0810*/ 	.word	0x0001da80


	//   ....[159]....
        /*0814*/ 	.word	0x0001dbf0


	//   ....[160]....
        /*0818*/ 	.word	0x0001dc50


	//   ....[161]....
        /*081c*/ 	.word	0x0001dcb0


	//   ....[162]....
        /*0820*/ 	.word	0x0001dd10


	//   ....[163]....
        /*0824*/ 	.word	0x0001e150


	//   ....[164]....
        /*0828*/ 	.word	0x0001e1a0


	//   ....[165]....
        /*082c*/ 	.word	0x0001e1f0


	//   ....[166]....
        /*0830*/ 	.word	0x0001e240


	//   ....[167]....
        /*0834*/ 	.word	0x0001e2b0


	//   ....[168]....
        /*0838*/ 	.word	0x0001e320


	//   ....[169]....
        /*083c*/ 	.word	0x0001e490


	//   ....[170]....
        /*0840*/ 	.word	0x0001e4f0


	//   ....[171]....
        /*0844*/ 	.word	0x0001e550


	//   ....[172]....
        /*0848*/ 	.word	0x0001e5c0


	//   ....[173]....
        /*084c*/ 	.word	0x0001e730


	//   ....[174]....
        /*0850*/ 	.word	0x0001e790


	//   ....[175]....
        /*0854*/ 	.word	0x0001e7f0


	//   ....[176]....
        /*0858*/ 	.word	0x0001e850


	//   ....[177]....
        /*085c*/ 	.word	0x0001ec90


	//   ....[178]....
        /*0860*/ 	.word	0x0001ecd0


	//   ....[179]....
        /*0864*/ 	.word	0x0001ed20


	//   ....[180]....
        /*0868*/ 	.word	0x0001ed60


	//   ....[181]....
        /*086c*/ 	.word	0x0001edc0


	//   ....[182]....
        /*0870*/ 	.word	0x0001ee20


	//   ....[183]....
        /*0874*/ 	.word	0x0001ee90


	//   ....[184]....
        /*0878*/ 	.word	0x0001efd0


	//   ....[185]....
        /*087c*/ 	.word	0x0001f030


	//   ....[186]....
        /*0880*/ 	.word	0x0001f070


	//   ....[187]....
        /*0884*/ 	.word	0x0001f0b0


	//   ....[188]....
        /*0888*/ 	.word	0x0001f100


	//   ....[189]....
        /*088c*/ 	.word	0x0001f140


	//   ....[190]....
        /*0890*/ 	.word	0x0001f190


	//   ....[191]....
        /*0894*/ 	.word	0x0001f1e0


	//   ....[192]....
        /*0898*/ 	.word	0x0001f230


	//   ....[193]....
        /*089c*/ 	.word	0x0001f280


	//   ....[194]....
        /*08a0*/ 	.word	0x0001f2f0


	//   ....[195]....
        /*08a4*/ 	.word	0x0001f360


	//   ....[196]....
        /*08a8*/ 	.word	0x0001f3c0


	//   ....[197]....
        /*08ac*/ 	.word	0x0001f420


	//   ....[198]....
        /*08b0*/ 	.word	0x0001f480


	//   ....[199]....
        /*08b4*/ 	.word	0x0001f4f0


	//   ....[200]....
        /*08b8*/ 	.word	0x0001f550


	//   ....[201]....
        /*08bc*/ 	.word	0x0001f5b0


	//   ....[202]....
        /*08c0*/ 	.word	0x0001f610


	//   ....[203]....
        /*08c4*/ 	.word	0x0001f680


	//   ....[204]....
        /*08c8*/ 	.word	0x0001f6e0


	//   ....[205]....
        /*08cc*/ 	.word	0x0001f740


	//   ....[206]....
        /*08d0*/ 	.word	0x0001f7a0


	//   ....[207]....
        /*08d4*/ 	.word	0x0001f810


	//   ....[208]....
        /*08d8*/ 	.word	0x0001f870


	//   ....[209]....
        /*08dc*/ 	.word	0x0001f8d0


	//   ....[210]....
        /*08e0*/ 	.word	0x0001f930


	//   ....[211]....
        /*08e4*/ 	.word	0x0001f9a0


	//   ....[212]....
        /*08e8*/ 	.word	0x0001fa00


	//   ....[213]....
        /*08ec*/ 	.word	0x0001fa60


	//   ....[214]....
        /*08f0*/ 	.word	0x0001fad0


	//   ....[215]....
        /*08f4*/ 	.word	0x0001fb40


	//   ....[216]....
        /*08f8*/ 	.word	0x0001fb90


	//   ....[217]....
        /*08fc*/ 	.word	0x0001fbd0


	//   ....[218]....
        /*0900*/ 	.word	0x0001fc20


	//   ....[219]....
        /*0904*/ 	.word	0x0001fc70


	//   ....[220]....
        /*0908*/ 	.word	0x0001fcc0


	//   ....[221]....
        /*090c*/ 	.word	0x0001fd30


	//   ....[222]....
        /*0910*/ 	.word	0x0001fd70


	//   ....[223]....
        /*0914*/ 	.word	0x0001fdc0


	//   ....[224]....
        /*0918*/ 	.word	0x0001fe10


	//   ....[225]....
        /*091c*/ 	.word	0x0001fe60


	//   ....[226]....
        /*0920*/ 	.word	0x0001feb0


	//   ....[227]....
        /*0924*/ 	.word	0x0001ff20


	//   ....[228]....
        /*0928*/ 	.word	0x0001ff60


	//   ....[229]....
        /*092c*/ 	.word	0x0001ffd0


	//   ....[230]....
        /*0930*/ 	.word	0x00020030


	//   ....[231]....
        /*0934*/ 	.word	0x000200a0


	//----- nvinfo : EIATTR_EXIT_INSTR_OFFSETS
	.align		4
.L_388:
        /*0938*/ 	.byte	0x04, 0x1c
        /*093a*/ 	.short	(.L_390 - .L_389)


	//   ....[0]....
.L_389:
        /*093c*/ 	.word	0x00000fe0


	//   ....[1]....
        /*0940*/ 	.word	0x0001d300


	//----- nvinfo : EIATTR_MAX_THREADS
	.align		4
.L_390:
        /*0944*/ 	.byte	0x04, 0x05
        /*0946*/ 	.short	(.L_392 - .L_391)
.L_391:
        /*0948*/ 	.word	0x00000100
        /*094c*/ 	.word	0x00000001
        /*0950*/ 	.word	0x00000001


	//----- nvinfo : EIATTR_CRS_STACK_SIZE
	.align		4
.L_392:
        /*0954*/ 	.byte	0x04, 0x1e
        /*0956*/ 	.short	(.L_394 - .L_393)
.L_393:
        /*0958*/ 	.word	0x00000000
.L_394:


//--------------------- .nv.info._ZN7cutlass13device_kernelIN5flash19enable_sm80_to_sm89INS1_16FlashAttnFwdSm80INS1_25CollectiveMainloopFwdSm80ILi8ELi2ELb0EN4cute5tupleIJNS5_1CILi128EEENS7_ILi64EEENS7_ILi192EEEEEELi192ENS_6half_tEfNS_4arch4Sm80ELb0ELb0ELb0ELb0ELb1ELb0ELb1ELb1EEENS1_21CollectiveEpilogueFwdINS6_IJS8_SA_S9_EEENS6_IJNS7_ILi1EEESI_SI_EEESC_SE_Li256ELb0ELb1ELb1ELb0EEENS1_19SingleTileSchedulerILb0ELb1ELb1ELi128EEEEEEEEEvNT_6ParamsE --------------------------
	.section	.nv.info._ZN7cutlass13device_kernelIN5flash19enable_sm80_to_sm89INS1_16FlashAttnFwdSm80INS1_25CollectiveMainloopFwdSm80ILi8ELi2ELb0EN4cute5tupleIJNS5_1CILi128EEENS7_ILi64EEENS7_ILi192EEEEEELi192ENS_6half_tEfNS_4arch4Sm80ELb0ELb0ELb0ELb0ELb1ELb0ELb1ELb1EEENS1_21CollectiveEpilogueFwdINS6_IJS8_SA_S9_EEENS6_IJNS7_ILi1EEESI_SI_EEESC_SE_Li256ELb0ELb1ELb1ELb0EEENS1_19SingleTileSchedulerILb0ELb1ELb1ELi128EEEEEEEEEvNT_6ParamsE,"",@"SHT_CUDA_INFO"
	.sectionflags	@""
	.align	4


	//----- nvinfo : EIATTR_CUDA_API_VERSION
	.align		4
        /*0000*/ 	.byte	0x04, 0x37
        /*0002*/ 	.short	(.L_396 - .L_395)
.L_395:
        /*0004*/ 	.word	0x00000082


	//----- nvinfo : EIATTR_SW2861232_WAR
	.align		4
.L_396:
        /*0008*/ 	.byte	0x01, 0x35
	.zero		2


	//----- nvinfo : EIATTR_PARAM_CBANK
	.align		4
        /*000c*/ 	.byte	0x04, 0x0a
        /*000e*/ 	.short	(.L_398 - .L_397)
	.align		4
.L_397:
        /*0010*/ 	.word	index@(.nv.constant0._ZN7cutlass13device_kernelIN5flash19enable_sm80_to_sm89INS1_16FlashAttnFwdSm80INS1_25CollectiveMainloopFwdSm80ILi8ELi2ELb0EN4cute5tupleIJNS5_1CILi128EEENS7_ILi64EEENS7_ILi192EEEEEELi192ENS_6half_tEfNS_4arch4Sm80ELb0ELb0ELb0ELb0ELb1ELb0ELb1ELb1EEENS1_21CollectiveEpilogueFwdINS6_IJS8_SA_S9_EEENS6_IJNS7_ILi1EEESI_SI_EEESC_SE_Li256ELb0ELb1ELb1ELb0EEENS1_19SingleTileSchedulerILb0ELb1ELb1ELi128EEEEEEEEEvNT_6ParamsE)
        /*0014*/ 	.short	0x0160
        /*0016*/ 	.short	0x0418


	//----- nvinfo : EIATTR_CBANK_PARAM_SIZE
	.align		4
.L_398:
        /*0018*/ 	.byte	0x03, 0x19
        /*001a*/ 	.short	0x0418


	//----- nvinfo : EIATTR_KPARAM_INFO
	.align		4
        /*001c*/ 	.byte	0x04, 0x17
        /*001e*/ 	.short	(.L_400 - .L_399)
.L_399:
        /*0020*/ 	.word	0x00000000
        /*0024*/ 	.short	0x0000
        /*0026*/ 	.short	0x0000
        /*0028*/ 	.byte	0x00, 0xf0, 0x61, 0x10


	//----- nvinfo : EIATTR_MAXREG_COUNT
	.align		4
.L_400:
        /*002c*/ 	.byte	0x03, 0x1b
        /*002e*/ 	.short	0x00ff


	//----- nvinfo : EIATTR_NUM_BARRIERS
	.align		4
        /*0030*/ 	.byte	0x02, 0x4c
        /*0032*/ 	.byte	0x02
	.zero		1


	//----- nvinfo : EIATTR_MERCURY_ISA_VERSION
	.align		4
        /*0034*/ 	.byte	0x03, 0x5f
        /*0036*/ 	.short	0x0000


	//----- nvinfo : EIATTR_COOP_GROUP_MASK_REGIDS
	.align		4
        /*0038*/ 	.byte	0x04, 0x29
        /*003a*/ 	.short	(.L_402 - .L_401)


	//   ....[0]....
.L_401:
        /*003c*/ 	.word	0xffffffff


	//   ....[1]....
        /*0040*/ 	.word	0xffffffff


	//   ....[2]....
        /*0044*/ 	.word	0xffffffff


	//   ....[3]....
        /*0048*/ 	.word	0xffffffff


	//   ....[4]....
        /*004c*/ 	.word	0xffffffff


	//   ....[5]....
        /*0050*/ 	.word	0xffffffff


	//   ....[6]....
        /*0054*/ 	.word	0xffffffff


	//   ....[7]....
        /*0058*/ 	.word	0xffffffff


	//   ....[8]....
        /*005c*/ 	.word	0xffffffff


	//   ....[9]....
        /*0060*/ 	.word	0xffffffff


	//   ....[10]....
        /*0064*/ 	.word	0xffffffff


	//   ....[11]....
        /*0068*/ 	.word	0xffffffff


	//   ....[12]....
        /*006c*/ 	.word	0xffffffff


	//   ....[13]....
        /*0070*/ 	.word	0xffffffff


	//   ....[14]....
        /*0074*/ 	.word	0xffffffff


	//   ....[15]....
        /*0078*/ 	.word	0xffffffff


	//   ....[16]....
        /*007c*/ 	.word	0xffffffff


	//   ....[17]....
        /*0080*/ 	.word	0xffffffff


	//   ....[18]....
        /*0084*/ 	.word	0xffffffff


	//   ....[19]....
        /*0088*/ 	.word	0xffffffff


	//   ....[20]....
        /*008c*/ 	.word	0xffffffff


	//   ....[21]....
        /*0090*/ 	.word	0xffffffff


	//   ....[22]....
        /*0094*/ 	.word	0xffffffff


	//   ....[23]....
        /*0098*/ 	.word	0xffffffff


	//   ....[24]....
        /*009c*/ 	.word	0xffffffff


	//   ....[25]....
        /*00a0*/ 	.word	0xffffffff


	//   ....[26]....
        /*00a4*/ 	.word	0xffffffff


	//   ....[27]....
        /*00a8*/ 	.word	0xffffffff


	//   ....[28]....
        /*00ac*/ 	.word	0xffffffff


	//   ....[29]....
        /*00b0*/ 	.word	0xffffffff


	//   ....[30]....
        /*00b4*/ 	.word	0xffffffff


	//   ....[31]....
        /*00b8*/ 	.word	0xffffffff


	//   ....[32]....
        /*00bc*/ 	.word	0xffffffff


	//   ....[33]....
        /*00c0*/ 	.word	0xffffffff


	//   ....[34]....
        /*00c4*/ 	.word	0xffffffff


	//   ....[35]....
        /*00c8*/ 	.word	0xffffffff


	//   ....[36]....
        /*00cc*/ 	.word	0xffffffff


	//   ....[37]....
        /*00d0*/ 	.word	0xffffffff


	//   ....[38]....
        /*00d4*/ 	.word	0xffffffff


	//   ....[39]....
        /*00d8*/ 	.word	0xffffffff


	//   ....[40]....
        /*00dc*/ 	.word	0xffffffff


	//   ....[41]....
        /*00e0*/ 	.word	0xffffffff


	//   ....[42]....
        /*00e4*/ 	.word	0xffffffff


	//   ....[43]....
        /*00e8*/ 	.word	0xffffffff


	//   ....[44]....
        /*00ec*/ 	.word	0xffffffff


	//   ....[45]....
        /*00f0*/ 	.word	0xffffffff


	//   ....[46]....
        /*00f4*/ 	.word	0xffffffff


	//   ....[47]....
        /*00f8*/ 	.word	0xffffffff


	//   ....[48]....
        /*00fc*/ 	.word	0xffffffff


	//   ....[49]....
        /*0100*/ 	.word	0xffffffff


	//   ....[50]....
        /*0104*/ 	.word	0xffffffff


	//   ....[51]....
        /*0108*/ 	.word	0xffffffff


	//   ....[52]....
        /*010c*/ 	.word	0xffffffff


	//   ....[53]....
        /*0110*/ 	.word	0xffffffff


	//   ....[54]....
        /*0114*/ 	.word	0xffffffff


	//   ....[55]....
        /*0118*/ 	.word	0xffffffff


	//   ....[56]....
        /*011c*/ 	.word	0xffffffff


	//----- nvinfo : EIATTR_COOP_GROUP_INSTR_OFFSETS
	.align		4
.L_402:
        /*0120*/ 	.byte	0x04, 0x28
        /*0122*/ 	.short	(.L_404 - .L_403)


	//   ....[0]....
.L_403:
        /*0124*/ 	.word	0x00000050


	//   ....[1]....
        /*0128*/ 	.word	0x00000b70


	//   ....[2]....
        /*012c*/ 	.word	0x00000ba0


	//   ....[3]....
        /*0130*/ 	.word	0x00000d70


	//   ....[4]....
        /*0134*/ 	.word	0x00000da0


	//   ....[5]....
        /*0138*/ 	.word	0x00000ec0


	//   ....[6]....
        /*013c*/ 	.word	0x00000ef0


	//   ....[7]....
        /*0140*/ 	.word	0x00001020


	//   ....[8]....
        /*0144*/ 	.word	0x00001060


	//   ....[9]....
        /*0148*/ 	.word	0x00001560


	//   ....[10]....
        /*014c*/ 	.word	0x00001590


	//   ....[11]....
        /*0150*/ 	.word	0x000015c0


	//   ....[12]....
        /*0154*/ 	.word	0x000015f0


	//   ....[13]....
        /*0158*/ 	.word	0x00001610


	//   ....[14]....
        /*015c*/ 	.word	0x00001630


	//   ....[15]....
        /*0160*/ 	.word	0x00001640


	//   ....[16]....
        /*0164*/ 	.word	0x00001750


	//   ....[17]....
        /*0168*/ 	.word	0x00001bd0


	//   ....[18]....
        /*016c*/ 	.word	0x00001c10


	//   ....[19]....
        /*0170*/ 	.word	0x00001c30


	//   ....[20]....
        /*0174*/ 	.word	0x00001c90


	//   ....[21]....
        /*0178*/ 	.word	0x00002210


	//   ....[22]....
        /*017c*/ 	.word	0x00002240


	//   ....[23]....
        /*0180*/ 	.word	0x00002260


	//   ....[24]....
        /*0184*/ 	.word	0x000022c0


	//   ....[25]....
        /*0188*/ 	.word	0x00003420


	//   ....[26]....
        /*018c*/ 	.word	0x00003440


	//   ....[27]....
        /*0190*/ 	.word	0x00003470


	//   ....[28]....
        /*0194*/ 	.word	0x00003490


	//   ....[29]....
        /*0198*/ 	.word	0x000046d0


	//   ....[30]....
        /*019c*/ 	.word	0x000046f0


	//   ....[31]....
        /*01a0*/ 	.word	0x00004770


	//   ....[32]....
        /*01a4*/ 	.word	0x00004790


	//   ....[33]....
        /*01a8*/ 	.word	0x00004b90


	//   ....[34]....
        /*01ac*/ 	.word	0x00004bc0


	//   ....[35]....
        /*01b0*/ 	.word	0x00004bf0


	//   ....[36]....
        /*01b4*/ 	.word	0x00004c10


	//   ....[37]....
        /*01b8*/ 	.word	0x00005970


	//   ....[38]....
        /*01bc*/ 	.word	0x00005990


	//   ....[39]....
        /*01c0*/ 	.word	0x000059b0


	//   ....[40]....
        /*01c4*/ 	.word	0x000059d0


	//   ....[41]....
        /*01c8*/ 	.word	0x000072a0


	//   ....[42]....
        /*01cc*/ 	.word	0x000072d0


	//   ....[43]....
        /*01d0*/ 	.word	0x000072f0


	//   ....[44]....
        /*01d4*/ 	.word	0x00007310


	//   ....[45]....
        /*01d8*/ 	.word	0x00007530


	//   ....[46]....
        /*01dc*/ 	.word	0x00007550


	//   ....[47]....
        /*01e0*/ 	.word	0x00007580


	//   ....[48]....
        /*01e4*/ 	.word	0x000075a0


	//   ....[49]....
        /*01e8*/ 	.word	0x00008240


	//   ....[50]....
        /*01ec*/ 	.word	0x00008280


	//   ....[51]....
        /*01f0*/ 	.word	0x000082b0


	//   ....[52]....
        /*01f4*/ 	.word	0x000082f0


	//   ....[53]....
        /*01f8*/ 	.word	0x00008340


	//   ....[54]....
        /*01fc*/ 	.word	0x00008360


	//   ....[55]....
        /*0200*/ 	.word	0x00008cc0


	//   ....[56]....
        /*0204*/ 	.word	0x00008cd0


	//----- nvinfo : EIATTR_EXIT_INSTR_OFFSETS
	.align		4
.L_404:
        /*0208*/ 	.byte	0x04, 0x1c
        /*020a*/ 	.short	(.L_406 - .L_405)


	//   ....[0]....
.L_405:
        /*020c*/ 	.word	0x00000170


	//   ....[1]....
        /*0210*/ 	.word	0x00008ce0


	//   ....[2]....
        /*0214*/ 	.word	0x00009580


	//   ....[3]....
        /*0218*/ 	.word	0x000095d0


	//   ....[4]....
        /*021c*/ 	.word	0x00009600


	//   ....[5]....
        /*0220*/ 	.word	0x00009660


	//   ....[6]....
        /*0224*/ 	.word	0x000098b0


	//----- nvinfo : EIATTR_CTAIDZ_USED
	.align		4
.L_406:
        /*0228*/ 	.byte	0x01, 0x04
	.zero		2


	//----- nvinfo : EIATTR_MAX_THREADS
	.align		4
        /*022c*/ 	.byte	0x04, 0x05
        /*022e*/ 	.short	(.L_408 - .L_407)
.L_407:
        /*0230*/ 	.word	0x00000100
        /*0234*/ 	.word	0x00000001
        /*0238*/ 	.word	0x00000001


	//----- nvinfo : EIATTR_CRS_STACK_SIZE
	.align		4
.L_408:
        /*023c*/ 	.byte	0x04, 0x1e
        /*023e*/ 	.short	(.L_410 - .L_409)
.L_409:
        /*0240*/ 	.word	0x00000000
.L_410:


//--------------------- .nv.info._ZN7cutlass13device_kernelIN5flash19enable_sm80_to_sm89INS1_16FlashAttnFwdSm80INS1_25CollectiveMainloopFwdSm80ILi8ELi2ELb0EN4cute5tupleIJNS5_1CILi128EEENS7_ILi64EEENS7_ILi192EEEEEELi192ENS_6half_tEfNS_4arch4Sm80ELb0ELb0ELb0ELb1ELb1ELb0ELb1ELb1EEENS1_21CollectiveEpilogueFwdINS6_IJS8_SA_S9_EEENS6_IJNS7_ILi1EEESI_SI_EEESC_SE_Li256ELb1ELb1ELb1ELb0EEENS1_36VarlenDynamicPersistentTileSchedulerILi128ELi64ELi256ELi256ELb1ELb1ELb0ELb0ELb1ELb1EEEEEEEEEvNT_6ParamsE --------------------------
	.section	.nv.info._ZN7cutlass13device_kernelIN5flash19enable_sm80_to_sm89INS1_16FlashAttnFwdSm80INS1_25CollectiveMainloopFwdSm80ILi8ELi2ELb0EN4cute5tupleIJNS5_1CILi128EEENS7_ILi64EEENS7_ILi192EEEEEELi192ENS_6half_tEfNS_4arch4Sm80ELb0ELb0ELb0ELb1ELb1ELb0ELb1ELb1EEENS1_21CollectiveEpilogueFwdINS6_IJS8_SA_S9_EEENS6_IJNS7_ILi1EEESI_SI_EEESC_SE_Li256ELb1ELb1ELb1ELb0EEENS1_36VarlenDynamicPersistentTileSchedulerILi128ELi64ELi256ELi256ELb1ELb1ELb0ELb0ELb1ELb1EEEEEEEEEvNT_6ParamsE,"",@"SHT_CUDA_INFO"
	.sectionflags	@""
	.align	4


	//----- nvinfo : EIATTR_CUDA_API_VERSION
	.align		4
        /*0000*/ 	.byte	0x04, 0x37
        /*0002*/ 	.short	(.L_412 - .L_411)
.L_411:
        /*0004*/ 	.word	0x00000082


	//----- nvinfo : EIATTR_SW2861232_WAR
	.align		4
.L_412:
        /*0008*/ 	.byte	0x01, 0x35
	.zero		2


	//----- nvinfo : EIATTR_PARAM_CBANK
	.align		4
        /*000c*/ 	.byte	0x04, 0x0a
        /*000e*/ 	.short	(.L_414 - .L_413)
	.align		4
.L_413:
        /*0010*/ 	.word	index@(.nv.constant0._ZN7cutlass13device_kernelIN5flash19enable_sm80_to_sm89INS1_16FlashAttnFwdSm80INS1_25CollectiveMainloopFwdSm80ILi8ELi2ELb0EN4cute5tupleIJNS5_1CILi128EEENS7_ILi64EEENS7_ILi192EEEEEELi192ENS_6half_tEfNS_4arch4Sm80ELb0ELb0ELb0ELb1ELb1ELb0ELb1ELb1EEENS1_21CollectiveEpilogueFwdINS6_IJS8_SA_S9_EEENS6_IJNS7_ILi1EEESI_SI_EEESC_SE_Li256ELb1ELb1ELb1ELb0EEENS1_36VarlenDynamicPersistentTileSchedulerILi128ELi64ELi256ELi256ELb1ELb1ELb0ELb0ELb1ELb1EEEEEEEEEvNT_6ParamsE)
        /*0014*/ 	.short	0x0160
        /*0016*/ 	.short	0x0438


	//----- nvinfo : EIATTR_CBANK_PARAM_SIZE
	.align		4
.L_414:
        /*0018*/ 	.byte	0x03, 0x19
        /*001a*/ 	.short	0x0438


	//----- nvinfo : EIATTR_KPARAM_INFO
	.align		4
        /*001c*/ 	.byte	0x04, 0x17
        /*001e*/ 	.short	(.L_416 - .L_415)
.L_415:
        /*0020*/ 	.word	0x00000000
        /*0024*/ 	.short	0x0000
        /*0026*/ 	.short	0x0000
        /*0028*/ 	.byte	0x00, 0xf0, 0xe1, 0x10


	//----- nvinfo : EIATTR_MAXREG_COUNT
	.align		4
.L_416:
        /*002c*/ 	.byte	0x03, 0x1b
        /*002e*/ 	.short	0x00ff


	//----- nvinfo : EIATTR_NUM_BARRIERS
	.align		4
        /*0030*/ 	.byte	0x02, 0x4c
        /*0032*/ 	.byte	0x06
	.zero		1


	//----- nvinfo : EIATTR_ANNOTATIONS
	.align		4
        /*0034*/ 	.byte	0x04, 0x55
        /*0036*/ 	.short	(.L_418 - .L_417)


	//   ....[0]....
.L_417:
        /*0038*/ 	.word	0x00000001
        /*003c*/ 	.byte	0x70, 0x00, 0x00, 0x00, 0x01, 0x00, 0x00, 0x00, 0xc0, 0x0f, 0x00, 0x00, 0x01, 0x00, 0x00, 0x00
        /*004c*/ 	.byte	0xa0, 0x11, 0x00, 0x00, 0x01, 0x00, 0x00, 0x00, 0x10, 0x12, 0x00, 0x00, 0x01, 0x00, 0x00, 0x00
        /*005c*/ 	.byte	0x50, 0x47, 0x00, 0x00, 0x01, 0x00, 0x00, 0x00, 0x60, 0x9d, 0x00, 0x00, 0x01, 0x00, 0x00, 0x00
        /*006c*/ 	.byte	0x90, 0x9d, 0x00, 0x00, 0x01, 0x00, 0x00, 0x00, 0x30, 0xc9, 0x00, 0x00


	//----- nvinfo : EIATTR_MERCURY_ISA_VERSION
	.align		4
.L_418:
        /*0078*/ 	.byte	0x03, 0x5f
        /*007a*/ 	.short	0x0000


	//----- nvinfo : EIATTR_INT_WARP_WIDE_INSTR_OFFSETS
	.align		4
        /*007c*/ 	.byte	0x04, 0x31
        /*007e*/ 	.short	(.L_420 - .L_419)


	//   ....[0]....
.L_419:
        /*0080*/ 	.word	0x000094e0


	//   ....[1]....
        /*0084*/ 	.word	0x00009560


	//----- nvinfo : EIATTR_COOP_GROUP_MASK_REGIDS
	.align		4
.L_420:
        /*0088*/ 	.byte	0x04, 0x29
        /*008a*/ 	.short	(.L_422 - .L_421)


	//   ....[0]....
.L_421:
        /*008c*/ 	.word	0xffffffff


	//   ....[1]....
        /*0090*/ 	.word	0xffffffff


	//   ....[2]....
        /*0094*/ 	.word	0xffffffff


	//   ....[3]....
        /*0098*/ 	.word	0xffffffff


	//   ....[4]....
        /*009c*/ 	.word	0xffffffff


	//   ....[5]....
        /*00a0*/ 	.word	0xffffffff


	//   ....[6]....
        /*00a4*/ 	.word	0xffffffff


	//   ....[7]....
        /*00a8*/ 	.word	0xffffffff


	//   ....[8]....
        /*00ac*/ 	.word	0xffffffff


	//   ....[9]....
        /*00b0*/ 	.word	0xffffffff


	//   ....[10]....
        /*00b4*/ 	.word	0xffffffff


	//   ....[11]....
        /*00b8*/ 	.word	0xffffffff


	//   ....[12]....
        /*00bc*/ 	.word	0xffffffff


	//   ....[13]....
        /*00c0*/ 	.word	0xffffffff


	//   ....[14]....
        /*00c4*/ 	.word	0xffffffff


	//   ....[15]....
        /*00c8*/ 	.word	0xffffffff


	//   ....[16]....
        /*00cc*/ 	.word	0xffffffff


	//   ....[17]....
        /*00d0*/ 	.word	0xffffffff


	//   ....[18]....
        /*00d4*/ 	.word	0xffffffff


	//   ....[19]....
        /*00d8*/ 	.word	0xffffffff


	//   ....[20]....
        /*00dc*/ 	.word	0xffffffff


	//   ....[21]....
        /*00e0*/ 	.word	0xffffffff


	//   ....[22]....
        /*00e4*/ 	.word	0xffffffff


	//   ....[23]....
        /*00e8*/ 	.word	0xffffffff


	//   ....[24]....
        /*00ec*/ 	.word	0xffffffff


	//   ....[25]....
        /*00f0*/ 	.word	0xffffffff


	//   ....[26]....
        /*00f4*/ 	.word	0xffffffff


	//   ....[27]....
        /*00f8*/ 	.word	0xffffffff


	//   ....[28]....
        /*00fc*/ 	.word	0xffffffff


	//   ....[29]....
        /*0100*/ 	.word	0xffffffff


	//   ....[30]....
        /*0104*/ 	.word	0xffffffff


	//   ....[31]....
        /*0108*/ 	.word	0xffffffff


	//   ....[32]....
        /*010c*/ 	.word	0xffffffff


	//   ....[33]....
        /*0110*/ 	.word	0xffffffff


	//   ....[34]....
        /*0114*/ 	.word	0xffffffff


	//   ....[35]....
        /*0118*/ 	.word	0xffffffff


	//   ....[36]....
        /*011c*/ 	.word	0xffffffff


	//   ....[37]....
        /*0120*/ 	.word	0xffffffff


	//   ....[38]....
        /*0124*/ 	.word	0xffffffff


	//   ....[39]....
        /*0128*/ 	.word	0xffffffff


	//   ....[40]....
        /*012c*/ 	.word	0xffffffff


	//   ....[41]....
        /*0130*/ 	.word	0xffffffff


	//   ....[42]....
        /*0134*/ 	.word	0xffffffff


	//   ....[43]....
        /*0138*/ 	.word	0xffffffff


	//   ....[44]....
        /*013c*/ 	.word	0xffffffff


	//   ....[45]....
        /*0140*/ 	.word	0xffffffff


	//   ....[46]....
        /*0144*/ 	.word	0xffffffff


	//   ....[47]....
        /*0148*/ 	.word	0xffffffff


	//   ....[48]....
        /*014c*/ 	.word	0xffffffff


	//   ....[49]....
        /*0150*/ 	.word	0xffffffff


	//   ....[50]....
        /*0154*/ 	.word	0xffffffff


	//   ....[51]....
        /*0158*/ 	.word	0xffffffff


	//   ....[52]....
        /*015c*/ 	.word	0xffffffff


	//   ....[53]....
        /*0160*/ 	.word	0xffffffff


	//   ....[54]....
        /*0164*/ 	.word	0xffffffff


	//   ....[55]....
        /*0168*/ 	.word	0xffffffff


	//   ....[56]....
        /*016c*/ 	.word	0xffffffff


	//   ....[57]....
        /*0170*/ 	.word	0xffffffff


	//   ....[58]....
        /*0174*/ 	.word	0xffffffff


	//   ....[59]....
        /*0178*/ 	.word	0xffffffff


	//   ....[60]....
        /*017c*/ 	.word	0xffffffff


	//   ....[61]....
        /*0180*/ 	.word	0xffffffff


	//   ....[62]....
        /*0184*/ 	.word	0xffffffff


	//   ....[63]....
        /*0188*/ 	.word	0xffffffff


	//   ....[64]....
        /*018c*/ 	.word	0xffffffff


	//   ....[65]....
        /*0190*/ 	.word	0xffffffff


	//   ....[66]....
        /*0194*/ 	.word	0xffffffff


	//   ....[67]....
        /*0198*/ 	.word	0xffffffff


	//   ....[68]....
        /*019c*/ 	.word	0xffffffff


	//   ....[69]....
        /*01a0*/ 	.word	0xffffffff


	//   ....[70]....
        /*01a4*/ 	.word	0xffffffff


	//   ....[71]....
        /*01a8*/ 	.word	0xffffffff


	//   ....[72]....
        /*01ac*/ 	.word	0xffffffff


	//   ....[73]....
        /*01b0*/ 	.word	0xffffffff


	//   ....[74]....
        /*01b4*/ 	.word	0xffffffff


	//   ....[75]....
        /*01b8*/ 	.word	0xffffffff


	//   ....[76]....
        /*01bc*/ 	.word	0xffffffff


	//   ....[77]....
        /*01c0*/ 	.word	0xffffffff


	//   ....[78]....
        /*01c4*/ 	.word	0xffffffff


	//   ....[79]....
        /*01c8*/ 	.word	0xffffffff


	//   ....[80]....
        /*01cc*/ 	.word	0xffffffff


	//   ....[81]....
        /*01d0*/ 	.word	0xffffffff


	//   ....[82]....
        /*01d4*/ 	.word	0xffffffff


	//   ....[83]....
        /*01d8*/ 	.word	0xffffffff


	//   ....[84]....
        /*01dc*/ 	.word	0xffffffff


	//   ....[85]....
        /*01e0*/ 	.word	0xffffffff


	//   ....[86]....
        /*01e4*/ 	.word	0xffffffff


	//   ....[87]....
        /*01e8*/ 	.word	0xffffffff


	//   ....[88]....
        /*01ec*/ 	.word	0xffffffff


	//   ....[89]....
        /*01f0*/ 	.word	0xffffffff


	//   ....[90]....
        /*01f4*/ 	.word	0xffffffff


	//   ....[91]....
        /*01f8*/ 	.word	0xffffffff


	//   ....[92]....
        /*01fc*/ 	.word	0xffffffff


	//   ....[93]....
        /*0200*/ 	.word	0xffffffff


	//   ....[94]....
        /*0204*/ 	.word	0xffffffff


	//   ....[95]....
        /*0208*/ 	.word	0xffffffff


	//   ....[96]....
        /*020c*/ 	.word	0xffffffff


	//   ....[97]....
        /*0210*/ 	.word	0xffffffff


	//   ....[98]....
        /*0214*/ 	.word	0xffffffff


	//   ....[99]....
        /*0218*/ 	.word	0xffffffff


	//   ....[100]....
        /*021c*/ 	.word	0xffffffff


	//   ....[101]....
        /*0220*/ 	.word	0xffffffff


	//   ....[102]....
        /*0224*/ 	.word	0xffffffff


	//   ....[103]....
        /*0228*/ 	.word	0xffffffff


	//   ....[104]....
        /*022c*/ 	.word	0xffffffff


	//   ....[105]....
        /*0230*/ 	.word	0xffffffff


	//   ....[106]....
        /*0234*/ 	.word	0xffffffff


	//   ....[107]....
        /*0238*/ 	.word	0xffffffff


	//   ....[108]....
        /*023c*/ 	.word	0xffffffff


	//   ....[109]....
        /*0240*/ 	.word	0xffffffff


	//   ....[110]....
        /*0244*/ 	.word	0xffffffff


	//   ....[111]....
        /*0248*/ 	.word	0xffffffff


	//   ....[112]....
        /*024c*/ 	.word	0xffffffff


	//   ....[113]....
        /*0250*/ 	.word	0xffffffff


	//   ....[114]....
        /*0254*/ 	.word	0xffffffff


	//   ....[115]....
        /*0258*/ 	.word	0xffffffff


	//   ....[116]....
        /*025c*/ 	.word	0xffffffff


	//   ....[117]....
        /*0260*/ 	.word	0xffffffff


	//   ....[118]....
        /*0264*/ 	.word	0xffffffff


	//   ....[119]....
        /*0268*/ 	.word	0xffffffff


	//   ....[120]....
        /*026c*/ 	.word	0xffffffff


	//   ....[121]....
        /*0270*/ 	.word	0xffffffff


	//   ....[122]....
        /*0274*/ 	.word	0xffffffff


	//   ....[123]....
        /*0278*/ 	.word	0xffffffff


	//   ....[124]....
        /*027c*/ 	.word	0xffffffff


	//   ....[125]....
        /*0280*/ 	.word	0xffffffff


	//   ....[126]....
        /*0284*/ 	.word	0xffffffff


	//   ....[127]....
        /*0288*/ 	.word	0xffffffff


	//   ....[128]....
        /*028c*/ 	.word	0xffffffff


	//   ....[129]....
        /*0290*/ 	.word	0xffffffff


	//   ....[130]....
        /*0294*/ 	.word	0xffffffff


	//   ....[131]....
        /*0298*/ 	.word	0xffffffff


	//   ....[132]....
        /*029c*/ 	.word	0xffffffff


	//   ....[133]....
        /*02a0*/ 	.word	0xffffffff


	//   ....[134]....
        /*02a4*/ 	.word	0xffffffff


	//   ....[135]....
        /*02a8*/ 	.word	0xffffffff


	//   ....[136]....
        /*02ac*/ 	.word	0xffffffff


	//   ....[137]....
        /*02b0*/ 	.word	0xffffffff


	//   ....[138]....
        /*02b4*/ 	.word	0xffffffff


	//   ....[139]....
        /*02b8*/ 	.word	0xffffffff


	//   ....[140]....
        /*02bc*/ 	.word	0xffffffff


	//   ....[141]....
        /*02c0*/ 	.word	0xffffffff


	//   ....[142]....
        /*02c4*/ 	.word	0xffffffff


	//   ....[143]....
        /*02c8*/ 	.word	0xffffffff


	//   ....[144]....
        /*02cc*/ 	.word	0xffffffff


	//   ....[145]....
        /*02d0*/ 	.word	0xffffffff


	//   ....[146]....
        /*02d4*/ 	.word	0xffffffff


	//   ....[147]....
        /*02d8*/ 	.word	0xffffffff


	//   ....[148]....
        /*02dc*/ 	.word	0xffffffff


	//   ....[149]....
        /*02e0*/ 	.word	0xffffffff


	//   ....[150]....
        /*02e4*/ 	.word	0xffffffff


	//   ....[151]....
        /*02e8*/ 	.word	0xffffffff


	//   ....[152]....
        /*02ec*/ 	.word	0xffffffff


	//   ....[153]....
        /*02f0*/ 	.word	0xffffffff


	//   ....[154]....
        /*02f4*/ 	.word	0xffffffff


	//   ....[155]....
        /*02f8*/ 	.word	0xffffffff


	//   ....[156]....
        /*02fc*/ 	.word	0xffffffff


	//   ....[157]....
        /*0300*/ 	.word	0xffffffff


	//   ....[158]....
        /*0304*/ 	.word	0xffffffff


	//   ....[159]....
        /*0308*/ 	.word	0xffffffff


	//   ....[160]....
        /*030c*/ 	.word	0xffffffff


	//   ....[161]....
        /*0310*/ 	.word	0xffffffff


	//   ....[162]....
        /*0314*/ 	.word	0xffffffff


	//   ....[163]....
        /*0318*/ 	.word	0xffffffff


	//   ....[164]....
        /*031c*/ 	.word	0xffffffff


	//   ....[165]....
        /*0320*/ 	.word	0xffffffff


	//   ....[166]....
        /*0324*/ 	.word	0xffffffff


	//   ....[167]....
        /*0328*/ 	.word	0xffffffff


	//   ....[168]....
        /*032c*/ 	.word	0xffffffff


	//   ....[169]....
        /*0330*/ 	.word	0xffffffff


	//   ....[170]....
        /*0334*/ 	.word	0xffffffff


	//   ....[171]....
        /*0338*/ 	.word	0xffffffff


	//   ....[172]....
        /*033c*/ 	.word	0xffffffff


	//   ....[173]....
        /*0340*/ 	.word	0xffffffff


	//   ....[174]....
        /*0344*/ 	.word	0xffffffff


	//   ....[175]....
        /*0348*/ 	.word	0xffffffff


	//   ....[176]....
        /*034c*/ 	.word	0xffffffff


	//   ....[177]....
        /*0350*/ 	.word	0xffffffff


	//   ....[178]....
        /*0354*/ 	.word	0xffffffff


	//   ....[179]....
        /*0358*/ 	.word	0xffffffff


	//   ....[180]....
        /*035c*/ 	.word	0xffffffff


	//   ....[181]....
        /*0360*/ 	.word	0xffffffff


	//   ....[182]....
        /*0364*/ 	.word	0xffffffff


	//   ....[183]....
        /*0368*/ 	.word	0xffffffff


	//   ....[184]....
        /*036c*/ 	.word	0xffffffff


	//   ....[185]....
        /*0370*/ 	.word	0xffffffff


	//   ....[186]....
        /*0374*/ 	.word	0xffffffff


	//   ....[187]....
        /*0378*/ 	.word	0xffffffff


	//   ....[188]....
        /*037c*/ 	.word	0xffffffff


	//----- nvinfo : EIATTR_COOP_GROUP_INSTR_OFFSETS
	.align		4
.L_422:
        /*0380*/ 	.byte	0x04, 0x28
        /*0382*/ 	.short	(.L_424 - .L_423)


	//   ....[0]....
.L_423:
        /*0384*/ 	.word	0x00000050


	//   ....[1]....
        /*0388*/ 	.word	0x000001e0


	//   ....[2]....
        /*038c*/ 	.word	0x00000210


	//   ....[3]....
        /*0390*/ 	.word	0x00000240


	//   ....[4]....
        /*0394*/ 	.word	0x00000270


	//   ....[5]....
        /*0398*/ 	.word	0x000002a0


	//   ....[6]....
        /*039c*/ 	.word	0x000002d0


	//   ....[7]....
        /*03a0*/ 	.word	0x00000440


	//   ....[8]....
        /*03a4*/ 	.word	0x00000480


	//   ....[9]....
        /*03a8*/ 	.word	0x000004b0


	//   ....[10]....
        /*03ac*/ 	.word	0x000004e0


	//   ....[11]....
        /*03b0*/ 	.word	0x00000510


	//   ....[12]....
        /*03b4*/ 	.word	0x00000540


	//   ....[13]....
        /*03b8*/ 	.word	0x000005d0


	//   ....[14]....
        /*03bc*/ 	.word	0x00000600


	//   ....[15]....
        /*03c0*/ 	.word	0x00000620


	//   ....[16]....
        /*03c4*/ 	.word	0x00000680


	//   ....[17]....
        /*03c8*/ 	.word	0x00002190


	//   ....[18]....
        /*03cc*/ 	.word	0x000021b0


	//   ....[19]....
        /*03d0*/ 	.word	0x00002320


	//   ....[20]....
        /*03d4*/ 	.word	0x00002330


	//   ....[21]....
        /*03d8*/ 	.word	0x00002490


	//   ....[22]....
        /*03dc*/ 	.word	0x000024b0


	//   ....[23]....
        /*03e0*/ 	.word	0x00002610


	//   ....[24]....
        /*03e4*/ 	.word	0x00002620


	//   ....[25]....
        /*03e8*/ 	.word	0x00002ab0


	//   ....[26]....
        /*03ec*/ 	.word	0x00002ad0


	//   ....[27]....
        /*03f0*/ 	.word	0x00002b00


	//   ....[28]....
        /*03f4*/ 	.word	0x00002b20


	//   ....[29]....
        /*03f8*/ 	.word	0x00002c10


	//   ....[30]....
        /*03fc*/ 	.word	0x00002c20


	//   ....[31]....
        /*0400*/ 	.word	0x00002c30


	//   ....[32]....
        /*0404*/ 	.word	0x00002d40


	//   ....[33]....
        /*0408*/ 	.word	0x000030e0


	//   ....[34]....
        /*040c*/ 	.word	0x00003100


	//   ....[35]....
        /*0410*/ 	.word	0x000031b0


	//   ....[36]....
        /*0414*/ 	.word	0x000031f0


	//   ....[37]....
        /*0418*/ 	.word	0x00003630


	//   ....[38]....
        /*041c*/ 	.word	0x00003650


	//   ....[39]....
        /*0420*/ 	.word	0x000036b0


	//   ....[40]....
        /*0424*/ 	.word	0x00003710


	//   ....[41]....
        /*0428*/ 	.word	0x00004740


	//   ....[42]....
        /*042c*/ 	.word	0x00004780


	//   ....[43]....
        /*0430*/ 	.word	0x000047a0


	//   ....[44]....
        /*0434*/ 	.word	0x000047e0


	//   ....[45]....
        /*0438*/ 	.word	0x00005b30


	//   ....[46]....
        /*043c*/ 	.word	0x00005b50


	//   ....[47]....
        /*0440*/ 	.word	0x00005bd0


	//   ....[48]....
        /*0444*/ 	.word	0x00005c30


	//   ....[49]....
        /*0448*/ 	.word	0x000060e0


	//   ....[50]....
        /*044c*/ 	.word	0x00006100


	//   ....[51]....
        /*0450*/ 	.word	0x000061e0


	//   ....[52]....
        /*0454*/ 	.word	0x00006210


	//   ....[53]....
        /*0458*/ 	.word	0x00006f70


	//   ....[54]....
        /*045c*/ 	.word	0x00006fa0


	//   ....[55]....
        /*0460*/ 	.word	0x00007240


	//   ....[56]....
        /*0464*/ 	.word	0x00007370


	//   ....[57]....
        /*0468*/ 	.word	0x00008980


	//   ....[58]....
        /*046c*/ 	.word	0x000089a0


	//   ....[59]....
        /*0470*/ 	.word	0x00008a80


	//   ....[60]....
        /*0474*/ 	.word	0x00008aa0


	//   ....[61]....
        /*0478*/ 	.word	0x00008cd0


	//   ....[62]....
        /*047c*/ 	.word	0x00008d00


	//   ....[63]....
        /*0480*/ 	.word	0x00008d10


	//   ....[64]....
        /*0484*/ 	.word	0x00008d40


	//   ....[65]....
        /*0488*/ 	.word	0x0000a0c0


	//   ....[66]....
        /*048c*/ 	.word	0x0000a0d0


	//   ....[67]....
        /*0490*/ 	.word	0x0000a0f0


	//   ....[68]....
        /*0494*/ 	.word	0x0000a110


	//   ....[69]....
        /*0498*/ 	.word	0x0000a460


	//   ....[70]....
        /*049c*/ 	.word	0x0000a480


	//   ....[71]....
        /*04a0*/ 	.word	0x0000a5e0


	//   ....[72]....
        /*04a4*/ 	.word	0x0000a5f0


	//   ....[73]....
        /*04a8*/ 	.word	0x0000a750


	//   ....[74]....
        /*04ac*/ 	.word	0x0000a770


	//   ....[75]....
        /*04b0*/ 	.word	0x0000a8d0


	//   ....[76]....
        /*04b4*/ 	.word	0x0000a8e0


	//   ....[77]....
        /*04b8*/ 	.word	0x0000ac20


	//   ....[78]....
        /*04bc*/ 	.word	0x0000ac40


	//   ....[79]....
        /*04c0*/ 	.word	0x0000b410


	//   ....[80]....
        /*04c4*/ 	.word	0x0000b420


	//   ....[81]....
        /*04c8*/ 	.word	0x0000c360


	//   ....[82]....
        /*04cc*/ 	.word	0x0000c380


	//   ....[83]....
        /*04d0*/ 	.word	0x0000c4f0


	//   ....[84]....
        /*04d4*/ 	.word	0x0000c500


	//   ....[85]....
        /*04d8*/ 	.word	0x0000c660


	//   ....[86]....
        /*04dc*/ 	.word	0x0000c680


	//   ....[87]....
        /*04e0*/ 	.word	0x0000c7e0


	//   ....[88]....
        /*04e4*/ 	.word	0x0000c7f0


	//   ....[89]....
        /*04e8*/ 	.word	0x0000c9e0


	//   ....[90]....
        /*04ec*/ 	.word	0x0000ca00


	//   ....[91]....
        /*04f0*/ 	.word	0x0000cb20


	//   ....[92]....
        /*04f4*/ 	.word	0x0000cb60


	//   ....[93]....
        /*04f8*/ 	.word	0x0000cb90


	//   ....[94]....
        /*04fc*/ 	.word	0x0000cbc0


	//   ....[95]....
        /*0500*/ 	.word	0x0000cbf0


	//   ....[96]....
        /*0504*/ 	.word	0x0000cc20


	//   ....[97]....
        /*0508*/ 	.word	0x0000cd70


	//   ....[98]....
        /*050c*/ 	.word	0x0000cdb0


	//   ....[99]....
        /*0510*/ 	.word	0x0000cde0


	//   ....[100]....
        /*0514*/ 	.word	0x0000ce10


	//   ....[101]....
        /*0518*/ 	.word	0x0000ce40


	//   ....[102]....
        /*051c*/ 	.word	0x0000ce70


	//   ....[103]....
        /*0520*/ 	.word	0x0000cf00


	//   ....[104]....
        /*0524*/ 	.word	0x0000cf30


	//   ....[105]....
        /*0528*/ 	.word	0x0000cf40


	//   ....[106]....
        /*052c*/ 	.word	0x0000cfa0


	//   ....[107]....
        /*0530*/ 	.word	0x0000d4d0


	//   ....[108]....
        /*0534*/ 	.word	0x0000d530


	//   ....[109]....
        /*0538*/ 	.word	0x0000d580


	//   ....[110]....
        /*053c*/ 	.word	0x0000d5d0


	//   ....[111]....
        /*0540*/ 	.word	0x0000d620


	//   ....[112]....
        /*0544*/ 	.word	0x0000d690


	//   ....[113]....
        /*0548*/ 	.word	0x0000d6e0


	//   ....[114]....
        /*054c*/ 	.word	0x0000d740


	//   ....[115]....
        /*0550*/ 	.word	0x0000d7b0


	//   ....[116]....
        /*0554*/ 	.word	0x0000d810


	//   ....[117]....
        /*0558*/ 	.word	0x0000d880


	//   ....[118]....
        /*055c*/ 	.word	0x0000d8f0


	//   ....[119]....
        /*0560*/ 	.word	0x0000d960


	//   ....[120]....
        /*0564*/ 	.word	0x0000d9c0


	//   ....[121]....
        /*0568*/ 	.word	0x0000da30


	//   ....[122]....
        /*056c*/ 	.word	0x0000daa0


	//   ....[123]....
        /*0570*/ 	.word	0x0000db10


	//   ....[124]....
        /*0574*/ 	.word	0x0000db70


	//   ....[125]....
        /*0578*/ 	.word	0x0000dbe0


	//   ....[126]....
        /*057c*/ 	.word	0x0000dc50


	//   ....[127]....
        /*0580*/ 	.word	0x0000dd90


	//   ....[128]....
        /*0584*/ 	.word	0x0000ddf0


	//   ....[129]....
        /*0588*/ 	.word	0x0000de60


	//   ....[130]....
        /*058c*/ 	.word	0x0000ded0


	//   ....[131]....
        /*0590*/ 	.word	0x0000e010


	//   ....[132]....
        /*0594*/ 	.word	0x0000e070


	//   ....[133]....
        /*0598*/ 	.word	0x0000e0d0


	//   ....[134]....
        /*059c*/ 	.word	0x0000e140


	//   ....[135]....
        /*05a0*/ 	.word	0x0000e1b0


	//   ....[136]....
        /*05a4*/ 	.word	0x0000e2f0


	//   ....[137]....
        /*05a8*/ 	.word	0x0000e350


	//   ....[138]....
        /*05ac*/ 	.word	0x0000e3c0


	//   ....[139]....
        /*05b0*/ 	.word	0x0000e430


	//   ....[140]....
        /*05b4*/ 	.word	0x0000e580


	//   ....[141]....
        /*05b8*/ 	.word	0x0000e5e0


	//   ....[142]....
        /*05bc*/ 	.word	0x0000e640


	//   ....[143]....
        /*05c0*/ 	.word	0x0000e6b0


	//   ....[144]....
        /*05c4*/ 	.word	0x0000e720


	//   ....[145]....
        /*05c8*/ 	.word	0x0000e870


	//   ....[146]....
        /*05cc*/ 	.word	0x0000e8d0


	//   ....[147]....
        /*05d0*/ 	.word	0x0000e930


	//   ....[148]....
        /*05d4*/ 	.word	0x0000e990


	//   ....[149]....
        /*05d8*/ 	.word	0x0000e9e0


	//   ....[150]....
        /*05dc*/ 	.word	0x0000ea30


	//   ....[151]....
        /*05e0*/ 	.word	0x0000eaa0


	//   ....[152]....
        /*05e4*/ 	.word	0x0000eb10


	//   ....[153]....
        /*05e8*/ 	.word	0x0000eb80


	//   ....[154]....
        /*05ec*/ 	.word	0x0000ebe0


	//   ....[155]....
        /*05f0*/ 	.word	0x0000ec50


	//   ....[156]....
        /*05f4*/ 	.word	0x0000ecc0


	//   ....[157]....
        /*05f8*/ 	.word	0x0000ed30


	//   ....[158]....
        /*05fc*/ 	.word	0x0000ed90


	//   ....[159]....
        /*0600*/ 	.word	0x0000ee00


	//   ....[160]....
        /*0604*/ 	.word	0x0000ee70


	//   ....[161]....
        /*0608*/ 	.word	0x0000eee0


	//   ....[162]....
        /*060c*/ 	.word	0x0000ef40


	//   ....[163]....
        /*0610*/ 	.word	0x0000efb0


	//   ....[164]....
        /*0614*/ 	.word	0x0000f020


	//   ....[165]....
        /*0618*/ 	.word	0x0000f090


	//   ....[166]....
        /*061c*/ 	.word	0x0000f0f0


	//   ....[167]....
        /*0620*/ 	.word	0x0000f160


	//   ....[168]....
        /*0624*/ 	.word	0x0000f1d0


	//   ....[169]....
        /*0628*/ 	.word	0x0000f240


	//   ....[170]....
        /*062c*/ 	.word	0x0000f2a0


	//   ....[171]....
        /*0630*/ 	.word	0x0000f310


	//   ....[172]....
        /*0634*/ 	.word	0x0000f380


	//   ....[173]....
        /*0638*/ 	.word	0x0000f3d0


	//   ....[174]....
        /*063c*/ 	.word	0x0000f410


	//   ....[175]....
        /*0640*/ 	.word	0x0000f460


	//   ....[176]....
        /*0644*/ 	.word	0x0000f4b0


	//   ....[177]....
        /*0648*/ 	.word	0x0000f500


	//   ....[178]....
        /*064c*/ 	.word	0x0000f570


	//   ....[179]....
        /*0650*/ 	.word	0x0000f5c0


	//   ....[180]....
        /*0654*/ 	.word	0x0000f610


	//   ....[181]....
        /*0658*/ 	.word	0x0000f660


	//   ....[182]....
        /*065c*/ 	.word	0x0000f6b0


	//   ....[183]....
        /*0660*/ 	.word	0x0000f700


	//   ....[184]....
        /*0664*/ 	.word	0x0000f770


	//   ....[185]....
        /*0668*/ 	.word	0x0000f7c0


	//   ....[186]....
        /*066c*/ 	.word	0x0000f820


	//   ....[187]....
        /*0670*/ 	.word	0x0000f880


	//   ....[188]....
        /*0674*/ 	.word	0x0000f8f0


	//----- nvinfo : EIATTR_EXIT_INSTR_OFFSETS
	.align		4
.L_424:
        /*0678*/ 	.byte	0x04, 0x1c
        /*067a*/ 	.short	(.L_426 - .L_425)


	//   ....[0]....
.L_425:
        /*067c*/ 	.word	0x00000b40


	//   ....[1]....
        /*0680*/ 	.word	0x0000d490


	//----- nvinfo : EIATTR_MAX_THREADS
	.align		4
.L_426:
        /*0684*/ 	.byte	0x04, 0x05
        /*0686*/ 	.short	(.L_428 - .L_427)
.L_427:
        /*0688*/ 	.word	0x00000100
        /*068c*/ 	.word	0x00000001
        /*0690*/ 	.word	0x00000001


	//----- nvinfo : EIATTR_CRS_STACK_SIZE
	.align		4
.L_428:
        /*0694*/ 	.byte	0x04, 0x1e
        /*0696*/ 	.short	(.L_430 - .L_429)
.L_429:
        /*0698*/ 	.word	0x00000000
.L_430:


//--------------------- .nv.info._ZN7cutlass13device_kernelIN5flash19enable_sm80_to_sm89INS1_16FlashAttnFwdSm80INS1_25CollectiveMainloopFwdSm80ILi8ELi2ELb0EN4cute5tupleIJNS5_1CILi128EEENS7_ILi64EEENS7_ILi192EEEEEELi192ENS_6half_tEfNS_4arch4Sm80ELb0ELb0ELb0ELb1ELb1ELb1ELb1ELb1EEENS1_21CollectiveEpilogueFwdINS6_IJS8_SA_S9_EEENS6_IJNS7_ILi1EEESI_SI_EEESC_SE_Li256ELb1ELb1ELb1ELb0EEENS1_36VarlenDynamicPersistentTileSchedulerILi128ELi64ELi256ELi256ELb1ELb1ELb0ELb0ELb1ELb1EEEEEEEEEvNT_6ParamsE --------------------------
	.section	.nv.info._ZN7cutlass13device_kernelIN5flash19enable_sm80_to_sm89INS1_16FlashAttnFwdSm80INS1_25CollectiveMainloopFwdSm80ILi8ELi2ELb0EN4cute5tupleIJNS5_1CILi128EEENS7_ILi64EEENS7_ILi192EEEEEELi192ENS_6half_tEfNS_4arch4Sm80ELb0ELb0ELb0ELb1ELb1ELb1ELb1ELb1EEENS1_21CollectiveEpilogueFwdINS6_IJS8_SA_S9_EEENS6_IJNS7_ILi1EEESI_SI_EEESC_SE_Li256ELb1ELb1ELb1ELb0EEENS1_36VarlenDynamicPersistentTileSchedulerILi128ELi64ELi256ELi256ELb1ELb1ELb0ELb0ELb1ELb1EEEEEEEEEvNT_6ParamsE,"",@"SHT_CUDA_INFO"
	.sectionflags	@""
	.align	4


	//----- nvinfo : EIATTR_CUDA_API_VERSION
	.align		4
        /*0000*/ 	.byte	0x04, 0x37
        /*0002*/ 	.short	(.L_432 - .L_431)
.L_431:
        /*0004*/ 	.word	0x00000082


	//----- nvinfo : EIATTR_SW2861232_WAR
	.align		4
.L_432:
        /*0008*/ 	.byte	0x01, 0x35
	.zero		2


	//----- nvinfo : EIATTR_PARAM_CBANK
	.align		4
        /*000c*/ 	.byte	0x04, 0x0a
        /*000e*/ 	.short	(.L_434 - .L_433)
	.align		4
.L_433:
        /*0010*/ 	.word	index@(.nv.constant0._ZN7cutlass13device_kernelIN5flash19enable_sm80_to_sm89INS1_16FlashAttnFwdSm80INS1_25CollectiveMainloopFwdSm80ILi8ELi2ELb0EN4cute5tupleIJNS5_1CILi128EEENS7_ILi64EEENS7_ILi192EEEEEELi192ENS_6half_tEfNS_4arch4Sm80ELb0ELb0ELb0ELb1ELb1ELb1ELb1ELb1EEENS1_21CollectiveEpilogueFwdINS6_IJS8_SA_S9_EEENS6_IJNS7_ILi1EEESI_SI_EEESC_SE_Li256ELb1ELb1ELb1ELb0EEENS1_36VarlenDynamicPersistentTileSchedulerILi128ELi64ELi256ELi256ELb1ELb1ELb0ELb0ELb1ELb1EEEEEEEEEvNT_6ParamsE)
        /*0014*/ 	.short	0x0160
        /*0016*/ 	.short	0x0438


	//----- nvinfo : EIATTR_CBANK_PARAM_SIZE
	.align		4
.L_434:
        /*0018*/ 	.byte	0x03, 0x19
        /*001a*/ 	.short	0x0438


	//----- nvinfo : EIATTR_KPARAM_INFO
	.align		4
        /*001c*/ 	.byte	0x04, 0x17
        /*001e*/ 	.short	(.L_436 - .L_435)
.L_435:
        /*0020*/ 	.word	0x00000000
        /*0024*/ 	.short	0x0000
        /*0026*/ 	.short	0x0000
        /*0028*/ 	.byte	0x00, 0xf0, 0xe1, 0x10


	//----- nvinfo : EIATTR_MAXREG_COUNT
	.align		4
.L_436:
        /*002c*/ 	.byte	0x03, 0x1b
        /*002e*/ 	.short	0x00ff


	//----- nvinfo : EIATTR_NUM_BARRIERS
	.align		4
        /*0030*/ 	.byte	0x02, 0x4c
        /*0032*/ 	.byte	0x06
	.zero		1


	//----- nvinfo : EIATTR_ANNOTATIONS
	.align		4
        /*0034*/ 	.byte	0x04, 0x55
        /*0036*/ 	.short	(.L_438 - .L_437)


	//   ....[0]....
.L_437:
        /* <DEDUP_REMOVED lines=21> */


	//----- nvinfo : EIATTR_MERCURY_ISA_VERSION
	.align		4
.L_438:
        /*0178*/ 	.byte	0x03, 0x5f
        /*017a*/ 	.short	0x0000


	//----- nvinfo : EIATTR_INT_WARP_WIDE_INSTR_OFFSETS
	.align		4
        /*017c*/ 	.byte	0x04, 0x31
        /*017e*/ 	.short	(.L_440 - .L_439)


	//   ....[0]....
.L_439:
        /*0180*/ 	.word	0x00014d20


	//   ....[1]....
        /*0184*/ 	.word	0x00014da0


	//----- nvinfo : EIATTR_COOP_GROUP_MASK_REGIDS
	.align		4
.L_440:
        /*0188*/ 	.byte	0x04, 0x29
        /*018a*/ 	.short	(.L_442 - .L_441)


	//   ....[0]....
.L_441:
        /*018c*/ 	.word	0xffffffff


	//   ....[1]....
        /*0190*/ 	.word	0xffffffff


	//   ....[2]....
        /*0194*/ 	.word	0xffffffff


	//   ....[3]....
        /*0198*/ 	.word	0xffffffff


	//   ....[4]....
        /*019c*/ 	.word	0xffffffff


	//   ....[5]....
        /*01a0*/ 	.word	0xffffffff


	//   ....[6]....
        /*01a4*/ 	.word	0xffffffff


	//   ....[7]....
        /*01a8*/ 	.word	0xffffffff


	//   ....[8]....
        /*01ac*/ 	.word	0xffffffff


	//   ....[9]....
        /*01b0*/ 	.word	0xffffffff


	//   ....[10]....
        /*01b4*/ 	.word	0xffffffff


	//   ....[11]....
        /*01b8*/ 	.word	0xffffffff


	//   ....[12]....
        /*01bc*/ 	.word	0xffffffff


	//   ....[13]....
        /*01c0*/ 	.word	0xffffffff


	//   ....[14]....
        /*01c4*/ 	.word	0xffffffff


	//   ....[15]....
        /*01c8*/ 	.word	0xffffffff


	//   ....[16]....
        /*01cc*/ 	.word	0xffffffff


	//   ....[17]....
        /*01d0*/ 	.word	0xffffffff


	//   ....[18]....
        /*01d4*/ 	.word	0xffffffff


	//   ....[19]....
        /*01d8*/ 	.word	0xffffffff


	//   ....[20]....
        /*01dc*/ 	.word	0xffffffff


	//   ....[21]....
        /*01e0*/ 	.word	0xffffffff


	//   ....[22]....
        /*01e4*/ 	.word	0xffffffff


	//   ....[23]....
        /*01e8*/ 	.word	0xffffffff


	//   ....[24]....
        /*01ec*/ 	.word	0xffffffff


	//   ....[25]....
        /*01f0*/ 	.word	0xffffffff


	//   ....[26]....
        /*01f4*/ 	.word	0xffffffff


	//   ....[27]....
        /*01f8*/ 	.word	0xffffffff


	//   ....[28]....
        /*01fc*/ 	.word	0xffffffff


	//   ....[29]....
        /*0200*/ 	.word	0xffffffff


	//   ....[30]....
        /*0204*/ 	.word	0xffffffff


	//   ....[31]....
        /*0208*/ 	.word	0xffffffff


	//   ....[32]....
        /*020c*/ 	.word	0xffffffff


	//   ....[33]....
        /*0210*/ 	.word	0xffffffff


	//   ....[34]....
        /*0214*/ 	.word	0xffffffff


	//   ....[35]....
        /*0218*/ 	.word	0xffffffff


	//   ....[36]....
        /*021c*/ 	.word	0xffffffff


	//   ....[37]....
        /*0220*/ 	.word	0xffffffff


	//   ....[38]....
        /*0224*/ 	.word	0xffffffff


	//   ....[39]....
        /*0228*/ 	.word	0xffffffff


	//   ....[40]....
        /*022c*/ 	.word	0xffffffff


	//   ....[41]....
        /*0230*/ 	.word	0xffffffff


	//   ....[42]....
        /*0234*/ 	.word	0xffffffff


	//   ....[43]....
        /*0238*/ 	.word	0xffffffff


	//   ....[44]....
        /*023c*/ 	.word	0xffffffff


	//   ....[45]....
        /*0240*/ 	.word	0xffffffff


	//   ....[46]....
        /*0244*/ 	.word	0xffffffff


	//   ....[47]....
        /*0248*/ 	.word	0xffffffff


	//   ....[48]....
        /*024c*/ 	.word	0xffffffff


	//   ....[49]....
        /*0250*/ 	.word	0xffffffff


	//   ....[50]....
        /*0254*/ 	.word	0xffffffff


	//   ....[51]....
        /*0258*/ 	.word	0xffffffff


	//   ....[52]....
        /*025c*/ 	.word	0xffffffff


	//   ....[53]....
        /*0260*/ 	.word	0xffffffff


	//   ....[54]....
        /*0264*/ 	.word	0xffffffff


	//   ....[55]....
        /*0268*/ 	.word	0xffffffff


	//   ....[56]....
        /*026c*/ 	.word	0xffffffff


	//   ....[57]....
        /*0270*/ 	.word	0xffffffff


	//   ....[58]....
        /*0274*/ 	.word	0xffffffff


	//   ....[59]....
        /*0278*/ 	.word	0xffffffff


	//   ....[60]....
        /*027c*/ 	.word	0xffffffff


	//   ....[61]....
        /*0280*/ 	.word	0xffffffff


	//   ....[62]....
        /*0284*/ 	.word	0xffffffff


	//   ....[63]....
        /*0288*/ 	.word	0xffffffff


	//   ....[64]....
        /*028c*/ 	.word	0xffffffff


	//   ....[65]....
        /*0290*/ 	.word	0xffffffff


	//   ....[66]....
        /*0294*/ 	.word	0xffffffff


	//   ....[67]....
        /*0298*/ 	.word	0xffffffff


	//   ....[68]....
        /*029c*/ 	.word	0xffffffff


	//   ....[69]....
        /*02a0*/ 	.word	0xffffffff


	//   ....[70]....
        /*02a4*/ 	.word	0xffffffff


	//   ....[71]....
        /*02a8*/ 	.word	0xffffffff


	//   ....[72]....
        /*02ac*/ 	.word	0xffffffff


	//   ....[73]....
        /*02b0*/ 	.word	0xffffffff


	//   ....[74]....
        /*02b4*/ 	.word	0xffffffff


	//   ....[75]....
        /*02b8*/ 	.word	0xffffffff


	//   ....[76]....
        /*02bc*/ 	.word	0xffffffff


	//   ....[77]....
        /*02c0*/ 	.word	0xffffffff


	//   ....[78]....
        /*02c4*/ 	.word	0xffffffff


	//   ....[79]....
        /*02c8*/ 	.word	0xffffffff


	//   ....[80]....
        /*02cc*/ 	.word	0xffffffff


	//   ....[81]....
        /*02d0*/ 	.word	0xffffffff


	//   ....[82]....
        /*02d4*/ 	.word	0xffffffff


	//   ....[83]....
        /*02d8*/ 	.word	0xffffffff


	//   ....[84]....
        /*02dc*/ 	.word	0xffffffff


	//   ....[85]....
        /*02e0*/ 	.word	0xffffffff


	//   ....[86]....
        /*02e4*/ 	.word	0xffffffff


	//   ....[87]....
        /*02e8*/ 	.word	0xffffffff


	//   ....[88]....
        /*02ec*/ 	.word	0xffffffff


	//   ....[89]....
        /*02f0*/ 	.word	0xffffffff


	//   ....[90]....
        /*02f4*/ 	.word	0xffffffff


	//   ....[91]....
        /*02f8*/ 	.word	0xffffffff


	//   ....[92]....
        /*02fc*/ 	.word	0xffffffff


	//   ....[93]....
        /*0300*/ 	.word	0xffffffff


	//   ....[94]....
        /*0304*/ 	.word	0xffffffff


	//   ....[95]....
        /*0308*/ 	.word	0xffffffff


	//   ....[96]....
        /*030c*/ 	.word	0xffffffff


	//   ....[97]....
        /*0310*/ 	.word	0xffffffff


	//   ....[98]....
        /*0314*/ 	.word	0xffffffff


	//   ....[99]....
        /*0318*/ 	.word	0xffffffff


	//   ....[100]....
        /*031c*/ 	.word	0xffffffff


	//   ....[101]....
        /*0320*/ 	.word	0xffffffff


	//   ....[102]....
        /*0324*/ 	.word	0xffffffff


	//   ....[103]....
        /*0328*/ 	.word	0xffffffff


	//   ....[104]....
        /*032c*/ 	.word	0xffffffff


	//   ....[105]....
        /*0330*/ 	.word	0xffffffff


	//   ....[106]....
        /*0334*/ 	.word	0xffffffff


	//   ....[107]....
        /*0338*/ 	.word	0xffffffff


	//   ....[108]....
        /*033c*/ 	.word	0xffffffff


	//   ....[109]....
        /*0340*/ 	.word	0xffffffff


	//   ....[110]....
        /*0344*/ 	.word	0xffffffff


	//   ....[111]....
        /*0348*/ 	.word	0xffffffff


	//   ....[112]....
        /*034c*/ 	.word	0xffffffff


	//   ....[113]....
        /*0350*/ 	.word	0xffffffff


	//   ....[114]....
        /*0354*/ 	.word	0xffffffff


	//   ....[115]....
        /*0358*/ 	.word	0xffffffff


	//   ....[116]....
        /*035c*/ 	.word	0xffffffff


	//   ....[117]....
        /*0360*/ 	.word	0xffffffff


	//   ....[118]....
        /*0364*/ 	.word	0xffffffff


	//   ....[119]....
        /*0368*/ 	.word	0xffffffff


	//   ....[120]....
        /*036c*/ 	.word	0xffffffff


	//   ....[121]....
        /*0370*/ 	.word	0xffffffff


	//   ....[122]....
        /*0374*/ 	.word	0xffffffff


	//   ....[123]....
        /*0378*/ 	.word	0xffffffff


	//   ....[124]....
        /*037c*/ 	.word	0xffffffff


	//   ....[125]....
        /*0380*/ 	.word	0xffffffff


	//   ....[126]....
        /*0384*/ 	.word	0xffffffff


	//   ....[127]....
        /*0388*/ 	.word	0xffffffff


	//   ....[128]....
        /*038c*/ 	.word	0xffffffff


	//   ....[129]....
        /*0390*/ 	.word	0xffffffff


	//   ....[130]....
        /*0394*/ 	.word	0xffffffff


	//   ....[131]....
        /*0398*/ 	.word	0xffffffff


	//   ....[132]....
        /*039c*/ 	.word	0xffffffff


	//   ....[133]....
        /*03a0*/ 	.word	0xffffffff


	//   ....[134]....
        /*03a4*/ 	.word	0xffffffff


	//   ....[135]....
        /*03a8*/ 	.word	0xffffffff


	//   ....[136]....
        /*03ac*/ 	.word	0xffffffff


	//   ....[137]....
        /*03b0*/ 	.word	0xffffffff


	//   ....[138]....
        /*03b4*/ 	.word	0xffffffff


	//   ....[139]....
        /*03b8*/ 	.word	0xffffffff


	//   ....[140]....
        /*03bc*/ 	.word	0xffffffff


	//   ....[141]....
        /*03c0*/ 	.word	0xffffffff


	//   ....[142]....
        /*03c4*/ 	.word	0xffffffff


	//   ....[143]....
        /*03c8*/ 	.word	0xffffffff


	//   ....[144]....
        /*03cc*/ 	.word	0xffffffff


	//   ....[145]....
        /*03d0*/ 	.word	0xffffffff


	//   ....[146]....
        /*03d4*/ 	.word	0xffffffff


	//   ....[147]....
        /*03d8*/ 	.word	0xffffffff


	//   ....[148]....
        /*03dc*/ 	.word	0xffffffff


	//   ....[149]....
        /*03e0*/ 	.word	0xffffffff


	//   ....[150]....
        /*03e4*/ 	.word	0xffffffff


	//   ....[151]....
        /*03e8*/ 	.word	0xffffffff


	//   ....[152]....
        /*03ec*/ 	.word	0xffffffff


	//   ....[153]....
        /*03f0*/ 	.word	0xffffffff


	//   ....[154]....
        /*03f4*/ 	.word	0xffffffff


	//   ....[155]....
        /*03f8*/ 	.word	0xffffffff


	//   ....[156]....
        /*03fc*/ 	.word	0xffffffff


	//   ....[157]....
        /*0400*/ 	.word	0xffffffff


	//   ....[158]....
        /*0404*/ 	.word	0xffffffff


	//   ....[159]....
        /*0408*/ 	.word	0xffffffff


	//   ....[160]....
        /*040c*/ 	.word	0xffffffff


	//   ....[161]....
        /*0410*/ 	.word	0xffffffff


	//   ....[162]....
        /*0414*/ 	.word	0xffffffff


	//   ....[163]....
        /*0418*/ 	.word	0xffffffff


	//   ....[164]....
        /*041c*/ 	.word	0xffffffff


	//   ....[165]....
        /*0420*/ 	.word	0xffffffff


	//   ....[166]....
        /*0424*/ 	.word	0xffffffff


	//   ....[167]....
        /*0428*/ 	.word	0xffffffff


	//   ....[168]....
        /*042c*/ 	.word	0xffffffff


	//   ....[169]....
        /*0430*/ 	.word	0xffffffff


	//   ....[170]....
        /*0434*/ 	.word	0xffffffff


	//   ....[171]....
        /*0438*/ 	.word	0xffffffff


	//   ....[172]....
        /*043c*/ 	.word	0xffffffff


	//   ....[173]....
        /*0440*/ 	.word	0xffffffff


	//   ....[174]....
        /*0444*/ 	.word	0xffffffff


	//   ....[175]....
        /*0448*/ 	.word	0xffffffff


	//   ....[176]....
        /*044c*/ 	.word	0xffffffff


	//   ....[177]....
        /*0450*/ 	.word	0xffffffff


	//   ....[178]....
        /*0454*/ 	.word	0xffffffff


	//   ....[179]....
        /*0458*/ 	.word	0xffffffff


	//   ....[180]....
        /*045c*/ 	.word	0xffffffff


	//   ....[181]....
        /*0460*/ 	.word	0xffffffff


	//   ....[182]....
        /*0464*/ 	.word	0xffffffff


	//   ....[183]....
        /*0468*/ 	.word	0xffffffff


	//   ....[184]....
        /*046c*/ 	.word	0xffffffff


	//   ....[185]....
        /*0470*/ 	.word	0xffffffff


	//   ....[186]....
        /*0474*/ 	.word	0xffffffff


	//   ....[187]....
        /*0478*/ 	.word	0xffffffff


	//   ....[188]....
        /*047c*/ 	.word	0xffffffff


	//   ....[189]....
        /*0480*/ 	.word	0xffffffff


	//   ....[190]....
        /*0484*/ 	.word	0xffffffff


	//   ....[191]....
        /*0488*/ 	.word	0xffffffff


	//   ....[192]....
        /*048c*/ 	.word	0xffffffff


	//   ....[193]....
        /*0490*/ 	.word	0xffffffff


	//   ....[194]....
        /*0494*/ 	.word	0xffffffff


	//   ....[195]....
        /*0498*/ 	.word	0xffffffff


	//   ....[196]....
        /*049c*/ 	.word	0xffffffff


	//   ....[197]....
        /*04a0*/ 	.word	0xffffffff


	//   ....[198]....
        /*04a4*/ 	.word	0xffffffff


	//   ....[199]....
        /*04a8*/ 	.word	0xffffffff


	//   ....[200]....
        /*04ac*/ 	.word	0xffffffff


	//   ....[201]....
        /*04b0*/ 	.word	0xffffffff


	//   ....[202]....
        /*04b4*/ 	.word	0xffffffff


	//   ....[203]....
        /*04b8*/ 	.word	0xffffffff


	//   ....[204]....
        /*04bc*/ 	.word	0xffffffff


	//   ....[205]....
        /*04c0*/ 	.word	0xffffffff


	//   ....[206]....
        /*04c4*/ 	.word	0xffffffff


	//   ....[207]....
        /*04c8*/ 	.word	0xffffffff


	//   ....[208]....
        /*04cc*/ 	.word	0xffffffff


	//   ....[209]....
        /*04d0*/ 	.word	0xffffffff


	//   ....[210]....
        /*04d4*/ 	.word	0xffffffff


	//   ....[211]....
        /*04d8*/ 	.word	0xffffffff


	//----- nvinfo : EIATTR_COOP_GROUP_INSTR_OFFSETS
	.align		4
.L_442:
        /*04dc*/ 	.byte	0x04, 0x28
        /*04de*/ 	.short	(.L_444 - .L_443)


	//   ....[0]....
.L_443:
        /*04e0*/ 	.word	0x00000050


	//   ....[1]....
        /*04e4*/ 	.word	0x000001e0


	//   ....[2]....
        /*04e8*/ 	.word	0x00000210


	//   ....[3]....
        /*04ec*/ 	.word	0x00000240


	//   ....[4]....
        /*04f0*/ 	.word	0x00000270


	//   ....[5]....
        /*04f4*/ 	.word	0x000002a0


	//   ....[6]....
        /*04f8*/ 	.word	0x000002d0


	//   ....[7]....
        /*04fc*/ 	.word	0x00000440


	//   ....[8]....
        /*0500*/ 	.word	0x00000480


	//   ....[9]....
        /*0504*/ 	.word	0x000004b0


	//   ....[10]....
        /*0508*/ 	.word	0x000004e0


	//   ....[11]....
        /*050c*/ 	.word	0x00000510


	//   ....[12]....
        /*0510*/ 	.word	0x00000540


	//   ....[13]....
        /*0514*/ 	.word	0x000005d0


	//   ....[14]....
        /*0518*/ 	.word	0x00000600


	//   ....[15]....
        /*051c*/ 	.word	0x00000620


	//   ....[16]....
        /*0520*/ 	.word	0x00000680


	//   ....[17]....
        /*0524*/ 	.word	0x000037b0


	//   ....[18]....
        /*0528*/ 	.word	0x000037c0


	//   ....[19]....
        /*052c*/ 	.word	0x00005380


	//   ....[20]....
        /*0530*/ 	.word	0x00005390


	//   ....[21]....
        /*0534*/ 	.word	0x00006e80


	//   ....[22]....
        /*0538*/ 	.word	0x00006e90


	//   ....[23]....
        /*053c*/ 	.word	0x00007380


	//   ....[24]....
        /*0540*/ 	.word	0x00007390


	//   ....[25]....
        /*0544*/ 	.word	0x00008080


	//   ....[26]....
        /*0548*/ 	.word	0x000080a0


	//   ....[27]....
        /*054c*/ 	.word	0x000081d0


	//   ....[28]....
        /*0550*/ 	.word	0x000081e0


	//   ....[29]....
        /*0554*/ 	.word	0x00008310


	//   ....[30]....
        /*0558*/ 	.word	0x00008330


	//   ....[31]....
        /*055c*/ 	.word	0x00008460


	//   ....[32]....
        /*0560*/ 	.word	0x00008470


	//   ....[33]....
        /*0564*/ 	.word	0x00008990


	//   ....[34]....
        /*0568*/ 	.word	0x000089b0


	//   ....[35]....
        /*056c*/ 	.word	0x000089d0


	//   ....[36]....
        /*0570*/ 	.word	0x000089e0


	//   ....[37]....
        /*0574*/ 	.word	0x00008ad0


	//   ....[38]....
        /*0578*/ 	.word	0x00008b00


	//   ....[39]....
        /*057c*/ 	.word	0x00008b20


	//   ....[40]....
        /*0580*/ 	.word	0x00008c30


	//   ....[41]....
        /*0584*/ 	.word	0x00008fa0


	//   ....[42]....
        /*0588*/ 	.word	0x00008fc0


	//   ....[43]....
        /*058c*/ 	.word	0x000090a0


	//   ....[44]....
        /*0590*/ 	.word	0x000090e0


	//   ....[45]....
        /*0594*/ 	.word	0x000093e0


	//   ....[46]....
        /*0598*/ 	.word	0x00009400


	//   ....[47]....
        /*059c*/ 	.word	0x00009410


	//   ....[48]....
        /*05a0*/ 	.word	0x00009420


	//   ....[49]....
        /*05a4*/ 	.word	0x0000bf30


	//   ....[50]....
        /*05a8*/ 	.word	0x0000bf50


	//   ....[51]....
        /*05ac*/ 	.word	0x0000bf70


	//   ....[52]....
        /*05b0*/ 	.word	0x0000bf80


	//   ....[53]....
        /*05b4*/ 	.word	0x0000ee00


	//   ....[54]....
        /*05b8*/ 	.word	0x0000ee20


	//   ....[55]....
        /*05bc*/ 	.word	0x0000eeb0


	//   ....[56]....
        /*05c0*/ 	.word	0x0000ef10


	//   ....[57]....
        /*05c4*/ 	.word	0x0000ff60


	//   ....[58]....
        /*05c8*/ 	.word	0x0000fff0


	//   ....[59]....
        /*05cc*/ 	.word	0x00010000


	//   ....[60]....
        /*05d0*/ 	.word	0x00010030


	//   ....[61]....
        /*05d4*/ 	.word	0x00011340


	//   ....[62]....
        /*05d8*/ 	.word	0x00011360


	//   ....[63]....
        /*05dc*/ 	.word	0x00011450


	//   ....[64]....
        /*05e0*/ 	.word	0x00011470


	//   ....[65]....
        /*05e4*/ 	.word	0x00011900


	//   ....[66]....
        /*05e8*/ 	.word	0x00011920


	//   ....[67]....
        /*05ec*/ 	.word	0x00011a20


	//   ....[68]....
        /*05f0*/ 	.word	0x00011a60


	//   ....[69]....
        /*05f4*/ 	.word	0x000127c0


	//   ....[70]....
        /*05f8*/ 	.word	0x000127f0


	//   ....[71]....
        /*05fc*/ 	.word	0x00012a90


	//   ....[72]....
        /*0600*/ 	.word	0x00012bc0


	//   ....[73]....
        /*0604*/ 	.word	0x00014190


	//   ....[74]....
        /*0608*/ 	.word	0x000141b0


	//   ....[75]....
        /*060c*/ 	.word	0x000142c0


	//   ....[76]....
        /*0610*/ 	.word	0x000142f0


	//   ....[77]....
        /*0614*/ 	.word	0x00014510


	//   ....[78]....
        /*0618*/ 	.word	0x00014540


	//   ....[79]....
        /*061c*/ 	.word	0x00014550


	//   ....[80]....
        /*0620*/ 	.word	0x00014580


	//   ....[81]....
        /*0624*/ 	.word	0x00015a70


	//   ....[82]....
        /*0628*/ 	.word	0x00015a80


	//   ....[83]....
        /*062c*/ 	.word	0x00015aa0


	//   ....[84]....
        /*0630*/ 	.word	0x00015ac0


	//   ....[85]....
        /*0634*/ 	.word	0x00015e40


	//   ....[86]....
        /*0638*/ 	.word	0x00015e60


	//   ....[87]....
        /*063c*/ 	.word	0x00015f80


	//   ....[88]....
        /*0640*/ 	.word	0x00015f90


	//   ....[89]....
        /*0644*/ 	.word	0x000160c0


	//   ....[90]....
        /*0648*/ 	.word	0x000160e0


	//   ....[91]....
        /*064c*/ 	.word	0x00016210


	//   ....[92]....
        /*0650*/ 	.word	0x00016220


	//   ....[93]....
        /*0654*/ 	.word	0x00016540


	//   ....[94]....
        /*0658*/ 	.word	0x00016560


	//   ....[95]....
        /*065c*/ 	.word	0x00016ff0


	//   ....[96]....
        /*0660*/ 	.word	0x00017000


	//   ....[97]....
        /*0664*/ 	.word	0x00018210


	//   ....[98]....
        /*0668*/ 	.word	0x00018230


	//   ....[99]....
        /*066c*/ 	.word	0x00018360


	//   ....[100]....
        /*0670*/ 	.word	0x00018370


	//   ....[101]....
        /*0674*/ 	.word	0x000184a0


	//   ....[102]....
        /*0678*/ 	.word	0x000184c0


	//   ....[103]....
        /*067c*/ 	.word	0x000185f0


	//   ....[104]....
        /*0680*/ 	.word	0x00018600


	//   ....[105]....
        /*0684*/ 	.word	0x000187c0


	//   ....[106]....
        /*0688*/ 	.word	0x000187e0


	//   ....[107]....
        /*068c*/ 	.word	0x00018900


	//   ....[108]....
        /*0690*/ 	.word	0x00018940


	//   ....[109]....
        /*0694*/ 	.word	0x00018970


	//   ....[110]....
        /*0698*/ 	.word	0x000189a0


	//   ....[111]....
        /*069c*/ 	.word	0x000189d0


	//   ....[112]....
        /*06a0*/ 	.word	0x00018a00


	//   ....[113]....
        /*06a4*/ 	.word	0x00018b60


	//   ....[114]....
        /*06a8*/ 	.word	0x00018ba0


	//   ....[115]....
        /*06ac*/ 	.word	0x00018bd0


	//   ....[116]....
        /*06b0*/ 	.word	0x00018c00


	//   ....[117]....
        /*06b4*/ 	.word	0x00018c30


	//   ....[118]....
        /*06b8*/ 	.word	0x00018c60


	//   ....[119]....
        /*06bc*/ 	.word	0x00018cf0


	//   ....[120]....
        /*06c0*/ 	.word	0x00018d20


	//   ....[121]....
        /*06c4*/ 	.word	0x00018d30


	//   ....[122]....
        /*06c8*/ 	.word	0x00018d90


	//   ....[123]....
        /*06cc*/ 	.word	0x000192d0


	//   ....[124]....
        /*06d0*/ 	.word	0x00019330


	//   ....[125]....
        /*06d4*/ 	.word	0x00019380


	//   ....[126]....
        /*06d8*/ 	.word	0x000193d0


	//   ....[127]....
        /*06dc*/ 	.word	0x00019420


	//   ....[128]....
        /*06e0*/ 	.word	0x00019490


	//   ....[129]....
        /*06e4*/ 	.word	0x000194e0


	//   ....[130]....
        /*06e8*/ 	.word	0x00019540


	//   ....[131]....
        /*06ec*/ 	.word	0x000195b0


	//   ....[132]....
        /*06f0*/ 	.word	0x00019610


	//   ....[133]....
        /*06f4*/ 	.word	0x00019680


	//   ....[134]....
        /*06f8*/ 	.word	0x000196f0


	//   ....[135]....
        /*06fc*/ 	.word	0x00019760


	//   ....[136]....
        /*0700*/ 	.word	0x000197c0


	//   ....[137]....
        /*0704*/ 	.word	0x00019830


	//   ....[138]....
        /*0708*/ 	.word	0x000198a0


	//   ....[139]....
        /*070c*/ 	.word	0x00019910


	//   ....[140]....
        /*0710*/ 	.word	0x00019970


	//   ....[141]....
        /*0714*/ 	.word	0x000199e0


	//   ....[142]....
        /*0718*/ 	.word	0x00019a50


	//   ....[143]....
        /*071c*/ 	.word	0x00019bc0


	//   ....[144]....
        /*0720*/ 	.word	0x00019c20


	//   ....[145]....
        /*0724*/ 	.word	0x00019c90


	//   ....[146]....
        /*0728*/ 	.word	0x00019d00


	//   ....[147]....
        /*072c*/ 	.word	0x00019d70


	//   ....[148]....
        /*0730*/ 	.word	0x00019dd0


	//   ....[149]....
        /*0734*/ 	.word	0x00019e40


	//   ....[150]....
        /*0738*/ 	.word	0x00019eb0


	//   ....[151]....
        /*073c*/ 	.word	0x00019f20


	//   ....[152]....
        /*0740*/ 	.word	0x00019f80


	//   ....[153]....
        /*0744*/ 	.word	0x00019ff0


	//   ....[154]....
        /*0748*/ 	.word	0x0001a060


	//   ....[155]....
        /*074c*/ 	.word	0x0001a1d0


	//   ....[156]....
        /*0750*/ 	.word	0x0001a230


	//   ....[157]....
        /*0754*/ 	.word	0x0001a2a0


	//   ....[158]....
        /*0758*/ 	.word	0x0001a310


	//   ....[159]....
        /*075c*/ 	.word	0x0001a480


	//   ....[160]....
        /*0760*/ 	.word	0x0001a4e0


	//   ....[161]....
        /*0764*/ 	.word	0x0001a550


	//   ....[162]....
        /*0768*/ 	.word	0x0001a5c0


	//   ....[163]....
        /*076c*/ 	.word	0x0001a740


	//   ....[164]....
        /*0770*/ 	.word	0x0001a7a0


	//   ....[165]....
        /*0774*/ 	.word	0x0001a800


	//   ....[166]....
        /*0778*/ 	.word	0x0001a870


	//   ....[167]....
        /*077c*/ 	.word	0x0001a8e0


	//   ....[168]....
        /*0780*/ 	.word	0x0001aa60


	//   ....[169]....
        /*0784*/ 	.word	0x0001aac0


	//   ....[170]....
        /*0788*/ 	.word	0x0001ab20


	//   ....[171]....
        /*078c*/ 	.word	0x0001ab80


	//   ....[172]....
        /*0790*/ 	.word	0x0001abd0


	//   ....[173]....
        /*0794*/ 	.word	0x0001ac20


	//   ....[174]....
        /*0798*/ 	.word	0x0001ac90


	//   ....[175]....
        /*079c*/ 	.word	0x0001ad00


	//   ....[176]....
        /*07a0*/ 	.word	0x0001ad70


	//   ....[177]....
        /*07a4*/ 	.word	0x0001add0


	//   ....[178]....
        /*07a8*/ 	.word	0x0001ae40


	//   ....[179]....
        /*07ac*/ 	.word	0x0001aeb0


	//   ....[180]....
        /*07b0*/ 	.word	0x0001af20


	//   ....[181]....
        /*07b4*/ 	.word	0x0001af80


	//   ....[182]....
        /*07b8*/ 	.word	0x0001aff0


	//   ....[183]....
        /*07bc*/ 	.word	0x0001b060


	//   ....[184]....
        /*07c0*/ 	.word	0x0001b0d0


	//   ....[185]....
        /*07c4*/ 	.word	0x0001b130


	//   ....[186]....
        /*07c8*/ 	.word	0x0001b1a0


	//   ....[187]....
        /*07cc*/ 	.word	0x0001b210


	//   ....[188]....
        /*07d0*/ 	.word	0x0001b280


	//   ....[189]....
        /*07d4*/ 	.word	0x0001b2e0


	//   ....[190]....
        /*07d8*/ 	.word	0x0001b350


	//   ....[191]....
        /*07dc*/ 	.word	0x0001b3c0


	//   ....[192]....
        /*07e0*/ 	.word	0x0001b430


	//   ....[193]....
        /*07e4*/ 	.word	0x0001b490


	//   ....[194]....
        /*07e8*/ 	.word	0x0001b500


	//   ....[195]....
        /*07ec*/ 	.word	0x0001b570


	//   ....[196]....
        /*07f0*/ 	.word	0x0001b5c0


	//   ....[197]....
        /*07f4*/ 	.word	0x0001b600


	//   ....[198]....
        /*07f8*/ 	.word	0x0001b650


	//   ....[199]....
        /*07fc*/ 	.word	0x0001b6a0


	//   ....[200]....
        /*0800*/ 	.word	0x0001b6f0


	//   ....[201]....
        /*0804*/ 	.word	0x0001b760


	//   ....[202]....
        /*0808*/ 	.word	0x0001b7b0


	//   ....[203]....
        /*080c*/ 	.word	0x0001b800


	//   ....[204]....
        /*0810*/ 	.word	0x0001b850


	//   ....[205]....
        /*0814*/ 	.word	0x0001b8a0


	//   ....[206]....
        /*0818*/ 	.word	0x0001b8f0


	//   ....[207]....
        /*081c*/ 	.word	0x0001b960


	//   ....[208]....
        /*0820*/ 	.word	0x0001b9b0


	//   ....[209]....
        /*0824*/ 	.word	0x0001ba10


	//   ....[210]....
        /*0828*/ 	.word	0x0001ba70


	//   ....[211]....
        /*082c*/ 	.word	0x0001bae0


	//----- nvinfo : EIATTR_EXIT_INSTR_OFFSETS
	.align		4
.L_444:
        /*0830*/ 	.byte	0x04, 0x1c
        /*0832*/ 	.short	(.L_446 - .L_445)


	//   ....[0]....
.L_445:
        /*0834*/ 	.word	0x00000b40


	//   ....[1]....
        /*0838*/ 	.word	0x00019290


	//----- nvinfo : EIATTR_MAX_THREADS
	.align		4
.L_446:
        /*083c*/ 	.byte	0x04, 0x05
        /*083e*/ 	.short	(.L_448 - .L_447)
.L_447:
        /*0840*/ 	.word	0x00000100
        /*0844*/ 	.word	0x00000001
        /*0848*/ 	.word	0x00000001


	//----- nvinfo : EIATTR_CRS_STACK_SIZE
	.align		4
.L_448:
        /*084c*/ 	.byte	0x04, 0x1e
        /*084e*/ 	.short	(.L_450 - .L_449)
.L_449:
        /*0850*/ 	.word	0x00000000
.L_450:


//--------------------- .nv.info._ZN7cutlass13device_kernelIN5flash19enable_sm80_to_sm89INS1_16FlashAttnFwdSm80INS1_25CollectiveMainloopFwdSm80ILi8ELi2ELb0EN4cute5tupleIJNS5_1CILi128EEENS7_ILi64EEENS7_ILi192EEEEEELi192ENS_6half_tEfNS_4arch4Sm80ELb0ELb1ELb0ELb0ELb1ELb0ELb1ELb1EEENS1_21CollectiveEpilogueFwdINS6_IJS8_SA_S9_EEENS6_IJNS7_ILi1EEESI_SI_EEESC_SE_Li256ELb0ELb1ELb1ELb0EEENS1_19SingleTileSchedulerILb0ELb1ELb1ELi128EEEEEEEEEvNT_6ParamsE --------------------------
	.section	.nv.info._ZN7cutlass13device_kernelIN5flash19enable_sm80_to_sm89INS1_16FlashAttnFwdSm80INS1_25CollectiveMainloopFwdSm80ILi8ELi2ELb0EN4cute5tupleIJNS5_1CILi128EEENS7_ILi64EEENS7_ILi192EEEEEELi192ENS_6half_tEfNS_4arch4Sm80ELb0ELb1ELb0ELb0ELb1ELb0ELb1ELb1EEENS1_21CollectiveEpilogueFwdINS6_IJS8_SA_S9_EEENS6_IJNS7_ILi1EEESI_SI_EEESC_SE_Li256ELb0ELb1ELb1ELb0EEENS1_19SingleTileSchedulerILb0ELb1ELb1ELi128EEEEEEEEEvNT_6ParamsE,"",@"SHT_CUDA_INFO"
	.sectionflags	@""
	.align	4


	//----- nvinfo : EIATTR_CUDA_API_VERSION
	.align		4
        /*0000*/ 	.byte	0x04, 0x37
        /*0002*/ 	.short	(.L_452 - .L_451)
.L_451:
        /*0004*/ 	.word	0x00000082


	//----- nvinfo : EIATTR_SW2861232_WAR
	.align		4
.L_452:
        /*0008*/ 	.byte	0x01, 0x35
	.zero		2


	//----- nvinfo : EIATTR_PARAM_CBANK
	.align		4
        /*000c*/ 	.byte	0x04, 0x0a
        /*000e*/ 	.short	(.L_454 - .L_453)
	.align		4
.L_453:
        /*0010*/ 	.word	index@(.nv.constant0._ZN7cutlass13device_kernelIN5flash19enable_sm80_to_sm89INS1_16FlashAttnFwdSm80INS1_25CollectiveMainloopFwdSm80ILi8ELi2ELb0EN4cute5tupleIJNS5_1CILi128EEENS7_ILi64EEENS7_ILi192EEEEEELi192ENS_6half_tEfNS_4arch4Sm80ELb0ELb1ELb0ELb0ELb1ELb0ELb1ELb1EEENS1_21CollectiveEpilogueFwdINS6_IJS8_SA_S9_EEENS6_IJNS7_ILi1EEESI_SI_EEESC_SE_Li256ELb0ELb1ELb1ELb0EEENS1_19SingleTileSchedulerILb0ELb1ELb1ELi128EEEEEEEEEvNT_6ParamsE)
        /*0014*/ 	.short	0x0160
        /*0016*/ 	.short	0x0418


	//----- nvinfo : EIATTR_CBANK_PARAM_SIZE
	.align		4
.L_454:
        /*0018*/ 	.byte	0x03, 0x19
        /*001a*/ 	.short	0x0418


	//----- nvinfo : EIATTR_KPARAM_INFO
	.align		4
        /*001c*/ 	.byte	0x04, 0x17
        /*001e*/ 	.short	(.L_456 - .L_455)
.L_455:
        /*0020*/ 	.word	0x00000000
        /*0024*/ 	.short	0x0000
        /*0026*/ 	.short	0x0000
        /*0028*/ 	.byte	0x00, 0xf0, 0x61, 0x10


	//----- nvinfo : EIATTR_MAXREG_COUNT
	.align		4
.L_456:
        /*002c*/ 	.byte	0x03, 0x1b
        /*002e*/ 	.short	0x00ff


	//----- nvinfo : EIATTR_NUM_BARRIERS
	.align		4
        /*0030*/ 	.byte	0x02, 0x4c
        /*0032*/ 	.byte	0x02
	.zero		1


	//----- nvinfo : EIATTR_MERCURY_ISA_VERSION
	.align		4
        /*0034*/ 	.byte	0x03, 0x5f
        /*0036*/ 	.short	0x0000


	//----- nvinfo : EIATTR_COOP_GROUP_MASK_REGIDS
	.align		4
        /*0038*/ 	.byte	0x04, 0x29
        /*003a*/ 	.short	(.L_458 - .L_457)


	//   ....[0]....
.L_457:
        /*003c*/ 	.word	0xffffffff


	//   ....[1]....
        /*0040*/ 	.word	0xffffffff


	//   ....[2]....
        /*0044*/ 	.word	0xffffffff


	//   ....[3]....
        /*0048*/ 	.word	0xffffffff


	//   ....[4]....
        /*004c*/ 	.word	0xffffffff


	//   ....[5]....
        /*0050*/ 	.word	0xffffffff


	//   ....[6]....
        /*0054*/ 	.word	0xffffffff


	//   ....[7]....
        /*0058*/ 	.word	0xffffffff


	//   ....[8]....
        /*005c*/ 	.word	0xffffffff


	//   ....[9]....
        /*0060*/ 	.word	0xffffffff


	//   ....[10]....
        /*0064*/ 	.word	0xffffffff


	//   ....[11]....
        /*0068*/ 	.word	0xffffffff


	//   ....[12]....
        /*006c*/ 	.word	0xffffffff


	//   ....[13]....
        /*0070*/ 	.word	0xffffffff


	//   ....[14]....
        /*0074*/ 	.word	0xffffffff


	//   ....[15]....
        /*0078*/ 	.word	0xffffffff


	//   ....[16]....
        /*007c*/ 	.word	0xffffffff


	//   ....[17]....
        /*0080*/ 	.word	0xffffffff


	//   ....[18]....
        /*0084*/ 	.word	0xffffffff


	//   ....[19]....
        /*0088*/ 	.word	0xffffffff


	//   ....[20]....
        /*008c*/ 	.word	0xffffffff


	//   ....[21]....
        /*0090*/ 	.word	0xffffffff


	//   ....[22]....
        /*0094*/ 	.word	0xffffffff


	//   ....[23]....
        /*0098*/ 	.word	0xffffffff


	//   ....[24]....
        /*009c*/ 	.word	0xffffffff


	//   ....[25]....
        /*00a0*/ 	.word	0xffffffff


	//   ....[26]....
        /*00a4*/ 	.word	0xffffffff


	//   ....[27]....
        /*00a8*/ 	.word	0xffffffff


	//   ....[28]....
        /*00ac*/ 	.word	0xffffffff


	//   ....[29]....
        /*00b0*/ 	.word	0xffffffff


	//   ....[30]....
        /*00b4*/ 	.word	0xffffffff


	//   ....[31]....
        /*00b8*/ 	.word	0xffffffff


	//   ....[32]....
        /*00bc*/ 	.word	0xffffffff


	//   ....[33]....
        /*00c0*/ 	.word	0xffffffff


	//   ....[34]....
        /*00c4*/ 	.word	0xffffffff


	//   ....[35]....
        /*00c8*/ 	.word	0xffffffff


	//   ....[36]....
        /*00cc*/ 	.word	0xffffffff


	//   ....[37]....
        /*00d0*/ 	.word	0xffffffff


	//   ....[38]....
        /*00d4*/ 	.word	0xffffffff


	//   ....[39]....
        /*00d8*/ 	.word	0xffffffff


	//   ....[40]....
        /*00dc*/ 	.word	0xffffffff


	//   ....[41]....
        /*00e0*/ 	.word	0xffffffff


	//   ....[42]....
        /*00e4*/ 	.word	0xffffffff


	//   ....[43]....
        /*00e8*/ 	.word	0xffffffff


	//   ....[44]....
        /*00ec*/ 	.word	0xffffffff


	//   ....[45]....
        /*00f0*/ 	.word	0xffffffff


	//   ....[46]....
        /*00f4*/ 	.word	0xffffffff


	//   ....[47]....
        /*00f8*/ 	.word	0xffffffff


	//   ....[48]....
        /*00fc*/ 	.word	0xffffffff


	//   ....[49]....
        /*0100*/ 	.word	0xffffffff


	//   ....[50]....
        /*0104*/ 	.word	0xffffffff


	//   ....[51]....
        /*0108*/ 	.word	0xffffffff


	//   ....[52]....
        /*010c*/ 	.word	0xffffffff


	//   ....[53]....
        /*0110*/ 	.word	0xffffffff


	//   ....[54]....
        /*0114*/ 	.word	0xffffffff


	//   ....[55]....
        /*0118*/ 	.word	0xffffffff


	//   ....[56]....
        /*011c*/ 	.word	0xffffffff


	//   ....[57]....
        /*0120*/ 	.word	0xffffffff


	//   ....[58]....
        /*0124*/ 	.word	0xffffffff


	//   ....[59]....
        /*0128*/ 	.word	0xffffffff


	//   ....[60]....
        /*012c*/ 	.word	0xffffffff


	//   ....[61]....
        /*0130*/ 	.word	0xffffffff


	//   ....[62]....
        /*0134*/ 	.word	0xffffffff


	//   ....[63]....
        /*0138*/ 	.word	0xffffffff


	//   ....[64]....
        /*013c*/ 	.word	0xffffffff


	//   ....[65]....
        /*0140*/ 	.word	0xffffffff


	//   ....[66]....
        /*0144*/ 	.word	0xffffffff


	//   ....[67]....
        /*0148*/ 	.word	0xffffffff


	//   ....[68]....
        /*014c*/ 	.word	0xffffffff


	//   ....[69]....
        /*0150*/ 	.word	0xffffffff


	//   ....[70]....
        /*0154*/ 	.word	0xffffffff


	//   ....[71]....
        /*0158*/ 	.word	0xffffffff


	//   ....[72]....
        /*015c*/ 	.word	0xffffffff


	//   ....[73]....
        /*0160*/ 	.word	0xffffffff


	//   ....[74]....
        /*0164*/ 	.word	0xffffffff


	//   ....[75]....
        /*0168*/ 	.word	0xffffffff


	//   ....[76]....
        /*016c*/ 	.word	0xffffffff


	//   ....[77]....
        /*0170*/ 	.word	0xffffffff


	//   ....[78]....
        /*0174*/ 	.word	0xffffffff


	//   ....[79]....
        /*0178*/ 	.word	0xffffffff


	//   ....[80]....
        /*017c*/ 	.word	0xffffffff


	//   ....[81]....
        /*0180*/ 	.word	0xffffffff


	//   ....[82]....
        /*0184*/ 	.word	0xffffffff


	//   ....[83]....
        /*0188*/ 	.word	0xffffffff


	//   ....[84]....
        /*018c*/ 	.word	0xffffffff


	//   ....[85]....
        /*0190*/ 	.word	0xffffffff


	//   ....[86]....
        /*0194*/ 	.word	0xffffffff


	//----- nvinfo : EIATTR_COOP_GROUP_INSTR_OFFSETS
	.align		4
.L_458:
        /*0198*/ 	.byte	0x04, 0x28
        /*019a*/ 	.short	(.L_460 - .L_459)


	//   ....[0]....
.L_459:
        /*019c*/ 	.word	0x00000050


	//   ....[1]....
        /*01a0*/ 	.word	0x00001320


	//   ....[2]....
        /*01a4*/ 	.word	0x00001350


	//   ....[3]....
        /*01a8*/ 	.word	0x00001540


	//   ....[4]....
        /*01ac*/ 	.word	0x00001570


	//   ....[5]....
        /*01b0*/ 	.word	0x00001690


	//   ....[6]....
        /*01b4*/ 	.word	0x000016c0


	//   ....[7]....
        /*01b8*/ 	.word	0x000017d0


	//   ....[8]....
        /*01bc*/ 	.word	0x00001810


	//   ....[9]....
        /*01c0*/ 	.word	0x00001d70


	//   ....[10]....
        /*01c4*/ 	.word	0x00001d90


	//   ....[11]....
        /*01c8*/ 	.word	0x00001db0


	//   ....[12]....
        /*01cc*/ 	.word	0x00001dd0


	//   ....[13]....
        /*01d0*/ 	.word	0x00001e90


	//   ....[14]....
        /*01d4*/ 	.word	0x00001eb0


	//   ....[15]....
        /*01d8*/ 	.word	0x00001ed0


	//   ....[16]....
        /*01dc*/ 	.word	0x00001ef0


	//   ....[17]....
        /*01e0*/ 	.word	0x000023e0


	//   ....[18]....
        /*01e4*/ 	.word	0x00002410


	//   ....[19]....
        /*01e8*/ 	.word	0x00002430


	//   ....[20]....
        /*01ec*/ 	.word	0x00002440


	//   ....[21]....
        /*01f0*/ 	.word	0x00002a00


	//   ....[22]....
        /*01f4*/ 	.word	0x00002a30


	//   ....[23]....
        /*01f8*/ 	.word	0x00002a50


	//   ....[24]....
        /*01fc*/ 	.word	0x00002ab0


	//   ....[25]....
        /*0200*/ 	.word	0x00003770


	//   ....[26]....
        /*0204*/ 	.word	0x00003980


	//   ....[27]....
        /*0208*/ 	.word	0x00004210


	//   ....[28]....
        /*020c*/ 	.word	0x000044c0


	//   ....[29]....
        /*0210*/ 	.word	0x000044d0


	//   ....[30]....
        /*0214*/ 	.word	0x00004540


	//   ....[31]....
        /*0218*/ 	.word	0x00005710


	//   ....[32]....
        /*021c*/ 	.word	0x00005740


	//   ....[33]....
        /*0220*/ 	.word	0x00005760


	//   ....[34]....
        /*0224*/ 	.word	0x00005770


	//   ....[35]....
        /*0228*/ 	.word	0x00005e80


	//   ....[36]....
        /*022c*/ 	.word	0x00005ea0


	//   ....[37]....
        /*0230*/ 	.word	0x00005eb0


	//   ....[38]....
        /*0234*/ 	.word	0x00005ec0


	//   ....[39]....
        /*0238*/ 	.word	0x000061c0


	//   ....[40]....
        /*023c*/ 	.word	0x00006dd0


	//   ....[41]....
        /*0240*/ 	.word	0x000075b0


	//   ....[42]....
        /*0244*/ 	.word	0x00007700


	//   ....[43]....
        /*0248*/ 	.word	0x00007710


	//   ....[44]....
        /*024c*/ 	.word	0x00007730


	//   ....[45]....
        /*0250*/ 	.word	0x00009080


	//   ....[46]....
        /*0254*/ 	.word	0x000090b0


	//   ....[47]....
        /*0258*/ 	.word	0x000090c0


	//   ....[48]....
        /*025c*/ 	.word	0x000090d0


	//   ....[49]....
        /*0260*/ 	.word	0x00009850


	//   ....[50]....
        /*0264*/ 	.word	0x00009870


	//   ....[51]....
        /*0268*/ 	.word	0x00009880


	//   ....[52]....
        /*026c*/ 	.word	0x00009890


	//   ....[53]....
        /*0270*/ 	.word	0x0000a5f0


	//   ....[54]....
        /*0274*/ 	.word	0x0000a610


	//   ....[55]....
        /*0278*/ 	.word	0x0000a630


	//   ....[56]....
        /*027c*/ 	.word	0x0000a650


	//   ....[57]....
        /*0280*/ 	.word	0x0000bf50


	//   ....[58]....
        /*0284*/ 	.word	0x0000bf80


	//   ....[59]....
        /*0288*/ 	.word	0x0000bf90


	//   ....[60]....
        /*028c*/ 	.word	0x0000bfa0


	//   ....[61]....
        /*0290*/ 	.word	0x0000c4a0


	//   ....[62]....
        /*0294*/ 	.word	0x0000c4d0


	//   ....[63]....
        /*0298*/ 	.word	0x0000c4f0


	//   ....[64]....
        /*029c*/ 	.word	0x0000c500


	//   ....[65]....
        /*02a0*/ 	.word	0x0000cf70


	//   ....[66]....
        /*02a4*/ 	.word	0x0000d3b0


	//   ....[67]....
        /*02a8*/ 	.word	0x0000dbb0


	//   ....[68]....
        /*02ac*/ 	.word	0x0000dd00


	//   ....[69]....
        /*02b0*/ 	.word	0x0000dd10


	//   ....[70]....
        /*02b4*/ 	.word	0x0000dd30


	//   ....[71]....
        /*02b8*/ 	.word	0x0000f630


	//   ....[72]....
        /*02bc*/ 	.word	0x0000f660


	//   ....[73]....
        /*02c0*/ 	.word	0x0000f680


	//   ....[74]....
        /*02c4*/ 	.word	0x0000f690


	//   ....[75]....
        /*02c8*/ 	.word	0x0000f860


	//   ....[76]....
        /*02cc*/ 	.word	0x0000f890


	//   ....[77]....
        /*02d0*/ 	.word	0x0000f8d0


	//   ....[78]....
        /*02d4*/ 	.word	0x0000f8e0


	//   ....[79]....
        /*02d8*/ 	.word	0x000105e0


	//   ....[80]....
        /*02dc*/ 	.word	0x00010610


	//   ....[81]....
        /*02e0*/ 	.word	0x00010650


	//   ....[82]....
        /*02e4*/ 	.word	0x00010690


	//   ....[83]....
        /*02e8*/ 	.word	0x00010730


	//   ....[84]....
        /*02ec*/ 	.word	0x00010780


	//   ....[85]....
        /*02f0*/ 	.word	0x00011090


	//   ....[86]....
        /*02f4*/ 	.word	0x000110a0


	//----- nvinfo : EIATTR_EXIT_INSTR_OFFSETS
	.align		4
.L_460:
        /*02f8*/ 	.byte	0x04, 0x1c
        /*02fa*/ 	.short	(.L_462 - .L_461)


	//   ....[0]....
.L_461:
        /*02fc*/ 	.word	0x000001b0


	//   ....[1]....
        /*0300*/ 	.word	0x000110b0


	//   ....[2]....
        /*0304*/ 	.word	0x00011950


	//   ....[3]....
        /*0308*/ 	.word	0x000119a0


	//   ....[4]....
        /*030c*/ 	.word	0x000119d0


	//   ....[5]....
        /*0310*/ 	.word	0x00011a30


	//   ....[6]....
        /*0314*/ 	.word	0x00011cc0


	//----- nvinfo : EIATTR_CTAIDZ_USED
	.align		4
.L_462:
        /*0318*/ 	.byte	0x01, 0x04
	.zero		2


	//----- nvinfo : EIATTR_MAX_THREADS
	.align		4
        /*031c*/ 	.byte	0x04, 0x05
        /*031e*/ 	.short	(.L_464 - .L_463)
.L_463:
        /*0320*/ 	.word	0x00000100
        /*0324*/ 	.word	0x00000001
        /*0328*/ 	.word	0x00000001


	//----- nvinfo : EIATTR_CRS_STACK_SIZE
	.align		4
.L_464:
        /*032c*/ 	.byte	0x04, 0x1e
        /*032e*/ 	.short	(.L_466 - .L_465)
.L_465:
        /*0330*/ 	.word	0x00000000
.L_466:


//--------------------- .nv.info._ZN7cutlass13device_kernelIN5flash19enable_sm80_to_sm89INS1_16FlashAttnFwdSm80INS1_25CollectiveMainloopFwdSm80ILi8ELi2ELb0EN4cute5tupleIJNS5_1CILi128EEENS7_ILi64EEENS7_ILi192EEEEEELi192ENS_6half_tEfNS_4arch4Sm80ELb0ELb1ELb0ELb1ELb1ELb0ELb1ELb1EEENS1_21CollectiveEpilogueFwdINS6_IJS8_SA_S9_EEENS6_IJNS7_ILi1EEESI_SI_EEESC_SE_Li256ELb1ELb1ELb1ELb0EEENS1_36VarlenDynamicPersistentTileSchedulerILi128ELi64ELi256ELi256ELb1ELb1ELb0ELb1ELb0ELb1EEEEEEEEEvNT_6ParamsE --------------------------
	.section	.nv.info._ZN7cutlass13device_kernelIN5flash19enable_sm80_to_sm89INS1_16FlashAttnFwdSm80INS1_25CollectiveMainloopFwdSm80ILi8ELi2ELb0EN4cute5tupleIJNS5_1CILi128EEENS7_ILi64EEENS7_ILi192EEEEEELi192ENS_6half_tEfNS_4arch4Sm80ELb0ELb1ELb0ELb1ELb1ELb0ELb1ELb1EEENS1_21CollectiveEpilogueFwdINS6_IJS8_SA_S9_EEENS6_IJNS7_ILi1EEESI_SI_EEESC_SE_Li256ELb1ELb1ELb1ELb0EEENS1_36VarlenDynamicPersistentTileSchedulerILi128ELi64ELi256ELi256ELb1ELb1ELb0ELb1ELb0ELb1EEEEEEEEEvNT_6ParamsE,"",@"SHT_CUDA_INFO"
	.sectionflags	@""
	.align	4


	//----- nvinfo : EIATTR_CUDA_API_VERSION
	.align		4
        /*0000*/ 	.byte	0x04, 0x37
        /*0002*/ 	.short	(.L_468 - .L_467)
.L_467:
        /*0004*/ 	.word	0x00000082


	//----- nvinfo : EIATTR_SW2861232_WAR
	.align		4
.L_468:
        /*0008*/ 	.byte	0x01, 0x35
	.zero		2


	//----- nvinfo : EIATTR_PARAM_CBANK
	.align		4
        /*000c*/ 	.byte	0x04, 0x0a
        /*000e*/ 	.short	(.L_470 - .L_469)
	.align		4
.L_469:
        /*0010*/ 	.word	index@(.nv.constant0._ZN7cutlass13device_kernelIN5flash19enable_sm80_to_sm89INS1_16FlashAttnFwdSm80INS1_25CollectiveMainloopFwdSm80ILi8ELi2ELb0EN4cute5tupleIJNS5_1CILi128EEENS7_ILi64EEENS7_ILi192EEEEEELi192ENS_6half_tEfNS_4arch4Sm80ELb0ELb1ELb0ELb1ELb1ELb0ELb1ELb1EEENS1_21CollectiveEpilogueFwdINS6_IJS8_SA_S9_EEENS6_IJNS7_ILi1EEESI_SI_EEESC_SE_Li256ELb1ELb1ELb1ELb0EEENS1_36VarlenDynamicPersistentTileSchedulerILi128ELi64ELi256ELi256ELb1ELb1ELb0ELb1ELb0ELb1EEEEEEEEEvNT_6ParamsE)
        /*0014*/ 	.short	0x0160
        /*0016*/ 	.short	0x0438


	//----- nvinfo : EIATTR_CBANK_PARAM_SIZE
	.align		4
.L_470:
        /*0018*/ 	.byte	0x03, 0x19
        /*001a*/ 	.short	0x0438


	//----- nvinfo : EIATTR_KPARAM_INFO
	.align		4
        /*001c*/ 	.byte	0x04, 0x17
        /*001e*/ 	.short	(.L_472 - .L_471)
.L_471:
        /*0020*/ 	.word	0x00000000
        /*0024*/ 	.short	0x0000
        /*0026*/ 	.short	0x0000
        /*0028*/ 	.byte	0x00, 0xf0, 0xe1, 0x10


	//----- nvinfo : EIATTR_MAXREG_COUNT
	.align		4
.L_472:
        /*002c*/ 	.byte	0x03, 0x1b
        /*002e*/ 	.short	0x00ff


	//----- nvinfo : EIATTR_NUM_BARRIERS
	.align		4
        /*0030*/ 	.byte	0x02, 0x4c
        /*0032*/ 	.byte	0x06
	.zero		1


	//----- nvinfo : EIATTR_ANNOTATIONS
	.align		4
        /*0034*/ 	.byte	0x04, 0x55
        /*0036*/ 	.short	(.L_474 - .L_473)


	//   ....[0]....
.L_473:
        /*0038*/ 	.word	0x00000001
        /*003c*/ 	.byte	0x70, 0x00, 0x00, 0x00, 0x01, 0x00, 0x00, 0x00, 0x00, 0x14, 0x00, 0x00, 0x01, 0x00, 0x00, 0x00
        /*004c*/ 	.byte	0x90, 0x16, 0x00, 0x00, 0x01, 0x00, 0x00, 0x00, 0xa0, 0x52, 0x00, 0x00, 0x01, 0x00, 0x00, 0x00
        /*005c*/ 	.byte	0x20, 0x28, 0x01, 0x00, 0x01, 0x00, 0x00, 0x00, 0x20, 0x54, 0x01, 0x00


	//----- nvinfo : EIATTR_MERCURY_ISA_VERSION
	.align		4
.L_474:
        /*0068*/ 	.byte	0x03, 0x5f
        /*006a*/ 	.short	0x0000


	//----- nvinfo : EIATTR_INT_WARP_WIDE_INSTR_OFFSETS
	.align		4
        /*006c*/ 	.byte	0x04, 0x31
        /*006e*/ 	.short	(.L_476 - .L_475)


	//   ....[0]....
.L_475:
        /*0070*/ 	.word	0x00011fb0


	//   ....[1]....
        /*0074*/ 	.word	0x00012030


	//----- nvinfo : EIATTR_COOP_GROUP_MASK_REGIDS
	.align		4
.L_476:
        /*0078*/ 	.byte	0x04, 0x29
        /*007a*/ 	.short	(.L_478 - .L_477)


	//   ....[0]....
.L_477:
        /*007c*/ 	.word	0xffffffff


	//   ....[1]....
        /*0080*/ 	.word	0xffffffff


	//   ....[2]....
        /*0084*/ 	.word	0xffffffff


	//   ....[3]....
        /*0088*/ 	.word	0xffffffff


	//   ....[4]....
        /*008c*/ 	.word	0xffffffff


	//   ....[5]....
        /*0090*/ 	.word	0xffffffff


	//   ....[6]....
        /*0094*/ 	.word	0xffffffff


	//   ....[7]....
        /*0098*/ 	.word	0xffffffff


	//   ....[8]....
        /*009c*/ 	.word	0xffffffff


	//   ....[9]....
        /*00a0*/ 	.word	0xffffffff


	//   ....[10]....
        /*00a4*/ 	.word	0xffffffff


	//   ....[11]....
        /*00a8*/ 	.word	0xffffffff


	//   ....[12]....
        /*00ac*/ 	.word	0xffffffff


	//   ....[13]....
        /*00b0*/ 	.word	0xffffffff


	//   ....[14]....
        /*00b4*/ 	.word	0xffffffff


	//   ....[15]....
        /*00b8*/ 	.word	0xffffffff


	//   ....[16]....
        /*00bc*/ 	.word	0xffffffff


	//   ....[17]....
        /*00c0*/ 	.word	0xffffffff


	//   ....[18]....
        /*00c4*/ 	.word	0xffffffff


	//   ....[19]....
        /*00c8*/ 	.word	0xffffffff


	//   ....[20]....
        /*00cc*/ 	.word	0xffffffff


	//   ....[21]....
        /*00d0*/ 	.word	0xffffffff


	//   ....[22]....
        /*00d4*/ 	.word	0xffffffff


	//   ....[23]....
        /*00d8*/ 	.word	0xffffffff


	//   ....[24]....
        /*00dc*/ 	.word	0xffffffff


	//   ....[25]....
        /*00e0*/ 	.word	0xffffffff


	//   ....[26]....
        /*00e4*/ 	.word	0xffffffff


	//   ....[27]....
        /*00e8*/ 	.word	0xffffffff


	//   ....[28]....
        /*00ec*/ 	.word	0xffffffff


	//   ....[29]....
        /*00f0*/ 	.word	0xffffffff


	//   ....[30]....
        /*00f4*/ 	.word	0xffffffff


	//   ....[31]....
        /*00f8*/ 	.word	0xffffffff


	//   ....[32]....
        /*00fc*/ 	.word	0xffffffff


	//   ....[33]....
        /*0100*/ 	.word	0xffffffff


	//   ....[34]....
        /*0104*/ 	.word	0xffffffff


	//   ....[35]....
        /*0108*/ 	.word	0xffffffff


	//   ....[36]....
        /*010c*/ 	.word	0xffffffff


	//   ....[37]....
        /*0110*/ 	.word	0xffffffff


	//   ....[38]....
        /*0114*/ 	.word	0xffffffff


	//   ....[39]....
        /*0118*/ 	.word	0xffffffff


	//   ....[40]....
        /*011c*/ 	.word	0xffffffff


	//   ....[41]....
        /*0120*/ 	.word	0xffffffff


	//   ....[42]....
        /*0124*/ 	.word	0xffffffff


	//   ....[43]....
        /*0128*/ 	.word	0xffffffff


	//   ....[44]....
        /*012c*/ 	.word	0xffffffff


	//   ....[45]....
        /*0130*/ 	.word	0xffffffff


	//   ....[46]....
        /*0134*/ 	.word	0xffffffff


	//   ....[47]....
        /*0138*/ 	.word	0xffffffff


	//   ....[48]....
        /*013c*/ 	.word	0xffffffff


	//   ....[49]....
        /*0140*/ 	.word	0xffffffff


	//   ....[50]....
        /*0144*/ 	.word	0xffffffff


	//   ....[51]....
        /*0148*/ 	.word	0xffffffff


	//   ....[52]....
        /*014c*/ 	.word	0xffffffff


	//   ....[53]....
        /*0150*/ 	.word	0xffffffff


	//   ....[54]....
        /*0154*/ 	.word	0xffffffff


	//   ....[55]....
        /*0158*/ 	.word	0xffffffff


	//   ....[56]....
        /*015c*/ 	.word	0xffffffff


	//   ....[57]....
        /*0160*/ 	.word	0xffffffff


	//   ....[58]....
        /*0164*/ 	.word	0xffffffff


	//   ....[59]....
        /*0168*/ 	.word	0xffffffff


	//   ....[60]....
        /*016c*/ 	.word	0xffffffff


	//   ....[61]....
        /*0170*/ 	.word	0xffffffff


	//   ....[62]....
        /*0174*/ 	.word	0xffffffff


	//   ....[63]....
        /*0178*/ 	.word	0xffffffff


	//   ....[64]....
        /*017c*/ 	.word	0xffffffff


	//   ....[65]....
        /*0180*/ 	.word	0xffffffff


	//   ....[66]....
        /*0184*/ 	.word	0xffffffff


	//   ....[67]....
        /*0188*/ 	.word	0xffffffff


	//   ....[68]....
        /*018c*/ 	.word	0xffffffff


	//   ....[69]....
        /*0190*/ 	.word	0xffffffff


	//   ....[70]....
        /*0194*/ 	.word	0xffffffff


	//   ....[71]....
        /*0198*/ 	.word	0xffffffff


	//   ....[72]....
        /*019c*/ 	.word	0xffffffff


	//   ....[73]....
        /*01a0*/ 	.word	0xffffffff


	//   ....[74]....
        /*01a4*/ 	.word	0xffffffff


	//   ....[75]....
        /*01a8*/ 	.word	0xffffffff


	//   ....[76]....
        /*01ac*/ 	.word	0xffffffff


	//   ....[77]....
        /*01b0*/ 	.word	0xffffffff


	//   ....[78]....
        /*01b4*/ 	.word	0xffffffff


	//   ....[79]....
        /*01b8*/ 	.word	0xffffffff


	//   ....[80]....
        /*01bc*/ 	.word	0xffffffff


	//   ....[81]....
        /*01c0*/ 	.word	0xffffffff


	//   ....[82]....
        /*01c4*/ 	.word	0xffffffff


	//   ....[83]....
        /*01c8*/ 	.word	0xffffffff


	//   ....[84]....
        /*01cc*/ 	.word	0xffffffff


	//   ....[85]....
        /*01d0*/ 	.word	0xffffffff


	//   ....[86]....
        /*01d4*/ 	.word	0xffffffff


	//   ....[87]....
        /*01d8*/ 	.word	0xffffffff


	//   ....[88]....
        /*01dc*/ 	.word	0xffffffff


	//   ....[89]....
        /*01e0*/ 	.word	0xffffffff


	//   ....[90]....
        /*01e4*/ 	.word	0xffffffff


	//   ....[91]....
        /*01e8*/ 	.word	0xffffffff


	//   ....[92]....
        /*01ec*/ 	.word	0xffffffff


	//   ....[93]....
        /*01f0*/ 	.word	0xffffffff


	//   ....[94]....
        /*01f4*/ 	.word	0xffffffff


	//   ....[95]....
        /*01f8*/ 	.word	0xffffffff


	//   ....[96]....
        /*01fc*/ 	.word	0xffffffff


	//   ....[97]....
        /*0200*/ 	.word	0xffffffff


	//   ....[98]....
        /*0204*/ 	.word	0xffffffff


	//   ....[99]....
        /*0208*/ 	.word	0xffffffff


	//   ....[100]....
        /*020c*/ 	.word	0xffffffff


	//   ....[101]....
        /*0210*/ 	.word	0xffffffff


	//   ....[102]....
        /*0214*/ 	.word	0xffffffff


	//   ....[103]....
        /*0218*/ 	.word	0xffffffff


	//   ....[104]....
        /*021c*/ 	.word	0xffffffff


	//   ....[105]....
        /*0220*/ 	.word	0xffffffff


	//   ....[106]....
        /*0224*/ 	.word	0xffffffff


	//   ....[107]....
        /*0228*/ 	.word	0xffffffff


	//   ....[108]....
        /*022c*/ 	.word	0xffffffff


	//   ....[109]....
        /*0230*/ 	.word	0xffffffff


	//   ....[110]....
        /*0234*/ 	.word	0xffffffff


	//   ....[111]....
        /*0238*/ 	.word	0xffffffff


	//   ....[112]....
        /*023c*/ 	.word	0xffffffff


	//   ....[113]....
        /*0240*/ 	.word	0xffffffff


	//   ....[114]....
        /*0244*/ 	.word	0xffffffff


	//   ....[115]....
        /*0248*/ 	.word	0xffffffff


	//   ....[116]....
        /*024c*/ 	.word	0xffffffff


	//   ....[117]....
        /*0250*/ 	.word	0xffffffff


	//   ....[118]....
        /*0254*/ 	.word	0xffffffff


	//   ....[119]....
        /*0258*/ 	.word	0xffffffff


	//   ....[120]....
        /*025c*/ 	.word	0xffffffff


	//   ....[121]....
        /*0260*/ 	.word	0xffffffff


	//   ....[122]....
        /*0264*/ 	.word	0xffffffff


	//   ....[123]....
        /*0268*/ 	.word	0xffffffff


	//   ....[124]....
        /*026c*/ 	.word	0xffffffff


	//   ....[125]....
        /*0270*/ 	.word	0xffffffff


	//   ....[126]....
        /*0274*/ 	.word	0xffffffff


	//   ....[127]....
        /*0278*/ 	.word	0xffffffff


	//   ....[128]....
        /*027c*/ 	.word	0xffffffff


	//   ....[129]....
        /*0280*/ 	.word	0xffffffff


	//   ....[130]....
        /*0284*/ 	.word	0xffffffff


	//   ....[131]....
        /*0288*/ 	.word	0xffffffff


	//   ....[132]....
        /*028c*/ 	.word	0xffffffff


	//   ....[133]....
        /*0290*/ 	.word	0xffffffff


	//   ....[134]....
        /*0294*/ 	.word	0xffffffff


	//   ....[135]....
        /*0298*/ 	.word	0xffffffff


	//   ....[136]....
        /*029c*/ 	.word	0xffffffff


	//   ....[137]....
        /*02a0*/ 	.word	0xffffffff


	//   ....[138]....
        /*02a4*/ 	.word	0xffffffff


	//   ....[139]....
        /*02a8*/ 	.word	0xffffffff


	//   ....[140]....
        /*02ac*/ 	.word	0xffffffff


	//   ....[141]....
        /*02b0*/ 	.word	0xffffffff


	//   ....[142]....
        /*02b4*/ 	.word	0xffffffff


	//   ....[143]....
        /*02b8*/ 	.word	0xffffffff


	//   ....[144]....
        /*02bc*/ 	.word	0xffffffff


	//   ....[145]....
        /*02c0*/ 	.word	0xffffffff


	//   ....[146]....
        /*02c4*/ 	.word	0xffffffff


	//   ....[147]....
        /*02c8*/ 	.word	0xffffffff


	//   ....[148]....
        /*02cc*/ 	.word	0xffffffff


	//   ....[149]....
        /*02d0*/ 	.word	0xffffffff


	//   ....[150]....
        /*02d4*/ 	.word	0xffffffff


	//   ....[151]....
        /*02d8*/ 	.word	0xffffffff


	//   ....[152]....
        /*02dc*/ 	.word	0xffffffff


	//   ....[153]....
        /*02e0*/ 	.word	0xffffffff


	//   ....[154]....
        /*02e4*/ 	.word	0xffffffff


	//   ....[155]....
        /*02e8*/ 	.word	0xffffffff


	//   ....[156]....
        /*02ec*/ 	.word	0xffffffff


	//   ....[157]....
        /*02f0*/ 	.word	0xffffffff


	//   ....[158]....
        /*02f4*/ 	.word	0xffffffff


	//   ....[159]....
        /*02f8*/ 	.word	0xffffffff


	//   ....[160]....
        /*02fc*/ 	.word	0xffffffff


	//   ....[161]....
        /*0300*/ 	.word	0xffffffff


	//   ....[162]....
        /*0304*/ 	.word	0xffffffff


	//   ....[163]....
        /*0308*/ 	.word	0xffffffff


	//   ....[164]....
        /*030c*/ 	.word	0xffffffff


	//   ....[165]....
        /*0310*/ 	.word	0xffffffff


	//   ....[166]....
        /*0314*/ 	.word	0xffffffff


	//   ....[167]....
        /*0318*/ 	.word	0xffffffff


	//   ....[168]....
        /*031c*/ 	.word	0xffffffff


	//   ....[169]....
        /*0320*/ 	.word	0xffffffff


	//   ....[170]....
        /*0324*/ 	.word	0xffffffff


	//   ....[171]....
        /*0328*/ 	.word	0xffffffff


	//   ....[172]....
        /*032c*/ 	.word	0xffffffff


	//   ....[173]....
        /*0330*/ 	.word	0xffffffff


	//   ....[174]....
        /*0334*/ 	.word	0xffffffff


	//   ....[175]....
        /*0338*/ 	.word	0xffffffff


	//   ....[176]....
        /*033c*/ 	.word	0xffffffff


	//   ....[177]....
        /*0340*/ 	.word	0xffffffff


	//   ....[178]....
        /*0344*/ 	.word	0xffffffff


	//   ....[179]....
        /*0348*/ 	.word	0xffffffff


	//   ....[180]....
        /*034c*/ 	.word	0xffffffff


	//   ....[181]....
        /*0350*/ 	.word	0xffffffff


	//   ....[182]....
        /*0354*/ 	.word	0xffffffff


	//   ....[183]....
        /*0358*/ 	.word	0xffffffff


	//   ....[184]....
        /*035c*/ 	.word	0xffffffff


	//   ....[185]....
        /*0360*/ 	.word	0xffffffff


	//   ....[186]....
        /*0364*/ 	.word	0xffffffff


	//   ....[187]....
        /*0368*/ 	.word	0xffffffff


	//   ....[188]....
        /*036c*/ 	.word	0xffffffff


	//   ....[189]....
        /*0370*/ 	.word	0xffffffff


	//   ....[190]....
        /*0374*/ 	.word	0xffffffff


	//   ....[191]....
        /*0378*/ 	.word	0xffffffff


	//   ....[192]....
        /*037c*/ 	.word	0xffffffff


	//   ....[193]....
        /*0380*/ 	.word	0xffffffff


	//   ....[194]....
        /*0384*/ 	.word	0xffffffff


	//   ....[195]....
        /*0388*/ 	.word	0xffffffff


	//   ....[196]....
        /*038c*/ 	.word	0xffffffff


	//   ....[197]....
        /*0390*/ 	.word	0xffffffff


	//   ....[198]....
        /*0394*/ 	.word	0xffffffff


	//   ....[199]....
        /*0398*/ 	.word	0xffffffff


	//   ....[200]....
        /*039c*/ 	.word	0xffffffff


	//   ....[201]....
        /*03a0*/ 	.word	0xffffffff


	//   ....[202]....
        /*03a4*/ 	.word	0xffffffff


	//   ....[203]....
        /*03a8*/ 	.word	0xffffffff


	//   ....[204]....
        /*03ac*/ 	.word	0xffffffff


	//   ....[205]....
        /*03b0*/ 	.word	0xffffffff


	//   ....[206]....
        /*03b4*/ 	.word	0xffffffff


	//   ....[207]....
        /*03b8*/ 	.word	0xffffffff


	//   ....[208]....
        /*03bc*/ 	.word	0xffffffff


	//   ....[209]....
        /*03c0*/ 	.word	0xffffffff


	//   ....[210]....
        /*03c4*/ 	.word	0xffffffff


	//   ....[211]....
        /*03c8*/ 	.word	0xffffffff


	//   ....[212]....
        /*03cc*/ 	.word	0xffffffff


	//   ....[213]....
        /*03d0*/ 	.word	0xffffffff


	//   ....[214]....
        /*03d4*/ 	.word	0xffffffff


	//   ....[215]....
        /*03d8*/ 	.word	0xffffffff


	//   ....[216]....
        /*03dc*/ 	.word	0xffffffff


	//   ....[217]....
        /*03e0*/ 	.word	0xffffffff


	//   ....[218]....
        /*03e4*/ 	.word	0xffffffff


	//   ....[219]....
        /*03e8*/ 	.word	0xffffffff


	//   ....[220]....
        /*03ec*/ 	.word	0xffffffff


	//   ....[221]....
        /*03f0*/ 	.word	0xffffffff


	//   ....[222]....
        /*03f4*/ 	.word	0xffffffff


	//   ....[223]....
        /*03f8*/ 	.word	0xffffffff


	//   ....[224]....
        /*03fc*/ 	.word	0xffffffff


	//   ....[225]....
        /*0400*/ 	.word	0xffffffff


	//   ....[226]....
        /*0404*/ 	.word	0xffffffff


	//   ....[227]....
        /*0408*/ 	.word	0xffffffff


	//   ....[228]....
        /*040c*/ 	.word	0xffffffff


	//   ....[229]....
        /*0410*/ 	.word	0xffffffff


	//   ....[230]....
        /*0414*/ 	.word	0xffffffff


	//   ....[231]....
        /*0418*/ 	.word	0xffffffff


	//   ....[232]....
        /*041c*/ 	.word	0xffffffff


	//   ....[233]....
        /*0420*/ 	.word	0xffffffff


	//----- nvinfo : EIATTR_COOP_GROUP_INSTR_OFFSETS
	.align		4
.L_478:
        /*0424*/ 	.byte	0x04, 0x28
        /*0426*/ 	.short	(.L_480 - .L_479)


	//   ....[0]....
.L_479:
        /*0428*/ 	.word	0x00000050


	//   ....[1]....
        /*042c*/ 	.word	0x000001e0


	//   ....[2]....
        /*0430*/ 	.word	0x00000210


	//   ....[3]....
        /*0434*/ 	.word	0x00000240


	//   ....[4]....
        /*0438*/ 	.word	0x00000270


	//   ....[5]....
        /*043c*/ 	.word	0x000002a0


	//   ....[6]....
        /*0440*/ 	.word	0x000002d0


	//   ....[7]....
        /*0444*/ 	.word	0x00000430


	//   ....[8]....
        /*0448*/ 	.word	0x00000470


	//   ....[9]....
        /*044c*/ 	.word	0x000004a0


	//   ....[10]....
        /*0450*/ 	.word	0x000004d0


	//   ....[11]....
        /*0454*/ 	.word	0x00000500


	//   ....[12]....
        /*0458*/ 	.word	0x00000530


	//   ....[13]....
        /*045c*/ 	.word	0x000005c0


	//   ....[14]....
        /*0460*/ 	.word	0x00000600


	//   ....[15]....
        /*0464*/ 	.word	0x00000620


	//   ....[16]....
        /*0468*/ 	.word	0x00000680


	//   ....[17]....
        /*046c*/ 	.word	0x000029c0


	//   ....[18]....
        /*0470*/ 	.word	0x000029e0


	//   ....[19]....
        /*0474*/ 	.word	0x00002b50


	//   ....[20]....
        /*0478*/ 	.word	0x00002b60


	//   ....[21]....
        /*047c*/ 	.word	0x00002cc0


	//   ....[22]....
        /*0480*/ 	.word	0x00002ce0


	//   ....[23]....
        /*0484*/ 	.word	0x00002e40


	//   ....[24]....
        /*0488*/ 	.word	0x00002e50


	//   ....[25]....
        /*048c*/ 	.word	0x00003320


	//   ....[26]....
        /*0490*/ 	.word	0x00003340


	//   ....[27]....
        /*0494*/ 	.word	0x00003350


	//   ....[28]....
        /*0498*/ 	.word	0x00003360


	//   ....[29]....
        /*049c*/ 	.word	0x00003500


	//   ....[30]....
        /*04a0*/ 	.word	0x00003510


	//   ....[31]....
        /*04a4*/ 	.word	0x00003560


	//   ....[32]....
        /*04a8*/ 	.word	0x00003570


	//   ....[33]....
        /*04ac*/ 	.word	0x00003980


	//   ....[34]....
        /*04b0*/ 	.word	0x000039a0


	//   ....[35]....
        /*04b4*/ 	.word	0x00003a70


	//   ....[36]....
        /*04b8*/ 	.word	0x00003ab0


	//   ....[37]....
        /*04bc*/ 	.word	0x00003f00


	//   ....[38]....
        /*04c0*/ 	.word	0x00003f20


	//   ....[39]....
        /*04c4*/ 	.word	0x00003ff0


	//   ....[40]....
        /*04c8*/ 	.word	0x00004030


	//   ....[41]....
        /*04cc*/ 	.word	0x00004b90


	//   ....[42]....
        /*04d0*/ 	.word	0x00004df0


	//   ....[43]....
        /*04d4*/ 	.word	0x00005570


	//   ....[44]....
        /*04d8*/ 	.word	0x00005820


	//   ....[45]....
        /*04dc*/ 	.word	0x00005840


	//   ....[46]....
        /*04e0*/ 	.word	0x000058a0


	//   ....[47]....
        /*04e4*/ 	.word	0x00006b70


	//   ....[48]....
        /*04e8*/ 	.word	0x00006b90


	//   ....[49]....
        /*04ec*/ 	.word	0x00006bf0


	//   ....[50]....
        /*04f0*/ 	.word	0x00006c20


	//   ....[51]....
        /*04f4*/ 	.word	0x000073d0


	//   ....[52]....
        /*04f8*/ 	.word	0x000073f0


	//   ....[53]....
        /*04fc*/ 	.word	0x000074f0


	//   ....[54]....
        /*0500*/ 	.word	0x00007530


	//   ....[55]....
        /*0504*/ 	.word	0x00007ee0


	//   ....[56]....
        /*0508*/ 	.word	0x00008600


	//   ....[57]....
        /*050c*/ 	.word	0x00008900


	//   ....[58]....
        /*0510*/ 	.word	0x00008930


	//   ....[59]....
        /*0514*/ 	.word	0x00009290


	//   ....[60]....
        /*0518*/ 	.word	0x000092b0


	//   ....[61]....
        /*051c*/ 	.word	0x0000a770


	//   ....[62]....
        /*0520*/ 	.word	0x0000a790


	//   ....[63]....
        /*0524*/ 	.word	0x0000a8a0


	//   ....[64]....
        /*0528*/ 	.word	0x0000a8d0


	//   ....[65]....
        /*052c*/ 	.word	0x0000b060


	//   ....[66]....
        /*0530*/ 	.word	0x0000b080


	//   ....[67]....
        /*0534*/ 	.word	0x0000b180


	//   ....[68]....
        /*0538*/ 	.word	0x0000b1c0


	//   ....[69]....
        /*053c*/ 	.word	0x0000bf30


	//   ....[70]....
        /*0540*/ 	.word	0x0000bf60


	//   ....[71]....
        /*0544*/ 	.word	0x0000c200


	//   ....[72]....
        /*0548*/ 	.word	0x0000c330


	//   ....[73]....
        /*054c*/ 	.word	0x0000d960


	//   ....[74]....
        /*0550*/ 	.word	0x0000d980


	//   ....[75]....
        /*0554*/ 	.word	0x0000da90


	//   ....[76]....
        /*0558*/ 	.word	0x0000dad0


	//   ....[77]....
        /*055c*/ 	.word	0x0000e000


	//   ....[78]....
        /*0560*/ 	.word	0x0000e020


	//   ....[79]....
        /*0564*/ 	.word	0x0000e120


	//   ....[80]....
        /*0568*/ 	.word	0x0000e160


	//   ....[81]....
        /*056c*/ 	.word	0x0000ec50


	//   ....[82]....
        /*0570*/ 	.word	0x0000f260


	//   ....[83]....
        /*0574*/ 	.word	0x0000f560


	//   ....[84]....
        /*0578*/ 	.word	0x0000f590


	//   ....[85]....
        /*057c*/ 	.word	0x0000feb0


	//   ....[86]....
        /*0580*/ 	.word	0x0000fed0


	//   ....[87]....
        /*0584*/ 	.word	0x000113d0


	//   ....[88]....
        /*0588*/ 	.word	0x000113f0


	//   ....[89]....
        /*058c*/ 	.word	0x00011500


	//   ....[90]....
        /*0590*/ 	.word	0x00011540


	//   ....[91]....
        /*0594*/ 	.word	0x00011790


	//   ....[92]....
        /*0598*/ 	.word	0x000117c0


	//   ....[93]....
        /*059c*/ 	.word	0x000117d0


	//   ....[94]....
        /*05a0*/ 	.word	0x00011800


	//   ....[95]....
        /*05a4*/ 	.word	0x00012b80


	//   ....[96]....
        /*05a8*/ 	.word	0x00012bb0


	//   ....[97]....
        /*05ac*/ 	.word	0x00012bc0


	//   ....[98]....
        /*05b0*/ 	.word	0x00012bd0


	//   ....[99]....
        /*05b4*/ 	.word	0x00012f30


	//   ....[100]....
        /*05b8*/ 	.word	0x00012f50


	//   ....[101]....
        /*05bc*/ 	.word	0x000130b0


	//   ....[102]....
        /*05c0*/ 	.word	0x000130c0


	//   ....[103]....
        /*05c4*/ 	.word	0x00013220


	//   ....[104]....
        /*05c8*/ 	.word	0x00013240


	//   ....[105]....
        /*05cc*/ 	.word	0x000133a0


	//   ....[106]....
        /*05d0*/ 	.word	0x000133b0


	//   ....[107]....
        /*05d4*/ 	.word	0x000136f0


	//   ....[108]....
        /*05d8*/ 	.word	0x00013710


	//   ....[109]....
        /*05dc*/ 	.word	0x00013ee0


	//   ....[110]....
        /*05e0*/ 	.word	0x00013ef0


	//   ....[111]....
        /*05e4*/ 	.word	0x00014e50


	//   ....[112]....
        /*05e8*/ 	.word	0x00014e70


	//   ....[113]....
        /*05ec*/ 	.word	0x00014fe0


	//   ....[114]....
        /*05f0*/ 	.word	0x00014ff0


	//   ....[115]....
        /*05f4*/ 	.word	0x00015150


	//   ....[116]....
        /*05f8*/ 	.word	0x00015170


	//   ....[117]....
        /*05fc*/ 	.word	0x000152d0


	//   ....[118]....
        /*0600*/ 	.word	0x000152e0


	//   ....[119]....
        /*0604*/ 	.word	0x000154e0


	//   ....[120]....
        /*0608*/ 	.word	0x00015500


	//   ....[121]....
        /*060c*/ 	.word	0x00015620


	//   ....[122]....
        /*0610*/ 	.word	0x00015660


	//   ....[123]....
        /*0614*/ 	.word	0x00015690


	//   ....[124]....
        /*0618*/ 	.word	0x000156c0


	//   ....[125]....
        /*061c*/ 	.word	0x000156f0


	//   ....[126]....
        /*0620*/ 	.word	0x00015720


	//   ....[127]....
        /*0624*/ 	.word	0x00015870


	//   ....[128]....
        /*0628*/ 	.word	0x000158b0


	//   ....[129]....
        /*062c*/ 	.word	0x000158e0


	//   ....[130]....
        /*0630*/ 	.word	0x00015910


	//   ....[131]....
        /*0634*/ 	.word	0x00015940


	//   ....[132]....
        /*0638*/ 	.word	0x00015970


	//   ....[133]....
        /*063c*/ 	.word	0x00015a00


	//   ....[134]....
        /*0640*/ 	.word	0x00015a40


	//   ....[135]....
        /*0644*/ 	.word	0x00015a50


	//   ....[136]....
        /*0648*/ 	.word	0x00015ab0


	//   ....[137]....
        /*064c*/ 	.word	0x00016470


	//   ....[138]....
        /*0650*/ 	.word	0x000164d0


	//   ....[139]....
        /*0654*/ 	.word	0x00016520


	//   ....[140]....
        /*0658*/ 	.word	0x00016570


	//   ....[141]....
        /*065c*/ 	.word	0x000165c0


	//   ....[142]....
        /*0660*/ 	.word	0x00016630


	//   ....[143]....
        /*0664*/ 	.word	0x00016680


	//   ....[144]....
        /*0668*/ 	.word	0x000166f0


	//   ....[145]....
        /*066c*/ 	.word	0x00016760


	//   ....[146]....
        /*0670*/ 	.word	0x000167d0


	//   ....[147]....
        /*0674*/ 	.word	0x00016840


	//   ....[148]....
        /*0678*/ 	.word	0x000168b0


	//   ....[149]....
        /*067c*/ 	.word	0x00016920


	//   ....[150]....
        /*0680*/ 	.word	0x00016980


	//   ....[151]....
        /*0684*/ 	.word	0x000169f0


	//   ....[152]....
        /*0688*/ 	.word	0x00016a60


	//   ....[153]....
        /*068c*/ 	.word	0x00016ad0


	//   ....[154]....
        /*0690*/ 	.word	0x00016b30


	//   ....[155]....
        /*0694*/ 	.word	0x00016ba0


	//   ....[156]....
        /*0698*/ 	.word	0x00016c10


	//   ....[157]....
        /*069c*/ 	.word	0x00016d80


	//   ....[158]....
        /*06a0*/ 	.word	0x00016de0


	//   ....[159]....
        /*06a4*/ 	.word	0x00016e50


	//   ....[160]....
        /*06a8*/ 	.word	0x00016ec0


	//   ....[161]....
        /*06ac*/ 	.word	0x00017030


	//   ....[162]....
        /*06b0*/ 	.word	0x00017090


	//   ....[163]....
        /*06b4*/ 	.word	0x00017100


	//   ....[164]....
        /*06b8*/ 	.word	0x00017170


	//   ....[165]....
        /*06bc*/ 	.word	0x000172e0


	//   ....[166]....
        /*06c0*/ 	.word	0x00017340


	//   ....[167]....
        /*06c4*/ 	.word	0x000173b0


	//   ....[168]....
        /*06c8*/ 	.word	0x00017420


	//   ....[169]....
        /*06cc*/ 	.word	0x000175a0


	//   ....[170]....
        /*06d0*/ 	.word	0x00017600


	//   ....[171]....
        /*06d4*/ 	.word	0x00017670


	//   ....[172]....
        /*06d8*/ 	.word	0x000176e0


	//   ....[173]....
        /*06dc*/ 	.word	0x00017860


	//   ....[174]....
        /*06e0*/ 	.word	0x000178c0


	//   ....[175]....
        /*06e4*/ 	.word	0x00017930


	//   ....[176]....
        /*06e8*/ 	.word	0x000179a0


	//   ....[177]....
        /*06ec*/ 	.word	0x00017b20


	//   ....[178]....
        /*06f0*/ 	.word	0x00017b80


	//   ....[179]....
        /*06f4*/ 	.word	0x00017be0


	//   ....[180]....
        /*06f8*/ 	.word	0x00017c50


	//   ....[181]....
        /*06fc*/ 	.word	0x00017cc0


	//   ....[182]....
        /*0700*/ 	.word	0x00017e40


	//   ....[183]....
        /*0704*/ 	.word	0x00017ea0


	//   ....[184]....
        /*0708*/ 	.word	0x00017f10


	//   ....[185]....
        /*070c*/ 	.word	0x00017f80


	//   ....[186]....
        /*0710*/ 	.word	0x00018100


	//   ....[187]....
        /*0714*/ 	.word	0x00018160


	//   ....[188]....
        /*0718*/ 	.word	0x000181d0


	//   ....[189]....
        /*071c*/ 	.word	0x00018240


	//   ....[190]....
        /*0720*/ 	.word	0x000183c0


	//   ....[191]....
        /*0724*/ 	.word	0x00018420


	//   ....[192]....
        /*0728*/ 	.word	0x00018480


	//   ....[193]....
        /*072c*/ 	.word	0x000184e0


	//   ....[194]....
        /*0730*/ 	.word	0x00018530


	//   ....[195]....
        /*0734*/ 	.word	0x00018580


	//   ....[196]....
        /*0738*/ 	.word	0x000185f0


	//   ....[197]....
        /*073c*/ 	.word	0x00018660


	//   ....[198]....
        /*0740*/ 	.word	0x000186d0


	//   ....[199]....
        /*0744*/ 	.word	0x00018730


	//   ....[200]....
        /*0748*/ 	.word	0x000187a0


	//   ....[201]....
        /*074c*/ 	.word	0x00018810


	//   ....[202]....
        /*0750*/ 	.word	0x00018880


	//   ....[203]....
        /*0754*/ 	.word	0x000188e0


	//   ....[204]....
        /*0758*/ 	.word	0x00018950


	//   ....[205]....
        /*075c*/ 	.word	0x000189c0


	//   ....[206]....
        /*0760*/ 	.word	0x00018a30


	//   ....[207]....
        /*0764*/ 	.word	0x00018a90


	//   ....[208]....
        /*0768*/ 	.word	0x00018b00


	//   ....[209]....
        /*076c*/ 	.word	0x00018b70


	//   ....[210]....
        /*0770*/ 	.word	0x00018be0


	//   ....[211]....
        /*0774*/ 	.word	0x00018c40


	//   ....[212]....
        /*0778*/ 	.word	0x00018cb0


	//   ....[213]....
        /*077c*/ 	.word	0x00018d20


	//   ....[214]....
        /*0780*/ 	.word	0x00018d90


	//   ....[215]....
        /*0784*/ 	.word	0x00018df0


	//   ....[216]....
        /*0788*/ 	.word	0x00018e60


	//   ....[217]....
        /*078c*/ 	.word	0x00018ed0


	//   ....[218]....
        /*0790*/ 	.word	0x00018f20


	//   ....[219]....
        /*0794*/ 	.word	0x00018f60


	//   ....[220]....
        /*0798*/ 	.word	0x00018fb0


	//   ....[221]....
        /*079c*/ 	.word	0x00019000


	//   ....[222]....
        /*07a0*/ 	.word	0x00019050


	//   ....[223]....
        /*07a4*/ 	.word	0x000190c0


	//   ....[224]....
        /*07a8*/ 	.word	0x00019110


	//   ....[225]....
        /*07ac*/ 	.word	0x00019160


	//   ....[226]....
        /*07b0*/ 	.word	0x000191b0


	//   ....[227]....
        /*07b4*/ 	.word	0x00019200


	//   ....[228]....
        /*07b8*/ 	.word	0x00019250


	//   ....[229]....
        /*07bc*/ 	.word	0x000192c0


	//   ....[230]....
        /*07c0*/ 	.word	0x00019310


	//   ....[231]....
        /*07c4*/ 	.word	0x00019380


	//   ....[232]....
        /*07c8*/ 	.word	0x000193e0


	//   ....[233]....
        /*07cc*/ 	.word	0x00019450


	//----- nvinfo : EIATTR_EXIT_INSTR_OFFSETS
	.align		4
.L_480:
        /*07d0*/ 	.byte	0x04, 0x1c
        /*07d2*/ 	.short	(.L_482 - .L_481)


	//   ....[0]....
.L_481:
        /*07d4*/ 	.word	0x00000fe0


	//   ....[1]....
        /*07d8*/ 	.word	0x00016430


	//----- nvinfo : EIATTR_MAX_THREADS
	.align		4
.L_482:
        /*07dc*/ 	.byte	0x04, 0x05
        /*07de*/ 	.short	(.L_484 - .L_483)
.L_483:
        /*07e0*/ 	.word	0x00000100
        /*07e4*/ 	.word	0x00000001
        /*07e8*/ 	.word	0x00000001


	//----- nvinfo : EIATTR_CRS_STACK_SIZE
	.align		4
.L_484:
        /*07ec*/ 	.byte	0x04, 0x1e
        /*07ee*/ 	.short	(.L_486 - .L_485)
.L_485:
        /*07f0*/ 	.word	0x00000000
.L_486:


//--------------------- .nv.info._ZN7cutlass13device_kernelIN5flash19enable_sm80_to_sm89INS1_16FlashAttnFwdSm80INS1_25CollectiveMainloopFwdSm80ILi8ELi2ELb0EN4cute5tupleIJNS5_1CILi128EEENS7_ILi64EEENS7_ILi192EEEEEELi192ENS_6half_tEfNS_4arch4Sm80ELb0ELb1ELb0ELb1ELb1ELb1ELb1ELb1EEENS1_21CollectiveEpilogueFwdINS6_IJS8_SA_S9_EEENS6_IJNS7_ILi1EEESI_SI_EEESC_SE_Li256ELb1ELb1ELb1ELb0EEENS1_36VarlenDynamicPersistentTileSchedulerILi128ELi64ELi256ELi256ELb1ELb1ELb0ELb1ELb0ELb1EEEEEEEEEvNT_6ParamsE --------------------------
	.section	.nv.info._ZN7cutlass13device_kernelIN5flash19enable_sm80_to_sm89INS1_16FlashAttnFwdSm80INS1_25CollectiveMainloopFwdSm80ILi8ELi2ELb0EN4cute5tupleIJNS5_1CILi128EEENS7_ILi64EEENS7_ILi192EEEEEELi192ENS_6half_tEfNS_4arch4Sm80ELb0ELb1ELb0ELb1ELb1ELb1ELb1ELb1EEENS1_21CollectiveEpilogueFwdINS6_IJS8_SA_S9_EEENS6_IJNS7_ILi1EEESI_SI_EEESC_SE_Li256ELb1ELb1ELb1ELb0EEENS1_36VarlenDynamicPersistentTileSchedulerILi128ELi64ELi256ELi256ELb1ELb1ELb0ELb1ELb0ELb1EEEEEEEEEvNT_6ParamsE,"",@"SHT_CUDA_INFO"
	.sectionflags	@""
	.align	4


	//----- nvinfo : EIATTR_CUDA_API_VERSION
	.align		4
        /*0000*/ 	.byte	0x04, 0x37
        /*0002*/ 	.short	(.L_488 - .L_487)
.L_487:
        /*0004*/ 	.word	0x00000082


	//----- nvinfo : EIATTR_SW2861232_WAR
	.align		4
.L_488:
        /*0008*/ 	.byte	0x01, 0x35
	.zero		2


	//----- nvinfo : EIATTR_PARAM_CBANK
	.align		4
        /*000c*/ 	.byte	0x04, 0x0a
        /*000e*/ 	.short	(.L_490 - .L_489)
	.align		4
.L_489:
        /*0010*/ 	.word	index@(.nv.constant0._ZN7cutlass13device_kernelIN5flash19enable_sm80_to_sm89INS1_16FlashAttnFwdSm80INS1_25CollectiveMainloopFwdSm80ILi8ELi2ELb0EN4cute5tupleIJNS5_1CILi128EEENS7_ILi64EEENS7_ILi192EEEEEELi192ENS_6half_tEfNS_4arch4Sm80ELb0ELb1ELb0ELb1ELb1ELb1ELb1ELb1EEENS1_21CollectiveEpilogueFwdINS6_IJS8_SA_S9_EEENS6_IJNS7_ILi1EEESI_SI_EEESC_SE_Li256ELb1ELb1ELb1ELb0EEENS1_36VarlenDynamicPersistentTileSchedulerILi128ELi64ELi256ELi256ELb1ELb1ELb0ELb1ELb0ELb1EEEEEEEEEvNT_6ParamsE)
        /*0014*/ 	.short	0x0160
        /*0016*/ 	.short	0x0438


	//----- nvinfo : EIATTR_CBANK_PARAM_SIZE
	.align		4
.L_490:
        /*0018*/ 	.byte	0x03, 0x19
        /*001a*/ 	.short	0x0438


	//----- nvinfo : EIATTR_KPARAM_INFO
	.align		4
        /*001c*/ 	.byte	0x04, 0x17
        /*001e*/ 	.short	(.L_492 - .L_491)
.L_491:
        /*0020*/ 	.word	0x00000000
        /*0024*/ 	.short	0x0000
        /*0026*/ 	.short	0x0000
        /*0028*/ 	.byte	0x00, 0xf0, 0xe1, 0x10


	//----- nvinfo : EIATTR_MAXREG_COUNT
	.align		4
.L_492:
        /*002c*/ 	.byte	0x03, 0x1b
        /*002e*/ 	.short	0x00ff


	//----- nvinfo : EIATTR_NUM_BARRIERS
	.align		4
        /*0030*/ 	.byte	0x02, 0x4c
        /*0032*/ 	.byte	0x06
	.zero		1


	//----- nvinfo : EIATTR_ANNOTATIONS
	.align		4
        /*0034*/ 	.byte	0x04, 0x55
        /*0036*/ 	.short	(.L_494 - .L_493)


	//   ....[0]....
.L_493:
        /* <DEDUP_REMOVED lines=17> */


	//----- nvinfo : EIATTR_MERCURY_ISA_VERSION
	.align		4
.L_494:
        /*0130*/ 	.byte	0x03, 0x5f
        /*0132*/ 	.short	0x0000


	//----- nvinfo : EIATTR_INT_WARP_WIDE_INSTR_OFFSETS
	.align		4
        /*0134*/ 	.byte	0x04, 0x31
        /*0136*/ 	.short	(.L_496 - .L_495)


	//   ....[0]....
.L_495:
        /*0138*/ 	.word	0x0001e940


	//   ....[1]....
        /*013c*/ 	.word	0x0001e9c0


	//----- nvinfo : EIATTR_COOP_GROUP_MASK_REGIDS
	.align		4
.L_496:
        /*0140*/ 	.byte	0x04, 0x29
        /*0142*/ 	.short	(.L_498 - .L_497)


	//   ....[0]....
.L_497:
        /*0144*/ 	.word	0xffffffff


	//   ....[1]....
        /*0148*/ 	.word	0xffffffff


	//   ....[2]....
        /*014c*/ 	.word	0xffffffff


	//   ....[3]....
        /*0150*/ 	.word	0xffffffff


	//   ....[4]....
        /*0154*/ 	.word	0xffffffff


	//   ....[5]....
        /*0158*/ 	.word	0xffffffff


	//   ....[6]....
        /*015c*/ 	.word	0xffffffff


	//   ....[7]....
        /*0160*/ 	.word	0xffffffff


	//   ....[8]....
        /*0164*/ 	.word	0xffffffff


	//   ....[9]....
        /*0168*/ 	.word	0xffffffff


	//   ....[10]....
        /*016c*/ 	.word	0xffffffff


	//   ....[11]....
        /*0170*/ 	.word	0xffffffff


	//   ....[12]....
        /*0174*/ 	.word	0xffffffff


	//   ....[13]....
        /*0178*/ 	.word	0xffffffff


	//   ....[14]....
        /*017c*/ 	.word	0xffffffff


	//   ....[15]....
        /*0180*/ 	.word	0xffffffff


	//   ....[16]....
        /*0184*/ 	.word	0xffffffff


	//   ....[17]....
        /*0188*/ 	.word	0xffffffff


	//   ....[18]....
        /*018c*/ 	.word	0xffffffff


	//   ....[19]....
        /*0190*/ 	.word	0xffffffff


	//   ....[20]....
        /*0194*/ 	.word	0xffffffff


	//   ....[21]....
        /*0198*/ 	.word	0xffffffff


	//   ....[22]....
        /*019c*/ 	.word	0xffffffff


	//   ....[23]....
        /*01a0*/ 	.word	0xffffffff


	//   ....[24]....
        /*01a4*/ 	.word	0xffffffff


	//   ....[25]....
        /*01a8*/ 	.word	0xffffffff


	//   ....[26]....
        /*01ac*/ 	.word	0xffffffff


	//   ....[27]....
        /*01b0*/ 	.word	0xffffffff


	//   ....[28]....
        /*01b4*/ 	.word	0xffffffff


	//   ....[29]....
        /*01b8*/ 	.word	0xffffffff


	//   ....[30]....
        /*01bc*/ 	.word	0xffffffff


	//   ....[31]....
        /*01c0*/ 	.word	0xffffffff


	//   ....[32]....
        /*01c4*/ 	.word	0xffffffff


	//   ....[33]....
        /*01c8*/ 	.word	0xffffffff


	//   ....[34]....
        /*01cc*/ 	.word	0xffffffff


	//   ....[35]....
        /*01d0*/ 	.word	0xffffffff


	//   ....[36]....
        /*01d4*/ 	.word	0xffffffff


	//   ....[37]....
        /*01d8*/ 	.word	0xffffffff


	//   ....[38]....
        /*01dc*/ 	.word	0xffffffff


	//   ....[39]....
        /*01e0*/ 	.word	0xffffffff


	//   ....[40]....
        /*01e4*/ 	.word	0xffffffff


	//   ....[41]....
        /*01e8*/ 	.word	0xffffffff


	//   ....[42]....
        /*01ec*/ 	.word	0xffffffff


	//   ....[43]....
        /*01f0*/ 	.word	0xffffffff


	//   ....[44]....
        /*01f4*/ 	.word	0xffffffff


	//   ....[45]....
        /*01f8*/ 	.word	0xffffffff


	//   ....[46]....
        /*01fc*/ 	.word	0xffffffff


	//   ....[47]....
        /*0200*/ 	.word	0xffffffff


	//   ....[48]....
        /*0204*/ 	.word	0xffffffff


	//   ....[49]....
        /*0208*/ 	.word	0xffffffff


	//   ....[50]....
        /*020c*/ 	.word	0xffffffff


	//   ....[51]....
        /*0210*/ 	.word	0xffffffff


	//   ....[52]....
        /*0214*/ 	.word	0xffffffff


	//   ....[53]....
        /*0218*/ 	.word	0xffffffff


	//   ....[54]....
        /*021c*/ 	.word	0xffffffff


	//   ....[55]....
        /*0220*/ 	.word	0xffffffff


	//   ....[56]....
        /*0224*/ 	.word	0xffffffff


	//   ....[57]....
        /*0228*/ 	.word	0xffffffff


	//   ....[58]....
        /*022c*/ 	.word	0xffffffff


	//   ....[59]....
        /*0230*/ 	.word	0xffffffff


	//   ....[60]....
        /*0234*/ 	.word	0xffffffff


	//   ....[61]....
        /*0238*/ 	.word	0xffffffff


	//   ....[62]....
        /*023c*/ 	.word	0xffffffff


	//   ....[63]....
        /*0240*/ 	.word	0xffffffff


	//   ....[64]....
        /*0244*/ 	.word	0xffffffff


	//   ....[65]....
        /*0248*/ 	.word	0xffffffff


	//   ....[66]....
        /*024c*/ 	.word	0xffffffff


	//   ....[67]....
        /*0250*/ 	.word	0xffffffff


	//   ....[68]....
        /*0254*/ 	.word	0xffffffff


	//   ....[69]....
        /*0258*/ 	.word	0xffffffff


	//   ....[70]....
        /*025c*/ 	.word	0xffffffff


	//   ....[71]....
        /*0260*/ 	.word	0xffffffff


	//   ....[72]....
        /*0264*/ 	.word	0xffffffff


	//   ....[73]....
        /*0268*/ 	.word	0xffffffff


	//   ....[74]....
        /*026c*/ 	.word	0xffffffff


	//   ....[75]....
        /*0270*/ 	.word	0xffffffff


	//   ....[76]....
        /*0274*/ 	.word	0xffffffff


	//   ....[77]....
        /*0278*/ 	.word	0xffffffff


	//   ....[78]....
        /*027c*/ 	.word	0xffffffff


	//   ....[79]....
        /*0280*/ 	.word	0xffffffff


	//   ....[80]....
        /*0284*/ 	.word	0xffffffff


	//   ....[81]....
        /*0288*/ 	.word	0xffffffff


	//   ....[82]....
        /*028c*/ 	.word	0xffffffff


	//   ....[83]....
        /*0290*/ 	.word	0xffffffff


	//   ....[84]....
        /*0294*/ 	.word	0xffffffff


	//   ....[85]....
        /*0298*/ 	.word	0xffffffff


	//   ....[86]....
        /*029c*/ 	.word	0xffffffff


	//   ....[87]....
        /*02a0*/ 	.word	0xffffffff


	//   ....[88]....
        /*02a4*/ 	.word	0xffffffff


	//   ....[89]....
        /*02a8*/ 	.word	0xffffffff


	//   ....[90]....
        /*02ac*/ 	.word	0xffffffff


	//   ....[91]....
        /*02b0*/ 	.word	0xffffffff


	//   ....[92]....
        /*02b4*/ 	.word	0xffffffff


	//   ....[93]....
        /*02b8*/ 	.word	0xffffffff


	//   ....[94]....
        /*02bc*/ 	.word	0xffffffff


	//   ....[95]....
        /*02c0*/ 	.word	0xffffffff


	//   ....[96]....
        /*02c4*/ 	.word	0xffffffff


	//   ....[97]....
        /*02c8*/ 	.word	0xffffffff


	//   ....[98]....
        /*02cc*/ 	.word	0xffffffff


	//   ....[99]....
        /*02d0*/ 	.word	0xffffffff


	//   ....[100]....
        /*02d4*/ 	.word	0xffffffff


	//   ....[101]....
        /*02d8*/ 	.word	0xffffffff


	//   ....[102]....
        /*02dc*/ 	.word	0xffffffff


	//   ....[103]....
        /*02e0*/ 	.word	0xffffffff


	//   ....[104]....
        /*02e4*/ 	.word	0xffffffff


	//   ....[105]....
        /*02e8*/ 	.word	0xffffffff


	//   ....[106]....
        /*02ec*/ 	.word	0xffffffff


	//   ....[107]....
        /*02f0*/ 	.word	0xffffffff


	//   ....[108]....
        /*02f4*/ 	.word	0xffffffff


	//   ....[109]....
        /*02f8*/ 	.word	0xffffffff


	//   ....[110]....
        /*02fc*/ 	.word	0xffffffff


	//   ....[111]....
        /*0300*/ 	.word	0xffffffff


	//   ....[112]....
        /*0304*/ 	.word	0xffffffff


	//   ....[113]....
        /*0308*/ 	.word	0xffffffff


	//   ....[114]....
        /*030c*/ 	.word	0xffffffff


	//   ....[115]....
        /*0310*/ 	.word	0xffffffff


	//   ....[116]....
        /*0314*/ 	.word	0xffffffff


	//   ....[117]....
        /*0318*/ 	.word	0xffffffff


	//   ....[118]....
        /*031c*/ 	.word	0xffffffff


	//   ....[119]....
        /*0320*/ 	.word	0xffffffff


	//   ....[120]....
        /*0324*/ 	.word	0xffffffff


	//   ....[121]....
        /*0328*/ 	.word	0xffffffff


	//   ....[122]....
        /*032c*/ 	.word	0xffffffff


	//   ....[123]....
        /*0330*/ 	.word	0xffffffff


	//   ....[124]....
        /*0334*/ 	.word	0xffffffff


	//   ....[125]....
        /*0338*/ 	.word	0xffffffff


	//   ....[126]....
        /*033c*/ 	.word	0xffffffff


	//   ....[127]....
        /*0340*/ 	.word	0xffffffff


	//   ....[128]....
        /*0344*/ 	.word	0xffffffff


	//   ....[129]....
        /*0348*/ 	.word	0xffffffff


	//   ....[130]....
        /*034c*/ 	.word	0xffffffff


	//   ....[131]....
        /*0350*/ 	.word	0xffffffff


	//   ....[132]....
        /*0354*/ 	.word	0xffffffff


	//   ....[133]....
        /*0358*/ 	.word	0xffffffff


	//   ....[134]....
        /*035c*/ 	.word	0xffffffff


	//   ....[135]....
        /*0360*/ 	.word	0xffffffff


	//   ....[136]....
        /*0364*/ 	.word	0xffffffff


	//   ....[137]....
        /*0368*/ 	.word	0xffffffff


	//   ....[138]....
        /*036c*/ 	.word	0xffffffff


	//   ....[139]....
        /*0370*/ 	.word	0xffffffff


	//   ....[140]....
        /*0374*/ 	.word	0xffffffff


	//   ....[141]....
        /*0378*/ 	.word	0xffffffff


	//   ....[142]....
        /*037c*/ 	.word	0xffffffff


	//   ....[143]....
        /*0380*/ 	.word	0xffffffff


	//   ....[144]....
        /*0384*/ 	.word	0xffffffff


	//   ....[145]....
        /*0388*/ 	.word	0xffffffff


	//   ....[146]....
        /*038c*/ 	.word	0xffffffff


	//   ....[147]....
        /*0390*/ 	.word	0xffffffff


	//   ....[148]....
        /*0394*/ 	.word	0xffffffff


	//   ....[149]....
        /*0398*/ 	.word	0xffffffff


	//   ....[150]....
        /*039c*/ 	.word	0xffffffff


	//   ....[151]....
        /*03a0*/ 	.word	0xffffffff


	//   ....[152]....
        /*03a4*/ 	.word	0xffffffff


	//   ....[153]....
        /*03a8*/ 	.word	0xffffffff


	//   ....[154]....
        /*03ac*/ 	.word	0xffffffff


	//   ....[155]....
        /*03b0*/ 	.word	0xffffffff


	//   ....[156]....
        /*03b4*/ 	.word	0xffffffff


	//   ....[157]....
        /*03b8*/ 	.word	0xffffffff


	//   ....[158]....
        /*03bc*/ 	.word	0xffffffff


	//   ....[159]....
        /*03c0*/ 	.word	0xffffffff


	//   ....[160]....
        /*03c4*/ 	.word	0xffffffff


	//   ....[161]....
        /*03c8*/ 	.word	0xffffffff


	//   ....[162]....
        /*03cc*/ 	.word	0xffffffff


	//   ....[163]....
        /*03d0*/ 	.word	0xffffffff


	//   ....[164]....
        /*03d4*/ 	.word	0xffffffff


	//   ....[165]....
        /*03d8*/ 	.word	0xffffffff


	//   ....[166]....
        /*03dc*/ 	.word	0xffffffff


	//   ....[167]....
        /*03e0*/ 	.word	0xffffffff


	//   ....[168]....
        /*03e4*/ 	.word	0xffffffff


	//   ....[169]....
        /*03e8*/ 	.word	0xffffffff


	//   ....[170]....
        /*03ec*/ 	.word	0xffffffff


	//   ....[171]....
        /*03f0*/ 	.word	0xffffffff


	//   ....[172]....
        /*03f4*/ 	.word	0xffffffff


	//   ....[173]....
        /*03f8*/ 	.word	0xffffffff


	//   ....[174]....
        /*03fc*/ 	.word	0xffffffff


	//   ....[175]....
        /*0400*/ 	.word	0xffffffff


	//   ....[176]....
        /*0404*/ 	.word	0xffffffff


	//   ....[177]....
        /*0408*/ 	.word	0xffffffff


	//   ....[178]....
        /*040c*/ 	.word	0xffffffff


	//   ....[179]....
        /*0410*/ 	.word	0xffffffff


	//   ....[180]....
        /*0414*/ 	.word	0xffffffff


	//   ....[181]....
        /*0418*/ 	.word	0xffffffff


	//   ....[182]....
        /*041c*/ 	.word	0xffffffff


	//   ....[183]....
        /*0420*/ 	.word	0xffffffff


	//   ....[184]....
        /*0424*/ 	.word	0xffffffff


	//   ....[185]....
        /*0428*/ 	.word	0xffffffff


	//   ....[186]....
        /*042c*/ 	.word	0xffffffff


	//   ....[187]....
        /*0430*/ 	.word	0xffffffff


	//   ....[188]....
        /*0434*/ 	.word	0xffffffff


	//   ....[189]....
        /*0438*/ 	.word	0xffffffff


	//   ....[190]....
        /*043c*/ 	.word	0xffffffff


	//   ....[191]....
        /*0440*/ 	.word	0xffffffff


	//   ....[192]....
        /*0444*/ 	.word	0xffffffff


	//   ....[193]....
        /*0448*/ 	.word	0xffffffff


	//   ....[194]....
        /*044c*/ 	.word	0xffffffff


	//   ....[195]....
        /*0450*/ 	.word	0xffffffff


	//   ....[196]....
        /*0454*/ 	.word	0xffffffff


	//   ....[197]....
        /*0458*/ 	.word	0xffffffff


	//   ....[198]....
        /*045c*/ 	.word	0xffffffff


	//   ....[199]....
        /*0460*/ 	.word	0xffffffff


	//   ....[200]....
        /*0464*/ 	.word	0xffffffff


	//   ....[201]....
        /*0468*/ 	.word	0xffffffff


	//   ....[202]....
        /*046c*/ 	.word	0xffffffff


	//   ....[203]....
        /*0470*/ 	.word	0xffffffff


	//   ....[204]....
        /*0474*/ 	.word	0xffffffff


	//   ....[205]....
        /*0478*/ 	.word	0xffffffff


	//   ....[206]....
        /*047c*/ 	.word	0xffffffff


	//   ....[207]....
        /*0480*/ 	.word	0xffffffff


	//   ....[208]....
        /*0484*/ 	.word	0xffffffff


	//   ....[209]....
        /*0488*/ 	.word	0xffffffff


	//   ....[210]....
        /*048c*/ 	.word	0xffffffff


	//   ....[211]....
        /*0490*/ 	.word	0xffffffff


	//   ....[212]....
        /*0494*/ 	.word	0xffffffff


	//   ....[213]....
        /*0498*/ 	.word	0xffffffff


	//   ....[214]....
        /*049c*/ 	.word	0xffffffff


	//   ....[215]....
        /*04a0*/ 	.word	0xffffffff


	//   ....[216]....
        /*04a4*/ 	.word	0xffffffff


	//   ....[217]....
        /*04a8*/ 	.word	0xffffffff


	//   ....[218]....
        /*04ac*/ 	.word	0xffffffff


	//   ....[219]....
        /*04b0*/ 	.word	0xffffffff


	//   ....[220]....
        /*04b4*/ 	.word	0xffffffff


	//   ....[221]....
        /*04b8*/ 	.word	0xffffffff


	//   ....[222]....
        /*04bc*/ 	.word	0xffffffff


	//   ....[223]....
        /*04c0*/ 	.word	0xffffffff


	//   ....[224]....
        /*04c4*/ 	.word	0xffffffff


	//   ....[225]....
        /*04c8*/ 	.word	0xffffffff


	//   ....[226]....
        /*04cc*/ 	.word	0xffffffff


	//   ....[227]....
        /*04d0*/ 	.word	0xffffffff


	//   ....[228]....
        /*04d4*/ 	.word	0xffffffff


	//   ....[229]....
        /*04d8*/ 	.word	0xffffffff


	//   ....[230]....
        /*04dc*/ 	.word	0xffffffff


	//   ....[231]....
        /*04e0*/ 	.word	0xffffffff


	//   ....[232]....
        /*04e4*/ 	.word	0xffffffff


	//   ....[233]....
        /*04e8*/ 	.word	0xffffffff


	//   ....[234]....
        /*04ec*/ 	.word	0xffffffff


	//   ....[235]....
        /*04f0*/ 	.word	0xffffffff


	//   ....[236]....
        /*04f4*/ 	.word	0xffffffff


	//   ....[237]....
        /*04f8*/ 	.word	0xffffffff


	//   ....[238]....
        /*04fc*/ 	.word	0xffffffff


	//   ....[239]....
        /*0500*/ 	.word	0xffffffff


	//   ....[240]....
        /*0504*/ 	.word	0xffffffff


	//   ....[241]....
        /*0508*/ 	.word	0xffffffff


	//   ....[242]....
        /*050c*/ 	.word	0xffffffff


	//   ....[243]....
        /*0510*/ 	.word	0xffffffff


	//   ....[244]....
        /*0514*/ 	.word	0xffffffff


	//   ....[245]....
        /*0518*/ 	.word	0xffffffff


	//   ....[246]....
        /*051c*/ 	.word	0xffffffff


	//   ....[247]....
        /*0520*/ 	.word	0xffffffff


	//   ....[248]....
        /*0524*/ 	.word	0xffffffff


	//   ....[249]....
        /*0528*/ 	.word	0xffffffff


	//   ....[250]....
        /*052c*/ 	.word	0xffffffff


	//   ....[251]....
        /*0530*/ 	.word	0xffffffff


	//   ....[252]....
        /*0534*/ 	.word	0xffffffff


	//   ....[253]....
        /*0538*/ 	.word	0xffffffff


	//   ....[254]....
        /*053c*/ 	.word	0xffffffff


	//   ....[255]....
        /*0540*/ 	.word	0xffffffff


	//   ....[0]....
        /*0544*/ 	.word	0xffffffff


	//   ....[1]....
        /*0548*/ 	.word	0xffffffff


	//   ....[2]....
        /*054c*/ 	.word	0xffffffff


	//   ....[3]....
        /*0550*/ 	.word	0xffffffff


	//   ....[4]....
        /*0554*/ 	.word	0xffffffff


	//   ....[5]....
        /*0558*/ 	.word	0xffffffff


	//   ....[6]....
        /*055c*/ 	.word	0xffffffff


	//   ....[7]....
        /*0560*/ 	.word	0xffffffff


	//   ....[8]....
        /*0564*/ 	.word	0xffffffff


	//   ....[9]....
        /*0568*/ 	.word	0xffffffff


	//   ....[10]....
        /*056c*/ 	.word	0xffffffff


	//   ....[11]....
        /*0570*/ 	.word	0xffffffff


	//   ....[12]....
        /*0574*/ 	.word	0xffffffff


	//   ....[13]....
        /*0578*/ 	.word	0xffffffff


	//   ....[14]....
        /*057c*/ 	.word	0xffffffff


	//   ....[15]....
        /*0580*/ 	.word	0xffffffff


	//   ....[16]....
        /*0584*/ 	.word	0xffffffff


	//   ....[17]....
        /*0588*/ 	.word	0xffffffff


	//----- nvinfo : EIATTR_COOP_GROUP_INSTR_OFFSETS
	.align		4
.L_498:
        /*058c*/ 	.byte	0x04, 0x28
        /*058e*/ 	.short	(.L_500 - .L_499)


	//   ....[0]....
.L_499:
        /*0590*/ 	.word	0x00000050


	//   ....[1]....
        /*0594*/ 	.word	0x000001e0


	//   ....[2]....
        /*0598*/ 	.word	0x00000210


	//   ....[3]....
        /*059c*/ 	.word	0x00000240


	//   ....[4]....
        /*05a0*/ 	.word	0x00000270


	//   ....[5]....
        /*05a4*/ 	.word	0x000002a0


	//   ....[6]....
        /*05a8*/ 	.word	0x000002d0


	//   ....[7]....
        /*05ac*/ 	.word	0x00000430


	//   ....[8]....
        /*05b0*/ 	.word	0x00000470


	//   ....[9]....
        /*05b4*/ 	.word	0x000004a0


	//   ....[10]....
        /*05b8*/ 	.word	0x000004d0


	//   ....[11]....
        /*05bc*/ 	.word	0x00000500


	//   ....[12]....
        /*05c0*/ 	.word	0x00000530


	//   ....[13]....
        /*05c4*/ 	.word	0x000005c0


	//   ....[14]....
        /*05c8*/ 	.word	0x00000600


	//   ....[15]....
        /*05cc*/ 	.word	0x00000620


	//   ....[16]....
        /*05d0*/ 	.word	0x00000680


	//   ....[17]....
        /*05d4*/ 	.word	0x00003ee0


	//   ....[18]....
        /*05d8*/ 	.word	0x00003ef0


	//   ....[19]....
        /*05dc*/ 	.word	0x00005a60


	//   ....[20]....
        /*05e0*/ 	.word	0x00005a70


	//   ....[21]....
        /*05e4*/ 	.word	0x00007560


	//   ....[22]....
        /*05e8*/ 	.word	0x00007570


	//   ....[23]....
        /*05ec*/ 	.word	0x00007a60


	//   ....[24]....
        /*05f0*/ 	.word	0x00007a70


	//   ....[25]....
        /*05f4*/ 	.word	0x00008b40


	//   ....[26]....
        /*05f8*/ 	.word	0x00008b60


	//   ....[27]....
        /*05fc*/ 	.word	0x00008c90


	//   ....[28]....
        /*0600*/ 	.word	0x00008ca0


	//   ....[29]....
        /*0604*/ 	.word	0x00008dd0


	//   ....[30]....
        /*0608*/ 	.word	0x00008df0


	//   ....[31]....
        /*060c*/ 	.word	0x00008f20


	//   ....[32]....
        /*0610*/ 	.word	0x00008f30


	//   ....[33]....
        /*0614*/ 	.word	0x00009410


	//   ....[34]....
        /*0618*/ 	.word	0x00009420


	//   ....[35]....
        /*061c*/ 	.word	0x00009430


	//   ....[36]....
        /*0620*/ 	.word	0x00009440


	//   ....[37]....
        /*0624*/ 	.word	0x000095b0


	//   ....[38]....
        /*0628*/ 	.word	0x000095d0


	//   ....[39]....
        /*062c*/ 	.word	0x00009620


	//   ....[40]....
        /*0630*/ 	.word	0x000097d0


	//   ....[41]....
        /*0634*/ 	.word	0x00009a30


	//   ....[42]....
        /*0638*/ 	.word	0x00009a50


	//   ....[43]....
        /*063c*/ 	.word	0x00009b20


	//   ....[44]....
        /*0640*/ 	.word	0x00009b60


	//   ....[45]....
        /*0644*/ 	.word	0x00009f80


	//   ....[46]....
        /*0648*/ 	.word	0x00009fa0


	//   ....[47]....
        /*064c*/ 	.word	0x00009fb0


	//   ....[48]....
        /*0650*/ 	.word	0x00009fc0


	//   ....[49]....
        /*0654*/ 	.word	0x0000a7d0


	//   ....[50]....
        /*0658*/ 	.word	0x0000a7e0


	//   ....[51]....
        /*065c*/ 	.word	0x0000a7f0


	//   ....[52]....
        /*0660*/ 	.word	0x0000a800


	//   ....[53]....
        /*0664*/ 	.word	0x0000d4c0


	//   ....[54]....
        /*0668*/ 	.word	0x0000d4e0


	//   ....[55]....
        /*066c*/ 	.word	0x0000d500


	//   ....[56]....
        /*0670*/ 	.word	0x0000d510


	//   ....[57]....
        /*0674*/ 	.word	0x0000daf0


	//   ....[58]....
        /*0678*/ 	.word	0x0000db00


	//   ....[59]....
        /*067c*/ 	.word	0x0000db10


	//   ....[60]....
        /*0680*/ 	.word	0x0000db20


	//   ....[61]....
        /*0684*/ 	.word	0x00010a40


	//   ....[62]....
        /*0688*/ 	.word	0x00010a60


	//   ....[63]....
        /*068c*/ 	.word	0x00010b30


	//   ....[64]....
        /*0690*/ 	.word	0x00010b70


	//   ....[65]....
        /*0694*/ 	.word	0x00011680


	//   ....[66]....
        /*0698*/ 	.word	0x00011930


	//   ....[67]....
        /*069c*/ 	.word	0x000120d0


	//   ....[68]....
        /*06a0*/ 	.word	0x00012370


	//   ....[69]....
        /*06a4*/ 	.word	0x00012380


	//   ....[70]....
        /*06a8*/ 	.word	0x000123d0


	//   ....[71]....
        /*06ac*/ 	.word	0x00013670


	//   ....[72]....
        /*06b0*/ 	.word	0x00013690


	//   ....[73]....
        /*06b4*/ 	.word	0x00013770


	//   ....[74]....
        /*06b8*/ 	.word	0x000137a0


	//   ....[75]....
        /*06bc*/ 	.word	0x00013ec0


	//   ....[76]....
        /*06c0*/ 	.word	0x00013ee0


	//   ....[77]....
        /*06c4*/ 	.word	0x00013fe0


	//   ....[78]....
        /*06c8*/ 	.word	0x00014020


	//   ....[79]....
        /*06cc*/ 	.word	0x000149d0


	//   ....[80]....
        /*06d0*/ 	.word	0x000150f0


	//   ....[81]....
        /*06d4*/ 	.word	0x000153f0


	//   ....[82]....
        /*06d8*/ 	.word	0x00015420


	//   ....[83]....
        /*06dc*/ 	.word	0x00015d90


	//   ....[84]....
        /*06e0*/ 	.word	0x00015db0


	//   ....[85]....
        /*06e4*/ 	.word	0x00017230


	//   ....[86]....
        /*06e8*/ 	.word	0x00017250


	//   ....[87]....
        /*06ec*/ 	.word	0x00017350


	//   ....[88]....
        /*06f0*/ 	.word	0x00017390


	//   ....[89]....
        /*06f4*/ 	.word	0x00017ad0


	//   ....[90]....
        /*06f8*/ 	.word	0x00017af0


	//   ....[91]....
        /*06fc*/ 	.word	0x00017bf0


	//   ....[92]....
        /*0700*/ 	.word	0x00017c30


	//   ....[93]....
        /*0704*/ 	.word	0x000189a0


	//   ....[94]....
        /*0708*/ 	.word	0x000189d0


	//   ....[95]....
        /*070c*/ 	.word	0x00018c70


	//   ....[96]....
        /*0710*/ 	.word	0x00018da0


	//   ....[97]....
        /*0714*/ 	.word	0x0001a390


	//   ....[98]....
        /*0718*/ 	.word	0x0001a3b0


	//   ....[99]....
        /*071c*/ 	.word	0x0001a4c0


	//   ....[100]....
        /*0720*/ 	.word	0x0001a4f0


	//   ....[101]....
        /*0724*/ 	.word	0x0001a9e0


	//   ....[102]....
        /*0728*/ 	.word	0x0001aa00


	//   ....[103]....
        /*072c*/ 	.word	0x0001ab00


	//   ....[104]....
        /*0730*/ 	.word	0x0001ab40


	//   ....[105]....
        /*0734*/ 	.word	0x0001b630


	//   ....[106]....
        /*0738*/ 	.word	0x0001bc40


	//   ....[107]....
        /*073c*/ 	.word	0x0001bf40


	//   ....[108]....
        /*0740*/ 	.word	0x0001bf70


	//   ....[109]....
        /*0744*/ 	.word	0x0001c890


	//   ....[110]....
        /*0748*/ 	.word	0x0001c8b0


	//   ....[111]....
        /*074c*/ 	.word	0x0001dd80


	//   ....[112]....
        /*0750*/ 	.word	0x0001dda0


	//   ....[113]....
        /*0754*/ 	.word	0x0001deb0


	//   ....[114]....
        /*0758*/ 	.word	0x0001dee0


	//   ....[115]....
        /*075c*/ 	.word	0x0001e120


	//   ....[116]....
        /*0760*/ 	.word	0x0001e150


	//   ....[117]....
        /*0764*/ 	.word	0x0001e160


	//   ....[118]....
        /*0768*/ 	.word	0x0001e190


	//   ....[119]....
        /*076c*/ 	.word	0x0001f6a0


	//   ....[120]....
        /*0770*/ 	.word	0x0001f6d0


	//   ....[121]....
        /*0774*/ 	.word	0x0001f6e0


	//   ....[122]....
        /*0778*/ 	.word	0x0001f6f0


	//   ....[123]....
        /*077c*/ 	.word	0x0001fa70


	//   ....[124]....
        /*0780*/ 	.word	0x0001fa90


	//   ....[125]....
        /*0784*/ 	.word	0x0001fbb0


	//   ....[126]....
        /*0788*/ 	.word	0x0001fbc0


	//   ....[127]....
        /*078c*/ 	.word	0x0001fcf0


	//   ....[128]....
        /*0790*/ 	.word	0x0001fd10


	//   ....[129]....
        /*0794*/ 	.word	0x0001fe40


	//   ....[130]....
        /*0798*/ 	.word	0x0001fe50


	//   ....[131]....
        /*079c*/ 	.word	0x00020170


	//   ....[132]....
        /*07a0*/ 	.word	0x00020190


	//   ....[133]....
        /*07a4*/ 	.word	0x00020b60


	//   ....[134]....
        /*07a8*/ 	.word	0x00020b70


	//   ....[135]....
        /*07ac*/ 	.word	0x00021ce0


	//   ....[136]....
        /*07b0*/ 	.word	0x00021d00


	//   ....[137]....
        /*07b4*/ 	.word	0x00021e30


	//   ....[138]....
        /*07b8*/ 	.word	0x00021e40


	//   ....[139]....
        /*07bc*/ 	.word	0x00021f70


	//   ....[140]....
        /*07c0*/ 	.word	0x00021f90


	//   ....[141]....
        /*07c4*/ 	.word	0x000220c0


	//   ....[142]....
        /*07c8*/ 	.word	0x000220d0


	//   ....[143]....
        /*07cc*/ 	.word	0x00022290


	//   ....[144]....
        /*07d0*/ 	.word	0x000222b0


	//   ....[145]....
        /*07d4*/ 	.word	0x000223d0


	//   ....[146]....
        /*07d8*/ 	.word	0x00022410


	//   ....[147]....
        /*07dc*/ 	.word	0x00022440


	//   ....[148]....
        /*07e0*/ 	.word	0x00022470


	//   ....[149]....
        /*07e4*/ 	.word	0x000224a0


	//   ....[150]....
        /*07e8*/ 	.word	0x000224d0


	//   ....[151]....
        /*07ec*/ 	.word	0x00022630


	//   ....[152]....
        /*07f0*/ 	.word	0x00022670


	//   ....[153]....
        /*07f4*/ 	.word	0x000226a0


	//   ....[154]....
        /*07f8*/ 	.word	0x000226d0


	//   ....[155]....
        /*07fc*/ 	.word	0x00022700


	//   ....[156]....
        /*0800*/ 	.word	0x00022730


	//   ....[157]....
        /*0804*/ 	.word	0x000227c0


	//   ....[158]....
        /*0808*/ 	.word	0x00022800


	//   ....[159]....
        /*080c*/ 	.word	0x00022810


	//   ....[160]....
        /*0810*/ 	.word	0x00022870


	//   ....[161]....
        /*0814*/ 	.word	0x00023220


	//   ....[162]....
        /*0818*/ 	.word	0x00023280


	//   ....[163]....
        /*081c*/ 	.word	0x000232d0


	//   ....[164]....
        /*0820*/ 	.word	0x00023320


	//   ....[165]....
        /*0824*/ 	.word	0x00023370


	//   ....[166]....
        /*0828*/ 	.word	0x000233e0


	//   ....[167]....
        /*082c*/ 	.word	0x00023430


	//   ....[168]....
        /*0830*/ 	.word	0x000234a0


	//   ....[169]....
        /*0834*/ 	.word	0x00023510


	//   ....[170]....
        /*0838*/ 	.word	0x00023580


	//   ....[171]....
        /*083c*/ 	.word	0x000235f0


	//   ....[172]....
        /*0840*/ 	.word	0x00023660


	//   ....[173]....
        /*0844*/ 	.word	0x000236d0


	//   ....[174]....
        /*0848*/ 	.word	0x00023730


	//   ....[175]....
        /*084c*/ 	.word	0x000237a0


	//   ....[176]....
        /*0850*/ 	.word	0x00023810


	//   ....[177]....
        /*0854*/ 	.word	0x00023880


	//   ....[178]....
        /*0858*/ 	.word	0x000238e0


	//   ....[179]....
        /*085c*/ 	.word	0x00023950


	//   ....[180]....
        /*0860*/ 	.word	0x000239c0


	//   ....[181]....
        /*0864*/ 	.word	0x00023b30


	//   ....[182]....
        /*0868*/ 	.word	0x00023b90


	//   ....[183]....
        /*086c*/ 	.word	0x00023c00


	//   ....[184]....
        /*0870*/ 	.word	0x00023c70


	//   ....[185]....
        /*0874*/ 	.word	0x00023cd0


	//   ....[186]....
        /*0878*/ 	.word	0x00023d30


	//   ....[187]....
        /*087c*/ 	.word	0x00023da0


	//   ....[188]....
        /*0880*/ 	.word	0x00023e00


	//   ....[189]....
        /*0884*/ 	.word	0x00023e60


	//   ....[190]....
        /*0888*/ 	.word	0x00023ec0


	//   ....[191]....
        /*088c*/ 	.word	0x00023f30


	//   ....[192]....
        /*0890*/ 	.word	0x00023fa0


	//   ....[193]....
        /*0894*/ 	.word	0x00024010


	//   ....[194]....
        /*0898*/ 	.word	0x00024070


	//   ....[195]....
        /*089c*/ 	.word	0x000240e0


	//   ....[196]....
        /*08a0*/ 	.word	0x00024140


	//   ....[197]....
        /*08a4*/ 	.word	0x000241b0


	//   ....[198]....
        /*08a8*/ 	.word	0x00024210


	//   ....[199]....
        /*08ac*/ 	.word	0x00024280


	//   ....[200]....
        /*08b0*/ 	.word	0x000242f0


	//   ....[201]....
        /*08b4*/ 	.word	0x00024460


	//   ....[202]....
        /*08b8*/ 	.word	0x000244c0


	//   ....[203]....
        /*08bc*/ 	.word	0x00024530


	//   ....[204]....
        /*08c0*/ 	.word	0x000245a0


	//   ....[205]....
        /*08c4*/ 	.word	0x00024710


	//   ....[206]....
        /*08c8*/ 	.word	0x00024770


	//   ....[207]....
        /*08cc*/ 	.word	0x000247e0


	//   ....[208]....
        /*08d0*/ 	.word	0x00024850


	//   ....[209]....
        /*08d4*/ 	.word	0x000249d0


	//   ....[210]....
        /*08d8*/ 	.word	0x00024a30


	//   ....[211]....
        /*08dc*/ 	.word	0x00024aa0


	//   ....[212]....
        /*08e0*/ 	.word	0x00024b10


	//   ....[213]....
        /*08e4*/ 	.word	0x00024c90


	//   ....[214]....
        /*08e8*/ 	.word	0x00024cf0


	//   ....[215]....
        /*08ec*/ 	.word	0x00024d60


	//   ....[216]....
        /*08f0*/ 	.word	0x00024dd0


	//   ....[217]....
        /*08f4*/ 	.word	0x00024f50


	//   ....[218]....
        /*08f8*/ 	.word	0x00024fb0


	//   ....[219]....
        /*08fc*/ 	.word	0x00025010


	//   ....[220]....
        /*0900*/ 	.word	0x00025080


	//   ....[221]....
        /*0904*/ 	.word	0x000250f0


	//   ....[222]....
        /*0908*/ 	.word	0x00025270


	//   ....[223]....
        /*090c*/ 	.word	0x000252d0


	//   ....[224]....
        /*0910*/ 	.word	0x00025340


	//   ....[225]....
        /*0914*/ 	.word	0x000253b0


	//   ....[226]....
        /*0918*/ 	.word	0x00025530


	//   ....[227]....
        /*091c*/ 	.word	0x00025590


	//   ....[228]....
        /*0920*/ 	.word	0x00025600


	//   ....[229]....
        /*0924*/ 	.word	0x00025670


	//   ....[230]....
        /*0928*/ 	.word	0x000257f0


	//   ....[231]....
        /*092c*/ 	.word	0x00025850


	//   ....[232]....
        /*0930*/ 	.word	0x000258b0


	//   ....[233]....
        /*0934*/ 	.word	0x00025910


	//   ....[234]....
        /*0938*/ 	.word	0x00025960


	//   ....[235]....
        /*093c*/ 	.word	0x000259b0


	//   ....[236]....
        /*0940*/ 	.word	0x00025a20


	//   ....[237]....
        /*0944*/ 	.word	0x00025a90


	//   ....[238]....
        /*0948*/ 	.word	0x00025b00


	//   ....[239]....
        /*094c*/ 	.word	0x00025b60


	//   ....[240]....
        /*0950*/ 	.word	0x00025bd0


	//   ....[241]....
        /*0954*/ 	.word	0x00025c40


	//   ....[242]....
        /*0958*/ 	.word	0x00025cb0


	//   ....[243]....
        /*095c*/ 	.word	0x00025d10


	//   ....[244]....
        /*0960*/ 	.word	0x00025d80


	//   ....[245]....
        /*0964*/ 	.word	0x00025df0


	//   ....[246]....
        /*0968*/ 	.word	0x00025e60


	//   ....[247]....
        /*096c*/ 	.word	0x00025ec0


	//   ....[248]....
        /*0970*/ 	.word	0x00025f30


	//   ....[249]....
        /*0974*/ 	.word	0x00025fa0


	//   ....[250]....
        /*0978*/ 	.word	0x00026010


	//   ....[251]....
        /*097c*/ 	.word	0x00026070


	//   ....[252]....
        /*0980*/ 	.word	0x000260e0


	//   ....[253]....
        /*0984*/ 	.word	0x00026150


	//   ....[254]....
        /*0988*/ 	.word	0x000261c0


	//   ....[255]....
        /*098c*/ 	.word	0x00026220


	//   ....[0]....
        /*0990*/ 	.word	0x00026290


	//   ....[1]....
        /*0994*/ 	.word	0x00026300


	//   ....[2]....
        /*0998*/ 	.word	0x00026350


	//   ....[3]....
        /*099c*/ 	.word	0x00026390


	//   ....[4]....
        /*09a0*/ 	.word	0x000263e0


	//   ....[5]....
        /*09a4*/ 	.word	0x00026430


	//   ....[6]....
        /*09a8*/ 	.word	0x00026480


	//   ....[7]....
        /*09ac*/ 	.word	0x000264f0


	//   ....[8]....
        /*09b0*/ 	.word	0x00026540


	//   ....[9]....
        /*09b4*/ 	.word	0x00026590


	//   ....[10]....
        /*09b8*/ 	.word	0x000265e0


	//   ....[11]....
        /*09bc*/ 	.word	0x00026630


	//   ....[12]....
        /*09c0*/ 	.word	0x00026680


	//   ....[13]....
        /*09c4*/ 	.word	0x000266f0


	//   ....[14]....
        /*09c8*/ 	.word	0x00026740


	//   ....[15]....
        /*09cc*/ 	.word	0x000267b0


	//   ....[16]....
        /*09d0*/ 	.word	0x00026810


	//   ....[17]....
        /*09d4*/ 	.word	0x00026880


	//----- nvinfo : EIATTR_EXIT_INSTR_OFFSETS
	.align		4
.L_500:
        /*09d8*/ 	.byte	0x04, 0x1c
        /*09da*/ 	.short	(.L_502 - .L_501)


	//   ....[0]....
.L_501:
        /*09dc*/ 	.word	0x00000fe0


	//   ....[1]....
        /*09e0*/ 	.word	0x000231e0


	//----- nvinfo : EIATTR_MAX_THREADS
	.align		4
.L_502:
        /*09e4*/ 	.byte	0x04, 0x05
        /*09e6*/ 	.short	(.L_504 - .L_503)
.L_503:
        /*09e8*/ 	.word	0x00000100
        /*09ec*/ 	.word	0x00000001
        /*09f0*/ 	.word	0x00000001


	//----- nvinfo : EIATTR_CRS_STACK_SIZE
	.align		4
.L_504:
        /*09f4*/ 	.byte	0x04, 0x1e
        /*09f6*/ 	.short	(.L_506 - .L_505)
.L_505:
        /*09f8*/ 	.word	0x00000000
.L_506:


//--------------------- .nv.info._ZN7cutlass13device_kernelIN5flash19enable_sm80_to_sm89INS1_16FlashAttnFwdSm80INS1_25CollectiveMainloopFwdSm80ILi8ELi2ELb0EN4cute5tupleIJNS5_1CILi128EEENS7_ILi64EEENS7_ILi192EEEEEELi192ENS_6half_tEfNS_4arch4Sm80ELb1ELb0ELb0ELb0ELb1ELb0ELb1ELb1EEENS1_21CollectiveEpilogueFwdINS6_IJS8_SA_S9_EEENS6_IJNS7_ILi1EEESI_SI_EEESC_SE_Li256ELb0ELb1ELb1ELb0EEENS1_30DynamicPersistentTileSchedulerILi256ELi256ELb1ELb1ELb0EEEEEEEEEvNT_6ParamsE --------------------------
	.section	.nv.info._ZN7cutlass13device_kernelIN5flash19enable_sm80_to_sm89INS1_16FlashAttnFwdSm80INS1_25CollectiveMainloopFwdSm80ILi8ELi2ELb0EN4cute5tupleIJNS5_1CILi128EEENS7_ILi64EEENS7_ILi192EEEEEELi192ENS_6half_tEfNS_4arch4Sm80ELb1ELb0ELb0ELb0ELb1ELb0ELb1ELb1EEENS1_21CollectiveEpilogueFwdINS6_IJS8_SA_S9_EEENS6_IJNS7_ILi1EEESI_SI_EEESC_SE_Li256ELb0ELb1ELb1ELb0EEENS1_30DynamicPersistentTileSchedulerILi256ELi256ELb1ELb1ELb0EEEEEEEEEvNT_6ParamsE,"",@"SHT_CUDA_INFO"
	.sectionflags	@""
	.align	4


	//----- nvinfo : EIATTR_CUDA_API_VERSION
	.align		4
        /*0000*/ 	.byte	0x04, 0x37
        /*0002*/ 	.short	(.L_508 - .L_507)
.L_507:
        /*0004*/ 	.word	0x00000082


	//----- nvinfo : EIATTR_SW2861232_WAR
	.align		4
.L_508:
        /*0008*/ 	.byte	0x01, 0x35
	.zero		2


	//----- nvinfo : EIATTR_PARAM_CBANK
	.align		4
        /*000c*/ 	.byte	0x04, 0x0a
        /*000e*/ 	.short	(.L_510 - .L_509)
	.align		4
.L_509:
        /*0010*/ 	.word	index@(.nv.constant0._ZN7cutlass13device_kernelIN5flash19enable_sm80_to_sm89INS1_16FlashAttnFwdSm80INS1_25CollectiveMainloopFwdSm80ILi8ELi2ELb0EN4cute5tupleIJNS5_1CILi128EEENS7_ILi64EEENS7_ILi192EEEEEELi192ENS_6half_tEfNS_4arch4Sm80ELb1ELb0ELb0ELb0ELb1ELb0ELb1ELb1EEENS1_21CollectiveEpilogueFwdINS6_IJS8_SA_S9_EEENS6_IJNS7_ILi1EEESI_SI_EEESC_SE_Li256ELb0ELb1ELb1ELb0EEENS1_30DynamicPersistentTileSchedulerILi256ELi256ELb1ELb1ELb0EEEEEEEEEvNT_6ParamsE)
        /*0014*/ 	.short	0x0160
        /*0016*/ 	.short	0x0428


	//----- nvinfo : EIATTR_CBANK_PARAM_SIZE
	.align		4
.L_510:
        /*0018*/ 	.byte	0x03, 0x19
        /*001a*/ 	.short	0x0428


	//----- nvinfo : EIATTR_KPARAM_INFO
	.align		4
        /*001c*/ 	.byte	0x04, 0x17
        /*001e*/ 	.short	(.L_512 - .L_511)
.L_511:
        /*0020*/ 	.word	0x00000000
        /*0024*/ 	.short	0x0000
        /*0026*/ 	.short	0x0000
        /*0028*/ 	.byte	0x00, 0xf0, 0xa1, 0x10


	//----- nvinfo : EIATTR_MAXREG_COUNT
	.align		4
.L_512:
        /*002c*/ 	.byte	0x03, 0x1b
        /*002e*/ 	.short	0x00ff


	//----- nvinfo : EIATTR_NUM_BARRIERS
	.align		4
        /*0030*/ 	.byte	0x02, 0x4c
        /*0032*/ 	.byte	0x06
	.zero		1


	//----- nvinfo : EIATTR_ANNOTATIONS
	.align		4
        /*0034*/ 	.byte	0x04, 0x55
        /*0036*/ 	.short	(.L_514 - .L_513)


	//   ....[0]....
.L_513:
        /*0038*/ 	.word	0x00000001
        /*003c*/ 	.byte	0x70, 0x00, 0x00, 0x00, 0x01, 0x00, 0x00, 0x00, 0xf0, 0x04, 0x00, 0x00, 0x01, 0x00, 0x00, 0x00
        /*004c*/ 	.byte	0xf0, 0x05, 0x00, 0x00, 0x01, 0x00, 0x00, 0x00, 0x70, 0x06, 0x00, 0x00, 0x01, 0x00, 0x00, 0x00
        /*005c*/ 	.byte	0xe0, 0x2d, 0x00, 0x00, 0x01, 0x00, 0x00, 0x00, 0xa0, 0x36, 0x00, 0x00, 0x01, 0x00, 0x00, 0x00
        /*006c*/ 	.byte	0x60, 0xc2, 0x00, 0x00, 0x01, 0x00, 0x00, 0x00, 0xa0, 0xc2, 0x00, 0x00, 0x01, 0x00, 0x00, 0x00
        /*007c*/ 	.byte	0x90, 0xd9, 0x00, 0x00


	//----- nvinfo : EIATTR_MERCURY_ISA_VERSION
	.align		4
.L_514:
        /*0080*/ 	.byte	0x03, 0x5f
        /*0082*/ 	.short	0x0000


	//----- nvinfo : EIATTR_INT_WARP_WIDE_INSTR_OFFSETS
	.align		4
        /*0084*/ 	.byte	0x04, 0x31
        /*0086*/ 	.short	(.L_516 - .L_515)


	//   ....[0]....
.L_515:
        /*0088*/ 	.word	0x0000c090


	//   ....[1]....
        /*008c*/ 	.word	0x0000c110


	//----- nvinfo : EIATTR_COOP_GROUP_MASK_REGIDS
	.align		4
.L_516:
        /*0090*/ 	.byte	0x04, 0x29
        /*0092*/ 	.short	(.L_518 - .L_517)


	//   ....[0]....
.L_517:
        /*0094*/ 	.word	0xffffffff


	//   ....[1]....
        /*0098*/ 	.word	0xffffffff


	//   ....[2]....
        /*009c*/ 	.word	0xffffffff


	//   ....[3]....
        /*00a0*/ 	.word	0xffffffff


	//   ....[4]....
        /*00a4*/ 	.word	0xffffffff


	//   ....[5]....
        /*00a8*/ 	.word	0xffffffff


	//   ....[6]....
        /*00ac*/ 	.word	0xffffffff


	//   ....[7]....
        /*00b0*/ 	.word	0xffffffff


	//   ....[8]....
        /*00b4*/ 	.word	0xffffffff


	//   ....[9]....
        /*00b8*/ 	.word	0xffffffff


	//   ....[10]....
        /*00bc*/ 	.word	0xffffffff


	//   ....[11]....
        /*00c0*/ 	.word	0xffffffff


	//   ....[12]....
        /*00c4*/ 	.word	0xffffffff


	//   ....[13]....
        /*00c8*/ 	.word	0xffffffff


	//   ....[14]....
        /*00cc*/ 	.word	0xffffffff


	//   ....[15]....
        /*00d0*/ 	.word	0xffffffff


	//   ....[16]....
        /*00d4*/ 	.word	0xffffffff


	//   ....[17]....
        /*00d8*/ 	.word	0xffffffff


	//   ....[18]....
        /*00dc*/ 	.word	0xffffffff


	//   ....[19]....
        /*00e0*/ 	.word	0xffffffff


	//   ....[20]....
        /*00e4*/ 	.word	0xffffffff


	//   ....[21]....
        /*00e8*/ 	.word	0xffffffff


	//   ....[22]....
        /*00ec*/ 	.word	0xffffffff


	//   ....[23]....
        /*00f0*/ 	.word	0xffffffff


	//   ....[24]....
        /*00f4*/ 	.word	0xffffffff


	//   ....[25]....
        /*00f8*/ 	.word	0xffffffff


	//   ....[26]....
        /*00fc*/ 	.word	0xffffffff


	//   ....[27]....
        /*0100*/ 	.word	0xffffffff


	//   ....[28]....
        /*0104*/ 	.word	0xffffffff


	//   ....[29]....
        /*0108*/ 	.word	0xffffffff


	//   ....[30]....
        /*010c*/ 	.word	0xffffffff


	//   ....[31]....
        /*0110*/ 	.word	0xffffffff


	//   ....[32]....
        /*0114*/ 	.word	0xffffffff


	//   ....[33]....
        /*0118*/ 	.word	0xffffffff


	//   ....[34]....
        /*011c*/ 	.word	0xffffffff


	//   ....[35]....
        /*0120*/ 	.word	0xffffffff


	//   ....[36]....
        /*0124*/ 	.word	0xffffffff


	//   ....[37]....
        /*0128*/ 	.word	0xffffffff


	//   ....[38]....
        /*012c*/ 	.word	0xffffffff


	//   ....[39]....
        /*0130*/ 	.word	0xffffffff


	//   ....[40]....
        /*0134*/ 	.word	0xffffffff


	//   ....[41]....
        /*0138*/ 	.word	0xffffffff


	//   ....[42]....
        /*013c*/ 	.word	0xffffffff


	//   ....[43]....
        /*0140*/ 	.word	0xffffffff


	//   ....[44]....
        /*0144*/ 	.word	0xffffffff


	//   ....[45]....
        /*0148*/ 	.word	0xffffffff


	//   ....[46]....
        /*014c*/ 	.word	0xffffffff


	//   ....[47]....
        /*0150*/ 	.word	0xffffffff


	//   ....[48]....
        /*0154*/ 	.word	0xffffffff


	//   ....[49]....
        /*0158*/ 	.word	0xffffffff


	//   ....[50]....
        /*015c*/ 	.word	0xffffffff


	//   ....[51]....
        /*0160*/ 	.word	0xffffffff


	//   ....[52]....
        /*0164*/ 	.word	0xffffffff


	//   ....[53]....
        /*0168*/ 	.word	0xffffffff


	//   ....[54]....
        /*016c*/ 	.word	0xffffffff


	//   ....[55]....
        /*0170*/ 	.word	0xffffffff


	//   ....[56]....
        /*0174*/ 	.word	0xffffffff


	//   ....[57]....
        /*0178*/ 	.word	0xffffffff


	//   ....[58]....
        /*017c*/ 	.word	0xffffffff


	//   ....[59]....
        /*0180*/ 	.word	0xffffffff


	//   ....[60]....
        /*0184*/ 	.word	0xffffffff


	//   ....[61]....
        /*0188*/ 	.word	0xffffffff


	//   ....[62]....
        /*018c*/ 	.word	0xffffffff


	//   ....[63]....
        /*0190*/ 	.word	0xffffffff


	//   ....[64]....
        /*0194*/ 	.word	0xffffffff


	//   ....[65]....
        /*0198*/ 	.word	0xffffffff


	//   ....[66]....
        /*019c*/ 	.word	0xffffffff


	//   ....[67]....
        /*01a0*/ 	.word	0xffffffff


	//   ....[68]....
        /*01a4*/ 	.word	0xffffffff


	//   ....[69]....
        /*01a8*/ 	.word	0xffffffff


	//   ....[70]....
        /*01ac*/ 	.word	0xffffffff


	//   ....[71]....
        /*01b0*/ 	.word	0xffffffff


	//   ....[72]....
        /*01b4*/ 	.word	0xffffffff


	//   ....[73]....
        /*01b8*/ 	.word	0xffffffff


	//   ....[74]....
        /*01bc*/ 	.word	0xffffffff


	//   ....[75]....
        /*01c0*/ 	.word	0xffffffff


	//   ....[76]....
        /*01c4*/ 	.word	0xffffffff


	//   ....[77]....
        /*01c8*/ 	.word	0xffffffff


	//   ....[78]....
        /*01cc*/ 	.word	0xffffffff


	//   ....[79]....
        /*01d0*/ 	.word	0xffffffff


	//   ....[80]....
        /*01d4*/ 	.word	0xffffffff


	//   ....[81]....
        /*01d8*/ 	.word	0xffffffff


	//   ....[82]....
        /*01dc*/ 	.word	0xffffffff


	//   ....[83]....
        /*01e0*/ 	.word	0xffffffff


	//   ....[84]....
        /*01e4*/ 	.word	0xffffffff


	//   ....[85]....
        /*01e8*/ 	.word	0xffffffff


	//   ....[86]....
        /*01ec*/ 	.word	0xffffffff


	//   ....[87]....
        /*01f0*/ 	.word	0xffffffff


	//   ....[88]....
        /*01f4*/ 	.word	0xffffffff


	//   ....[89]....
        /*01f8*/ 	.word	0xffffffff


	//   ....[90]....
        /*01fc*/ 	.word	0xffffffff


	//   ....[91]....
        /*0200*/ 	.word	0xffffffff


	//   ....[92]....
        /*0204*/ 	.word	0xffffffff


	//   ....[93]....
        /*0208*/ 	.word	0xffffffff


	//   ....[94]....
        /*020c*/ 	.word	0xffffffff


	//   ....[95]....
        /*0210*/ 	.word	0xffffffff


	//   ....[96]....
        /*0214*/ 	.word	0xffffffff


	//   ....[97]....
        /*0218*/ 	.word	0xffffffff


	//   ....[98]....
        /*021c*/ 	.word	0xffffffff


	//   ....[99]....
        /*0220*/ 	.word	0xffffffff


	//   ....[100]....
        /*0224*/ 	.word	0xffffffff


	//   ....[101]....
        /*0228*/ 	.word	0xffffffff


	//   ....[102]....
        /*022c*/ 	.word	0xffffffff


	//   ....[103]....
        /*0230*/ 	.word	0xffffffff


	//   ....[104]....
        /*0234*/ 	.word	0xffffffff


	//   ....[105]....
        /*0238*/ 	.word	0xffffffff


	//   ....[106]....
        /*023c*/ 	.word	0xffffffff


	//   ....[107]....
        /*0240*/ 	.word	0xffffffff


	//   ....[108]....
        /*0244*/ 	.word	0xffffffff


	//   ....[109]....
        /*0248*/ 	.word	0xffffffff


	//   ....[110]....
        /*024c*/ 	.word	0xffffffff


	//   ....[111]....
        /*0250*/ 	.word	0xffffffff


	//   ....[112]....
        /*0254*/ 	.word	0xffffffff


	//   ....[113]....
        /*0258*/ 	.word	0xffffffff


	//   ....[114]....
        /*025c*/ 	.word	0xffffffff


	//   ....[115]....
        /*0260*/ 	.word	0xffffffff


	//   ....[116]....
        /*0264*/ 	.word	0xffffffff


	//----- nvinfo : EIATTR_COOP_GROUP_INSTR_OFFSETS
	.align		4
.L_518:
        /*0268*/ 	.byte	0x04, 0x28
        /*026a*/ 	.short	(.L_520 - .L_519)


	//   ....[0]....
.L_519:
        /*026c*/ 	.word	0x00000050


	//   ....[1]....
        /*0270*/ 	.word	0x000015e0


	//   ....[2]....
        /*0274*/ 	.word	0x00001600


	//   ....[3]....
        /*0278*/ 	.word	0x00001780


	//   ....[4]....
        /*027c*/ 	.word	0x00001790


	//   ....[5]....
        /*0280*/ 	.word	0x000018f0


	//   ....[6]....
        /*0284*/ 	.word	0x00001910


	//   ....[7]....
        /*0288*/ 	.word	0x00001a70


	//   ....[8]....
        /*028c*/ 	.word	0x00001a80


	//   ....[9]....
        /*0290*/ 	.word	0x00001f90


	//   ....[10]....
        /*0294*/ 	.word	0x00001fb0


	//   ....[11]....
        /*0298*/ 	.word	0x00001fd0


	//   ....[12]....
        /*029c*/ 	.word	0x00001fe0


	//   ....[13]....
        /*02a0*/ 	.word	0x000020d0


	//   ....[14]....
        /*02a4*/ 	.word	0x000020f0


	//   ....[15]....
        /*02a8*/ 	.word	0x00002120


	//   ....[16]....
        /*02ac*/ 	.word	0x000021f0


	//   ....[17]....
        /*02b0*/ 	.word	0x000025b0


	//   ....[18]....
        /*02b4*/ 	.word	0x000025d0


	//   ....[19]....
        /*02b8*/ 	.word	0x00002660


	//   ....[20]....
        /*02bc*/ 	.word	0x000026c0


	//   ....[21]....
        /*02c0*/ 	.word	0x00002b20


	//   ....[22]....
        /*02c4*/ 	.word	0x00002b40


	//   ....[23]....
        /*02c8*/ 	.word	0x00002c40


	//   ....[24]....
        /*02cc*/ 	.word	0x00002c60


	//   ....[25]....
        /*02d0*/ 	.word	0x00003790


	//   ....[26]....
        /*02d4*/ 	.word	0x000037a0


	//   ....[27]....
        /*02d8*/ 	.word	0x00003d70


	//   ....[28]....
        /*02dc*/ 	.word	0x00003f40


	//   ....[29]....
        /*02e0*/ 	.word	0x00003f80


	//   ....[30]....
        /*02e4*/ 	.word	0x00003ff0


	//   ....[31]....
        /*02e8*/ 	.word	0x000051f0


	//   ....[32]....
        /*02ec*/ 	.word	0x00005210


	//   ....[33]....
        /*02f0*/ 	.word	0x00005310


	//   ....[34]....
        /*02f4*/ 	.word	0x00005330


	//   ....[35]....
        /*02f8*/ 	.word	0x00005890


	//   ....[36]....
        /*02fc*/ 	.word	0x000058b0


	//   ....[37]....
        /*0300*/ 	.word	0x000059b0


	//   ....[38]....
        /*0304*/ 	.word	0x000059f0


	//   ....[39]....
        /*0308*/ 	.word	0x00006420


	//   ....[40]....
        /*030c*/ 	.word	0x00006460


	//   ....[41]....
        /*0310*/ 	.word	0x00006b60


	//   ....[42]....
        /*0314*/ 	.word	0x00006be0


	//   ....[43]....
        /*0318*/ 	.word	0x00006c00


	//   ....[44]....
        /*031c*/ 	.word	0x00006c20


	//   ....[45]....
        /*0320*/ 	.word	0x00008620


	//   ....[46]....
        /*0324*/ 	.word	0x00008640


	//   ....[47]....
        /*0328*/ 	.word	0x00008730


	//   ....[48]....
        /*032c*/ 	.word	0x00008750


	//   ....[49]....
        /*0330*/ 	.word	0x00008c80


	//   ....[50]....
        /*0334*/ 	.word	0x00008ca0


	//   ....[51]....
        /*0338*/ 	.word	0x00008da0


	//   ....[52]....
        /*033c*/ 	.word	0x00008de0


	//   ....[53]....
        /*0340*/ 	.word	0x00009b10


	//   ....[54]....
        /*0344*/ 	.word	0x00009b30


	//   ....[55]....
        /*0348*/ 	.word	0x00009b60


	//   ....[56]....
        /*034c*/ 	.word	0x00009bc0


	//   ....[57]....
        /*0350*/ 	.word	0x0000b500


	//   ....[58]....
        /*0354*/ 	.word	0x0000b520


	//   ....[59]....
        /*0358*/ 	.word	0x0000b5c0


	//   ....[60]....
        /*035c*/ 	.word	0x0000b620


	//   ....[61]....
        /*0360*/ 	.word	0x0000b870


	//   ....[62]....
        /*0364*/ 	.word	0x0000b8a0


	//   ....[63]....
        /*0368*/ 	.word	0x0000b8b0


	//   ....[64]....
        /*036c*/ 	.word	0x0000b8e0


	//   ....[65]....
        /*0370*/ 	.word	0x0000c250


	//   ....[66]....
        /*0374*/ 	.word	0x0000c8d0


	//   ....[67]....
        /*0378*/ 	.word	0x0000c900


	//   ....[68]....
        /*037c*/ 	.word	0x0000c920


	//   ....[69]....
        /*0380*/ 	.word	0x0000c940


	//   ....[70]....
        /*0384*/ 	.word	0x0000ca30


	//   ....[71]....
        /*0388*/ 	.word	0x0000ca50


	//   ....[72]....
        /*038c*/ 	.word	0x0000d0c0


	//   ....[73]....
        /*0390*/ 	.word	0x0000d0d0


	//   ....[74]....
        /*0394*/ 	.word	0x0000da10


	//   ....[75]....
        /*0398*/ 	.word	0x0000daf0


	//   ....[76]....
        /*039c*/ 	.word	0x0000db60


	//   ....[77]....
        /*03a0*/ 	.word	0x0000dbd0


	//   ....[78]....
        /*03a4*/ 	.word	0x0000dc30


	//   ....[79]....
        /*03a8*/ 	.word	0x0000dca0


	//   ....[80]....
        /*03ac*/ 	.word	0x0000dd10


	//   ....[81]....
        /*03b0*/ 	.word	0x0000dd80


	//   ....[82]....
        /*03b4*/ 	.word	0x0000dde0


	//   ....[83]....
        /*03b8*/ 	.word	0x0000de50


	//   ....[84]....
        /*03bc*/ 	.word	0x0000dec0


	//   ....[85]....
        /*03c0*/ 	.word	0x0000e030


	//   ....[86]....
        /*03c4*/ 	.word	0x0000e090


	//   ....[87]....
        /*03c8*/ 	.word	0x0000e100


	//   ....[88]....
        /*03cc*/ 	.word	0x0000e170


	//   ....[89]....
        /*03d0*/ 	.word	0x0000e2e0


	//   ....[90]....
        /*03d4*/ 	.word	0x0000e340


	//   ....[91]....
        /*03d8*/ 	.word	0x0000e3b0


	//   ....[92]....
        /*03dc*/ 	.word	0x0000e420


	//   ....[93]....
        /*03e0*/ 	.word	0x0000e590


	//   ....[94]....
        /*03e4*/ 	.word	0x0000e5f0


	//   ....[95]....
        /*03e8*/ 	.word	0x0000e660


	//   ....[96]....
        /*03ec*/ 	.word	0x0000e6d0


	//   ....[97]....
        /*03f0*/ 	.word	0x0000e850


	//   ....[98]....
        /*03f4*/ 	.word	0x0000e8b0


	//   ....[99]....
        /*03f8*/ 	.word	0x0000e920


	//   ....[100]....
        /*03fc*/ 	.word	0x0000e990


	//   ....[101]....
        /*0400*/ 	.word	0x0000eb10


	//   ....[102]....
        /*0404*/ 	.word	0x0000eb70


	//   ....[103]....
        /*0408*/ 	.word	0x0000ebe0


	//   ....[104]....
        /*040c*/ 	.word	0x0000ec50


	//   ....[105]....
        /*0410*/ 	.word	0x0000edd0


	//   ....[106]....
        /*0414*/ 	.word	0x0000ee30


	//   ....[107]....
        /*0418*/ 	.word	0x0000ee90


	//   ....[108]....
        /*041c*/ 	.word	0x0000ef00


	//   ....[109]....
        /*0420*/ 	.word	0x0000ef70


	//   ....[110]....
        /*0424*/ 	.word	0x0000f0f0


	//   ....[111]....
        /*0428*/ 	.word	0x0000f150


	//   ....[112]....
        /*042c*/ 	.word	0x0000f1b0


	//   ....[113]....
        /*0430*/ 	.word	0x0000f210


	//   ....[114]....
        /*0434*/ 	.word	0x0000f260


	//   ....[115]....
        /*0438*/ 	.word	0x0000f2b0


	//   ....[116]....
        /*043c*/ 	.word	0x0000f320


	//----- nvinfo : EIATTR_EXIT_INSTR_OFFSETS
	.align		4
.L_520:
        /*0440*/ 	.byte	0x04, 0x1c
        /*0442*/ 	.short	(.L_522 - .L_521)


	//   ....[0]....
.L_521:
        /*0444*/ 	.word	0x000000a0


	//   ....[1]....
        /*0448*/ 	.word	0x0000daa0


	//----- nvinfo : EIATTR_MAX_THREADS
	.align		4
.L_522:
        /*044c*/ 	.byte	0x04, 0x05
        /*044e*/ 	.short	(.L_524 - .L_523)
.L_523:
        /*0450*/ 	.word	0x00000100
        /*0454*/ 	.word	0x00000001
        /*0458*/ 	.word	0x00000001


	//----- nvinfo : EIATTR_CRS_STACK_SIZE
	.align		4
.L_524:
        /*045c*/ 	.byte	0x04, 0x1e
        /*045e*/ 	.short	(.L_526 - .L_525)
.L_525:
        /*0460*/ 	.word	0x00000000
.L_526:


//--------------------- .nv.info._ZN7cutlass13device_kernelIN5flash19enable_sm80_to_sm89INS1_16FlashAttnFwdSm80INS1_25CollectiveMainloopFwdSm80ILi8ELi2ELb0EN4cute5tupleIJNS5_1CILi128EEENS7_ILi64EEENS7_ILi192EEEEEELi192ENS_6half_tEfNS_4arch4Sm80ELb1ELb0ELb0ELb1ELb1ELb0ELb1ELb1EEENS1_21CollectiveEpilogueFwdINS6_IJS8_SA_S9_EEENS6_IJNS7_ILi1EEESI_SI_EEESC_SE_Li256ELb1ELb1ELb1ELb0EEENS1_36VarlenDynamicPersistentTileSchedulerILi128ELi64ELi256ELi256ELb1ELb1ELb0ELb1ELb1ELb1EEEEEEEEEvNT_6ParamsE --------------------------
	.section	.nv.info._ZN7cutlass13device_kernelIN5flash19enable_sm80_to_sm89INS1_16FlashAttnFwdSm80INS1_25CollectiveMainloopFwdSm80ILi8ELi2ELb0EN4cute5tupleIJNS5_1CILi128EEENS7_ILi64EEENS7_ILi192EEEEEELi192ENS_6half_tEfNS_4arch4Sm80ELb1ELb0ELb0ELb1ELb1ELb0ELb1ELb1EEENS1_21CollectiveEpilogueFwdINS6_IJS8_SA_S9_EEENS6_IJNS7_ILi1EEESI_SI_EEESC_SE_Li256ELb1ELb1ELb1ELb0EEENS1_36VarlenDynamicPersistentTileSchedulerILi128ELi64ELi256ELi256ELb1ELb1ELb0ELb1ELb1ELb1EEEEEEEEEvNT_6ParamsE,"",@"SHT_CUDA_INFO"
	.sectionflags	@""
	.align	4


	//----- nvinfo : EIATTR_CUDA_API_VERSION
	.align		4
        /*0000*/ 	.byte	0x04, 0x37
        /*0002*/ 	.short	(.L_528 - .L_527)
.L_527:
        /*0004*/ 	.word	0x00000082


	//----- nvinfo : EIATTR_SW2861232_WAR
	.align		4
.L_528:
        /*0008*/ 	.byte	0x01, 0x35
	.zero		2


	//----- nvinfo : EIATTR_PARAM_CBANK
	.align		4
        /*000c*/ 	.byte	0x04, 0x0a
        /*000e*/ 	.short	(.L_530 - .L_529)
	.align		4
.L_529:
        /*0010*/ 	.word	index@(.nv.constant0._ZN7cutlass13device_kernelIN5flash19enable_sm80_to_sm89INS1_16FlashAttnFwdSm80INS1_25CollectiveMainloopFwdSm80ILi8ELi2ELb0EN4cute5tupleIJNS5_1CILi128EEENS7_ILi64EEENS7_ILi192EEEEEELi192ENS_6half_tEfNS_4arch4Sm80ELb1ELb0ELb0ELb1ELb1ELb0ELb1ELb1EEENS1_21CollectiveEpilogueFwdINS6_IJS8_SA_S9_EEENS6_IJNS7_ILi1EEESI_SI_EEESC_SE_Li256ELb1ELb1ELb1ELb0EEENS1_36VarlenDynamicPersistentTileSchedulerILi128ELi64ELi256ELi256ELb1ELb1ELb0ELb1ELb1ELb1EEEEEEEEEvNT_6ParamsE)
        /*0014*/ 	.short	0x0160
        /*0016*/ 	.short	0x0438


	//----- nvinfo : EIATTR_CBANK_PARAM_SIZE
	.align		4
.L_530:
        /*0018*/ 	.byte	0x03, 0x19
        /*001a*/ 	.short	0x0438


	//----- nvinfo : EIATTR_KPARAM_INFO
	.align		4
        /*001c*/ 	.byte	0x04, 0x17
        /*001e*/ 	.short	(.L_532 - .L_531)
.L_531:
        /*0020*/ 	.word	0x00000000
        /*0024*/ 	.short	0x0000
        /*0026*/ 	.short	0x0000
        /*0028*/ 	.byte	0x00, 0xf0, 0xe1, 0x10


	//----- nvinfo : EIATTR_MAXREG_COUNT
	.align		4
.L_532:
        /*002c*/ 	.byte	0x03, 0x1b
        /*002e*/ 	.short	0x00ff


	//----- nvinfo : EIATTR_NUM_BARRIERS
	.align		4
        /*0030*/ 	.byte	0x02, 0x4c
        /*0032*/ 	.byte	0x06
	.zero		1


	//----- nvinfo : EIATTR_ANNOTATIONS
	.align		4
        /*0034*/ 	.byte	0x04, 0x55
        /*0036*/ 	.short	(.L_534 - .L_533)


	//   ....[0]....
.L_533:
        /* <DEDUP_REMOVED lines=9> */


	//----- nvinfo : EIATTR_MERCURY_ISA_VERSION
	.align		4
.L_534:
        /*00b0*/ 	.byte	0x03, 0x5f
        /*00b2*/ 	.short	0x0000


	//----- nvinfo : EIATTR_INT_WARP_WIDE_INSTR_OFFSETS
	.align		4
        /*00b4*/ 	.byte	0x04, 0x31
        /*00b6*/ 	.short	(.L_536 - .L_535)


	//   ....[0]....
.L_535:
        /*00b8*/ 	.word	0x0000d160


	//   ....[1]....
        /*00bc*/ 	.word	0x0000d1e0


	//----- nvinfo : EIATTR_COOP_GROUP_MASK_REGIDS
	.align		4
.L_536:
        /*00c0*/ 	.byte	0x04, 0x29
        /*00c2*/ 	.short	(.L_538 - .L_537)


	//   ....[0]....
.L_537:
        /*00c4*/ 	.word	0xffffffff


	//   ....[1]....
        /*00c8*/ 	.word	0xffffffff


	//   ....[2]....
        /*00cc*/ 	.word	0xffffffff


	//   ....[3]....
        /*00d0*/ 	.word	0xffffffff


	//   ....[4]....
        /*00d4*/ 	.word	0xffffffff


	//   ....[5]....
        /*00d8*/ 	.word	0xffffffff


	//   ....[6]....
        /*00dc*/ 	.word	0xffffffff


	//   ....[7]....
        /*00e0*/ 	.word	0xffffffff


	//   ....[8]....
        /*00e4*/ 	.word	0xffffffff


	//   ....[9]....
        /*00e8*/ 	.word	0xffffffff


	//   ....[10]....
        /*00ec*/ 	.word	0xffffffff


	//   ....[11]....
        /*00f0*/ 	.word	0xffffffff


	//   ....[12]....
        /*00f4*/ 	.word	0xffffffff


	//   ....[13]....
        /*00f8*/ 	.word	0xffffffff


	//   ....[14]....
        /*00fc*/ 	.word	0xffffffff


	//   ....[15]....
        /*0100*/ 	.word	0xffffffff


	//   ....[16]....
        /*0104*/ 	.word	0xffffffff


	//   ....[17]....
        /*0108*/ 	.word	0xffffffff


	//   ....[18]....
        /*010c*/ 	.word	0xffffffff


	//   ....[19]....
        /*0110*/ 	.word	0xffffffff


	//   ....[20]....
        /*0114*/ 	.word	0xffffffff


	//   ....[21]....
        /*0118*/ 	.word	0xffffffff


	//   ....[22]....
        /*011c*/ 	.word	0xffffffff


	//   ....[23]....
        /*0120*/ 	.word	0xffffffff


	//   ....[24]....
        /*0124*/ 	.word	0xffffffff


	//   ....[25]....
        /*0128*/ 	.word	0xffffffff


	//   ....[26]....
        /*012c*/ 	.word	0xffffffff


	//   ....[27]....
        /*0130*/ 	.word	0xffffffff


	//   ....[28]....
        /*0134*/ 	.word	0xffffffff


	//   ....[29]....
        /*0138*/ 	.word	0xffffffff


	//   ....[30]....
        /*013c*/ 	.word	0xffffffff


	//   ....[31]....
        /*0140*/ 	.word	0xffffffff


	//   ....[32]....
        /*0144*/ 	.word	0xffffffff


	//   ....[33]....
        /*0148*/ 	.word	0xffffffff


	//   ....[34]....
        /*014c*/ 	.word	0xffffffff


	//   ....[35]....
        /*0150*/ 	.word	0xffffffff


	//   ....[36]....
        /*0154*/ 	.word	0xffffffff


	//   ....[37]....
        /*0158*/ 	.word	0xffffffff


	//   ....[38]....
        /*015c*/ 	.word	0xffffffff


	//   ....[39]....
        /*0160*/ 	.word	0xffffffff


	//   ....[40]....
        /*0164*/ 	.word	0xffffffff


	//   ....[41]....
        /*0168*/ 	.word	0xffffffff


	//   ....[42]....
        /*016c*/ 	.word	0xffffffff


	//   ....[43]....
        /*0170*/ 	.word	0xffffffff


	//   ....[44]....
        /*0174*/ 	.word	0xffffffff


	//   ....[45]....
        /*0178*/ 	.word	0xffffffff


	//   ....[46]....
        /*017c*/ 	.word	0xffffffff


	//   ....[47]....
        /*0180*/ 	.word	0xffffffff


	//   ....[48]....
        /*0184*/ 	.word	0xffffffff


	//   ....[49]....
        /*0188*/ 	.word	0xffffffff


	//   ....[50]....
        /*018c*/ 	.word	0xffffffff


	//   ....[51]....
        /*0190*/ 	.word	0xffffffff


	//   ....[52]....
        /*0194*/ 	.word	0xffffffff


	//   ....[53]....
        /*0198*/ 	.word	0xffffffff


	//   ....[54]....
        /*019c*/ 	.word	0xffffffff


	//   ....[55]....
        /*01a0*/ 	.word	0xffffffff


	//   ....[56]....
        /*01a4*/ 	.word	0xffffffff


	//   ....[57]....
        /*01a8*/ 	.word	0xffffffff


	//   ....[58]....
        /*01ac*/ 	.word	0xffffffff


	//   ....[59]....
        /*01b0*/ 	.word	0xffffffff


	//   ....[60]....
        /*01b4*/ 	.word	0xffffffff


	//   ....[61]....
        /*01b8*/ 	.word	0xffffffff


	//   ....[62]....
        /*01bc*/ 	.word	0xffffffff


	//   ....[63]....
        /*01c0*/ 	.word	0xffffffff


	//   ....[64]....
        /*01c4*/ 	.word	0xffffffff


	//   ....[65]....
        /*01c8*/ 	.word	0xffffffff


	//   ....[66]....
        /*01cc*/ 	.word	0xffffffff


	//   ....[67]....
        /*01d0*/ 	.word	0xffffffff


	//   ....[68]....
        /*01d4*/ 	.word	0xffffffff


	//   ....[69]....
        /*01d8*/ 	.word	0xffffffff


	//   ....[70]....
        /*01dc*/ 	.word	0xffffffff


	//   ....[71]....
        /*01e0*/ 	.word	0xffffffff


	//   ....[72]....
        /*01e4*/ 	.word	0xffffffff


	//   ....[73]....
        /*01e8*/ 	.word	0xffffffff


	//   ....[74]....
        /*01ec*/ 	.word	0xffffffff


	//   ....[75]....
        /*01f0*/ 	.word	0xffffffff


	//   ....[76]....
        /*01f4*/ 	.word	0xffffffff


	//   ....[77]....
        /*01f8*/ 	.word	0xffffffff


	//   ....[78]....
        /*01fc*/ 	.word	0xffffffff


	//   ....[79]....
        /*0200*/ 	.word	0xffffffff


	//   ....[80]....
        /*0204*/ 	.word	0xffffffff


	//   ....[81]....
        /*0208*/ 	.word	0xffffffff


	//   ....[82]....
        /*020c*/ 	.word	0xffffffff


	//   ....[83]....
        /*0210*/ 	.word	0xffffffff


	//   ....[84]....
        /*0214*/ 	.word	0xffffffff


	//   ....[85]....
        /*0218*/ 	.word	0xffffffff


	//   ....[86]....
        /*021c*/ 	.word	0xffffffff


	//   ....[87]....
        /*0220*/ 	.word	0xffffffff


	//   ....[88]....
        /*0224*/ 	.word	0xffffffff


	//   ....[89]....
        /*0228*/ 	.word	0xffffffff


	//   ....[90]....
        /*022c*/ 	.word	0xffffffff


	//   ....[91]....
        /*0230*/ 	.word	0xffffffff


	//   ....[92]....
        /*0234*/ 	.word	0xffffffff


	//   ....[93]....
        /*0238*/ 	.word	0xffffffff


	//   ....[94]....
        /*023c*/ 	.word	0xffffffff


	//   ....[95]....
        /*0240*/ 	.word	0xffffffff


	//   ....[96]....
        /*0244*/ 	.word	0xffffffff


	//   ....[97]....
        /*0248*/ 	.word	0xffffffff


	//   ....[98]....
        /*024c*/ 	.word	0xffffffff


	//   ....[99]....
        /*0250*/ 	.word	0xffffffff


	//   ....[100]....
        /*0254*/ 	.word	0xffffffff


	//   ....[101]....
        /*0258*/ 	.word	0xffffffff


	//   ....[102]....
        /*025c*/ 	.word	0xffffffff


	//   ....[103]....
        /*0260*/ 	.word	0xffffffff


	//   ....[104]....
        /*0264*/ 	.word	0xffffffff


	//   ....[105]....
        /*0268*/ 	.word	0xffffffff


	//   ....[106]....
        /*026c*/ 	.word	0xffffffff


	//   ....[107]....
        /*0270*/ 	.word	0xffffffff


	//   ....[108]....
        /*0274*/ 	.word	0xffffffff


	//   ....[109]....
        /*0278*/ 	.word	0xffffffff


	//   ....[110]....
        /*027c*/ 	.word	0xffffffff


	//   ....[111]....
        /*0280*/ 	.word	0xffffffff


	//   ....[112]....
        /*0284*/ 	.word	0xffffffff


	//   ....[113]....
        /*0288*/ 	.word	0xffffffff


	//   ....[114]....
        /*028c*/ 	.word	0xffffffff


	//   ....[115]....
        /*0290*/ 	.word	0xffffffff


	//   ....[116]....
        /*0294*/ 	.word	0xffffffff


	//   ....[117]....
        /*0298*/ 	.word	0xffffffff


	//   ....[118]....
        /*029c*/ 	.word	0xffffffff


	//   ....[119]....
        /*02a0*/ 	.word	0xffffffff


	//   ....[120]....
        /*02a4*/ 	.word	0xffffffff


	//   ....[121]....
        /*02a8*/ 	.word	0xffffffff


	//   ....[122]....
        /*02ac*/ 	.word	0xffffffff


	//   ....[123]....
        /*02b0*/ 	.word	0xffffffff


	//   ....[124]....
        /*02b4*/ 	.word	0xffffffff


	//   ....[125]....
        /*02b8*/ 	.word	0xffffffff


	//   ....[126]....
        /*02bc*/ 	.word	0xffffffff


	//   ....[127]....
        /*02c0*/ 	.word	0xffffffff


	//   ....[128]....
        /*02c4*/ 	.word	0xffffffff


	//   ....[129]....
        /*02c8*/ 	.word	0xffffffff


	//   ....[130]....
        /*02cc*/ 	.word	0xffffffff


	//   ....[131]....
        /*02d0*/ 	.word	0xffffffff


	//   ....[132]....
        /*02d4*/ 	.word	0xffffffff


	//   ....[133]....
        /*02d8*/ 	.word	0xffffffff


	//   ....[134]....
        /*02dc*/ 	.word	0xffffffff


	//   ....[135]....
        /*02e0*/ 	.word	0xffffffff


	//   ....[136]....
        /*02e4*/ 	.word	0xffffffff


	//   ....[137]....
        /*02e8*/ 	.word	0xffffffff


	//   ....[138]....
        /*02ec*/ 	.word	0xffffffff


	//   ....[139]....
        /*02f0*/ 	.word	0xffffffff


	//   ....[140]....
        /*02f4*/ 	.word	0xffffffff


	//   ....[141]....
        /*02f8*/ 	.word	0xffffffff


	//   ....[142]....
        /*02fc*/ 	.word	0xffffffff


	//   ....[143]....
        /*0300*/ 	.word	0xffffffff


	//   ....[144]....
        /*0304*/ 	.word	0xffffffff


	//   ....[145]....
        /*0308*/ 	.word	0xffffffff


	//   ....[146]....
        /*030c*/ 	.word	0xffffffff


	//   ....[147]....
        /*0310*/ 	.word	0xffffffff


	//   ....[148]....
        /*0314*/ 	.word	0xffffffff


	//   ....[149]....
        /*0318*/ 	.word	0xffffffff


	//   ....[150]....
        /*031c*/ 	.word	0xffffffff


	//   ....[151]....
        /*0320*/ 	.word	0xffffffff


	//   ....[152]....
        /*0324*/ 	.word	0xffffffff


	//   ....[153]....
        /*0328*/ 	.word	0xffffffff


	//   ....[154]....
        /*032c*/ 	.word	0xffffffff


	//   ....[155]....
        /*0330*/ 	.word	0xffffffff


	//   ....[156]....
        /*0334*/ 	.word	0xffffffff


	//   ....[157]....
        /*0338*/ 	.word	0xffffffff


	//   ....[158]....
        /*033c*/ 	.word	0xffffffff


	//   ....[159]....
        /*0340*/ 	.word	0xffffffff


	//   ....[160]....
        /*0344*/ 	.word	0xffffffff


	//   ....[161]....
        /*0348*/ 	.word	0xffffffff


	//   ....[162]....
        /*034c*/ 	.word	0xffffffff


	//   ....[163]....
        /*0350*/ 	.word	0xffffffff


	//   ....[164]....
        /*0354*/ 	.word	0xffffffff


	//   ....[165]....
        /*0358*/ 	.word	0xffffffff


	//   ....[166]....
        /*035c*/ 	.word	0xffffffff


	//   ....[167]....
        /*0360*/ 	.word	0xffffffff


	//   ....[168]....
        /*0364*/ 	.word	0xffffffff


	//   ....[169]....
        /*0368*/ 	.word	0xffffffff


	//   ....[170]....
        /*036c*/ 	.word	0xffffffff


	//   ....[171]....
        /*0370*/ 	.word	0xffffffff


	//   ....[172]....
        /*0374*/ 	.word	0xffffffff


	//   ....[173]....
        /*0378*/ 	.word	0xffffffff


	//   ....[174]....
        /*037c*/ 	.word	0xffffffff


	//   ....[175]....
        /*0380*/ 	.word	0xffffffff


	//   ....[176]....
        /*0384*/ 	.word	0xffffffff


	//   ....[177]....
        /*0388*/ 	.word	0xffffffff


	//   ....[178]....
        /*038c*/ 	.word	0xffffffff


	//   ....[179]....
        /*0390*/ 	.word	0xffffffff


	//   ....[180]....
        /*0394*/ 	.word	0xffffffff


	//   ....[181]....
        /*0398*/ 	.word	0xffffffff


	//   ....[182]....
        /*039c*/ 	.word	0xffffffff


	//   ....[183]....
        /*03a0*/ 	.word	0xffffffff


	//   ....[184]....
        /*03a4*/ 	.word	0xffffffff


	//   ....[185]....
        /*03a8*/ 	.word	0xffffffff


	//   ....[186]....
        /*03ac*/ 	.word	0xffffffff


	//   ....[187]....
        /*03b0*/ 	.word	0xffffffff


	//   ....[188]....
        /*03b4*/ 	.word	0xffffffff


	//   ....[189]....
        /*03b8*/ 	.word	0xffffffff


	//   ....[190]....
        /*03bc*/ 	.word	0xffffffff


	//   ....[191]....
        /*03c0*/ 	.word	0xffffffff


	//   ....[192]....
        /*03c4*/ 	.word	0xffffffff


	//   ....[193]....
        /*03c8*/ 	.word	0xffffffff


	//   ....[194]....
        /*03cc*/ 	.word	0xffffffff


	//   ....[195]....
        /*03d0*/ 	.word	0xffffffff


	//   ....[196]....
        /*03d4*/ 	.word	0xffffffff


	//   ....[197]....
        /*03d8*/ 	.word	0xffffffff


	//   ....[198]....
        /*03dc*/ 	.word	0xffffffff


	//   ....[199]....
        /*03e0*/ 	.word	0xffffffff


	//   ....[200]....
        /*03e4*/ 	.word	0xffffffff


	//   ....[201]....
        /*03e8*/ 	.word	0xffffffff


	//   ....[202]....
        /*03ec*/ 	.word	0xffffffff


	//   ....[203]....
        /*03f0*/ 	.word	0xffffffff


	//   ....[204]....
        /*03f4*/ 	.word	0xffffffff


	//   ....[205]....
        /*03f8*/ 	.word	0xffffffff


	//   ....[206]....
        /*03fc*/ 	.word	0xffffffff


	//   ....[207]....
        /*0400*/ 	.word	0xffffffff


	//   ....[208]....
        /*0404*/ 	.word	0xffffffff


	//   ....[209]....
        /*0408*/ 	.word	0xffffffff


	//   ....[210]....
        /*040c*/ 	.word	0xffffffff


	//   ....[211]....
        /*0410*/ 	.word	0xffffffff


	//----- nvinfo : EIATTR_COOP_GROUP_INSTR_OFFSETS
	.align		4
.L_538:
        /*0414*/ 	.byte	0x04, 0x28
        /*0416*/ 	.short	(.L_540 - .L_539)


	//   ....[0]....
.L_539:
        /*0418*/ 	.word	0x00000050


	//   ....[1]....
        /*041c*/ 	.word	0x000001e0


	//   ....[2]....
        /*0420*/ 	.word	0x00000210


	//   ....[3]....
        /*0424*/ 	.word	0x00000240


	//   ....[4]....
        /*0428*/ 	.word	0x00000270


	//   ....[5]....
        /*042c*/ 	.word	0x000002a0


	//   ....[6]....
        /*0430*/ 	.word	0x000002d0


	//   ....[7]....
        /*0434*/ 	.word	0x00000430


	//   ....[8]....
        /*0438*/ 	.word	0x00000470


	//   ....[9]....
        /*043c*/ 	.word	0x000004a0


	//   ....[10]....
        /*0440*/ 	.word	0x000004d0


	//   ....[11]....
        /*0444*/ 	.word	0x00000500


	//   ....[12]....
        /*0448*/ 	.word	0x00000530


	//   ....[13]....
        /*044c*/ 	.word	0x000005c0


	//   ....[14]....
        /*0450*/ 	.word	0x00000600


	//   ....[15]....
        /*0454*/ 	.word	0x00000620


	//   ....[16]....
        /*0458*/ 	.word	0x00000680


	//   ....[17]....
        /*045c*/ 	.word	0x00002740


	//   ....[18]....
        /*0460*/ 	.word	0x00002760


	//   ....[19]....
        /*0464*/ 	.word	0x000028d0


	//   ....[20]....
        /*0468*/ 	.word	0x000028e0


	//   ....[21]....
        /*046c*/ 	.word	0x00002a40


	//   ....[22]....
        /*0470*/ 	.word	0x00002a60


	//   ....[23]....
        /*0474*/ 	.word	0x00002bc0


	//   ....[24]....
        /*0478*/ 	.word	0x00002bd0


	//   ....[25]....
        /*047c*/ 	.word	0x00003080


	//   ....[26]....
        /*0480*/ 	.word	0x000030a0


	//   ....[27]....
        /*0484*/ 	.word	0x000030c0


	//   ....[28]....
        /*0488*/ 	.word	0x000030d0


	//   ....[29]....
        /*048c*/ 	.word	0x000031c0


	//   ....[30]....
        /*0490*/ 	.word	0x000031e0


	//   ....[31]....
        /*0494*/ 	.word	0x00003210


	//   ....[32]....
        /*0498*/ 	.word	0x000032e0


	//   ....[33]....
        /*049c*/ 	.word	0x000036a0


	//   ....[34]....
        /*04a0*/ 	.word	0x000036c0


	//   ....[35]....
        /*04a4*/ 	.word	0x00003750


	//   ....[36]....
        /*04a8*/ 	.word	0x000037b0


	//   ....[37]....
        /*04ac*/ 	.word	0x00003c10


	//   ....[38]....
        /*04b0*/ 	.word	0x00003c30


	//   ....[39]....
        /*04b4*/ 	.word	0x00003d30


	//   ....[40]....
        /*04b8*/ 	.word	0x00003d50


	//   ....[41]....
        /*04bc*/ 	.word	0x00004870


	//   ....[42]....
        /*04c0*/ 	.word	0x00004890


	//   ....[43]....
        /*04c4*/ 	.word	0x00004f60


	//   ....[44]....
        /*04c8*/ 	.word	0x00004fe0


	//   ....[45]....
        /*04cc*/ 	.word	0x00005000


	//   ....[46]....
        /*04d0*/ 	.word	0x00005020


	//   ....[47]....
        /*04d4*/ 	.word	0x00006300


	//   ....[48]....
        /*04d8*/ 	.word	0x00006320


	//   ....[49]....
        /*04dc*/ 	.word	0x00006420


	//   ....[50]....
        /*04e0*/ 	.word	0x00006440


	//   ....[51]....
        /*04e4*/ 	.word	0x00006980


	//   ....[52]....
        /*04e8*/ 	.word	0x000069a0


	//   ....[53]....
        /*04ec*/ 	.word	0x00006aa0


	//   ....[54]....
        /*04f0*/ 	.word	0x00006ae0


	//   ....[55]....
        /*04f4*/ 	.word	0x00007510


	//   ....[56]....
        /*04f8*/ 	.word	0x00007550


	//   ....[57]....
        /*04fc*/ 	.word	0x00007b30


	//   ....[58]....
        /*0500*/ 	.word	0x00007c30


	//   ....[59]....
        /*0504*/ 	.word	0x00007d10


	//   ....[60]....
        /*0508*/ 	.word	0x00007d50


	//   ....[61]....
        /*050c*/ 	.word	0x000096f0


	//   ....[62]....
        /*0510*/ 	.word	0x00009710


	//   ....[63]....
        /*0514*/ 	.word	0x00009800


	//   ....[64]....
        /*0518*/ 	.word	0x00009820


	//   ....[65]....
        /*051c*/ 	.word	0x00009d50


	//   ....[66]....
        /*0520*/ 	.word	0x00009d70


	//   ....[67]....
        /*0524*/ 	.word	0x00009e70


	//   ....[68]....
        /*0528*/ 	.word	0x00009eb0


	//   ....[69]....
        /*052c*/ 	.word	0x0000abe0


	//   ....[70]....
        /*0530*/ 	.word	0x0000ac10


	//   ....[71]....
        /*0534*/ 	.word	0x0000aeb0


	//   ....[72]....
        /*0538*/ 	.word	0x0000afe0


	//   ....[73]....
        /*053c*/ 	.word	0x0000c5d0


	//   ....[74]....
        /*0540*/ 	.word	0x0000c5f0


	//   ....[75]....
        /*0544*/ 	.word	0x0000c690


	//   ....[76]....
        /*0548*/ 	.word	0x0000c6f0


	//   ....[77]....
        /*054c*/ 	.word	0x0000c940


	//   ....[78]....
        /*0550*/ 	.word	0x0000c970


	//   ....[79]....
        /*0554*/ 	.word	0x0000c980


	//   ....[80]....
        /*0558*/ 	.word	0x0000c9b0


	//   ....[81]....
        /*055c*/ 	.word	0x0000dd90


	//   ....[82]....
        /*0560*/ 	.word	0x0000dda0


	//   ....[83]....
        /*0564*/ 	.word	0x0000ddb0


	//   ....[84]....
        /*0568*/ 	.word	0x0000ddc0


	//   ....[85]....
        /*056c*/ 	.word	0x0000e120


	//   ....[86]....
        /*0570*/ 	.word	0x0000e140


	//   ....[87]....
        /*0574*/ 	.word	0x0000e2a0


	//   ....[88]....
        /*0578*/ 	.word	0x0000e2b0


	//   ....[89]....
        /*057c*/ 	.word	0x0000e410


	//   ....[90]....
        /*0580*/ 	.word	0x0000e430


	//   ....[91]....
        /*0584*/ 	.word	0x0000e590


	//   ....[92]....
        /*0588*/ 	.word	0x0000e5a0


	//   ....[93]....
        /*058c*/ 	.word	0x0000e8e0


	//   ....[94]....
        /*0590*/ 	.word	0x0000e900


	//   ....[95]....
        /*0594*/ 	.word	0x0000f250


	//   ....[96]....
        /*0598*/ 	.word	0x0000f260


	//   ....[97]....
        /*059c*/ 	.word	0x00010260


	//   ....[98]....
        /*05a0*/ 	.word	0x00010280


	//   ....[99]....
        /*05a4*/ 	.word	0x000103f0


	//   ....[100]....
        /*05a8*/ 	.word	0x00010400


	//   ....[101]....
        /*05ac*/ 	.word	0x00010560


	//   ....[102]....
        /*05b0*/ 	.word	0x00010580


	//   ....[103]....
        /*05b4*/ 	.word	0x000106e0


	//   ....[104]....
        /*05b8*/ 	.word	0x000106f0


	//   ....[105]....
        /*05bc*/ 	.word	0x000108e0


	//   ....[106]....
        /*05c0*/ 	.word	0x00010900


	//   ....[107]....
        /*05c4*/ 	.word	0x00010a20


	//   ....[108]....
        /*05c8*/ 	.word	0x00010a60


	//   ....[109]....
        /*05cc*/ 	.word	0x00010a90


	//   ....[110]....
        /*05d0*/ 	.word	0x00010ac0


	//   ....[111]....
        /*05d4*/ 	.word	0x00010af0


	//   ....[112]....
        /*05d8*/ 	.word	0x00010b20


	//   ....[113]....
        /*05dc*/ 	.word	0x00010c70


	//   ....[114]....
        /*05e0*/ 	.word	0x00010cb0


	//   ....[115]....
        /*05e4*/ 	.word	0x00010ce0


	//   ....[116]....
        /*05e8*/ 	.word	0x00010d10


	//   ....[117]....
        /*05ec*/ 	.word	0x00010d40


	//   ....[118]....
        /*05f0*/ 	.word	0x00010d70


	//   ....[119]....
        /*05f4*/ 	.word	0x00010e00


	//   ....[120]....
        /*05f8*/ 	.word	0x00010e40


	//   ....[121]....
        /*05fc*/ 	.word	0x00010e50


	//   ....[122]....
        /*0600*/ 	.word	0x00010eb0


	//   ....[123]....
        /*0604*/ 	.word	0x00011870


	//   ....[124]....
        /*0608*/ 	.word	0x000118d0


	//   ....[125]....
        /*060c*/ 	.word	0x00011920


	//   ....[126]....
        /*0610*/ 	.word	0x00011970


	//   ....[127]....
        /*0614*/ 	.word	0x000119c0


	//   ....[128]....
        /*0618*/ 	.word	0x00011a30


	//   ....[129]....
        /*061c*/ 	.word	0x00011a80


	//   ....[130]....
        /*0620*/ 	.word	0x00011af0


	//   ....[131]....
        /*0624*/ 	.word	0x00011b60


	//   ....[132]....
        /*0628*/ 	.word	0x00011bc0


	//   ....[133]....
        /*062c*/ 	.word	0x00011c30


	//   ....[134]....
        /*0630*/ 	.word	0x00011ca0


	//   ....[135]....
        /*0634*/ 	.word	0x00011d10


	//   ....[136]....
        /*0638*/ 	.word	0x00011d70


	//   ....[137]....
        /*063c*/ 	.word	0x00011de0


	//   ....[138]....
        /*0640*/ 	.word	0x00011e50


	//   ....[139]....
        /*0644*/ 	.word	0x00011ec0


	//   ....[140]....
        /*0648*/ 	.word	0x00011f20


	//   ....[141]....
        /*064c*/ 	.word	0x00011f90


	//   ....[142]....
        /*0650*/ 	.word	0x00012000


	//   ....[143]....
        /*0654*/ 	.word	0x00012170


	//   ....[144]....
        /*0658*/ 	.word	0x000121d0


	//   ....[145]....
        /*065c*/ 	.word	0x00012240


	//   ....[146]....
        /*0660*/ 	.word	0x000122b0


	//   ....[147]....
        /*0664*/ 	.word	0x00012420


	//   ....[148]....
        /*0668*/ 	.word	0x00012480


	//   ....[149]....
        /*066c*/ 	.word	0x000124f0


	//   ....[150]....
        /*0670*/ 	.word	0x00012560


	//   ....[151]....
        /*0674*/ 	.word	0x000126d0


	//   ....[152]....
        /*0678*/ 	.word	0x00012730


	//   ....[153]....
        /*067c*/ 	.word	0x000127a0


	//   ....[154]....
        /*0680*/ 	.word	0x00012810


	//   ....[155]....
        /*0684*/ 	.word	0x00012990


	//   ....[156]....
        /*0688*/ 	.word	0x000129f0


	//   ....[157]....
        /*068c*/ 	.word	0x00012a60


	//   ....[158]....
        /*0690*/ 	.word	0x00012ad0


	//   ....[159]....
        /*0694*/ 	.word	0x00012c50


	//   ....[160]....
        /*0698*/ 	.word	0x00012cb0


	//   ....[161]....
        /*069c*/ 	.word	0x00012d20


	//   ....[162]....
        /*06a0*/ 	.word	0x00012d90


	//   ....[163]....
        /*06a4*/ 	.word	0x00012f10


	//   ....[164]....
        /*06a8*/ 	.word	0x00012f70


	//   ....[165]....
        /*06ac*/ 	.word	0x00012fd0


	//   ....[166]....
        /*06b0*/ 	.word	0x00013040


	//   ....[167]....
        /*06b4*/ 	.word	0x000130b0


	//   ....[168]....
        /*06b8*/ 	.word	0x00013230


	//   ....[169]....
        /*06bc*/ 	.word	0x00013290


	//   ....[170]....
        /*06c0*/ 	.word	0x000132f0


	//   ....[171]....
        /*06c4*/ 	.word	0x00013350


	//   ....[172]....
        /*06c8*/ 	.word	0x000133a0


	//   ....[173]....
        /*06cc*/ 	.word	0x000133f0


	//   ....[174]....
        /*06d0*/ 	.word	0x00013460


	//   ....[175]....
        /*06d4*/ 	.word	0x000134d0


	//   ....[176]....
        /*06d8*/ 	.word	0x00013540


	//   ....[177]....
        /*06dc*/ 	.word	0x000135a0


	//   ....[178]....
        /*06e0*/ 	.word	0x00013610


	//   ....[179]....
        /*06e4*/ 	.word	0x00013680


	//   ....[180]....
        /*06e8*/ 	.word	0x000136f0


	//   ....[181]....
        /*06ec*/ 	.word	0x00013750


	//   ....[182]....
        /*06f0*/ 	.word	0x000137c0


	//   ....[183]....
        /*06f4*/ 	.word	0x00013830


	//   ....[184]....
        /*06f8*/ 	.word	0x000138a0


	//   ....[185]....
        /*06fc*/ 	.word	0x00013900


	//   ....[186]....
        /*0700*/ 	.word	0x00013970


	//   ....[187]....
        /*0704*/ 	.word	0x000139e0


	//   ....[188]....
        /*0708*/ 	.word	0x00013a50


	//   ....[189]....
        /*070c*/ 	.word	0x00013ab0


	//   ....[190]....
        /*0710*/ 	.word	0x00013b20


	//   ....[191]....
        /*0714*/ 	.word	0x00013b90


	//   ....[192]....
        /*0718*/ 	.word	0x00013c00


	//   ....[193]....
        /*071c*/ 	.word	0x00013c60


	//   ....[194]....
        /*0720*/ 	.word	0x00013cd0


	//   ....[195]....
        /*0724*/ 	.word	0x00013d40


	//   ....[196]....
        /*0728*/ 	.word	0x00013d90


	//   ....[197]....
        /*072c*/ 	.word	0x00013dd0


	//   ....[198]....
        /*0730*/ 	.word	0x00013e20


	//   ....[199]....
        /*0734*/ 	.word	0x00013e70


	//   ....[200]....
        /*0738*/ 	.word	0x00013ec0


	//   ....[201]....
        /*073c*/ 	.word	0x00013f30


	//   ....[202]....
        /*0740*/ 	.word	0x00013f80


	//   ....[203]....
        /*0744*/ 	.word	0x00013fd0


	//   ....[204]....
        /*0748*/ 	.word	0x00014020


	//   ....[205]....
        /*074c*/ 	.word	0x00014070


	//   ....[206]....
        /*0750*/ 	.word	0x000140c0


	//   ....[207]....
        /*0754*/ 	.word	0x00014130


	//   ....[208]....
        /*0758*/ 	.word	0x00014180


	//   ....[209]....
        /*075c*/ 	.word	0x000141f0


	//   ....[210]....
        /*0760*/ 	.word	0x00014250


	//   ....[211]....
        /*0764*/ 	.word	0x000142c0


	//----- nvinfo : EIATTR_EXIT_INSTR_OFFSETS
	.align		4
.L_540:
        /*0768*/ 	.byte	0x04, 0x1c
        /*076a*/ 	.short	(.L_542 - .L_541)


	//   ....[0]....
.L_541:
        /*076c*/ 	.word	0x00000fe0


	//   ....[1]....
        /*0770*/ 	.word	0x00011830


	//----- nvinfo : EIATTR_MAX_THREADS
	.align		4
.L_542:
        /*0774*/ 	.byte	0x04, 0x05
        /*0776*/ 	.short	(.L_544 - .L_543)
.L_543:
        /*0778*/ 	.word	0x00000100
        /*077c*/ 	.word	0x00000001
        /*0780*/ 	.word	0x00000001


	//----- nvinfo : EIATTR_CRS_STACK_SIZE
	.align		4
.L_544:
        /*0784*/ 	.byte	0x04, 0x1e
        /*0786*/ 	.short	(.L_546 - .L_545)
.L_545:
        /*0788*/ 	.word	0x00000000
.L_546:


//--------------------- .nv.info._ZN7cutlass13device_kernelIN5flash19enable_sm80_to_sm89INS1_16FlashAttnFwdSm80INS1_25CollectiveMainloopFwdSm80ILi8ELi2ELb0EN4cute5tupleIJNS5_1CILi128EEENS7_ILi64EEENS7_ILi192EEEEEELi192ENS_6half_tEfNS_4arch4Sm80ELb1ELb0ELb0ELb1ELb1ELb1ELb1ELb1EEENS1_21CollectiveEpilogueFwdINS6_IJS8_SA_S9_EEENS6_IJNS7_ILi1EEESI_SI_EEESC_SE_Li256ELb1ELb1ELb1ELb0EEENS1_36VarlenDynamicPersistentTileSchedulerILi128ELi64ELi256ELi256ELb1ELb1ELb0ELb1ELb1ELb1EEEEEEEEEvNT_6ParamsE --------------------------
	.section	.nv.info._ZN7cutlass13device_kernelIN5flash19enable_sm80_to_sm89INS1_16FlashAttnFwdSm80INS1_25CollectiveMainloopFwdSm80ILi8ELi2ELb0EN4cute5tupleIJNS5_1CILi128EEENS7_ILi64EEENS7_ILi192EEEEEELi192ENS_6half_tEfNS_4arch4Sm80ELb1ELb0ELb0ELb1ELb1ELb1ELb1ELb1EEENS1_21CollectiveEpilogueFwdINS6_IJS8_SA_S9_EEENS6_IJNS7_ILi1EEESI_SI_EEESC_SE_Li256ELb1ELb1ELb1ELb0EEENS1_36VarlenDynamicPersistentTileSchedulerILi128ELi64ELi256ELi256ELb1ELb1ELb0ELb1ELb1ELb1EEEEEEEEEvNT_6ParamsE,"",@"SHT_CUDA_INFO"
	.sectionflags	@""
	.align	4


	//----- nvinfo : EIATTR_CUDA_API_VERSION
	.align		4
        /*0000*/ 	.byte	0x04, 0x37
        /*0002*/ 	.short	(.L_548 - .L_547)
.L_547:
        /*0004*/ 	.word	0x00000082


	//----- nvinfo : EIATTR_SW2861232_WAR
	.align		4
.L_548:
        /*0008*/ 	.byte	0x01, 0x35
	.zero		2


	//----- nvinfo : EIATTR_PARAM_CBANK
	.align		4
        /*000c*/ 	.byte	0x04, 0x0a
        /*000e*/ 	.short	(.L_550 - .L_549)
	.align		4
.L_549:
        /*0010*/ 	.word	index@(.nv.constant0._ZN7cutlass13device_kernelIN5flash19enable_sm80_to_sm89INS1_16FlashAttnFwdSm80INS1_25CollectiveMainloopFwdSm80ILi8ELi2ELb0EN4cute5tupleIJNS5_1CILi128EEENS7_ILi64EEENS7_ILi192EEEEEELi192ENS_6half_tEfNS_4arch4Sm80ELb1ELb0ELb0ELb1ELb1ELb1ELb1ELb1EEENS1_21CollectiveEpilogueFwdINS6_IJS8_SA_S9_EEENS6_IJNS7_ILi1EEESI_SI_EEESC_SE_Li256ELb1ELb1ELb1ELb0EEENS1_36VarlenDynamicPersistentTileSchedulerILi128ELi64ELi256ELi256ELb1ELb1ELb0ELb1ELb1ELb1EEEEEEEEEvNT_6ParamsE)
        /*0014*/ 	.short	0x0160
        /*0016*/ 	.short	0x0438


	//----- nvinfo : EIATTR_CBANK_PARAM_SIZE
	.align		4
.L_550:
        /*0018*/ 	.byte	0x03, 0x19
        /*001a*/ 	.short	0x0438


	//----- nvinfo : EIATTR_KPARAM_INFO
	.align		4
        /*001c*/ 	.byte	0x04, 0x17
        /*001e*/ 	.short	(.L_552 - .L_551)
.L_551:
        /*0020*/ 	.word	0x00000000
        /*0024*/ 	.short	0x0000
        /*0026*/ 	.short	0x0000
        /*0028*/ 	.byte	0x00, 0xf0, 0xe1, 0x10


	//----- nvinfo : EIATTR_MAXREG_COUNT
	.align		4
.L_552:
        /*002c*/ 	.byte	0x03, 0x1b
        /*002e*/ 	.short	0x00ff


	//----- nvinfo : EIATTR_NUM_BARRIERS
	.align		4
        /*0030*/ 	.byte	0x02, 0x4c
        /*0032*/ 	.byte	0x06
	.zero		1


	//----- nvinfo : EIATTR_ANNOTATIONS
	.align		4
        /*0034*/ 	.byte	0x04, 0x55
        /*0036*/ 	.short	(.L_554 - .L_553)


	//   ....[0]....
.L_553:
        /* <DEDUP_REMOVED lines=64> */


	//----- nvinfo : EIATTR_MERCURY_ISA_VERSION
	.align		4
.L_554:
        /*0420*/ 	.byte	0x03, 0x5f
        /*0422*/ 	.short	0x0000


	//----- nvinfo : EIATTR_INT_WARP_WIDE_INSTR_OFFSETS
	.align		4
        /*0424*/ 	.byte	0x04, 0x31
        /*0426*/ 	.short	(.L_556 - .L_555)


	//   ....[0]....
.L_555:
        /*0428*/ 	.word	0x00019ce0


	//   ....[1]....
        /*042c*/ 	.word	0x00019d60


	//----- nvinfo : EIATTR_COOP_GROUP_MASK_REGIDS
	.align		4
.L_556:
        /*0430*/ 	.byte	0x04, 0x29
        /*0432*/ 	.short	(.L_558 - .L_557)


	//   ....[0]....
.L_557:
        /*0434*/ 	.word	0xffffffff


	//   ....[1]....
        /*0438*/ 	.word	0xffffffff


	//   ....[2]....
        /*043c*/ 	.word	0xffffffff


	//   ....[3]....
        /*0440*/ 	.word	0xffffffff


	//   ....[4]....
        /*0444*/ 	.word	0xffffffff


	//   ....[5]....
        /*0448*/ 	.word	0xffffffff


	//   ....[6]....
        /*044c*/ 	.word	0xffffffff


	//   ....[7]....
        /*0450*/ 	.word	0xffffffff


	//   ....[8]....
        /*0454*/ 	.word	0xffffffff


	//   ....[9]....
        /*0458*/ 	.word	0xffffffff


	//   ....[10]....
        /*045c*/ 	.word	0xffffffff


	//   ....[11]....
        /*0460*/ 	.word	0xffffffff


	//   ....[12]....
        /*0464*/ 	.word	0xffffffff


	//   ....[13]....
        /*0468*/ 	.word	0xffffffff


	//   ....[14]....
        /*046c*/ 	.word	0xffffffff


	//   ....[15]....
        /*0470*/ 	.word	0xffffffff


	//   ....[16]....
        /*0474*/ 	.word	0xffffffff


	//   ....[17]....
        /*0478*/ 	.word	0xffffffff


	//   ....[18]....
        /*047c*/ 	.word	0xffffffff


	//   ....[19]....
        /*0480*/ 	.word	0xffffffff


	//   ....[20]....
        /*0484*/ 	.word	0xffffffff


	//   ....[21]....
        /*0488*/ 	.word	0xffffffff


	//   ....[22]....
        /*048c*/ 	.word	0xffffffff


	//   ....[23]....
        /*0490*/ 	.word	0xffffffff


	//   ....[24]....
        /*0494*/ 	.word	0xffffffff


	//   ....[25]....
        /*0498*/ 	.word	0xffffffff


	//   ....[26]....
        /*049c*/ 	.word	0xffffffff


	//   ....[27]....
        /*04a0*/ 	.word	0xffffffff


	//   ....[28]....
        /*04a4*/ 	.word	0xffffffff


	//   ....[29]....
        /*04a8*/ 	.word	0xffffffff


	//   ....[30]....
        /*04ac*/ 	.word	0xffffffff


	//   ....[31]....
        /*04b0*/ 	.word	0xffffffff


	//   ....[32]....
        /*04b4*/ 	.word	0xffffffff


	//   ....[33]....
        /*04b8*/ 	.word	0xffffffff


	//   ....[34]....
        /*04bc*/ 	.word	0xffffffff


	//   ....[35]....
        /*04c0*/ 	.word	0xffffffff


	//   ....[36]....
        /*04c4*/ 	.word	0xffffffff


	//   ....[37]....
        /*04c8*/ 	.word	0xffffffff


	//   ....[38]....
        /*04cc*/ 	.word	0xffffffff


	//   ....[39]....
        /*04d0*/ 	.word	0xffffffff


	//   ....[40]....
        /*04d4*/ 	.word	0xffffffff


	//   ....[41]....
        /*04d8*/ 	.word	0xffffffff


	//   ....[42]....
        /*04dc*/ 	.word	0xffffffff


	//   ....[43]....
        /*04e0*/ 	.word	0xffffffff


	//   ....[44]....
        /*04e4*/ 	.word	0xffffffff


	//   ....[45]....
        /*04e8*/ 	.word	0xffffffff


	//   ....[46]....
        /*04ec*/ 	.word	0xffffffff


	//   ....[47]....
        /*04f0*/ 	.word	0xffffffff


	//   ....[48]....
        /*04f4*/ 	.word	0xffffffff


	//   ....[49]....
        /*04f8*/ 	.word	0xffffffff


	//   ....[50]....
        /*04fc*/ 	.word	0xffffffff


	//   ....[51]....
        /*0500*/ 	.word	0xffffffff


	//   ....[52]....
        /*0504*/ 	.word	0xffffffff


	//   ....[53]....
        /*0508*/ 	.word	0xffffffff


	//   ....[54]....
        /*050c*/ 	.word	0xffffffff


	//   ....[55]....
        /*0510*/ 	.word	0xffffffff


	//   ....[56]....
        /*0514*/ 	.word	0xffffffff


	//   ....[57]....
        /*0518*/ 	.word	0xffffffff


	//   ....[58]....
        /*051c*/ 	.word	0xffffffff


	//   ....[59]....
        /*0520*/ 	.word	0xffffffff


	//   ....[60]....
        /*0524*/ 	.word	0xffffffff


	//   ....[61]....
        /*0528*/ 	.word	0xffffffff


	//   ....[62]....
        /*052c*/ 	.word	0xffffffff


	//   ....[63]....
        /*0530*/ 	.word	0xffffffff


	//   ....[64]....
        /*0534*/ 	.word	0xffffffff


	//   ....[65]....
        /*0538*/ 	.word	0xffffffff


	//   ....[66]....
        /*053c*/ 	.word	0xffffffff


	//   ....[67]....
        /*0540*/ 	.word	0xffffffff


	//   ....[68]....
        /*0544*/ 	.word	0xffffffff


	//   ....[69]....
        /*0548*/ 	.word	0xffffffff


	//   ....[70]....
        /*054c*/ 	.word	0xffffffff


	//   ....[71]....
        /*0550*/ 	.word	0xffffffff


	//   ....[72]....
        /*0554*/ 	.word	0xffffffff


	//   ....[73]....
        /*0558*/ 	.word	0xffffffff


	//   ....[74]....
        /*055c*/ 	.word	0xffffffff


	//   ....[75]....
        /*0560*/ 	.word	0xffffffff


	//   ....[76]....
        /*0564*/ 	.word	0xffffffff


	//   ....[77]....
        /*0568*/ 	.word	0xffffffff


	//   ....[78]....
        /*056c*/ 	.word	0xffffffff


	//   ....[79]....
        /*0570*/ 	.word	0xffffffff


	//   ....[80]....
        /*0574*/ 	.word	0xffffffff


	//   ....[81]....
        /*0578*/ 	.word	0xffffffff


	//   ....[82]....
        /*057c*/ 	.word	0xffffffff


	//   ....[83]....
        /*0580*/ 	.word	0xffffffff


	//   ....[84]....
        /*0584*/ 	.word	0xffffffff


	//   ....[85]....
        /*0588*/ 	.word	0xffffffff


	//   ....[86]....
        /*058c*/ 	.word	0xffffffff


	//   ....[87]....
        /*0590*/ 	.word	0xffffffff


	//   ....[88]....
        /*0594*/ 	.word	0xffffffff


	//   ....[89]....
        /*0598*/ 	.word	0xffffffff


	//   ....[90]....
        /*059c*/ 	.word	0xffffffff


	//   ....[91]....
        /*05a0*/ 	.word	0xffffffff


	//   ....[92]....
        /*05a4*/ 	.word	0xffffffff


	//   ....[93]....
        /*05a8*/ 	.word	0xffffffff


	//   ....[94]....
        /*05ac*/ 	.word	0xffffffff


	//   ....[95]....
        /*05b0*/ 	.word	0xffffffff


	//   ....[96]....
        /*05b4*/ 	.word	0xffffffff


	//   ....[97]....
        /*05b8*/ 	.word	0xffffffff


	//   ....[98]....
        /*05bc*/ 	.word	0xffffffff


	//   ....[99]....
        /*05c0*/ 	.word	0xffffffff


	//   ....[100]....
        /*05c4*/ 	.word	0xffffffff


	//   ....[101]....
        /*05c8*/ 	.word	0xffffffff


	//   ....[102]....
        /*05cc*/ 	.word	0xffffffff


	//   ....[103]....
        /*05d0*/ 	.word	0xffffffff


	//   ....[104]....
        /*05d4*/ 	.word	0xffffffff


	//   ....[105]....
        /*05d8*/ 	.word	0xffffffff


	//   ....[106]....
        /*05dc*/ 	.word	0xffffffff


	//   ....[107]....
        /*05e0*/ 	.word	0xffffffff


	//   ....[108]....
        /*05e4*/ 	.word	0xffffffff


	//   ....[109]....
        /*05e8*/ 	.word	0xffffffff


	//   ....[110]....
        /*05ec*/ 	.word	0xffffffff


	//   ....[111]....
        /*05f0*/ 	.word	0xffffffff


	//   ....[112]....
        /*05f4*/ 	.word	0xffffffff


	//   ....[113]....
        /*05f8*/ 	.word	0xffffffff


	//   ....[114]....
        /*05fc*/ 	.word	0xffffffff


	//   ....[115]....
        /*0600*/ 	.word	0xffffffff


	//   ....[116]....
        /*0604*/ 	.word	0xffffffff


	//   ....[117]....
        /*0608*/ 	.word	0xffffffff


	//   ....[118]....
        /*060c*/ 	.word	0xffffffff


	//   ....[119]....
        /*0610*/ 	.word	0xffffffff


	//   ....[120]....
        /*0614*/ 	.word	0xffffffff


	//   ....[121]....
        /*0618*/ 	.word	0xffffffff


	//   ....[122]....
        /*061c*/ 	.word	0xffffffff


	//   ....[123]....
        /*0620*/ 	.word	0xffffffff


	//   ....[124]....
        /*0624*/ 	.word	0xffffffff


	//   ....[125]....
        /*0628*/ 	.word	0xffffffff


	//   ....[126]....
        /*062c*/ 	.word	0xffffffff


	//   ....[127]....
        /*0630*/ 	.word	0xffffffff


	//   ....[128]....
        /*0634*/ 	.word	0xffffffff


	//   ....[129]....
        /*0638*/ 	.word	0xffffffff


	//   ....[130]....
        /*063c*/ 	.word	0xffffffff


	//   ....[131]....
        /*0640*/ 	.word	0xffffffff


	//   ....[132]....
        /*0644*/ 	.word	0xffffffff


	//   ....[133]....
        /*0648*/ 	.word	0xffffffff


	//   ....[134]....
        /*064c*/ 	.word	0xffffffff


	//   ....[135]....
        /*0650*/ 	.word	0xffffffff


	//   ....[136]....
        /*0654*/ 	.word	0xffffffff


	//   ....[137]....
        /*0658*/ 	.word	0xffffffff


	//   ....[138]....
        /*065c*/ 	.word	0xffffffff


	//   ....[139]....
        /*0660*/ 	.word	0xffffffff


	//   ....[140]....
        /*0664*/ 	.word	0xffffffff


	//   ....[141]....
        /*0668*/ 	.word	0xffffffff


	//   ....[142]....
        /*066c*/ 	.word	0xffffffff


	//   ....[143]....
        /*0670*/ 	.word	0xffffffff


	//   ....[144]....
        /*0674*/ 	.word	0xffffffff


	//   ....[145]....
        /*0678*/ 	.word	0xffffffff


	//   ....[146]....
        /*067c*/ 	.word	0xffffffff


	//   ....[147]....
        /*0680*/ 	.word	0xffffffff


	//   ....[148]....
        /*0684*/ 	.word	0xffffffff


	//   ....[149]....
        /*0688*/ 	.word	0xffffffff


	//   ....[150]....
        /*068c*/ 	.word	0xffffffff


	//   ....[151]....
        /*0690*/ 	.word	0xffffffff


	//   ....[152]....
        /*0694*/ 	.word	0xffffffff


	//   ....[153]....
        /*0698*/ 	.word	0xffffffff


	//   ....[154]....
        /*069c*/ 	.word	0xffffffff


	//   ....[155]....
        /*06a0*/ 	.word	0xffffffff


	//   ....[156]....
        /*06a4*/ 	.word	0xffffffff


	//   ....[157]....
        /*06a8*/ 	.word	0xffffffff


	//   ....[158]....
        /*06ac*/ 	.word	0xffffffff


	//   ....[159]....
        /*06b0*/ 	.word	0xffffffff


	//   ....[160]....
        /*06b4*/ 	.word	0xffffffff


	//   ....[161]....
        /*06b8*/ 	.word	0xffffffff


	//   ....[162]....
        /*06bc*/ 	.word	0xffffffff


	//   ....[163]....
        /*06c0*/ 	.word	0xffffffff


	//   ....[164]....
        /*06c4*/ 	.word	0xffffffff


	//   ....[165]....
        /*06c8*/ 	.word	0xffffffff


	//   ....[166]....
        /*06cc*/ 	.word	0xffffffff


	//   ....[167]....
        /*06d0*/ 	.word	0xffffffff


	//   ....[168]....
        /*06d4*/ 	.word	0xffffffff


	//   ....[169]....
        /*06d8*/ 	.word	0xffffffff


	//   ....[170]....
        /*06dc*/ 	.word	0xffffffff


	//   ....[171]....
        /*06e0*/ 	.word	0xffffffff


	//   ....[172]....
        /*06e4*/ 	.word	0xffffffff


	//   ....[173]....
        /*06e8*/ 	.word	0xffffffff


	//   ....[174]....
        /*06ec*/ 	.word	0xffffffff


	//   ....[175]....
        /*06f0*/ 	.word	0xffffffff


	//   ....[176]....
        /*06f4*/ 	.word	0xffffffff


	//   ....[177]....
        /*06f8*/ 	.word	0xffffffff


	//   ....[178]....
        /*06fc*/ 	.word	0xffffffff


	//   ....[179]....
        /*0700*/ 	.word	0xffffffff


	//   ....[180]....
        /*0704*/ 	.word	0xffffffff


	//   ....[181]....
        /*0708*/ 	.word	0xffffffff


	//   ....[182]....
        /*070c*/ 	.word	0xffffffff


	//   ....[183]....
        /*0710*/ 	.word	0xffffffff


	//   ....[184]....
        /*0714*/ 	.word	0xffffffff


	//   ....[185]....
        /*0718*/ 	.word	0xffffffff


	//   ....[186]....
        /*071c*/ 	.word	0xffffffff


	//   ....[187]....
        /*0720*/ 	.word	0xffffffff


	//   ....[188]....
        /*0724*/ 	.word	0xffffffff


	//   ....[189]....
        /*0728*/ 	.word	0xffffffff


	//   ....[190]....
        /*072c*/ 	.word	0xffffffff


	//   ....[191]....
        /*0730*/ 	.word	0xffffffff


	//   ....[192]....
        /*0734*/ 	.word	0xffffffff


	//   ....[193]....
        /*0738*/ 	.word	0xffffffff


	//   ....[194]....
        /*073c*/ 	.word	0xffffffff


	//   ....[195]....
        /*0740*/ 	.word	0xffffffff


	//   ....[196]....
        /*0744*/ 	.word	0xffffffff


	//   ....[197]....
        /*0748*/ 	.word	0xffffffff


	//   ....[198]....
        /*074c*/ 	.word	0xffffffff


	//   ....[199]....
        /*0750*/ 	.word	0xffffffff


	//   ....[200]....
        /*0754*/ 	.word	0xffffffff


	//   ....[201]....
        /*0758*/ 	.word	0xffffffff


	//   ....[202]....
        /*075c*/ 	.word	0xffffffff


	//   ....[203]....
        /*0760*/ 	.word	0xffffffff


	//   ....[204]....
        /*0764*/ 	.word	0xffffffff


	//   ....[205]....
        /*0768*/ 	.word	0xffffffff


	//   ....[206]....
        /*076c*/ 	.word	0xffffffff


	//   ....[207]....
        /*0770*/ 	.word	0xffffffff


	//   ....[208]....
        /*0774*/ 	.word	0xffffffff


	//   ....[209]....
        /*0778*/ 	.word	0xffffffff


	//   ....[210]....
        /*077c*/ 	.word	0xffffffff


	//   ....[211]....
        /*0780*/ 	.word	0xffffffff


	//   ....[212]....
        /*0784*/ 	.word	0xffffffff


	//   ....[213]....
        /*0788*/ 	.word	0xffffffff


	//   ....[214]....
        /*078c*/ 	.word	0xffffffff


	//   ....[215]....
        /*0790*/ 	.word	0xffffffff


	//   ....[216]....
        /*0794*/ 	.word	0xffffffff


	//   ....[217]....
        /*0798*/ 	.word	0xffffffff


	//   ....[218]....
        /*079c*/ 	.word	0xffffffff


	//   ....[219]....
        /*07a0*/ 	.word	0xffffffff


	//   ....[220]....
        /*07a4*/ 	.word	0xffffffff


	//   ....[221]....
        /*07a8*/ 	.word	0xffffffff


	//   ....[222]....
        /*07ac*/ 	.word	0xffffffff


	//   ....[223]....
        /*07b0*/ 	.word	0xffffffff


	//   ....[224]....
        /*07b4*/ 	.word	0xffffffff


	//   ....[225]....
        /*07b8*/ 	.word	0xffffffff


	//   ....[226]....
        /*07bc*/ 	.word	0xffffffff


	//   ....[227]....
        /*07c0*/ 	.word	0xffffffff


	//   ....[228]....
        /*07c4*/ 	.word	0xffffffff


	//   ....[229]....
        /*07c8*/ 	.word	0xffffffff


	//   ....[230]....
        /*07cc*/ 	.word	0xffffffff


	//   ....[231]....
        /*07d0*/ 	.word	0xffffffff


	//   ....[232]....
        /*07d4*/ 	.word	0xffffffff


	//   ....[233]....
        /*07d8*/ 	.word	0xffffffff


	//   ....[234]....
        /*07dc*/ 	.word	0xffffffff


	//   ....[235]....
        /*07e0*/ 	.word	0xffffffff


	//   ....[236]....
        /*07e4*/ 	.word	0xffffffff


	//   ....[237]....
        /*07e8*/ 	.word	0xffffffff


	//   ....[238]....
        /*07ec*/ 	.word	0xffffffff


	//   ....[239]....
        /*07f0*/ 	.word	0xffffffff


	//   ....[240]....
        /*07f4*/ 	.word	0xffffffff


	//   ....[241]....
        /*07f8*/ 	.word	0xffffffff


	//   ....[242]....
        /*07fc*/ 	.word	0xffffffff


	//   ....[243]....
        /*0800*/ 	.word	0xffffffff


	//   ....[244]....
        /*0804*/ 	.word	0xffffffff


	//   ....[245]....
        /*0808*/ 	.word	0xffffffff


	//   ....[246]....
        /*080c*/ 	.word	0xffffffff


	//   ....[247]....
        /*0810*/ 	.word	0xffffffff


	//   ....[248]....
        /*0814*/ 	.word	0xffffffff


	//   ....[249]....
        /*0818*/ 	.word	0xffffffff


	//   ....[250]....
        /*081c*/ 	.word	0xffffffff


	//   ....[251]....
        /*0820*/ 	.word	0xffffffff


	//----- nvinfo : EIATTR_COOP_GROUP_INSTR_OFFSETS
	.align		4
.L_558:
        /*0824*/ 	.byte	0x04, 0x28
        /*0826*/ 	.short	(.L_560 - .L_559)


	//   ....[0]....
.L_559:
        /*0828*/ 	.word	0x00000050


	//   ....[1]....
        /*082c*/ 	.word	0x00000200


	//   ....[2]....
        /*0830*/ 	.word	0x00000230


	//   ....[3]....
        /*0834*/ 	.word	0x00000260


	//   ....[4]....
        /*0838*/ 	.word	0x00000290


	//   ....[5]....
        /*083c*/ 	.word	0x000002c0


	//   ....[6]....
        /*0840*/ 	.word	0x000002f0


	//   ....[7]....
        /*0844*/ 	.word	0x00000450


	//   ....[8]....
        /*0848*/ 	.word	0x00000490


	//   ....[9]....
        /*084c*/ 	.word	0x000004c0


	//   ....[10]....
        /*0850*/ 	.word	0x000004f0


	//   ....[11]....
        /*0854*/ 	.word	0x00000520


	//   ....[12]....
        /*0858*/ 	.word	0x00000550


	//   ....[13]....
        /*085c*/ 	.word	0x000005e0


	//   ....[14]....
        /*0860*/ 	.word	0x00000630


	//   ....[15]....
        /*0864*/ 	.word	0x00000650


	//   ....[16]....
        /*0868*/ 	.word	0x000006b0


	//   ....[17]....
        /*086c*/ 	.word	0x00003e20


	//   ....[18]....
        /*0870*/ 	.word	0x00003e30


	//   ....[19]....
        /*0874*/ 	.word	0x000059a0


	//   ....[20]....
        /*0878*/ 	.word	0x000059b0


	//   ....[21]....
        /*087c*/ 	.word	0x000074a0


	//   ....[22]....
        /*0880*/ 	.word	0x000074b0


	//   ....[23]....
        /*0884*/ 	.word	0x000079a0


	//   ....[24]....
        /*0888*/ 	.word	0x000079b0


	//   ....[25]....
        /*088c*/ 	.word	0x00008790


	//   ....[26]....
        /*0890*/ 	.word	0x000087b0


	//   ....[27]....
        /*0894*/ 	.word	0x000088e0


	//   ....[28]....
        /*0898*/ 	.word	0x000088f0


	//   ....[29]....
        /*089c*/ 	.word	0x00008a20


	//   ....[30]....
        /*08a0*/ 	.word	0x00008a40


	//   ....[31]....
        /*08a4*/ 	.word	0x00008b70


	//   ....[32]....
        /*08a8*/ 	.word	0x00008b80


	//   ....[33]....
        /*08ac*/ 	.word	0x00009020


	//   ....[34]....
        /*08b0*/ 	.word	0x00009050


	//   ....[35]....
        /*08b4*/ 	.word	0x00009070


	//   ....[36]....
        /*08b8*/ 	.word	0x00009080


	//   ....[37]....
        /*08bc*/ 	.word	0x00009180


	//   ....[38]....
        /*08c0*/ 	.word	0x000091b0


	//   ....[39]....
        /*08c4*/ 	.word	0x000091e0


	//   ....[40]....
        /*08c8*/ 	.word	0x00009280


	//   ....[41]....
        /*08cc*/ 	.word	0x00009650


	//   ....[42]....
        /*08d0*/ 	.word	0x00009670


	//   ....[43]....
        /*08d4*/ 	.word	0x00009700


	//   ....[44]....
        /*08d8*/ 	.word	0x00009760


	//   ....[45]....
        /*08dc*/ 	.word	0x00009ba0


	//   ....[46]....
        /*08e0*/ 	.word	0x00009bc0


	//   ....[47]....
        /*08e4*/ 	.word	0x00009bd0


	//   ....[48]....
        /*08e8*/ 	.word	0x00009be0


	//   ....[49]....
        /*08ec*/ 	.word	0x0000a400


	//   ....[50]....
        /*08f0*/ 	.word	0x0000a410


	//   ....[51]....
        /*08f4*/ 	.word	0x0000a420


	//   ....[52]....
        /*08f8*/ 	.word	0x0000a430


	//   ....[53]....
        /*08fc*/ 	.word	0x0000d120


	//   ....[54]....
        /*0900*/ 	.word	0x0000d140


	//   ....[55]....
        /*0904*/ 	.word	0x0000d160


	//   ....[56]....
        /*0908*/ 	.word	0x0000d170


	//   ....[57]....
        /*090c*/ 	.word	0x0000d770


	//   ....[58]....
        /*0910*/ 	.word	0x0000d780


	//   ....[59]....
        /*0914*/ 	.word	0x0000d790


	//   ....[60]....
        /*0918*/ 	.word	0x0000d7a0


	//   ....[61]....
        /*091c*/ 	.word	0x00010720


	//   ....[62]....
        /*0920*/ 	.word	0x00010740


	//   ....[63]....
        /*0924*/ 	.word	0x00010840


	//   ....[64]....
        /*0928*/ 	.word	0x00010860


	//   ....[65]....
        /*092c*/ 	.word	0x00011420


	//   ....[66]....
        /*0930*/ 	.word	0x00011430


	//   ....[67]....
        /*0934*/ 	.word	0x00011a80


	//   ....[68]....
        /*0938*/ 	.word	0x00011bb0


	//   ....[69]....
        /*093c*/ 	.word	0x00011bc0


	//   ....[70]....
        /*0940*/ 	.word	0x00011bf0


	//   ....[71]....
        /*0944*/ 	.word	0x00012eb0


	//   ....[72]....
        /*0948*/ 	.word	0x00012ed0


	//   ....[73]....
        /*094c*/ 	.word	0x00012fc0


	//   ....[74]....
        /*0950*/ 	.word	0x00012fe0


	//   ....[75]....
        /*0954*/ 	.word	0x00013520


	//   ....[76]....
        /*0958*/ 	.word	0x00013540


	//   ....[77]....
        /*095c*/ 	.word	0x00013640


	//   ....[78]....
        /*0960*/ 	.word	0x00013680


	//   ....[79]....
        /*0964*/ 	.word	0x000140d0


	//   ....[80]....
        /*0968*/ 	.word	0x00014110


	//   ....[81]....
        /*096c*/ 	.word	0x000146b0


	//   ....[82]....
        /*0970*/ 	.word	0x000147e0


	//   ....[83]....
        /*0974*/ 	.word	0x00014900


	//   ....[84]....
        /*0978*/ 	.word	0x00014940


	//   ....[85]....
        /*097c*/ 	.word	0x000162a0


	//   ....[86]....
        /*0980*/ 	.word	0x000162c0


	//   ....[87]....
        /*0984*/ 	.word	0x000163d0


	//   ....[88]....
        /*0988*/ 	.word	0x00016400


	//   ....[89]....
        /*098c*/ 	.word	0x000168d0


	//   ....[90]....
        /*0990*/ 	.word	0x000168f0


	//   ....[91]....
        /*0994*/ 	.word	0x000169f0


	//   ....[92]....
        /*0998*/ 	.word	0x00016a30


	//   ....[93]....
        /*099c*/ 	.word	0x00017760


	//   ....[94]....
        /*09a0*/ 	.word	0x00017790


	//   ....[95]....
        /*09a4*/ 	.word	0x00017a30


	//   ....[96]....
        /*09a8*/ 	.word	0x00017b60


	//   ....[97]....
        /*09ac*/ 	.word	0x00019130


	//   ....[98]....
        /*09b0*/ 	.word	0x00019150


	//   ....[99]....
        /*09b4*/ 	.word	0x00019260


	//   ....[100]....
        /*09b8*/ 	.word	0x00019290


	//   ....[101]....
        /*09bc*/ 	.word	0x000194b0


	//   ....[102]....
        /*09c0*/ 	.word	0x000194e0


	//   ....[103]....
        /*09c4*/ 	.word	0x000194f0


	//   ....[104]....
        /*09c8*/ 	.word	0x00019520


	//   ....[105]....
        /*09cc*/ 	.word	0x0001aae0


	//   ....[106]....
        /*09d0*/ 	.word	0x0001aaf0


	//   ....[107]....
        /*09d4*/ 	.word	0x0001ab10


	//   ....[108]....
        /*09d8*/ 	.word	0x0001ab30


	//   ....[109]....
        /*09dc*/ 	.word	0x0001aeb0


	//   ....[110]....
        /*09e0*/ 	.word	0x0001aed0


	//   ....[111]....
        /*09e4*/ 	.word	0x0001aff0


	//   ....[112]....
        /*09e8*/ 	.word	0x0001b000


	//   ....[113]....
        /*09ec*/ 	.word	0x0001b130


	//   ....[114]....
        /*09f0*/ 	.word	0x0001b150


	//   ....[115]....
        /*09f4*/ 	.word	0x0001b280


	//   ....[116]....
        /*09f8*/ 	.word	0x0001b290


	//   ....[117]....
        /*09fc*/ 	.word	0x0001b5c0


	//   ....[118]....
        /*0a00*/ 	.word	0x0001b5e0


	//   ....[119]....
        /*0a04*/ 	.word	0x0001c090


	//   ....[120]....
        /*0a08*/ 	.word	0x0001c0a0


	//   ....[121]....
        /*0a0c*/ 	.word	0x0001d370


	//   ....[122]....
        /*0a10*/ 	.word	0x0001d390


	//   ....[123]....
        /*0a14*/ 	.word	0x0001d4c0


	//   ....[124]....
        /*0a18*/ 	.word	0x0001d4d0


	//   ....[125]....
        /*0a1c*/ 	.word	0x0001d600


	//   ....[126]....
        /*0a20*/ 	.word	0x0001d620


	//   ....[127]....
        /*0a24*/ 	.word	0x0001d750


	//   ....[128]....
        /*0a28*/ 	.word	0x0001d760


	//   ....[129]....
        /*0a2c*/ 	.word	0x0001d950


	//   ....[130]....
        /*0a30*/ 	.word	0x0001d970


	//   ....[131]....
        /*0a34*/ 	.word	0x0001daa0


	//   ....[132]....
        /*0a38*/ 	.word	0x0001dae0


	//   ....[133]....
        /*0a3c*/ 	.word	0x0001db10


	//   ....[134]....
        /*0a40*/ 	.word	0x0001db40


	//   ....[135]....
        /*0a44*/ 	.word	0x0001db70


	//   ....[136]....
        /*0a48*/ 	.word	0x0001dba0


	//   ....[137]....
        /*0a4c*/ 	.word	0x0001dd10


	//   ....[138]....
        /*0a50*/ 	.word	0x0001dd50


	//   ....[139]....
        /*0a54*/ 	.word	0x0001dd80


	//   ....[140]....
        /*0a58*/ 	.word	0x0001ddb0


	//   ....[141]....
        /*0a5c*/ 	.word	0x0001dde0


	//   ....[142]....
        /*0a60*/ 	.word	0x0001de10


	//   ....[143]....
        /*0a64*/ 	.word	0x0001dea0


	//   ....[144]....
        /*0a68*/ 	.word	0x0001df00


	//   ....[145]....
        /*0a6c*/ 	.word	0x0001df10


	//   ....[146]....
        /*0a70*/ 	.word	0x0001df70


	//   ....[147]....
        /*0a74*/ 	.word	0x0001e9d0


	//   ....[148]....
        /*0a78*/ 	.word	0x0001ea30


	//   ....[149]....
        /*0a7c*/ 	.word	0x0001ea80


	//   ....[150]....
        /*0a80*/ 	.word	0x0001ead0


	//   ....[151]....
        /*0a84*/ 	.word	0x0001eb20


	//   ....[152]....
        /*0a88*/ 	.word	0x0001eb90


	//   ....[153]....
        /*0a8c*/ 	.word	0x0001ebe0


	//   ....[154]....
        /*0a90*/ 	.word	0x0001ec50


	//   ....[155]....
        /*0a94*/ 	.word	0x0001ecc0


	//   ....[156]....
        /*0a98*/ 	.word	0x0001ed20


	//   ....[157]....
        /*0a9c*/ 	.word	0x0001ed90


	//   ....[158]....
        /*0aa0*/ 	.word	0x0001ee00


	//   ....[159]....
        /*0aa4*/ 	.word	0x0001ee70


	//   ....[160]....
        /*0aa8*/ 	.word	0x0001eed0


	//   ....[161]....
        /*0aac*/ 	.word	0x0001ef40


	//   ....[162]....
        /*0ab0*/ 	.word	0x0001efb0


	//   ....[163]....
        /*0ab4*/ 	.word	0x0001f020


	//   ....[164]....
        /*0ab8*/ 	.word	0x0001f080


	//   ....[165]....
        /*0abc*/ 	.word	0x0001f0f0


	//   ....[166]....
        /*0ac0*/ 	.word	0x0001f160


	//   ....[167]....
        /*0ac4*/ 	.word	0x0001f2d0


	//   ....[168]....
        /*0ac8*/ 	.word	0x0001f330


	//   ....[169]....
        /*0acc*/ 	.word	0x0001f3a0


	//   ....[170]....
        /*0ad0*/ 	.word	0x0001f410


	//   ....[171]....
        /*0ad4*/ 	.word	0x0001f470


	//   ....[172]....
        /*0ad8*/ 	.word	0x0001f4d0


	//   ....[173]....
        /*0adc*/ 	.word	0x0001f540


	//   ....[174]....
        /*0ae0*/ 	.word	0x0001f5a0


	//   ....[175]....
        /*0ae4*/ 	.word	0x0001f600


	//   ....[176]....
        /*0ae8*/ 	.word	0x0001f660


	//   ....[177]....
        /*0aec*/ 	.word	0x0001f6d0


	//   ....[178]....
        /*0af0*/ 	.word	0x0001f740


	//   ....[179]....
        /*0af4*/ 	.word	0x0001f7b0


	//   ....[180]....
        /*0af8*/ 	.word	0x0001f810


	//   ....[181]....
        /*0afc*/ 	.word	0x0001f880


	//   ....[182]....
        /*0b00*/ 	.word	0x0001f8e0


	//   ....[183]....
        /*0b04*/ 	.word	0x0001f950


	//   ....[184]....
        /*0b08*/ 	.word	0x0001f9b0


	//   ....[185]....
        /*0b0c*/ 	.word	0x0001fa20


	//   ....[186]....
        /*0b10*/ 	.word	0x0001fa90


	//   ....[187]....
        /*0b14*/ 	.word	0x0001fc00


	//   ....[188]....
        /*0b18*/ 	.word	0x0001fc60


	//   ....[189]....
        /*0b1c*/ 	.word	0x0001fcd0


	//   ....[190]....
        /*0b20*/ 	.word	0x0001fd40


	//   ....[191]....
        /*0b24*/ 	.word	0x0001feb0


	//   ....[192]....
        /*0b28*/ 	.word	0x0001ff10


	//   ....[193]....
        /*0b2c*/ 	.word	0x0001ff80


	//   ....[194]....
        /*0b30*/ 	.word	0x0001fff0


	//   ....[195]....
        /*0b34*/ 	.word	0x00020170


	//   ....[196]....
        /*0b38*/ 	.word	0x000201d0


	//   ....[197]....
        /*0b3c*/ 	.word	0x00020240


	//   ....[198]....
        /*0b40*/ 	.word	0x000202b0


	//   ....[199]....
        /*0b44*/ 	.word	0x00020430


	//   ....[200]....
        /*0b48*/ 	.word	0x00020490


	//   ....[201]....
        /*0b4c*/ 	.word	0x00020500


	//   ....[202]....
        /*0b50*/ 	.word	0x00020570


	//   ....[203]....
        /*0b54*/ 	.word	0x000206f0


	//   ....[204]....
        /*0b58*/ 	.word	0x00020750


	//   ....[205]....
        /*0b5c*/ 	.word	0x000207b0


	//   ....[206]....
        /*0b60*/ 	.word	0x00020820


	//   ....[207]....
        /*0b64*/ 	.word	0x00020890


	//   ....[208]....
        /*0b68*/ 	.word	0x00020a10


	//   ....[209]....
        /*0b6c*/ 	.word	0x00020a70


	//   ....[210]....
        /*0b70*/ 	.word	0x00020ad0


	//   ....[211]....
        /*0b74*/ 	.word	0x00020b30


	//   ....[212]....
        /*0b78*/ 	.word	0x00020b80


	//   ....[213]....
        /*0b7c*/ 	.word	0x00020bd0


	//   ....[214]....
        /*0b80*/ 	.word	0x00020c40


	//   ....[215]....
        /*0b84*/ 	.word	0x00020cb0


	//   ....[216]....
        /*0b88*/ 	.word	0x00020d20


	//   ....[217]....
        /*0b8c*/ 	.word	0x00020d80


	//   ....[218]....
        /*0b90*/ 	.word	0x00020df0


	//   ....[219]....
        /*0b94*/ 	.word	0x00020e60


	//   ....[220]....
        /*0b98*/ 	.word	0x00020ed0


	//   ....[221]....
        /*0b9c*/ 	.word	0x00020f30


	//   ....[222]....
        /*0ba0*/ 	.word	0x00020fa0


	//   ....[223]....
        /*0ba4*/ 	.word	0x00021010


	//   ....[224]....
        /*0ba8*/ 	.word	0x00021080


	//   ....[225]....
        /*0bac*/ 	.word	0x000210e0


	//   ....[226]....
        /*0bb0*/ 	.word	0x00021150


	//   ....[227]....
        /*0bb4*/ 	.word	0x000211c0


	//   ....[228]....
        /*0bb8*/ 	.word	0x00021230


	//   ....[229]....
        /*0bbc*/ 	.word	0x00021290


	//   ....[230]....
        /*0bc0*/ 	.word	0x00021300


	//   ....[231]....
        /*0bc4*/ 	.word	0x00021370


	//   ....[232]....
        /*0bc8*/ 	.word	0x000213e0


	//   ....[233]....
        /*0bcc*/ 	.word	0x00021440


	//   ....[234]....
        /*0bd0*/ 	.word	0x000214b0


	//   ....[235]....
        /*0bd4*/ 	.word	0x00021520


	//   ....[236]....
        /*0bd8*/ 	.word	0x00021570


	//   ....[237]....
        /*0bdc*/ 	.word	0x000215b0


	//   ....[238]....
        /*0be0*/ 	.word	0x00021600


	//   ....[239]....
        /*0be4*/ 	.word	0x00021650


	//   ....[240]....
        /*0be8*/ 	.word	0x000216a0


	//   ....[241]....
        /*0bec*/ 	.word	0x00021710


	//   ....[242]....
        /*0bf0*/ 	.word	0x00021760


	//   ....[243]....
        /*0bf4*/ 	.word	0x000217b0


	//   ....[244]....
        /*0bf8*/ 	.word	0x00021800


	//   ....[245]....
        /*0bfc*/ 	.word	0x00021850


	//   ....[246]....
        /*0c00*/ 	.word	0x000218a0


	//   ....[247]....
        /*0c04*/ 	.word	0x00021910


	//   ....[248]....
        /*0c08*/ 	.word	0x00021960


	//   ....[249]....
        /*0c0c*/ 	.word	0x000219d0


	//   ....[250]....
        /*0c10*/ 	.word	0x00021a30


	//   ....[251]....
        /*0c14*/ 	.word	0x00021aa0


	//----- nvinfo : EIATTR_EXIT_INSTR_OFFSETS
	.align		4
.L_560:
        /*0c18*/ 	.byte	0x04, 0x1c
        /*0c1a*/ 	.short	(.L_562 - .L_561)


	//   ....[0]....
.L_561:
        /*0c1c*/ 	.word	0x000010d0


	//   ....[1]....
        /*0c20*/ 	.word	0x0001e990


	//----- nvinfo : EIATTR_MAX_THREADS
	.align		4
.L_562:
        /*0c24*/ 	.byte	0x04, 0x05
        /*0c26*/ 	.short	(.L_564 - .L_563)
.L_563:
        /*0c28*/ 	.word	0x00000100
        /*0c2c*/ 	.word	0x00000001
        /*0c30*/ 	.word	0x00000001


	//----- nvinfo : EIATTR_CRS_STACK_SIZE
	.align		4
.L_564:
        /*0c34*/ 	.byte	0x04, 0x1e
        /*0c36*/ 	.short	(.L_566 - .L_565)
.L_565:
        /*0c38*/ 	.word	0x00000000
.L_566:


//--------------------- .nv.callgraph             --------------------------
	.section	.nv.callgraph,"",@"SHT_CUDA_CALLGRAPH"
	.align	4
	.sectionentsize	8
	.align		4
        /*0000*/ 	.word	0x00000000
	.align		4
        /*0004*/ 	.word	0xffffffff
	.align		4
        /*0008*/ 	.word	0x00000000
	.align		4
        /*000c*/ 	.word	0xfffffffe
	.align		4
        /*0010*/ 	.word	0x00000000
	.align		4
        /*0014*/ 	.word	0xfffffffd
	.align		4
        /*0018*/ 	.word	0x00000000
	.align		4
        /*001c*/ 	.word	0xfffffffc


//--------------------- .nv.rel.action            --------------------------
	.section	.nv.rel.action,"",@"SHT_CUDA_RELOCINFO"
	.align	8
	.sectionentsize	8
        /*0000*/ 	.byte	0x73, 0x00, 0x00, 0x00, 0x00, 0x00, 0x00, 0x00, 0x00, 0x00, 0x00, 0x11, 0x25, 0x00, 0x05, 0x36


//--------------------- .nv.constant4             --------------------------
	.section	.nv.constant4,"a",@progbits
	.align	8
	.align		8
.nv.constant4:
        /*0000*/ 	.dword	_ZN78_INTERNAL_f5b7be85_42_flash_fwd_hdim192_fp16_paged_split_sm80_cu_ef95aea4_43274cuda3std3__45__cpo5beginE
	.align		8
        /*0008*/ 	.dword	_ZN78_INTERNAL_f5b7be85_42_flash_fwd_hdim192_fp16_paged_split_sm80_cu_ef95aea4_43274cuda3std3__45__cpo3endE
	.align		8
        /*0010*/ 	.dword	_ZN78_INTERNAL_f5b7be85_42_flash_fwd_hdim192_fp16_paged_split_sm80_cu_ef95aea4_43274cuda3std3__45__cpo6cbeginE
	.align		8
        /*0018*/ 	.dword	_ZN78_INTERNAL_f5b7be85_42_flash_fwd_hdim192_fp16_paged_split_sm80_cu_ef95aea4_43274cuda3std3__45__cpo4cendE
	.align		8
        /*0020*/ 	.dword	_ZN78_INTERNAL_f5b7be85_42_flash_fwd_hdim192_fp16_paged_split_sm80_cu_ef95aea4_43274cuda3std3__480_GLOBAL__N__f5b7be85_42_flash_fwd_hdim192_fp16_paged_split_sm80_cu_ef95aea4_43276ignoreE
	.align		8
        /*0028*/ 	.dword	_ZN78_INTERNAL_f5b7be85_42_flash_fwd_hdim192_fp16_paged_split_sm80_cu_ef95aea4_43274cuda3std3__419piecewise_constructE
	.align		8
        /*0030*/ 	.dword	_ZN78_INTERNAL_f5b7be85_42_flash_fwd_hdim192_fp16_paged_split_sm80_cu_ef95aea4_43274cuda3std3__48in_placeE
	.align		8
        /*0038*/ 	.dword	_ZN78_INTERNAL_f5b7be85_42_flash_fwd_hdim192_fp16_paged_split_sm80_cu_ef95aea4_43274cuda3std6ranges3__45__cpo4swapE
	.align		8
        /*0040*/ 	.dword	_ZN78_INTERNAL_f5b7be85_42_flash_fwd_hdim192_fp16_paged_split_sm80_cu_ef95aea4_43274cuda3std6ranges3__45__cpo9iter_moveE
	.align		8
        /*0048*/ 	.dword	_ZN78_INTERNAL_f5b7be85_42_flash_fwd_hdim192_fp16_paged_split_sm80_cu_ef95aea4_43274cute7productE
	.align		8
        /*0050*/ 	.dword	_ZN78_INTERNAL_f5b7be85_42_flash_fwd_hdim192_fp16_paged_split_sm80_cu_ef95aea4_43274cute1_E


//--------------------- .nv.constant0._ZN7cutlass13device_kernelIN5flash19enable_sm80_to_sm89INS1_16FlashAttnFwdSm80INS1_25CollectiveMainloopFwdSm80ILi8ELi1ELb0EN4cute5tupleIJNS5_1CILi128EEENS7_ILi64EEENS7_ILi192EEEEEELi192ENS_6half_tEfNS_4arch4Sm80ELb0ELb0ELb0ELb0ELb1ELb0ELb1ELb1EEENS1_21CollectiveEpilogueFwdINS6_IJS8_SA_S9_EEENS6_IJNS7_ILi1EEESI_SI_EEESC_SE_Li256ELb0ELb1ELb1ELb0EEENS1_19SingleTileSchedulerILb0ELb1ELb1ELi128EEEEEEEEEvNT_6ParamsE --------------------------
	.section	.nv.constant0._ZN7cutlass13device_kernelIN5flash19enable_sm80_to_sm89INS1_16FlashAttnFwdSm80INS1_25CollectiveMainloopFwdSm80ILi8ELi1ELb0EN4cute5tupleIJNS5_1CILi128EEENS7_ILi64EEENS7_ILi192EEEEEELi192ENS_6half_tEfNS_4arch4Sm80ELb0ELb0ELb0ELb0ELb1ELb0ELb1ELb1EEENS1_21CollectiveEpilogueFwdINS6_IJS8_SA_S9_EEENS6_IJNS7_ILi1EEESI_SI_EEESC_SE_Li256ELb0ELb1ELb1ELb0EEENS1_19SingleTileSchedulerILb0ELb1ELb1ELi128EEEEEEEEEvNT_6ParamsE,"a",@progbits
	.sectionflags	@""
	.align	4
.nv.constant0._ZN7cutlass13device_kernelIN5flash19enable_sm80_to_sm89INS1_16FlashAttnFwdSm80INS1_25CollectiveMainloopFwdSm80ILi8ELi1ELb0EN4cute5tupleIJNS5_1CILi128EEENS7_ILi64EEENS7_ILi192EEEEEELi192ENS_6half_tEfNS_4arch4Sm80ELb0ELb0ELb0ELb0ELb1ELb0ELb1ELb1EEENS1_21CollectiveEpilogueFwdINS6_IJS8_SA_S9_EEENS6_IJNS7_ILi1EEESI_SI_EEESC_SE_Li256ELb0ELb1ELb1ELb0EEENS1_19SingleTileSchedulerILb0ELb1ELb1ELi128EEEEEEEEEvNT_6ParamsE:
	.zero		1400


//--------------------- .nv.constant0._ZN7cutlass13device_kernelIN5flash19enable_sm80_to_sm89INS1_16FlashAttnFwdSm80INS1_25CollectiveMainloopFwdSm80ILi8ELi1ELb0EN4cute5tupleIJNS5_1CILi128EEENS7_ILi64EEENS7_ILi192EEEEEELi192ENS_6half_tEfNS_4arch4Sm80ELb0ELb0ELb0ELb1ELb1ELb0ELb1ELb1EEENS1_21CollectiveEpilogueFwdINS6_IJS8_SA_S9_EEENS6_IJNS7_ILi1EEESI_SI_EEESC_SE_Li256ELb1ELb1ELb1ELb0EEENS1_36VarlenDynamicPersistentTileSchedulerILi128ELi64ELi256ELi256ELb1ELb1ELb0ELb0ELb1ELb1EEEEEEEEEvNT_6ParamsE --------------------------
	.section	.nv.constant0._ZN7cutlass13device_kernelIN5flash19enable_sm80_to_sm89INS1_16FlashAttnFwdSm80INS1_25CollectiveMainloopFwdSm80ILi8ELi1ELb0EN4cute5tupleIJNS5_1CILi128EEENS7_ILi64EEENS7_ILi192EEEEEELi192ENS_6half_tEfNS_4arch4Sm80ELb0ELb0ELb0ELb1ELb1ELb0ELb1ELb1EEENS1_21CollectiveEpilogueFwdINS6_IJS8_SA_S9_EEENS6_IJNS7_ILi1EEESI_SI_EEESC_SE_Li256ELb1ELb1ELb1ELb0EEENS1_36VarlenDynamicPersistentTileSchedulerILi128ELi64ELi256ELi256ELb1ELb1ELb0ELb0ELb1ELb1EEEEEEEEEvNT_6ParamsE,"a",@progbits
	.sectionflags	@""
	.align	4
.nv.constant0._ZN7cutlass13device_kernelIN5flash19enable_sm80_to_sm89INS1_16FlashAttnFwdSm80INS1_25CollectiveMainloopFwdSm80ILi8ELi1ELb0EN4cute5tupleIJNS5_1CILi128EEENS7_ILi64EEENS7_ILi192EEEEEELi192ENS_6half_tEfNS_4arch4Sm80ELb0ELb0ELb0ELb1ELb1ELb0ELb1ELb1EEENS1_21CollectiveEpilogueFwdINS6_IJS8_SA_S9_EEENS6_IJNS7_ILi1EEESI_SI_EEESC_SE_Li256ELb1ELb1ELb1ELb0EEENS1_36VarlenDynamicPersistentTileSchedulerILi128ELi64ELi256ELi256ELb1ELb1ELb0ELb0ELb1ELb1EEEEEEEEEvNT_6ParamsE:
	.zero		1432


//--------------------- .nv.constant0._ZN7cutlass13device_kernelIN5flash19enable_sm80_to_sm89INS1_16FlashAttnFwdSm80INS1_25CollectiveMainloopFwdSm80ILi8ELi1ELb0EN4cute5tupleIJNS5_1CILi128EEENS7_ILi64EEENS7_ILi192EEEEEELi192ENS_6half_tEfNS_4arch4Sm80ELb0ELb0ELb0ELb1ELb1ELb1ELb1ELb1EEENS1_21CollectiveEpilogueFwdINS6_IJS8_SA_S9_EEENS6_IJNS7_ILi1EEESI_SI_EEESC_SE_Li256ELb1ELb1ELb1ELb0EEENS1_36VarlenDynamicPersistentTileSchedulerILi128ELi64ELi256ELi256ELb1ELb1ELb0ELb0ELb1ELb1EEEEEEEEEvNT_6ParamsE --------------------------
	.section	.nv.constant0._ZN7cutlass13device_kernelIN5flash19enable_sm80_to_sm89INS1_16FlashAttnFwdSm80INS1_25CollectiveMainloopFwdSm80ILi8ELi1ELb0EN4cute5tupleIJNS5_1CILi128EEENS7_ILi64EEENS7_ILi192EEEEEELi192ENS_6half_tEfNS_4arch4Sm80ELb0ELb0ELb0ELb1ELb1ELb1ELb1ELb1EEENS1_21CollectiveEpilogueFwdINS6_IJS8_SA_S9_EEENS6_IJNS7_ILi1EEESI_SI_EEESC_SE_Li256ELb1ELb1ELb1ELb0EEENS1_36VarlenDynamicPersistentTileSchedulerILi128ELi64ELi256ELi256ELb1ELb1ELb0ELb0ELb1ELb1EEEEEEEEEvNT_6ParamsE,"a",@progbits
	.sectionflags	@""
	.align	4
.nv.constant0._ZN7cutlass13device_kernelIN5flash19enable_sm80_to_sm89INS1_16FlashAttnFwdSm80INS1_25CollectiveMainloopFwdSm80ILi8ELi1ELb0EN4cute5tupleIJNS5_1CILi128EEENS7_ILi64EEENS7_ILi192EEEEEELi192ENS_6half_tEfNS_4arch4Sm80ELb0ELb0ELb0ELb1ELb1ELb1ELb1ELb1EEENS1_21CollectiveEpilogueFwdINS6_IJS8_SA_S9_EEENS6_IJNS7_ILi1EEESI_SI_EEESC_SE_Li256ELb1ELb1ELb1ELb0EEENS1_36VarlenDynamicPersistentTileSchedulerILi128ELi64ELi256ELi256ELb1ELb1ELb0ELb0ELb1ELb1EEEEEEEEEvNT_6ParamsE:
	.zero		1432


//--------------------- .nv.constant0._ZN7cutlass13device_kernelIN5flash19enable_sm80_to_sm89INS1_16FlashAttnFwdSm80INS1_25CollectiveMainloopFwdSm80ILi8ELi1ELb0EN4cute5tupleIJNS5_1CILi128EEENS7_ILi64EEENS7_ILi192EEEEEELi192ENS_6half_tEfNS_4arch4Sm80ELb0ELb1ELb0ELb0ELb1ELb0ELb1ELb1EEENS1_21CollectiveEpilogueFwdINS6_IJS8_SA_S9_EEENS6_IJNS7_ILi1EEESI_SI_EEESC_SE_Li256ELb0ELb1ELb1ELb0EEENS1_19SingleTileSchedulerILb0ELb1ELb1ELi128EEEEEEEEEvNT_6ParamsE --------------------------
	.section	.nv.constant0._ZN7cutlass13device_kernelIN5flash19enable_sm80_to_sm89INS1_16FlashAttnFwdSm80INS1_25CollectiveMainloopFwdSm80ILi8ELi1ELb0EN4cute5tupleIJNS5_1CILi128EEENS7_ILi64EEENS7_ILi192EEEEEELi192ENS_6half_tEfNS_4arch4Sm80ELb0ELb1ELb0ELb0ELb1ELb0ELb1ELb1EEENS1_21CollectiveEpilogueFwdINS6_IJS8_SA_S9_EEENS6_IJNS7_ILi1EEESI_SI_EEESC_SE_Li256ELb0ELb1ELb1ELb0EEENS1_19SingleTileSchedulerILb0ELb1ELb1ELi128EEEEEEEEEvNT_6ParamsE,"a",@progbits
	.sectionflags	@""
	.align	4
.nv.constant0._ZN7cutlass13device_kernelIN5flash19enable_sm80_to_sm89INS1_16FlashAttnFwdSm80INS1_25CollectiveMainloopFwdSm80ILi8ELi1ELb0EN4cute5tupleIJNS5_1CILi128EEENS7_ILi64EEENS7_ILi192EEEEEELi192ENS_6half_tEfNS_4arch4Sm80ELb0ELb1ELb0ELb0ELb1ELb0ELb1ELb1EEENS1_21CollectiveEpilogueFwdINS6_IJS8_SA_S9_EEENS6_IJNS7_ILi1EEESI_SI_EEESC_SE_Li256ELb0ELb1ELb1ELb0EEENS1_19SingleTileSchedulerILb0ELb1ELb1ELi128EEEEEEEEEvNT_6ParamsE:
	.zero		1400


//--------------------- .nv.constant0._ZN7cutlass13device_kernelIN5flash19enable_sm80_to_sm89INS1_16FlashAttnFwdSm80INS1_25CollectiveMainloopFwdSm80ILi8ELi1ELb0EN4cute5tupleIJNS5_1CILi128EEENS7_ILi64EEENS7_ILi192EEEEEELi192ENS_6half_tEfNS_4arch4Sm80ELb0ELb1ELb0ELb1ELb1ELb0ELb1ELb1EEENS1_21CollectiveEpilogueFwdINS6_IJS8_SA_S9_EEENS6_IJNS7_ILi1EEESI_SI_EEESC_SE_Li256ELb1ELb1ELb1ELb0EEENS1_36VarlenDynamicPersistentTileSchedulerILi128ELi64ELi256ELi256ELb1ELb1ELb0ELb1ELb0ELb1EEEEEEEEEvNT_6ParamsE --------------------------
	.section	.nv.constant0._ZN7cutlass13device_kernelIN5flash19enable_sm80_to_sm89INS1_16FlashAttnFwdSm80INS1_25CollectiveMainloopFwdSm80ILi8ELi1ELb0EN4cute5tupleIJNS5_1CILi128EEENS7_ILi64EEENS7_ILi192EEEEEELi192ENS_6half_tEfNS_4arch4Sm80ELb0ELb1ELb0ELb1ELb1ELb0ELb1ELb1EEENS1_21CollectiveEpilogueFwdINS6_IJS8_SA_S9_EEENS6_IJNS7_ILi1EEESI_SI_EEESC_SE_Li256ELb1ELb1ELb1ELb0EEENS1_36VarlenDynamicPersistentTileSchedulerILi128ELi64ELi256ELi256ELb1ELb1ELb0ELb1ELb0ELb1EEEEEEEEEvNT_6ParamsE,"a",@progbits
	.sectionflags	@""
	.align	4
.nv.constant0._ZN7cutlass13device_kernelIN5flash19enable_sm80_to_sm89INS1_16FlashAttnFwdSm80INS1_25CollectiveMainloopFwdSm80ILi8ELi1ELb0EN4cute5tupleIJNS5_1CILi128EEENS7_ILi64EEENS7_ILi192EEEEEELi192ENS_6half_tEfNS_4arch4Sm80ELb0ELb1ELb0ELb1ELb1ELb0ELb1ELb1EEENS1_21CollectiveEpilogueFwdINS6_IJS8_SA_S9_EEENS6_IJNS7_ILi1EEESI_SI_EEESC_SE_Li256ELb1ELb1ELb1ELb0EEENS1_36VarlenDynamicPersistentTileSchedulerILi128ELi64ELi256ELi256ELb1ELb1ELb0ELb1ELb0ELb1EEEEEEEEEvNT_6ParamsE:
	.zero		1432


//--------------------- .nv.constant0._ZN7cutlass13device_kernelIN5flash19enable_sm80_to_sm89INS1_16FlashAttnFwdSm80INS1_25CollectiveMainloopFwdSm80ILi8ELi1ELb0EN4cute5tupleIJNS5_1CILi128EEENS7_ILi64EEENS7_ILi192EEEEEELi192ENS_6half_tEfNS_4arch4Sm80ELb0ELb1ELb0ELb1ELb1ELb1ELb1ELb1EEENS1_21CollectiveEpilogueFwdINS6_IJS8_SA_S9_EEENS6_IJNS7_ILi1EEESI_SI_EEESC_SE_Li256ELb1ELb1ELb1ELb0EEENS1_36VarlenDynamicPersistentTileSchedulerILi128ELi64ELi256ELi256ELb1ELb1ELb0ELb1ELb0ELb1EEEEEEEEEvNT_6ParamsE --------------------------
	.section	.nv.constant0._ZN7cutlass13device_kernelIN5flash19enable_sm80_to_sm89INS1_16FlashAttnFwdSm80INS1_25CollectiveMainloopFwdSm80ILi8ELi1ELb0EN4cute5tupleIJNS5_1CILi128EEENS7_ILi64EEENS7_ILi192EEEEEELi192ENS_6half_tEfNS_4arch4Sm80ELb0ELb1ELb0ELb1ELb1ELb1ELb1ELb1EEENS1_21CollectiveEpilogueFwdINS6_IJS8_SA_S9_EEENS6_IJNS7_ILi1EEESI_SI_EEESC_SE_Li256ELb1ELb1ELb1ELb0EEENS1_36VarlenDynamicPersistentTileSchedulerILi128ELi64ELi256ELi256ELb1ELb1ELb0ELb1ELb0ELb1EEEEEEEEEvNT_6ParamsE,"a",@progbits
	.sectionflags	@""
	.align	4
.nv.constant0._ZN7cutlass13device_kernelIN5flash19enable_sm80_to_sm89INS1_16FlashAttnFwdSm80INS1_25CollectiveMainloopFwdSm80ILi8ELi1ELb0EN4cute5tupleIJNS5_1CILi128EEENS7_ILi64EEENS7_ILi192EEEEEELi192ENS_6half_tEfNS_4arch4Sm80ELb0ELb1ELb0ELb1ELb1ELb1ELb1ELb1EEENS1_21CollectiveEpilogueFwdINS6_IJS8_SA_S9_EEENS6_IJNS7_ILi1EEESI_SI_EEESC_SE_Li256ELb1ELb1ELb1ELb0EEENS1_36VarlenDynamicPersistentTileSchedulerILi128ELi64ELi256ELi256ELb1ELb1ELb0ELb1ELb0ELb1EEEEEEEEEvNT_6ParamsE:
	.zero		1432


//--------------------- .nv.constant0._ZN7cutlass13device_kernelIN5flash19enable_sm80_to_sm89INS1_16FlashAttnFwdSm80INS1_25CollectiveMainloopFwdSm80ILi8ELi1ELb0EN4cute5tupleIJNS5_1CILi128EEENS7_ILi64EEENS7_ILi192EEEEEELi192ENS_6half_tEfNS_4arch4Sm80ELb1ELb0ELb0ELb0ELb1ELb0ELb1ELb1EEENS1_21CollectiveEpilogueFwdINS6_IJS8_SA_S9_EEENS6_IJNS7_ILi1EEESI_SI_EEESC_SE_Li256ELb0ELb1ELb1ELb0EEENS1_30DynamicPersistentTileSchedulerILi256ELi256ELb1ELb1ELb0EEEEEEEEEvNT_6ParamsE --------------------------
	.section	.nv.constant0._ZN7cutlass13device_kernelIN5flash19enable_sm80_to_sm89INS1_16FlashAttnFwdSm80INS1_25CollectiveMainloopFwdSm80ILi8ELi1ELb0EN4cute5tupleIJNS5_1CILi128EEENS7_ILi64EEENS7_ILi192EEEEEELi192ENS_6half_tEfNS_4arch4Sm80ELb1ELb0ELb0ELb0ELb1ELb0ELb1ELb1EEENS1_21CollectiveEpilogueFwdINS6_IJS8_SA_S9_EEENS6_IJNS7_ILi1EEESI_SI_EEESC_SE_Li256ELb0ELb1ELb1ELb0EEENS1_30DynamicPersistentTileSchedulerILi256ELi256ELb1ELb1ELb0EEEEEEEEEvNT_6ParamsE,"a",@progbits
	.sectionflags	@""
	.align	4
.nv.constant0._ZN7cutlass13device_kernelIN5flash19enable_sm80_to_sm89INS1_16FlashAttnFwdSm80INS1_25CollectiveMainloopFwdSm80ILi8ELi1ELb0EN4cute5tupleIJNS5_1CILi128EEENS7_ILi64EEENS7_ILi192EEEEEELi192ENS_6half_tEfNS_4arch4Sm80ELb1ELb0ELb0ELb0ELb1ELb0ELb1ELb1EEENS1_21CollectiveEpilogueFwdINS6_IJS8_SA_S9_EEENS6_IJNS7_ILi1EEESI_SI_EEESC_SE_Li256ELb0ELb1ELb1ELb0EEENS1_30DynamicPersistentTileSchedulerILi256ELi256ELb1ELb1ELb0EEEEEEEEEvNT_6ParamsE:
	.zero		1416


//--------------------- .nv.constant0._ZN7cutlass13device_kernelIN5flash19enable_sm80_to_sm89INS1_16FlashAttnFwdSm80INS1_25CollectiveMainloopFwdSm80ILi8ELi1ELb0EN4cute5tupleIJNS5_1CILi128EEENS7_ILi64EEENS7_ILi192EEEEEELi192ENS_6half_tEfNS_4arch4Sm80ELb1ELb0ELb0ELb1ELb1ELb0ELb1ELb1EEENS1_21CollectiveEpilogueFwdINS6_IJS8_SA_S9_EEENS6_IJNS7_ILi1EEESI_SI_EEESC_SE_Li256ELb1ELb1ELb1ELb0EEENS1_36VarlenDynamicPersistentTileSchedulerILi128ELi64ELi256ELi256ELb1ELb1ELb0ELb1ELb1ELb1EEEEEEEEEvNT_6ParamsE --------------------------
	.section	.nv.constant0._ZN7cutlass13device_kernelIN5flash19enable_sm80_to_sm89INS1_16FlashAttnFwdSm80INS1_25CollectiveMainloopFwdSm80ILi8ELi1ELb0EN4cute5tupleIJNS5_1CILi128EEENS7_ILi64EEENS7_ILi192EEEEEELi192ENS_6half_tEfNS_4arch4Sm80ELb1ELb0ELb0ELb1ELb1ELb0ELb1ELb1EEENS1_21CollectiveEpilogueFwdINS6_IJS8_SA_S9_EEENS6_IJNS7_ILi1EEESI_SI_EEESC_SE_Li256ELb1ELb1ELb1ELb0EEENS1_36VarlenDynamicPersistentTileSchedulerILi128ELi64ELi256ELi256ELb1ELb1ELb0ELb1ELb1ELb1EEEEEEEEEvNT_6ParamsE,"a",@progbits
	.sectionflags	@""
	.align	4
.nv.constant0._ZN7cutlass13device_kernelIN5flash19enable_sm80_to_sm89INS1_16FlashAttnFwdSm80INS1_25CollectiveMainloopFwdSm80ILi8ELi1ELb0EN4cute5tupleIJNS5_1CILi128EEENS7_ILi64EEENS7_ILi192EEEEEELi192ENS_6half_tEfNS_4arch4Sm80ELb1ELb0ELb0ELb1ELb1ELb0ELb1ELb1EEENS1_21CollectiveEpilogueFwdINS6_IJS8_SA_S9_EEENS6_IJNS7_ILi1EEESI_SI_EEESC_SE_Li256ELb1ELb1ELb1ELb0EEENS1_36VarlenDynamicPersistentTileSchedulerILi128ELi64ELi256ELi256ELb1ELb1ELb0ELb1ELb1ELb1EEEEEEEEEvNT_6ParamsE:
	.zero		1432


//--------------------- .nv.constant0._ZN7cutlass13device_kernelIN5flash19enable_sm80_to_sm89INS1_16FlashAttnFwdSm80INS1_25CollectiveMainloopFwdSm80ILi8ELi1ELb0EN4cute5tupleIJNS5_1CILi128EEENS7_ILi64EEENS7_ILi192EEEEEELi192ENS_6half_tEfNS_4arch4Sm80ELb1ELb0ELb0ELb1ELb1ELb1ELb1ELb1EEENS1_21CollectiveEpilogueFwdINS6_IJS8_SA_S9_EEENS6_IJNS7_ILi1EEESI_SI_EEESC_SE_Li256ELb1ELb1ELb1ELb0EEENS1_36VarlenDynamicPersistentTileSchedulerILi128ELi64ELi256ELi256ELb1ELb1ELb0ELb1ELb1ELb1EEEEEEEEEvNT_6ParamsE --------------------------
	.section	.nv.constant0._ZN7cutlass13device_kernelIN5flash19enable_sm80_to_sm89INS1_16FlashAttnFwdSm80INS1_25CollectiveMainloopFwdSm80ILi8ELi1ELb0EN4cute5tupleIJNS5_1CILi128EEENS7_ILi64EEENS7_ILi192EEEEEELi192ENS_6half_tEfNS_4arch4Sm80ELb1ELb0ELb0ELb1ELb1ELb1ELb1ELb1EEENS1_21CollectiveEpilogueFwdINS6_IJS8_SA_S9_EEENS6_IJNS7_ILi1EEESI_SI_EEESC_SE_Li256ELb1ELb1ELb1ELb0EEENS1_36VarlenDynamicPersistentTileSchedulerILi128ELi64ELi256ELi256ELb1ELb1ELb0ELb1ELb1ELb1EEEEEEEEEvNT_6ParamsE,"a",@progbits
	.sectionflags	@""
	.align	4
.nv.constant0._ZN7cutlass13device_kernelIN5flash19enable_sm80_to_sm89INS1_16FlashAttnFwdSm80INS1_25CollectiveMainloopFwdSm80ILi8ELi1ELb0EN4cute5tupleIJNS5_1CILi128EEENS7_ILi64EEENS7_ILi192EEEEEELi192ENS_6half_tEfNS_4arch4Sm80ELb1ELb0ELb0ELb1ELb1ELb1ELb1ELb1EEENS1_21CollectiveEpilogueFwdINS6_IJS8_SA_S9_EEENS6_IJNS7_ILi1EEESI_SI_EEESC_SE_Li256ELb1ELb1ELb1ELb0EEENS1_36VarlenDynamicPersistentTileSchedulerILi128ELi64ELi256ELi256ELb1ELb1ELb0ELb1ELb1ELb1EEEEEEEEEvNT_6ParamsE:
	.zero		1432


//--------------------- .nv.constant0._ZN7cutlass13device_kernelIN5flash19enable_sm80_to_sm89INS1_16FlashAttnFwdSm80INS1_25CollectiveMainloopFwdSm80ILi8ELi2ELb0EN4cute5tupleIJNS5_1CILi128EEENS7_ILi64EEENS7_ILi192EEEEEELi192ENS_6half_tEfNS_4arch4Sm80ELb0ELb0ELb0ELb0ELb1ELb0ELb1ELb1EEENS1_21CollectiveEpilogueFwdINS6_IJS8_SA_S9_EEENS6_IJNS7_ILi1EEESI_SI_EEESC_SE_Li256ELb0ELb1ELb1ELb0EEENS1_19SingleTileSchedulerILb0ELb1ELb1ELi128EEEEEEEEEvNT_6ParamsE --------------------------
	.section	.nv.constant0._ZN7cutlass13device_kernelIN5flash19enable_sm80_to_sm89INS1_16FlashAttnFwdSm80INS1_25CollectiveMainloopFwdSm80ILi8ELi2ELb0EN4cute5tupleIJNS5_1CILi128EEENS7_ILi64EEENS7_ILi192EEEEEELi192ENS_6half_tEfNS_4arch4Sm80ELb0ELb0ELb0ELb0ELb1ELb0ELb1ELb1EEENS1_21CollectiveEpilogueFwdINS6_IJS8_SA_S9_EEENS6_IJNS7_ILi1EEESI_SI_EEESC_SE_Li256ELb0ELb1ELb1ELb0EEENS1_19SingleTileSchedulerILb0ELb1ELb1ELi128EEEEEEEEEvNT_6ParamsE,"a",@progbits
	.sectionflags	@""
	.align	4
.nv.constant0._ZN7cutlass13device_kernelIN5flash19enable_sm80_to_sm89INS1_16FlashAttnFwdSm80INS1_25CollectiveMainloopFwdSm80ILi8ELi2ELb0EN4cute5tupleIJNS5_1CILi128EEENS7_ILi64EEENS7_ILi192EEEEEELi192ENS_6half_tEfNS_4arch4Sm80ELb0ELb0ELb0ELb0ELb1ELb0ELb1ELb1EEENS1_21CollectiveEpilogueFwdINS6_IJS8_SA_S9_EEENS6_IJNS7_ILi1EEESI_SI_EEESC_SE_Li256ELb0ELb1ELb1ELb0EEENS1_19SingleTileSchedulerILb0ELb1ELb1ELi128EEEEEEEEEvNT_6ParamsE:
	.zero		1400


//--------------------- .nv.constant0._ZN7cutlass13device_kernelIN5flash19enable_sm80_to_sm89INS1_16FlashAttnFwdSm80INS1_25CollectiveMainloopFwdSm80ILi8ELi2ELb0EN4cute5tupleIJNS5_1CILi128EEENS7_ILi64EEENS7_ILi192EEEEEELi192ENS_6half_tEfNS_4arch4Sm80ELb0ELb0ELb0ELb1ELb1ELb0ELb1ELb1EEENS1_21CollectiveEpilogueFwdINS6_IJS8_SA_S9_EEENS6_IJNS7_ILi1EEESI_SI_EEESC_SE_Li256ELb1ELb1ELb1ELb0EEENS1_36VarlenDynamicPersistentTileSchedulerILi128ELi64ELi256ELi256ELb1ELb1ELb0ELb0ELb1ELb1EEEEEEEEEvNT_6ParamsE --------------------------
	.section	.nv.constant0._ZN7cutlass13device_kernelIN5flash19enable_sm80_to_sm89INS1_16FlashAttnFwdSm80INS1_25CollectiveMainloopFwdSm80ILi8ELi2ELb0EN4cute5tupleIJNS5_1CILi128EEENS7_ILi64EEENS7_ILi192EEEEEELi192ENS_6half_tEfNS_4arch4Sm80ELb0ELb0ELb0ELb1ELb1ELb0ELb1ELb1EEENS1_21CollectiveEpilogueFwdINS6_IJS8_SA_S9_EEENS6_IJNS7_ILi1EEESI_SI_EEESC_SE_Li256ELb1ELb1ELb1ELb0EEENS1_36VarlenDynamicPersistentTileSchedulerILi128ELi64ELi256ELi256ELb1ELb1ELb0ELb0ELb1ELb1EEEEEEEEEvNT_6ParamsE,"a",@progbits
	.sectionflags	@""
	.align	4
.nv.constant0._ZN7cutlass13device_kernelIN5flash19enable_sm80_to_sm89INS1_16FlashAttnFwdSm80INS1_25CollectiveMainloopFwdSm80ILi8ELi2ELb0EN4cute5tupleIJNS5_1CILi128EEENS7_ILi64EEENS7_ILi192EEEEEELi192ENS_6half_tEfNS_4arch4Sm80ELb0ELb0ELb0ELb1ELb1ELb0ELb1ELb1EEENS1_21CollectiveEpilogueFwdINS6_IJS8_SA_S9_EEENS6_IJNS7_ILi1EEESI_SI_EEESC_SE_Li256ELb1ELb1ELb1ELb0EEENS1_36VarlenDynamicPersistentTileSchedulerILi128ELi64ELi256ELi256ELb1ELb1ELb0ELb0ELb1ELb1EEEEEEEEEvNT_6ParamsE:
	.zero		1432


//--------------------- .nv.constant0._ZN7cutlass13device_kernelIN5flash19enable_sm80_to_sm89INS1_16FlashAttnFwdSm80INS1_25CollectiveMainloopFwdSm80ILi8ELi2ELb0EN4cute5tupleIJNS5_1CILi128EEENS7_ILi64EEENS7_ILi192EEEEEELi192ENS_6half_tEfNS_4arch4Sm80ELb0ELb0ELb0ELb1ELb1ELb1ELb1ELb1EEENS1_21CollectiveEpilogueFwdINS6_IJS8_SA_S9_EEENS6_IJNS7_ILi1EEESI_SI_EEESC_SE_Li256ELb1ELb1ELb1ELb0EEENS1_36VarlenDynamicPersistentTileSchedulerILi128ELi64ELi256ELi256ELb1ELb1ELb0ELb0ELb1ELb1EEEEEEEEEvNT_6ParamsE --------------------------
	.section	.nv.constant0._ZN7cutlass13device_kernelIN5flash19enable_sm80_to_sm89INS1_16FlashAttnFwdSm80INS1_25CollectiveMainloopFwdSm80ILi8ELi2ELb0EN4cute5tupleIJNS5_1CILi128EEENS7_ILi64EEENS7_ILi192EEEEEELi192ENS_6half_tEfNS_4arch4Sm80ELb0ELb0ELb0ELb1ELb1ELb1ELb1ELb1EEENS1_21CollectiveEpilogueFwdINS6_IJS8_SA_S9_EEENS6_IJNS7_ILi1EEESI_SI_EEESC_SE_Li256ELb1ELb1ELb1ELb0EEENS1_36VarlenDynamicPersistentTileSchedulerILi128ELi64ELi256ELi256ELb1ELb1ELb0ELb0ELb1ELb1EEEEEEEEEvNT_6ParamsE,"a",@progbits
	.sectionflags	@""
	.align	4
.nv.constant0._ZN7cutlass13device_kernelIN5flash19enable_sm80_to_sm89INS1_16FlashAttnFwdSm80INS1_25CollectiveMainloopFwdSm80ILi8ELi2ELb0EN4cute5tupleIJNS5_1CILi128EEENS7_ILi64EEENS7_ILi192EEEEEELi192ENS_6half_tEfNS_4arch4Sm80ELb0ELb0ELb0ELb1ELb1ELb1ELb1ELb1EEENS1_21CollectiveEpilogueFwdINS6_IJS8_SA_S9_EEENS6_IJNS7_ILi1EEESI_SI_EEESC_SE_Li256ELb1ELb1ELb1ELb0EEENS1_36VarlenDynamicPersistentTileSchedulerILi128ELi64ELi256ELi256ELb1ELb1ELb0ELb0ELb1ELb1EEEEEEEEEvNT_6ParamsE:
	.zero		1432


//--------------------- .nv.constant0._ZN7cutlass13device_kernelIN5flash19enable_sm80_to_sm89INS1_16FlashAttnFwdSm80INS1_25CollectiveMainloopFwdSm80ILi8ELi2ELb0EN4cute5tupleIJNS5_1CILi128EEENS7_ILi64EEENS7_ILi192EEEEEELi192ENS_6half_tEfNS_4arch4Sm80ELb0ELb1ELb0ELb0ELb1ELb0ELb1ELb1EEENS1_21CollectiveEpilogueFwdINS6_IJS8_SA_S9_EEENS6_IJNS7_ILi1EEESI_SI_EEESC_SE_Li256ELb0ELb1ELb1ELb0EEENS1_19SingleTileSchedulerILb0ELb1ELb1ELi128EEEEEEEEEvNT_6ParamsE --------------------------
	.section	.nv.constant0._ZN7cutlass13device_kernelIN5flash19enable_sm80_to_sm89INS1_16FlashAttnFwdSm80INS1_25CollectiveMainloopFwdSm80ILi8ELi2ELb0EN4cute5tupleIJNS5_1CILi128EEENS7_ILi64EEENS7_ILi192EEEEEELi192ENS_6half_tEfNS_4arch4Sm80ELb0ELb1ELb0ELb0ELb1ELb0ELb1ELb1EEENS1_21CollectiveEpilogueFwdINS6_IJS8_SA_S9_EEENS6_IJNS7_ILi1EEESI_SI_EEESC_SE_Li256ELb0ELb1ELb1ELb0EEENS1_19SingleTileSchedulerILb0ELb1ELb1ELi128EEEEEEEEEvNT_6ParamsE,"a",@progbits
	.sectionflags	@""
	.align	4
.nv.constant0._ZN7cutlass13device_kernelIN5flash19enable_sm80_to_sm89INS1_16FlashAttnFwdSm80INS1_25CollectiveMainloopFwdSm80ILi8ELi2ELb0EN4cute5tupleIJNS5_1CILi128EEENS7_ILi64EEENS7_ILi192EEEEEELi192ENS_6half_tEfNS_4arch4Sm80ELb0ELb1ELb0ELb0ELb1ELb0ELb1ELb1EEENS1_21CollectiveEpilogueFwdINS6_IJS8_SA_S9_EEENS6_IJNS7_ILi1EEESI_SI_EEESC_SE_Li256ELb0ELb1ELb1ELb0EEENS1_19SingleTileSchedulerILb0ELb1ELb1ELi128EEEEEEEEEvNT_6ParamsE:
	.zero		1400


//--------------------- .nv.constant0._ZN7cutlass13device_kernelIN5flash19enable_sm80_to_sm89INS1_16FlashAttnFwdSm80INS1_25CollectiveMainloopFwdSm80ILi8ELi2ELb0EN4cute5tupleIJNS5_1CILi128EEENS7_ILi64EEENS7_ILi192EEEEEELi192ENS_6half_tEfNS_4arch4Sm80ELb0ELb1ELb0ELb1ELb1ELb0ELb1ELb1EEENS1_21CollectiveEpilogueFwdINS6_IJS8_SA_S9_EEENS6_IJNS7_ILi1EEESI_SI_EEESC_SE_Li256ELb1ELb1ELb1ELb0EEENS1_36VarlenDynamicPersistentTileSchedulerILi128ELi64ELi256ELi256ELb1ELb1ELb0ELb1ELb0ELb1EEEEEEEEEvNT_6ParamsE --------------------------
	.section	.nv.constant0._ZN7cutlass13device_kernelIN5flash19enable_sm80_to_sm89INS1_16FlashAttnFwdSm80INS1_25CollectiveMainloopFwdSm80ILi8ELi2ELb0EN4cute5tupleIJNS5_1CILi128EEENS7_ILi64EEENS7_ILi192EEEEEELi192ENS_6half_tEfNS_4arch4Sm80ELb0ELb1ELb0ELb1ELb1ELb0ELb1ELb1EEENS1_21CollectiveEpilogueFwdINS6_IJS8_SA_S9_EEENS6_IJNS7_ILi1EEESI_SI_EEESC_SE_Li256ELb1ELb1ELb1ELb0EEENS1_36VarlenDynamicPersistentTileSchedulerILi128ELi64ELi256ELi256ELb1ELb1ELb0ELb1ELb0ELb1EEEEEEEEEvNT_6ParamsE,"a",@progbits
	.sectionflags	@""
	.align	4
.nv.constant0._ZN7cutlass13device_kernelIN5flash19enable_sm80_to_sm89INS1_16FlashAttnFwdSm80INS1_25CollectiveMainloopFwdSm80ILi8ELi2ELb0EN4cute5tupleIJNS5_1CILi128EEENS7_ILi64EEENS7_ILi192EEEEEELi192ENS_6half_tEfNS_4arch4Sm80ELb0ELb1ELb0ELb1ELb1ELb0ELb1ELb1EEENS1_21CollectiveEpilogueFwdINS6_IJS8_SA_S9_EEENS6_IJNS7_ILi1EEESI_SI_EEESC_SE_Li256ELb1ELb1ELb1ELb0EEENS1_36VarlenDynamicPersistentTileSchedulerILi128ELi64ELi256ELi256ELb1ELb1ELb0ELb1ELb0ELb1EEEEEEEEEvNT_6ParamsE:
	.zero		1432


//--------------------- .nv.constant0._ZN7cutlass13device_kernelIN5flash19enable_sm80_to_sm89INS1_16FlashAttnFwdSm80INS1_25CollectiveMainloopFwdSm80ILi8ELi2ELb0EN4cute5tupleIJNS5_1CILi128EEENS7_ILi64EEENS7_ILi192EEEEEELi192ENS_6half_tEfNS_4arch4Sm80ELb0ELb1ELb0ELb1ELb1ELb1ELb1ELb1EEENS1_21CollectiveEpilogueFwdINS6_IJS8_SA_S9_EEENS6_IJNS7_ILi1EEESI_SI_EEESC_SE_Li256ELb1ELb1ELb1ELb0EEENS1_36VarlenDynamicPersistentTileSchedulerILi128ELi64ELi256ELi256ELb1ELb1ELb0ELb1ELb0ELb1EEEEEEEEEvNT_6ParamsE --------------------------
	.section	.nv.constant0._ZN7cutlass13device_kernelIN5flash19enable_sm80_to_sm89INS1_16FlashAttnFwdSm80INS1_25CollectiveMainloopFwdSm80ILi8ELi2ELb0EN4cute5tupleIJNS5_1CILi128EEENS7_ILi64EEENS7_ILi192EEEEEELi192ENS_6half_tEfNS_4arch4Sm80ELb0ELb1ELb0ELb1ELb1ELb1ELb1ELb1EEENS1_21CollectiveEpilogueFwdINS6_IJS8_SA_S9_EEENS6_IJNS7_ILi1EEESI_SI_EEESC_SE_Li256ELb1ELb1ELb1ELb0EEENS1_36VarlenDynamicPersistentTileSchedulerILi128ELi64ELi256ELi256ELb1ELb1ELb0ELb1ELb0ELb1EEEEEEEEEvNT_6ParamsE,"a",@progbits
	.sectionflags	@""
	.align	4
.nv.constant0._ZN7cutlass13device_kernelIN5flash19enable_sm80_to_sm89INS1_16FlashAttnFwdSm80INS1_25CollectiveMainloopFwdSm80ILi8ELi2ELb0EN4cute5tupleIJNS5_1CILi128EEENS7_ILi64EEENS7_ILi192EEEEEELi192ENS_6half_tEfNS_4arch4Sm80ELb0ELb1ELb0ELb1ELb1ELb1ELb1ELb1EEENS1_21CollectiveEpilogueFwdINS6_IJS8_SA_S9_EEENS6_IJNS7_ILi1EEESI_SI_EEESC_SE_Li256ELb1ELb1ELb1ELb0EEENS1_36VarlenDynamicPersistentTileSchedulerILi128ELi64ELi256ELi256ELb1ELb1ELb0ELb1ELb0ELb1EEEEEEEEEvNT_6ParamsE:
	.zero		1432


//--------------------- .nv.constant0._ZN7cutlass13device_kernelIN5flash19enable_sm80_to_sm89INS1_16FlashAttnFwdSm80INS1_25CollectiveMainloopFwdSm80ILi8ELi2ELb0EN4cute5tupleIJNS5_1CILi128EEENS7_ILi64EEENS7_ILi192EEEEEELi192ENS_6half_tEfNS_4arch4Sm80ELb1ELb0ELb0ELb0ELb1ELb0ELb1ELb1EEENS1_21CollectiveEpilogueFwdINS6_IJS8_SA_S9_EEENS6_IJNS7_ILi1EEESI_SI_EEESC_SE_Li256ELb0ELb1ELb1ELb0EEENS1_30DynamicPersistentTileSchedulerILi256ELi256ELb1ELb1ELb0EEEEEEEEEvNT_6ParamsE --------------------------
	.section	.nv.constant0._ZN7cutlass13device_kernelIN5flash19enable_sm80_to_sm89INS1_16FlashAttnFwdSm80INS1_25CollectiveMainloopFwdSm80ILi8ELi2ELb0EN4cute5tupleIJNS5_1CILi128EEENS7_ILi64EEENS7_ILi192EEEEEELi192ENS_6half_tEfNS_4arch4Sm80ELb1ELb0ELb0ELb0ELb1ELb0ELb1ELb1EEENS1_21CollectiveEpilogueFwdINS6_IJS8_SA_S9_EEENS6_IJNS7_ILi1EEESI_SI_EEESC_SE_Li256ELb0ELb1ELb1ELb0EEENS1_30DynamicPersistentTileSchedulerILi256ELi256ELb1ELb1ELb0EEEEEEEEEvNT_6ParamsE,"a",@progbits
	.sectionflags	@""
	.align	4
.nv.constant0._ZN7cutlass13device_kernelIN5flash19enable_sm80_to_sm89INS1_16FlashAttnFwdSm80INS1_25CollectiveMainloopFwdSm80ILi8ELi2ELb0EN4cute5tupleIJNS5_1CILi128EEENS7_ILi64EEENS7_ILi192EEEEEELi192ENS_6half_tEfNS_4arch4Sm80ELb1ELb0ELb0ELb0ELb1ELb0ELb1ELb1EEENS1_21CollectiveEpilogueFwdINS6_IJS8_SA_S9_EEENS6_IJNS7_ILi1EEESI_SI_EEESC_SE_Li256ELb0ELb1ELb1ELb0EEENS1_30DynamicPersistentTileSchedulerILi256ELi256ELb1ELb1ELb0EEEEEEEEEvNT_6ParamsE:
	.zero		1416


//--------------------- .nv.constant0._ZN7cutlass13device_kernelIN5flash19enable_sm80_to_sm89INS1_16FlashAttnFwdSm80INS1_25CollectiveMainloopFwdSm80ILi8ELi2ELb0EN4cute5tupleIJNS5_1CILi128EEENS7_ILi64EEENS7_ILi192EEEEEELi192ENS_6half_tEfNS_4arch4Sm80ELb1ELb0ELb0ELb1ELb1ELb0ELb1ELb1EEENS1_21CollectiveEpilogueFwdINS6_IJS8_SA_S9_EEENS6_IJNS7_ILi1EEESI_SI_EEESC_SE_Li256ELb1ELb1ELb1ELb0EEENS1_36VarlenDynamicPersistentTileSchedulerILi128ELi64ELi256ELi256ELb1ELb1ELb0ELb1ELb1ELb1EEEEEEEEEvNT_6ParamsE --------------------------
	.section	.nv.constant0._ZN7cutlass13device_kernelIN5flash19enable_sm80_to_sm89INS1_16FlashAttnFwdSm80INS1_25CollectiveMainloopFwdSm80ILi8ELi2ELb0EN4cute5tupleIJNS5_1CILi128EEENS7_ILi64EEENS7_ILi192EEEEEELi192ENS_6half_tEfNS_4arch4Sm80ELb1ELb0ELb0ELb1ELb1ELb0ELb1ELb1EEENS1_21CollectiveEpilogueFwdINS6_IJS8_SA_S9_EEENS6_IJNS7_ILi1EEESI_SI_EEESC_SE_Li256ELb1ELb1ELb1ELb0EEENS1_36VarlenDynamicPersistentTileSchedulerILi128ELi64ELi256ELi256ELb1ELb1ELb0ELb1ELb1ELb1EEEEEEEEEvNT_6ParamsE,"a",@progbits
	.sectionflags	@""
	.align	4
.nv.constant0._ZN7cutlass13device_kernelIN5flash19enable_sm80_to_sm89INS1_16FlashAttnFwdSm80INS1_25CollectiveMainloopFwdSm80ILi8ELi2ELb0EN4cute5tupleIJNS5_1CILi128EEENS7_ILi64EEENS7_ILi192EEEEEELi192ENS_6half_tEfNS_4arch4Sm80ELb1ELb0ELb0ELb1ELb1ELb0ELb1ELb1EEENS1_21CollectiveEpilogueFwdINS6_IJS8_SA_S9_EEENS6_IJNS7_ILi1EEESI_SI_EEESC_SE_Li256ELb1ELb1ELb1ELb0EEENS1_36VarlenDynamicPersistentTileSchedulerILi128ELi64ELi256ELi256ELb1ELb1ELb0ELb1ELb1ELb1EEEEEEEEEvNT_6ParamsE:
	.zero		1432


//--------------------- .nv.constant0._ZN7cutlass13device_kernelIN5flash19enable_sm80_to_sm89INS1_16FlashAttnFwdSm80INS1_25CollectiveMainloopFwdSm80ILi8ELi2ELb0EN4cute5tupleIJNS5_1CILi128EEENS7_ILi64EEENS7_ILi192EEEEEELi192ENS_6half_tEfNS_4arch4Sm80ELb1ELb0ELb0ELb1ELb1ELb1ELb1ELb1EEENS1_21CollectiveEpilogueFwdINS6_IJS8_SA_S9_EEENS6_IJNS7_ILi1EEESI_SI_EEESC_SE_Li256ELb1ELb1ELb1ELb0EEENS1_36VarlenDynamicPersistentTileSchedulerILi128ELi64ELi256ELi256ELb1ELb1ELb0ELb1ELb1ELb1EEEEEEEEEvNT_6ParamsE --------------------------
	.section	.nv.constant0._ZN7cutlass13device_kernelIN5flash19enable_sm80_to_sm89INS1_16FlashAttnFwdSm80INS1_25CollectiveMainloopFwdSm80ILi8ELi2ELb0EN4cute5tupleIJNS5_1CILi128EEENS7_ILi64EEENS7_ILi192EEEEEELi192ENS_6half_tEfNS_4arch4Sm80ELb1ELb0ELb0ELb1ELb1ELb1ELb1ELb1EEENS1_21CollectiveEpilogueFwdINS6_IJS8_SA_S9_EEENS6_IJNS7_ILi1EEESI_SI_EEESC_SE_Li256ELb1ELb1ELb1ELb0EEENS1_36VarlenDynamicPersistentTileSchedulerILi128ELi64ELi256ELi256ELb1ELb1ELb0ELb1ELb1ELb1EEEEEEEEEvNT_6ParamsE,"a",@progbits
	.sectionflags	@""
	.align	4
.nv.constant0._ZN7cutlass13device_kernelIN5flash19enable_sm80_to_sm89INS1_16FlashAttnFwdSm80INS1_25CollectiveMainloopFwdSm80ILi8ELi2ELb0EN4cute5tupleIJNS5_1CILi128EEENS7_ILi64EEENS7_ILi192EEEEEELi192ENS_6half_tEfNS_4arch4Sm80ELb1ELb0ELb0ELb1ELb1ELb1ELb1ELb1EEENS1_21CollectiveEpilogueFwdINS6_IJS8_SA_S9_EEENS6_IJNS7_ILi1EEESI_SI_EEESC_SE_Li256ELb1ELb1ELb1ELb0EEENS1_36VarlenDynamicPersistentTileSchedulerILi128ELi64ELi256ELi256ELb1ELb1ELb0ELb1ELb1ELb1EEEEEEEEEvNT_6ParamsE:
	.zero		1432


//--------------------- .text._ZN7cutlass13device_kernelIN5flash19enable_sm80_to_sm89INS1_16FlashAttnFwdSm80INS1_25CollectiveMainloopFwdSm80ILi8ELi1ELb0EN4cute5tupleIJNS5_1CILi128EEENS7_ILi64EEENS7_ILi192EEEEEELi192ENS_6half_tEfNS_4arch4Sm80ELb0ELb0ELb0ELb0ELb1ELb0ELb1ELb1EEENS1_21CollectiveEpilogueFwdINS6_IJS8_SA_S9_EEENS6_IJNS7_ILi1EEESI_SI_EEESC_SE_Li256ELb0ELb1ELb1ELb0EEENS1_19SingleTileSchedulerILb0ELb1ELb1ELi128EEEEEEEEEvNT_6ParamsE --------------------------
	.section	.text._ZN7cutlass13device_kernelIN5flash19enable_sm80_to_sm89INS1_16FlashAttnFwdSm80INS1_25CollectiveMainloopFwdSm80ILi8ELi1ELb0EN4cute5tupleIJNS5_1CILi128EEENS7_ILi64EEENS7_ILi192EEEEEELi192ENS_6half_tEfNS_4arch4Sm80ELb0ELb0ELb0ELb0ELb1ELb0ELb1ELb1EEENS1_21CollectiveEpilogueFwdINS6_IJS8_SA_S9_EEENS6_IJNS7_ILi1EEESI_SI_EEESC_SE_Li256ELb0ELb1ELb1ELb0EEENS1_19SingleTileSchedulerILb0ELb1ELb1ELi128EEEEEEEEEvNT_6ParamsE,"ax",@progbits
	.sectioninfo	@"SHI_REGISTERS=226"
	.align	128
.text._ZN7cutlass13device_kernelIN5flash19enable_sm80_to_sm89INS1_16FlashAttnFwdSm80INS1_25CollectiveMainloopFwdSm80ILi8ELi1ELb0EN4cute5tupleIJNS5_1CILi128EEENS7_ILi64EEENS7_ILi192EEEEEELi192ENS_6half_tEfNS_4arch4Sm80ELb0ELb0ELb0ELb0ELb1ELb0ELb1ELb1EEENS1_21CollectiveEpilogueFwdINS6_IJS8_SA_S9_EEENS6_IJNS7_ILi1EEESI_SI_EEESC_SE_Li256ELb0ELb1ELb1ELb0EEENS1_19SingleTileSchedulerILb0ELb1ELb1ELi128EEEEEEEEEvNT_6ParamsE:
        .type           _ZN7cutlass13device_kernelIN5flash19enable_sm80_to_sm89INS1_16FlashAttnFwdSm80INS1_25CollectiveMainloopFwdSm80ILi8ELi1ELb0EN4cute5tupleIJNS5_1CILi128EEENS7_ILi64EEENS7_ILi192EEEEEELi192ENS_6half_tEfNS_4arch4Sm80ELb0ELb0ELb0ELb0ELb1ELb0ELb1ELb1EEENS1_21CollectiveEpilogueFwdINS6_IJS8_SA_S9_EEENS6_IJNS7_ILi1EEESI_SI_EEESC_SE_Li256ELb0ELb1ELb1ELb0EEENS1_19SingleTileSchedulerILb0ELb1ELb1ELi128EEEEEEEEEvNT_6ParamsE,@function
        .size           _ZN7cutlass13device_kernelIN5flash19enable_sm80_to_sm89INS1_16FlashAttnFwdSm80INS1_25CollectiveMainloopFwdSm80ILi8ELi1ELb0EN4cute5tupleIJNS5_1CILi128EEENS7_ILi64EEENS7_ILi192EEEEEELi192ENS_6half_tEfNS_4arch4Sm80ELb0ELb0ELb0ELb0ELb1ELb0ELb1ELb1EEENS1_21CollectiveEpilogueFwdINS6_IJS8_SA_S9_EEENS6_IJNS7_ILi1EEESI_SI_EEESC_SE_Li256ELb0ELb1ELb1ELb0EEENS1_19SingleTileSchedulerILb0ELb1ELb1ELi128EEEEEEEEEvNT_6ParamsE,(.L_x_3085 - _ZN7cutlass13device_kernelIN5flash19enable_sm80_to_sm89INS1_16FlashAttnFwdSm80INS1_25CollectiveMainloopFwdSm80ILi8ELi1ELb0EN4cute5tupleIJNS5_1CILi128EEENS7_ILi64EEENS7_ILi192EEEEEELi192ENS_6half_tEfNS_4arch4Sm80ELb0ELb0ELb0ELb0ELb1ELb0ELb1ELb1EEENS1_21CollectiveEpilogueFwdINS6_IJS8_SA_S9_EEENS6_IJNS7_ILi1EEESI_SI_EEESC_SE_Li256ELb0ELb1ELb1ELb0EEENS1_19SingleTileSchedulerILb0ELb1ELb1ELi128EEEEEEEEEvNT_6ParamsE)
        .other          _ZN7cutlass13device_kernelIN5flash19enable_sm80_to_sm89INS1_16FlashAttnFwdSm80INS1_25CollectiveMainloopFwdSm80ILi8ELi1ELb0EN4cute5tupleIJNS5_1CILi128EEENS7_ILi64EEENS7_ILi192EEEEEELi192ENS_6half_tEfNS_4arch4Sm80ELb0ELb0ELb0ELb0ELb1ELb0ELb1ELb1EEENS1_21CollectiveEpilogueFwdINS6_IJS8_SA_S9_EEENS6_IJNS7_ILi1EEESI_SI_EEESC_SE_Li256ELb0ELb1ELb1ELb0EEENS1_19SingleTileSchedulerILb0ELb1ELb1ELi128EEEEEEEEEvNT_6ParamsE,@"STO_CUDA_ENTRY STV_DEFAULT"
_ZN7cutlass13device_kernelIN5flash19enable_sm80_to_sm89INS1_16FlashAttnFwdSm80INS1_25CollectiveMainloopFwdSm80ILi8ELi1ELb0EN4cute5tupleIJNS5_1CILi128EEENS7_ILi64EEENS7_ILi192EEEEEELi192ENS_6half_tEfNS_4arch4Sm80ELb0ELb0ELb0ELb0ELb1ELb0ELb1ELb1EEENS1_21CollectiveEpilogueFwdINS6_IJS8_SA_S9_EEENS6_IJNS7_ILi1EEESI_SI_EEESC_SE_Li256ELb0ELb1ELb1ELb0EEENS1_19SingleTileSchedulerILb0ELb1ELb1ELi128EEEEEEEEEvNT_6ParamsE:
[----:B------:R-:W-:Y:S02]  /*0000*/  MOV R1, c[0x0][0x28] ;  /* 0x00000a0000017a02 */ /* 0x000fe40000000f00 */
[----:B------:R-:W1:Y:S01]  /*0010*/  S2R R3, SR_TID.X ;  /* 0x0000000000037919 */ /* 0x000e620000002100 */
[----:B------:R-:W2:Y:S08]  /*0020*/  S2UR UR6, SR_CTAID.Y ;  /* 0x00000000000679c3 */ /* 0x000eb00000002600 */
[----:B------:R-:W3:Y:S01]  /*0030*/  S2UR UR11, SR_CTAID.Z ;  /* 0x00000000000b79c3 */ /* 0x000ee20000002700 */
[----:B-1----:R-:W-:-:S06]  /*0040*/  SHF.R.U32.HI R0, RZ, 0x5, R3 ;  /* 0x00000005ff007819 */ /* 0x002fcc0000011603 */
[----:B------:R-:W1:Y:S02]  /*0050*/  SHFL.IDX PT, R0, R0, RZ, 0x1f ;  /* 0x00001fff00007589 */ /* 0x000e6400000e0000 */
[----:B-1----:R-:W-:-:S13]  /*0060*/  ISETP.NE.AND P0, PT, R0, RZ, PT ;  /* 0x000000ff0000720c */ /* 0x002fda0003f05270 */
[----:B--23--:R-:W-:Y:S05]  /*0070*/  @!P0 BRA `(.L_x_0) ;  /* 0x0000009000008947 */ /* 0x00cfea0003800000 */
[----:B------:R-:W-:Y:S01]  /*0080*/  MOV R0, c[0x0][0x550] ;  /* 0x0001540000007a02 */ /* 0x000fe20000000f00 */
[----:B------:R-:W-:-:S03]  /*0090*/  UMOV UR10, UR6 ;  /* 0x00000006000a7c82 */ /* 0x000fc60008000000 */
[----:B------:R-:W-:-:S13]  /*00a0*/  ISETP.NE.AND P0, PT, R0, 0x1, PT ;  /* 0x000000010000780c */ /* 0x000fda0003f05270 */
[----:B------:R-:W-:Y:S05]  /*00b0*/  @!P0 BRA `(.L_x_1) ;  /* 0x000000b000008947 */ /* 0x000fea0003800000 */
[----:B------:R-:W-:Y:S02]  /*00c0*/  ULDC UR4, c[0x0][0x554] ;  /* 0x0001550000047ab9 */ /* 0x000fe40000000800 */
[----:B------:R-:W-:Y:S02]  /*00d0*/  UIMAD.WIDE.U32 UR4, UR6, UR4, URZ ;  /* 0x00000004060472a5 */ /* 0x000fe4000f8e003f */
[----:B------:R-:W-:Y:S02]  /*00e0*/  ULDC UR10, c[0x0][0x558] ;  /* 0x00015600000a7ab9 */ /* 0x000fe40000000800 */
[----:B------:R-:W-:Y:S01]  /*00f0*/  USHF.R.U32.HI UR10, URZ, UR10, UR5 ;  /* 0x0000000a3f0a7299 */ /* 0x000fe20008011605 */
[----:B------:R-:W-:Y:S05]  /*0100*/  BRA `(.L_x_1) ;  /* 0x0000006000007947 */ /* 0x000fea0003800000 */
.L_x_0:
[----:B------:R-:W-:Y:S02]  /*0110*/  ULDC.64 UR4, c[0x0][0x550] ;  /* 0x0001540000047ab9 */ /* 0x000fe40000000a00 */
[----:B------:R-:W-:Y:S02]  /*0120*/  UISETP.NE.AND UP0, UPT, UR4, 0x1, UPT ;  /* 0x000000010400788c */ /* 0x000fe4000bf05270 */
[----:B------:R-:W-:-:S02]  /*0130*/  UIMAD.WIDE.U32 UR8, UR6, UR5, URZ ;  /* 0x00000005060872a5 */ /* 0x000fc4000f8e003f */
[----:B------:R-:W-:Y:S02]  /*0140*/  ULDC UR4, c[0x0][0x558] ;  /* 0x0001560000047ab9 */ /* 0x000fe40000000800 */
[----:B------:R-:W-:-:S05]  /*0150*/  UMOV UR10, UR6 ;  /* 0x00000006000a7c82 */ /* 0x000fca0008000000 */
[----:B------:R-:W-:-:S03]  /*0160*/  @UP0 USHF.R.U32.HI UR10, URZ, UR4, UR9 ;  /* 0x000000043f0a0299 */ /* 0x000fc60008011609 */
.L_x_1:
[----:B------:R-:W-:Y:S01]  /*0170*/  ISETP.LE.AND P0, PT, RZ, UR11, PT ;  /* 0x0000000bff007c0c */ /* 0x000fe2000bf03270 */
[----:B------:R-:W-:Y:S02]  /*0180*/  UIADD3 UR4, -UR10, URZ, URZ ;  /* 0x0000003f0a047290 */ /* 0x000fe4000fffe13f */
[----:B------:R-:W-:Y:S02]  /*0190*/  ULDC UR7, c[0x0][0x550] ;  /* 0x0001540000077ab9 */ /* 0x000fe40000000800 */
[----:B------:R-:W-:-:S08]  /*01a0*/  UIMAD UR7, UR4, UR7, UR6 ;  /* 0x00000007040772a4 */ /* 0x000fd0000f8e0206 */
[----:B------:R-:W-:Y:S05]  /*01b0*/  @!P0 EXIT ;  /* 0x000000000000894d */ /* 0x000fea0003800000 */
[----:B------:R-:W-:Y:S02]  /*01c0*/  ULDC.64 UR4, c[0x0][0x370] ;  /* 0x0000dc0000047ab9 */ /* 0x000fe40000000a00 */
[----:B------:R-:W-:Y:S02]  /*01d0*/  UISETP.NE.U32.AND UP0, UPT, URZ, UR4, UPT ;  /* 0x000000043f00728c */ /* 0x000fe4000bf05070 */
[----:B------:R-:W-:Y:S02]  /*01e0*/  ULDC.64 UR8, c[0x0][0x370] ;  /* 0x0000dc0000087ab9 */ /* 0x000fe40000000a00 */
[----:B------:R-:W-:Y:S02]  /*01f0*/  UISETP.NE.AND.EX UP0, UPT, URZ, UR5, UPT, UP0 ;  /* 0x000000053f00728c */ /* 0x000fe4000bf05300 */
[----:B------:R-:W-:-:S04]  /*0200*/  ULDC.64 UR12, c[0x0][0x118] ;  /* 0x00004600000c7ab9 */ /* 0x000fc80000000a00 */
[----:B------:R-:W-:-:S05]  /*0210*/  PLOP3.LUT P0, PT, PT, PT, UP0, 0x80, 0x0 ;  /* 0x000000000000781c */ /* 0x000fca0003f0f008 */
[----:B------:R-:W-:Y:S02]  /*0220*/  @UP0 UMOV UR4, 0x4 ;  /* 0x0000000400040882 */ /* 0x000fe40000000000 */
[----:B------:R-:W-:-:S06]  /*0230*/  @UP0 UIMAD.WIDE UR4, UR11, UR4, UR8 ;  /* 0x000000040b0402a5 */ /* 0x000fcc000f8e0208 */
[----:B------:R-:W-:Y:S02]  /*0240*/  IMAD.U32 R4, RZ, RZ, UR4 ;  /* 0x00000004ff047e24 */ /* 0x000fe4000f8e00ff */
[----:B------:R-:W-:-:S05]  /*0250*/  IMAD.U32 R5, RZ, RZ, UR5 ;  /* 0x00000005ff057e24 */ /* 0x000fca000f8e00ff */
[----:B------:R-:W2:Y:S01]  /*0260*/  @P0 LDG.E R4, [R4.64] ;  /* 0x0000000c04040981 */ /* 0x000ea2000c1e1900 */
[----:B------:R-:W-:Y:S02]  /*0270*/  ULDC UR4, c[0x0][0x2ac] ;  /* 0x0000ab0000047ab9 */ /* 0x000fe40000000800 */
[----:B------:R-:W-:Y:S02]  /*0280*/  ULDC UR9, c[0x0][0x1d0] ;  /* 0x0000740000097ab9 */ /* 0x000fe40000000800 */
[----:B------:R-:W-:Y:S02]  /*0290*/  UIMAD UR9, UR4, UR9, URZ ;  /* 0x00000009040972a4 */ /* 0x000fe4000f8e023f */
[----:B------:R-:W-:Y:S02]  /*02a0*/  UMOV UR8, URZ ;  /* 0x0000003f00087c82 */ /* 0x000fe40008000000 */
[----:B------:R-:W-:Y:S02]  /*02b0*/  UISETP.GE.AND UP0, UPT, UR9, 0x1, UPT ;  /* 0x000000010900788c */ /* 0x000fe4000bf06270 */
[----:B------:R-:W-:-:S02]  /*02c0*/  UIADD3 UR5, UR9, 0x3f, URZ ;  /* 0x0000003f09057890 */ /* 0x000fc4000fffe03f */
[----:B------:R-:W-:Y:S02]  /*02d0*/  UMOV UR19, URZ ;  /* 0x0000003f00137c82 */ /* 0x000fe40008000000 */
[----:B------:R-:W-:-:S04]  /*02e0*/  USHF.R.S32.HI UR4, URZ, 0x1f, UR5 ;  /* 0x0000001f3f047899 */ /* 0x000fc80008011405 */
[----:B------:R-:W-:-:S04]  /*02f0*/  ULEA.HI UR4, UR4, UR5, URZ, 0x6 ;  /* 0x0000000504047291 */ /* 0x000fc8000f8f303f */
[----:B------:R-:W-:Y:S01]  /*0300*/  USHF.R.S32.HI UR6, URZ, 0x6, UR4 ;  /* 0x000000063f067899 */ /* 0x000fe20008011404 */
[----:B--2---:R1:W2:Y:S01]  /*0310*/  @P0 R2UR UR8, R4 ;  /* 0x00000000040803c2 */ /* 0x0042a200000e0000 */
[----:B------:R-:W-:-:S13]  /*0320*/  PLOP3.LUT P0, PT, PT, PT, UP0, 0x80, 0x0 ;  /* 0x000000000000781c */ /* 0x000fda0003f0f008 */
[----:B------:R-:W-:Y:S05]  /*0330*/  @!P0 BRA `(.L_x_2) ;  /* 0x0000024000008947 */ /* 0x000fea0003800000 */
[----:B------:R-:W-:Y:S02]  /*0340*/  USHF.R.U32.HI UR4, URZ, 0x10, UR7 ;  /* 0x000000103f047899 */ /* 0x000fe40008011607 */
[----:B------:R-:W-:Y:S02]  /*0350*/  ULDC UR5, c[0x0][0x338] ;  /* 0x0000ce0000057ab9 */ /* 0x000fe40000000800 */
[----:B------:R-:W-:Y:S02]  /*0360*/  UISETP.NE.AND UP0, UPT, UR4, URZ, UPT ;  /* 0x0000003f0400728c */ /* 0x000fe4000bf05270 */
[----:B------:R-:W-:Y:S02]  /*0370*/  UMOV UR18, URZ ;  /* 0x0000003f00127c82 */ /* 0x000fe40008000000 */
[----:B------:R-:W-:-:S04]  /*0380*/  USEL UR5, UR4, UR5, UP0 ;  /* 0x0000000504057287 */ /* 0x000fc80008000000 */
[----:B------:R-:W-:Y:S02]  /*0390*/  UIADD3 UR17, UR6, -0x1, UR5 ;  /* 0xffffffff06117890 */ /* 0x000fe4000fffe005 */
[----:B------:R-:W-:-:S05]  /*03a0*/  IMAD.U32 R0, RZ, RZ, UR5 ;  /* 0x00000005ff007e24 */ /* 0x000fca000f8e00ff */
[-C--:B------:R-:W-:Y:S02]  /*03b0*/  IABS R2, R0.reuse ;  /* 0x0000000000027213 */ /* 0x080fe40000000000 */
[----:B------:R-:W-:-:S03]  /*03c0*/  IABS R0, R0 ;  /* 0x0000000000007213 */ /* 0x000fc60000000000 */
[----:B------:R-:W-:Y:S02]  /*03d0*/  IMAD.MOV.U32 R5, RZ, RZ, R2 ;  /* 0x000000ffff057224 */ /* 0x000fe400078e0002 */
[----:B------:R-:W-:Y:S01]  /*03e0*/  IMAD.U32 R2, RZ, RZ, UR17 ;  /* 0x00000011ff027e24 */ /* 0x000fe2000f8e00ff */
[----:B------:R-:W-:Y:S01]  /*03f0*/  ULOP3.LUT UR17, UR17, UR5, URZ, 0x3c, !UPT ;  /* 0x0000000511117292 */ /* 0x000fe2000f8e3c3f */
[----:B------:R-:W3:Y:S01]  /*0400*/  R2UR UR16, R5 ;  /* 0x00000000051073c2 */ /* 0x000ee200000e0000 */
[----:B------:R-:W-:Y:S02]  /*0410*/  IMAD.MOV R0, RZ, RZ, -R0 ;  /* 0x000000ffff007224 */ /* 0x000fe400078e0a00 */
[----:B------:R-:W-:-:S05]  /*0420*/  IABS R2, R2 ;  /* 0x0000000200027213 */ /* 0x000fca0000000000 */
[----:B------:R-:W4:Y:S08]  /*0430*/  R2UR UR15, R2 ;  /* 0x00000000020f73c2 */ /* 0x000f3000000e0000 */
[----:B------:R-:W5:Y:S01]  /*0440*/  R2UR UR14, R0 ;  /* 0x00000000000e73c2 */ /* 0x000f6200000e0000 */
[----:B---3--:R-:W3:Y:S08]  /*0450*/  I2F.RP R6, UR16 ;  /* 0x0000001000067d06 */ /* 0x008ef00008209400 */
[----:B-1-3--:R-:W1:Y:S02]  /*0460*/  MUFU.RCP R4, R6 ;  /* 0x0000000600047308 */ /* 0x00ae640000001000 */
[----:B-1----:R-:W-:-:S06]  /*0470*/  IADD3 R4, R4, 0xffffffe, RZ ;  /* 0x0ffffffe04047810 */ /* 0x002fcc0007ffe0ff */
[----:B------:R-:W1:Y:S02]  /*0480*/  F2I.FTZ.U32.TRUNC.NTZ R4, R4 ;  /* 0x0000000400047305 */ /* 0x000e64000021f000 */
[----:B-1----:R-:W1:Y:S02]  /*0490*/  R2UR UR19, R4 ;  /* 0x00000000041373c2 */ /* 0x002e6400000e0000 */
[----:B-1----:R-:W-:-:S04]  /*04a0*/  UIADD3 UR4, URZ, -UR19, URZ ;  /* 0x800000133f047290 */ /* 0x002fc8000fffe03f */
[----:B------:R-:W-:-:S04]  /*04b0*/  UIMAD UR4, UR4, UR16, URZ ;  /* 0x00000010040472a4 */ /* 0x000fc8000f8e023f */
[----:B------:R-:W-:-:S04]  /*04c0*/  UIMAD.WIDE.U32 UR18, UR19, UR4, UR18 ;  /* 0x00000004131272a5 */ /* 0x000fc8000f8e0012 */
[----:B----4-:R-:W-:-:S04]  /*04d0*/  UIMAD.WIDE.U32 UR18, UR19, UR15, URZ ;  /* 0x0000000f131272a5 */ /* 0x010fc8000f8e003f */
[----:B-----5:R-:W-:-:S04]  /*04e0*/  UIMAD UR14, UR19, UR14, UR15 ;  /* 0x0000000e130e72a4 */ /* 0x020fc8000f8e020f */
[----:B------:R-:W-:-:S11]  /*04f0*/  UISETP.GT.U32.AND UP0, UPT, UR16, UR14, UPT ;  /* 0x0000000e1000728c */ /* 0x000fd6000bf04070 */
[----:B------:R-:W-:Y:S02]  /*0500*/  @!UP0 UIADD3 UR14, UR14, -UR16, URZ ;  /* 0x800000100e0e8290 */ /* 0x000fe4000fffe03f */
[----:B------:R-:W-:Y:S02]  /*0510*/  @!UP0 UIADD3 UR19, UR19, 0x1, URZ ;  /* 0x0000000113138890 */ /* 0x000fe4000fffe03f */
[----:B------:R-:W-:Y:S02]  /*0520*/  UISETP.GE.U32.AND UP1, UPT, UR14, UR16, UPT ;  /* 0x000000100e00728c */ /* 0x000fe4000bf26070 */
[----:B------:R-:W-:-:S09]  /*0530*/  UISETP.GE.AND UP0, UPT, UR17, URZ, UPT ;  /* 0x0000003f1100728c */ /* 0x000fd2000bf06270 */
[----:B------:R-:W-:Y:S02]  /*0540*/  @UP1 UIADD3 UR19, UR19, 0x1, URZ ;  /* 0x0000000113131890 */ /* 0x000fe4000fffe03f */
[----:B------:R-:W-:Y:S02]  /*0550*/  UISETP.NE.AND UP1, UPT, UR5, URZ, UPT ;  /* 0x0000003f0500728c */ /* 0x000fe4000bf25270 */
[----:B------:R-:W-:-:S09]  /*0560*/  @!UP0 UIADD3 UR19, -UR19, URZ, URZ ;  /* 0x0000003f13138290 */ /* 0x000fd2000fffe13f */
[----:B------:R-:W-:Y:S02]  /*0570*/  @!UP1 ULOP3.LUT UR19, URZ, UR5, URZ, 0x33, !UPT ;  /* 0x000000053f139292 */ /* 0x000fe4000f8e333f */
.L_x_2:
[----:B------:R-:W-:Y:S01]  /*0580*/  ULOP3.LUT UR7, UR7, 0xffff, URZ, 0xc0, !UPT ;  /* 0x0000ffff07077892 */ /* 0x000fe2000f8ec03f */
[----:B------:R-:W-:Y:S01]  /*0590*/  PLOP3.LUT P2, PT, PT, PT, PT, 0x80, 0x0 ;  /* 0x000000000000781c */ /* 0x000fe20003f4f070 */
[----:B------:R-:W-:Y:S01]  /*05a0*/  IMAD.MOV.U32 R5, RZ, RZ, RZ ;  /* 0x000000ffff057224 */ /* 0x000fe200078e00ff */
[----:B------:R-:W-:Y:S01]  /*05b0*/  CS2R R116, SRZ ;  /* 0x0000000000747805 */ /* 0x000fe2000001ff00 */
[----:B------:R-:W-:Y:S01]  /*05c0*/  UIMAD UR7, UR7, UR19, URZ ;  /* 0x00000013070772a4 */ /* 0x000fe2000f8e023f */
[----:B------:R-:W-:Y:S01]  /*05d0*/  IMAD.MOV.U32 R2, RZ, RZ, RZ ;  /* 0x000000ffff027224 */ /* 0x000fe200078e00ff */
[----:B------:R-:W-:Y:S01]  /*05e0*/  CS2R R122, SRZ ;  /* 0x00000000007a7805 */ /* 0x000fe2000001ff00 */
[----:B------:R-:W-:Y:S01]  /*05f0*/  CS2R R120, SRZ ;  /* 0x0000000000787805 */ /* 0x000fe2000001ff00 */
[----:B------:R-:W-:Y:S01]  /*0600*/  UIADD3 UR19, UR7, UR19, URZ ;  /* 0x0000001307137290 */ /* 0x000fe2000fffe03f */
[----:B------:R-:W-:Y:S01]  /*0610*/  CS2R R114, SRZ ;  /* 0x0000000000727805 */ /* 0x000fe2000001ff00 */
[----:B------:R-:W-:Y:S01]  /*0620*/  CS2R R112, SRZ ;  /* 0x0000000000707805 */ /* 0x000fe2000001ff00 */
[----:B------:R-:W-:Y:S01]  /*0630*/  CS2R R110, SRZ ;  /* 0x00000000006e7805 */ /* 0x000fe2000001ff00 */
[----:B------:R-:W-:Y:S01]  /*0640*/  UISETP.LT.AND UP0, UPT, UR6, UR19, UPT ;  /* 0x000000130600728c */ /* 0x000fe2000bf01270 */
[----:B------:R-:W-:Y:S01]  /*0650*/  CS2R R108, SRZ ;  /* 0x00000000006c7805 */ /* 0x000fe2000001ff00 */
[----:B------:R-:W-:Y:S01]  /*0660*/  CS2R R106, SRZ ;  /* 0x00000000006a7805 */ /* 0x000fe2000001ff00 */
[----:B------:R-:W-:Y:S01]  /*0670*/  CS2R R104, SRZ ;  /* 0x0000000000687805 */ /* 0x000fe2000001ff00 */
[----:B------:R-:W-:Y:S01]  /*0680*/  USEL UR6, UR6, UR19, UP0 ;  /* 0x0000001306067287 */ /* 0x000fe20008000000 */
[----:B------:R-:W-:Y:S01]  /*0690*/  CS2R R126, SRZ ;  /* 0x00000000007e7805 */ /* 0x000fe2000001ff00 */
[----:B------:R-:W-:Y:S01]  /*06a0*/  CS2R R124, SRZ ;  /* 0x00000000007c7805 */ /* 0x000fe2000001ff00 */
[----:B------:R-:W-:Y:S01]  /*06b0*/  CS2R R102, SRZ ;  /* 0x0000000000667805 */ /* 0x000fe2000001ff00 */
[----:B------:R-:W-:Y:S01]  /*06c0*/  UISETP.GT.AND UP0, UPT, UR6, UR7, UPT ;  /* 0x000000070600728c */ /* 0x000fe2000bf04270 */
[----:B------:R-:W-:Y:S01]  /*06d0*/  CS2R R100, SRZ ;  /* 0x0000000000647805 */ /* 0x000fe2000001ff00 */
[----:B------:R-:W-:Y:S01]  /*06e0*/  CS2R R98, SRZ ;  /* 0x0000000000627805 */ /* 0x000fe2000001ff00 */
[----:B------:R-:W-:Y:S01]  /*06f0*/  CS2R R96, SRZ ;  /* 0x0000000000607805 */ /* 0x000fe2000001ff00 */
[----:B------:R-:W-:Y:S01]  /*0700*/  CS2R R94, SRZ ;  /* 0x00000000005e7805 */ /* 0x000fe2000001ff00 */
[----:B------:R-:W-:Y:S01]  /*0710*/  CS2R R92, SRZ ;  /* 0x00000000005c7805 */ /* 0x000fe2000001ff00 */
[----:B------:R-:W-:Y:S01]  /*0720*/  PLOP3.LUT P0, PT, PT, PT, UP0, 0x80, 0x0 ;  /* 0x000000000000781c */ /* 0x000fe20003f0f008 */
[----:B------:R-:W-:Y:S01]  /*0730*/  CS2R R90, SRZ ;  /* 0x00000000005a7805 */ /* 0x000fe2000001ff00 */
        /* <DEDUP_REMOVED lines=30> */
[----:B------:R-:W-:Y:S05]  /*0920*/  @!P0 BRA `(.L_x_3) ;  /* 0x00006c2000008947 */ /* 0x000fea0003800000 */
[----:B------:R-:W-:Y:S02]  /*0930*/  ULDC.64 UR4, c[0x0][0x340] ;  /* 0x0000d00000047ab9 */ /* 0x000fe40000000a00 */
[----:B------:R-:W-:-:S02]  /*0940*/  UISETP.NE.U32.AND UP0, UPT, URZ, UR4, UPT ;  /* 0x000000043f00728c */ /* 0x000fc4000bf05070 */
[----:B------:R-:W-:Y:S02]  /*0950*/  ULDC.64 UR14, c[0x0][0x340] ;  /* 0x0000d000000e7ab9 */ /* 0x000fe40000000a00 */
[----:B------:R-:W-:-:S06]  /*0960*/  UISETP.NE.AND.EX UP0, UPT, URZ, UR5, UPT, UP0 ;  /* 0x000000053f00728c */ /* 0x000fcc000bf05300 */
[----:B------:R-:W-:-:S05]  /*0970*/  PLOP3.LUT P0, PT, PT, PT, UP0, 0x80, 0x0 ;  /* 0x000000000000781c */ /* 0x000fca0003f0f008 */
[----:B------:R-:W-:Y:S02]  /*0980*/  @UP0 UMOV UR4, 0x4 ;  /* 0x0000000400040882 */ /* 0x000fe40000000000 */
[----:B------:R-:W-:-:S06]  /*0990*/  @UP0 UIMAD.WIDE UR4, UR11, UR4, UR14 ;  /* 0x000000040b0402a5 */ /* 0x000fcc000f8e020e */
[----:B------:R-:W-:Y:S02]  /*09a0*/  IMAD.U32 R8, RZ, RZ, UR4 ;  /* 0x00000004ff087e24 */ /* 0x000fe4000f8e00ff */
[----:B------:R-:W-:Y:S01]  /*09b0*/  IMAD.U32 R9, RZ, RZ, UR5 ;  /* 0x00000005ff097e24 */ /* 0x000fe2000f8e00ff */
[----:B------:R-:W3:Y:S01]  /*09c0*/  S2R R12, SR_CTAID.X ;  /* 0x00000000000c7919 */ /* 0x000ee20000002500 */
[----:B------:R-:W-:Y:S01]  /*09d0*/  SHF.R.S32.HI R10, RZ, 0x1f, R3 ;  /* 0x0000001fff0a7819 */ /* 0x000fe20000011403 */
[----:B------:R-:W-:Y:S01]  /*09e0*/  IMAD.MOV.U32 R0, RZ, RZ, c[0x0][0x2c4] ;  /* 0x0000b100ff007624 */ /* 0x000fe200078e00ff */
[----:B------:R-:W-:Y:S01]  /*09f0*/  USHF.R.S32.HI UR14, URZ, 0x1f, UR10 ;  /* 0x0000001f3f0e7899 */ /* 0x000fe2000801140a */
[----:B------:R3:W4:Y:S01]  /*0a00*/  @P0 LDG.E R8, [R8.64] ;  /* 0x0000000c08080981 */ /* 0x000722000c1e1900 */
[-C--:B------:R-:W-:Y:S01]  /*0a10*/  LEA.HI R7, R10, R3.reuse, RZ, 0x3 ;  /* 0x000000030a077211 */ /* 0x080fe200078f18ff */
[----:B------:R-:W-:Y:S01]  /*0a20*/  ULDC.64 UR4, c[0x0][0x1b8] ;  /* 0x00006e0000047ab9 */ /* 0x000fe20000000a00 */
[----:B------:R-:W-:Y:S01]  /*0a30*/  ISETP.NE.AND P1, PT, R0, 0x1, PT ;  /* 0x000000010000780c */ /* 0x000fe20003f25270 */
[----:B------:R-:W-:Y:S01]  /*0a40*/  UIMAD UR14, UR14, UR4, URZ ;  /* 0x000000040e0e72a4 */ /* 0x000fe2000f8e023f */
[----:B------:R-:W-:Y:S01]  /*0a50*/  LOP3.LUT R2, R7, 0xfffffff8, RZ, 0xc0, !PT ;  /* 0xfffffff807027812 */ /* 0x000fe200078ec0ff */
[----:B------:R-:W-:Y:S01]  /*0a60*/  UIMAD.WIDE.U32 UR16, UR10, UR4, URZ ;  /* 0x000000040a1072a5 */ /* 0x000fe2000f8e003f */
[----:B------:R-:W-:Y:S01]  /*0a70*/  SHF.R.S32.HI R7, RZ, 0x3, R7 ;  /* 0x00000003ff077819 */ /* 0x000fe20000011407 */
[----:B------:R-:W-:Y:S01]  /*0a80*/  UIMAD UR14, UR10, UR5, UR14 ;  /* 0x000000050a0e72a4 */ /* 0x000fe2000f8e020e */
[----:B------:R-:W-:Y:S01]  /*0a90*/  LEA.HI R13, R10, R3, RZ, 0x4 ;  /* 0x000000030a0d7211 */ /* 0x000fe200078f20ff */
[----:B------:R-:W-:Y:S01]  /*0aa0*/  IMAD.IADD R2, R3, 0x1, -R2 ;  /* 0x0000000103027824 */ /* 0x000fe200078e0a02 */
[----:B------:R-:W-:Y:S01]  /*0ab0*/  USHF.R.S32.HI UR15, URZ, 0x1f, UR11 ;  /* 0x0000001f3f0f7899 */ /* 0x000fe2000801140b */
[----:B------:R-:W-:Y:S01]  /*0ac0*/  IMAD.SHL.U32 R199, R7, 0x40, RZ ;  /* 0x0000004007c77824 */ /* 0x000fe200078e00ff */
[----:B------:R-:W-:Y:S01]  /*0ad0*/  ULDC.64 UR4, c[0x0][0x1c0] ;  /* 0x0000700000047ab9 */ /* 0x000fe20000000a00 */
[C---:B------:R-:W-:Y:S01]  /*0ae0*/  IMAD R202, R2.reuse, 0x20, R7 ;  /* 0x0000002002ca7824 */ /* 0x040fe200078e0207 */
[----:B------:R-:W-:Y:S01]  /*0af0*/  UIADD3 UR17, UR17, UR14, URZ ;  /* 0x0000000e11117290 */ /* 0x000fe2000fffe03f */
[----:B------:R-:W-:Y:S01]  /*0b00*/  IMAD.SHL.U32 R144, R2, 0x8, RZ ;  /* 0x0000000802907824 */ /* 0x000fe200078e00ff */
[----:B------:R-:W-:Y:S01]  /*0b10*/  UIMAD UR15, UR15, UR4, URZ ;  /* 0x000000040f0f72a4 */ /* 0x000fe2000f8e023f */
[----:B------:R-:W-:Y:S01]  /*0b20*/  LOP3.LUT R199, R199, 0x1c0, RZ, 0xc0, !PT ;  /* 0x000001c0c7c77812 */ /* 0x000fe200078ec0ff */
[----:B------:R-:W-:Y:S01]  /*0b30*/  UIMAD.WIDE.U32 UR16, UR11, UR4, UR16 ;  /* 0x000000040b1072a5 */ /* 0x000fe2000f8e0010 */
[----:B------:R-:W-:Y:S01]  /*0b40*/  BSSY B0, `(.L_x_4) ;  /* 0x0000046000007945 */ /* 0x000fe20003800000 */
[----:B------:R-:W-:Y:S01]  /*0b50*/  UIMAD UR5, UR11, UR5, UR15 ;  /* 0x000000050b0572a4 */ /* 0x000fe2000f8e020f */
[----:B------:R-:W-:Y:S01]  /*0b60*/  ISETP.GE.AND P5, PT, R144, c[0x0][0x198], PT ;  /* 0x0000660090007a0c */ /* 0x000fe20003fa6270 */
[----:B------:R-:W-:Y:S01]  /*0b70*/  ULDC UR4, c[0x0][0x168] ;  /* 0x00005a0000047ab9 */ /* 0x000fe20000000800 */
[----:B---3--:R-:W-:Y:S01]  /*0b80*/  IMAD R9, R12, 0x80, R202 ;  /* 0x000000800c097824 */ /* 0x008fe200078e02ca */
[----:B------:R-:W-:Y:S01]  /*0b90*/  UIADD3 UR5, UR17, UR5, URZ ;  /* 0x0000000511057290 */ /* 0x000fe2000fffe03f */
[----:B------:R-:W-:-:S02]  /*0ba0*/  IMAD.U32 R15, RZ, RZ, UR17 ;  /* 0x00000011ff0f7e24 */ /* 0x000fc4000f8e00ff */
[----:B------:R-:W-:-:S04]  /*0bb0*/  @P1 IMAD.HI.U32 R0, R9, c[0x0][0x2c8], RZ ;  /* 0x0000b20009001a27 */ /* 0x000fc800078e00ff */
[----:B------:R-:W-:Y:S01]  /*0bc0*/  IMAD.MOV.U32 R5, RZ, RZ, R9 ;  /* 0x000000ffff057224 */ /* 0x000fe200078e0009 */
[----:B------:R-:W-:Y:S01]  /*0bd0*/  @P1 SHF.R.U32.HI R5, RZ, c[0x0][0x2cc], R0 ;  /* 0x0000b300ff051a19 */ /* 0x000fe20000011600 */
[----:B------:R-:W-:Y:S02]  /*0be0*/  IMAD.U32 R14, RZ, RZ, UR16 ;  /* 0x00000010ff0e7e24 */ /* 0x000fe4000f8e00ff */
[----:B------:R-:W-:Y:S01]  /*0bf0*/  IMAD.U32 R15, RZ, RZ, UR5 ;  /* 0x00000005ff0f7e24 */ /* 0x000fe2000f8e00ff */
[--C-:B-1----:R-:W-:Y:S01]  /*0c00*/  SHF.R.S32.HI R4, RZ, 0x1f, R5.reuse ;  /* 0x0000001fff047819 */ /* 0x102fe20000011405 */
[----:B------:R-:W-:Y:S01]  /*0c10*/  IMAD.MOV R0, RZ, RZ, -R5 ;  /* 0x000000ffff007224 */ /* 0x000fe200078e0a05 */
[----:B------:R-:W-:Y:S01]  /*0c20*/  ULDC UR5, c[0x0][0x2c4] ;  /* 0x0000b10000057ab9 */ /* 0x000fe20000000800 */
[----:B------:R-:W-:Y:S01]  /*0c30*/  IMAD.WIDE.U32 R14, R5, c[0x0][0x1b0], R14 ;  /* 0x00006c00050e7a25 */ /* 0x000fe200078e000e */
[----:B------:R-:W-:-:S03]  /*0c40*/  UIMAD UR4, UR5, UR4, URZ ;  /* 0x00000004050472a4 */ /* 0x000fc6000f8e023f */
[----:B------:R-:W-:Y:S01]  /*0c50*/  IMAD R0, R0, c[0x0][0x2c4], R9 ;  /* 0x0000b10000007a24 */ /* 0x000fe200078e0209 */
[----:B------:R-:W-:Y:S01]  /*0c60*/  IADD3 R9, R144, 0x40, RZ ;  /* 0x0000004090097810 */ /* 0x000fe20007ffe0ff */
[----:B------:R-:W-:Y:S02]  /*0c70*/  IMAD R4, R4, c[0x0][0x1b0], RZ ;  /* 0x00006c0004047a24 */ /* 0x000fe400078e02ff */
[----:B------:R-:W-:Y:S01]  /*0c80*/  IMAD R12, R12, 0x80, R7 ;  /* 0x000000800c0c7824 */ /* 0x000fe200078e0207 */
[----:B------:R-:W-:Y:S01]  /*0c90*/  SHF.R.S32.HI R11, RZ, 0x1f, R0 ;  /* 0x0000001fff0b7819 */ /* 0x000fe20000011400 */
[----:B------:R-:W-:Y:S01]  /*0ca0*/  IMAD R5, R5, c[0x0][0x1b4], R4 ;  /* 0x00006d0005057a24 */ /* 0x000fe200078e0204 */
[----:B------:R-:W-:-:S03]  /*0cb0*/  ISETP.GE.AND P4, PT, R9, c[0x0][0x198], PT ;  /* 0x0000660009007a0c */ /* 0x000fc60003f86270 */
[----:B------:R-:W-:Y:S02]  /*0cc0*/  IMAD.IADD R15, R15, 0x1, R5 ;  /* 0x000000010f0f7824 */ /* 0x000fe400078e0205 */
[----:B------:R-:W-:Y:S02]  /*0cd0*/  IMAD R11, R11, c[0x0][0x1a8], RZ ;  /* 0x00006a000b0b7a24 */ /* 0x000fe400078e02ff */
[----:B------:R-:W-:Y:S01]  /*0ce0*/  IMAD.WIDE.U32 R4, R0, c[0x0][0x1a8], R14 ;  /* 0x00006a0000047a25 */ /* 0x000fe200078e000e */
[----:B------:R-:W-:-:S03]  /*0cf0*/  LEA.HI R14, R10, R3, RZ, 0x6 ;  /* 0x000000030a0e7211 */ /* 0x000fc600078f30ff */
[----:B------:R-:W-:Y:S01]  /*0d00*/  IMAD R11, R0, c[0x0][0x1ac], R11 ;  /* 0x00006b00000b7a24 */ /* 0x000fe200078e020b */
[----:B------:R-:W-:Y:S01]  /*0d10*/  LOP3.LUT R0, R13, 0xfffffff0, RZ, 0xc0, !PT ;  /* 0xfffffff00d007812 */ /* 0x000fe200078ec0ff */
[----:B------:R-:W-:Y:S01]  /*0d20*/  IMAD.SHL.U32 R14, R14, 0x8, RZ ;  /* 0x000000080e0e7824 */ /* 0x000fe200078e00ff */
[C---:B------:R-:W-:Y:S01]  /*0d30*/  LEA R18, P1, R4.reuse, c[0x0][0x160], 0x1 ;  /* 0x0000580004127a11 */ /* 0x040fe200078208ff */
[----:B------:R-:W-:Y:S02]  /*0d40*/  IMAD.IADD R11, R5, 0x1, R11 ;  /* 0x00000001050b7824 */ /* 0x000fe400078e020b */
[----:B------:R-:W-:Y:S01]  /*0d50*/  IMAD.IADD R5, R3, 0x1, -R0 ;  /* 0x0000000103057824 */ /* 0x000fe200078e0a00 */
[----:B------:R-:W-:Y:S01]  /*0d60*/  SHF.R.U32.HI R0, RZ, 0x3, R199 ;  /* 0x00000003ff007819 */ /* 0x000fe200000116c7 */
[----:B------:R1:W3:Y:S01]  /*0d70*/  SHFL.IDX PT, R20, R18, RZ, 0x181f ;  /* 0x00181fff12147589 */ /* 0x0002e200000e0000 */
[----:B------:R-:W-:Y:S02]  /*0d80*/  LEA.HI.X R11, R4, c[0x0][0x164], R11, 0x1, P1 ;  /* 0x00005900040b7a11 */ /* 0x000fe400008f0c0b */
[----:B------:R-:W-:-:S02]  /*0d90*/  SHF.R.S32.HI R4, RZ, 0x1f, R5 ;  /* 0x0000001fff047819 */ /* 0x000fc40000011405 */
[----:B------:R-:W-:Y:S01]  /*0da0*/  LOP3.LUT R199, R199, 0x38, R144, 0xf8, !PT ;  /* 0x00000038c7c77812 */ /* 0x000fe200078ef890 */
[----:B------:R1:W2:Y:S01]  /*0db0*/  SHFL.IDX PT, R21, R11, RZ, 0x181f ;  /* 0x00181fff0b157589 */ /* 0x0002a200000e0000 */
[----:B------:R-:W-:Y:S02]  /*0dc0*/  LEA.HI R4, R4, R5, RZ, 0x3 ;  /* 0x0000000504047211 */ /* 0x000fe400078f18ff */
[----:B------:R-:W-:Y:S01]  /*0dd0*/  LOP3.LUT R199, R199, R0, RZ, 0x3c, !PT ;  /* 0x00000000c7c77212 */ /* 0x000fe200078e3cff */
[----:B------:R-:W-:Y:S01]  /*0de0*/  IMAD.MOV.U32 R0, RZ, RZ, 0x10 ;  /* 0x00000010ff007424 */ /* 0x000fe200078e00ff */
[----:B------:R-:W-:Y:S02]  /*0df0*/  LOP3.LUT R6, R4, 0xfffffff8, RZ, 0xc0, !PT ;  /* 0xfffffff804067812 */ /* 0x000fe400078ec0ff */
[----:B------:R-:W-:-:S03]  /*0e00*/  LOP3.LUT R199, R199, 0xfffffe00, R14, 0xf8, !PT ;  /* 0xfffffe00c7c77812 */ /* 0x000fc600078ef80e */
[----:B------:R-:W-:Y:S02]  /*0e10*/  IMAD.IADD R6, R5, 0x1, -R6 ;  /* 0x0000000105067824 */ /* 0x000fe400078e0a06 */
[----:B------:R-:W-:Y:S01]  /*0e20*/  IMAD.MOV.U32 R5, RZ, RZ, 0x20 ;  /* 0x00000020ff057424 */ /* 0x000fe200078e00ff */
[----:B----4-:R4:W5:Y:S01]  /*0e30*/  @P0 R2UR UR14, R8 ;  /* 0x00000000080e03c2 */ /* 0x01096200000e0000 */
[----:B------:R-:W-:Y:S01]  /*0e40*/  ISETP.GE.AND P0, PT, R12, UR4, PT ;  /* 0x000000040c007c0c */ /* 0x000fe2000bf06270 */
[----:B-----5:R-:W-:Y:S01]  /*0e50*/  @!UP0 UMOV UR14, UR11 ;  /* 0x0000000b000e8c82 */ /* 0x020fe20008000000 */
[----:B----4-:R-:W-:-:S04]  /*0e60*/  IADD3 R8, R144, 0x80, RZ ;  /* 0x0000008090087810 */ /* 0x010fc80007ffe0ff */
[----:B------:R-:W-:-:S04]  /*0e70*/  ISETP.GE.AND P3, PT, R8, c[0x0][0x198], PT ;  /* 0x0000660008007a0c */ /* 0x000fc80003f66270 */
[----:B------:R-:W-:-:S05]  /*0e80*/  R2P PR, R6, 0x6 ;  /* 0x0000000606007804 */ /* 0x000fca0000000000 */
[----:B------:R-:W-:Y:S02]  /*0e90*/  SEL R0, R0, 0xfffffff0, !P1 ;  /* 0xfffffff000007807 */ /* 0x000fe40004800000 */
[----:B------:R-:W-:Y:S01]  /*0ea0*/  SEL R5, R5, 0xffffffe0, !P2 ;  /* 0xffffffe005057807 */ /* 0x000fe20005000000 */
[----:B------:R-:W-:Y:S05]  /*0eb0*/  @P0 BRA `(.L_x_5) ;  /* 0x000000e000000947 */ /* 0x000fea0003800000 */
[----:B-123--:R-:W-:Y:S01]  /*0ec0*/  SHF.R.S32.HI R14, RZ, 0x1f, R9 ;  /* 0x0000001fff0e7819 */ /* 0x00efe20000011409 */
[----:B------:R-:W-:Y:S01]  /*0ed0*/  IMAD.SHL.U32 R16, R199, 0x2, RZ ;  /* 0x00000002c7107824 */ /* 0x000fe200078e00ff */
[----:B------:R-:W-:Y:S01]  /*0ee0*/  SHF.R.S32.HI R17, RZ, 0x1f, R8 ;  /* 0x0000001fff117819 */ /* 0x000fe20000011408 */
[----:B------:R-:W-:Y:S01]  /*0ef0*/  IMAD.WIDE R22, R144, 0x2, R20 ;  /* 0x0000000290167825 */ /* 0x000fe200078e0214 */
[----:B------:R-:W-:Y:S02]  /*0f00*/  LEA.HI R15, R14, R9, RZ, 0x3 ;  /* 0x000000090e0f7211 */ /* 0x000fe400078f18ff */
[----:B------:R-:W-:Y:S02]  /*0f10*/  LEA.HI R14, R17, R8, RZ, 0x3 ;  /* 0x00000008110e7211 */ /* 0x000fe400078f18ff */
[----:B------:R-:W-:Y:S01]  /*0f20*/  LOP3.LUT R15, R15, 0xfffffff8, RZ, 0xc0, !PT ;  /* 0xfffffff80f0f7812 */ /* 0x000fe200078ec0ff */
[----:B------:R-:W-:Y:S01]  /*0f30*/  @!PT LDS RZ, [RZ] ;  /* 0x00000000fffff984 */ /* 0x000fe20000000800 */
[----:B------:R1:W-:Y:S01]  /*0f40*/  LDGSTS.E.BYPASS.LTC128B.128 [R16+0xc100], [R22.64], !P5 ;  /* 0x0c10000016107fae */ /* 0x0003e2000e901d4c */
[----:B------:R-:W-:-:S03]  /*0f50*/  LOP3.LUT R14, R14, 0xfffffff8, RZ, 0xc0, !PT ;  /* 0xfffffff80e0e7812 */ /* 0x000fc600078ec0ff */
[----:B------:R-:W-:-:S04]  /*0f60*/  IMAD.WIDE R24, R15, 0x2, R20 ;  /* 0x000000020f187825 */ /* 0x000fc800078e0214 */
[----:B------:R-:W-:Y:S01]  /*0f70*/  IMAD.WIDE R14, R14, 0x2, R20 ;  /* 0x000000020e0e7825 */ /* 0x000fe200078e0214 */
[----:B------:R1:W-:Y:S04]  /*0f80*/  LDGSTS.E.BYPASS.LTC128B.128 [R16+0x10100], [R24.64], !P4 ;  /* 0x1010000018107fae */ /* 0x0003e8000e101d4c */
[----:B------:R1:W-:Y:S02]  /*0f90*/  LDGSTS.E.BYPASS.LTC128B.128 [R16+0x14100], [R14.64], !P3 ;  /* 0x141000000e107fae */ /* 0x0003e4000d901d4c */
.L_x_5:
[----:B-123--:R-:W-:Y:S05]  /*0fa0*/  BSYNC B0 ;  /* 0x0000000000007941 */ /* 0x00efea0003800000 */
.L_x_4:
[----:B------:R-:W-:Y:S01]  /*0fb0*/  IADD3 R14, R12, 0x20, RZ ;  /* 0x000000200c0e7810 */ /* 0x000fe20007ffe0ff */
[----:B------:R1:W2:Y:S01]  /*0fc0*/  SHFL.IDX PT, R21, R11, 0x1, 0x181f ;  /* 0x00381f000b157f89 */ /* 0x0002a200000e0000 */
[----:B------:R-:W-:Y:S02]  /*0fd0*/  BSSY B0, `(.L_x_6) ;  /* 0x0000012000007945 */ /* 0x000fe40003800000 */
[----:B------:R-:W-:Y:S01]  /*0fe0*/  ISETP.GE.AND P0, PT, R14, UR4, PT ;  /* 0x000000040e007c0c */ /* 0x000fe2000bf06270 */
[----:B------:R1:W3:-:S12]  /*0ff0*/  SHFL.IDX PT, R20, R18, 0x1, 0x181f ;  /* 0x00381f0012147f89 */ /* 0x0002d800000e0000 */
[----:B------:R-:W-:Y:S05]  /*1000*/  @P0 BRA `(.L_x_7) ;  /* 0x000000e000000947 */ /* 0x000fea0003800000 */
[----:B------:R-:W-:Y:S01]  /*1010*/  SHF.R.S32.HI R14, RZ, 0x1f, R9 ;  /* 0x0000001fff0e7819 */ /* 0x000fe20000011409 */
[----:B------:R-:W-:Y:S01]  /*1020*/  IMAD.SHL.U32 R16, R199, 0x2, RZ ;  /* 0x00000002c7107824 */ /* 0x000fe200078e00ff */
[----:B------:R-:W-:Y:S01]  /*1030*/  SHF.R.S32.HI R17, RZ, 0x1f, R8 ;  /* 0x0000001fff117819 */ /* 0x000fe20000011408 */
[----:B--23--:R-:W-:Y:S01]  /*1040*/  IMAD.WIDE R22, R144, 0x2, R20 ;  /* 0x0000000290167825 */ /* 0x00cfe200078e0214 */
        /* <DEDUP_REMOVED lines=10> */
.L_x_7:
[----:B------:R-:W-:Y:S05]  /*10f0*/  BSYNC B0 ;  /* 0x0000000000007941 */ /* 0x000fea0003800000 */
.L_x_6:
[----:B--2---:R-:W-:Y:S01]  /*1100*/  IADD3 R14, R12, 0x40, RZ ;  /* 0x000000400c0e7810 */ /* 0x004fe20007ffe0ff */
[----:B------:R2:W4:Y:S01]  /*1110*/  SHFL.IDX PT, R21, R11, 0x2, 0x181f ;  /* 0x00581f000b157f89 */ /* 0x00052200000e0000 */
[----:B------:R-:W-:Y:S02]  /*1120*/  BSSY B0, `(.L_x_8) ;  /* 0x0000012000007945 */ /* 0x000fe40003800000 */
[----:B------:R-:W-:Y:S01]  /*1130*/  ISETP.GE.AND P0, PT, R14, UR4, PT ;  /* 0x000000040e007c0c */ /* 0x000fe2000bf06270 */
[----:B---3--:R2:W3:-:S12]  /*1140*/  SHFL.IDX PT, R20, R18, 0x2, 0x181f ;  /* 0x00581f0012147f89 */ /* 0x0084d800000e0000 */
[----:B------:R-:W-:Y:S05]  /*1150*/  @P0 BRA `(.L_x_9) ;  /* 0x000000e000000947 */ /* 0x000fea0003800000 */
[----:B------:R-:W-:Y:S01]  /*1160*/  SHF.R.S32.HI R14, RZ, 0x1f, R9 ;  /* 0x0000001fff0e7819 */ /* 0x000fe20000011409 */
[----:B------:R-:W-:Y:S01]  /*1170*/  IMAD.SHL.U32 R16, R199, 0x2, RZ ;  /* 0x00000002c7107824 */ /* 0x000fe200078e00ff */
[----:B------:R-:W-:Y:S01]  /*1180*/  SHF.R.S32.HI R17, RZ, 0x1f, R8 ;  /* 0x0000001fff117819 */ /* 0x000fe20000011408 */
[----:B---34-:R-:W-:Y:S01]  /*1190*/  IMAD.WIDE R22, R144, 0x2, R20 ;  /* 0x0000000290167825 */ /* 0x018fe200078e0214 */
        /* <DEDUP_REMOVED lines=10> */
.L_x_9:
[----:B------:R-:W-:Y:S05]  /*1240*/  BSYNC B0 ;  /* 0x0000000000007941 */ /* 0x000fea0003800000 */
.L_x_8:
[----:B------:R-:W-:Y:S01]  /*1250*/  UIADD3 UR11, UR6, -0x1, URZ ;  /* 0xffffffff060b7890 */ /* 0x000fe2000fffe03f */
[----:B---3--:R-:W-:Y:S01]  /*1260*/  SHFL.IDX PT, R16, R18, 0x3, 0x181f ;  /* 0x00781f0012107f89 */ /* 0x008fe200000e0000 */
[----:B------:R-:W-:Y:S01]  /*1270*/  IADD3 R12, R12, 0x60, RZ ;  /* 0x000000600c0c7810 */ /* 0x000fe20007ffe0ff */
[----:B------:R-:W-:Y:S01]  /*1280*/  IMAD.MOV.U32 R14, RZ, RZ, c[0x0][0x2b8] ;  /* 0x0000ae00ff0e7624 */ /* 0x000fe200078e00ff */
[----:B------:R-:W-:Y:S01]  /*1290*/  USHF.R.S32.HI UR15, URZ, 0x1f, UR14 ;  /* 0x0000001f3f0f7899 */ /* 0x000fe2000801140e */
[----:B------:R3:W5:Y:S01]  /*12a0*/  SHFL.IDX PT, R17, R11, 0x3, 0x181f ;  /* 0x00781f000b117f89 */ /* 0x00076200000e0000 */
[----:B------:R-:W-:Y:S01]  /*12b0*/  IMAD.U32 R15, RZ, RZ, UR11 ;  /* 0x0000000bff0f7e24 */ /* 0x000fe2000f8e00ff */
[----:B------:R-:W-:Y:S01]  /*12c0*/  ISETP.GE.AND P2, PT, R12, UR4, PT ;  /* 0x000000040c007c0c */ /* 0x000fe2000bf46270 */
[----:B------:R-:W-:Y:S01]  /*12d0*/  IMAD.SHL.U32 R199, R199, 0x2, RZ ;  /* 0x00000002c7c77824 */ /* 0x000fe200078e00ff */
[----:B------:R-:W-:Y:S01]  /*12e0*/  SHF.R.S32.HI R12, RZ, 0x1f, R9 ;  /* 0x0000001fff0c7819 */ /* 0x000fe20000011409 */
[----:B------:R-:W-:Y:S01]  /*12f0*/  IMAD R15, R15, 0x40, R202 ;  /* 0x000000400f0f7824 */ /* 0x000fe200078e02ca */
[----:B------:R-:W-:Y:S01]  /*1300*/  ISETP.NE.AND P0, PT, R14, 0x1, PT ;  /* 0x000000010e00780c */ /* 0x000fe20003f05270 */
[----:B------:R-:W-:Y:S01]  /*1310*/  ULDC.64 UR4, c[0x0][0x2b0] ;  /* 0x0000ac0000047ab9 */ /* 0x000fe20000000a00 */
[----:B------:R-:W-:Y:S01]  /*1320*/  LEA.HI R133, R12, R9, RZ, 0x3 ;  /* 0x000000090c857211 */ /* 0x000fe200078f18ff */
[----:B------:R-:W-:Y:S01]  /*1330*/  UIMAD UR15, UR15, UR4, URZ ;  /* 0x000000040f0f72a4 */ /* 0x000fe2000f8e023f */
[C---:B------:R-:W-:Y:S01]  /*1340*/  IADD3 R201, R15.reuse, UR8, RZ ;  /* 0x000000080fc97c10 */ /* 0x040fe2000fffe0ff */
[----:B------:R-:W-:Y:S01]  /*1350*/  UIMAD.WIDE.U32 UR16, UR14, UR4, URZ ;  /* 0x000000040e1072a5 */ /* 0x000fe2000f8e003f */
[----:B------:R-:W-:Y:S01]  /*1360*/  ISETP.GE.AND P6, PT, R15, UR9, PT ;  /* 0x000000090f007c0c */ /* 0x000fe2000bfc6270 */
[----:B------:R-:W-:Y:S01]  /*1370*/  UIMAD UR15, UR14, UR5, UR15 ;  /* 0x000000050e0f72a4 */ /* 0x000fe2000f8e020f */
[----:B------:R-:W-:Y:S01]  /*1380*/  SHF.R.S32.HI R15, RZ, 0x1f, R8 ;  /* 0x0000001fff0f7819 */ /* 0x000fe20000011408 */
[----:B------:R-:W-:Y:S01]  /*1390*/  IMAD.MOV.U32 R200, RZ, RZ, RZ ;  /* 0x000000ffffc87224 */ /* 0x000fe200078e00ff */
[----:B------:R-:W-:Y:S01]  /*13a0*/  LOP3.LUT R133, R133, 0xfffffff8, RZ, 0xc0, !PT ;  /* 0xfffffff885857812 */ /* 0x000fe200078ec0ff */
[----:B------:R-:W-:Y:S01]  /*13b0*/  UIADD3 UR15, UR17, UR15, URZ ;  /* 0x0000000f110f7290 */ /* 0x000fe2000fffe03f */
[----:B------:R-:W-:Y:S01]  /*13c0*/  LEA.HI R134, R15, R8, RZ, 0x3 ;  /* 0x000000080f867211 */ /* 0x000fe200078f18ff */
[----:B------:R-:W-:Y:S01]  /*13d0*/  @P0 IMAD.HI.U32 R14, R201, c[0x0][0x2bc], RZ ;  /* 0x0000af00c90e0a27 */ /* 0x000fe200078e00ff */
[----:B------:R-:W-:-:S03]  /*13e0*/  ISETP.GT.OR P6, PT, R202, 0x3f, P6 ;  /* 0x0000003fca00780c */ /* 0x000fc600037c4670 */
[----:B-123--:R-:W-:Y:S01]  /*13f0*/  IMAD.MOV.U32 R11, RZ, RZ, R201 ;  /* 0x000000ffff0b7224 */ /* 0x00efe200078e00c9 */
[----:B------:R-:W-:Y:S01]  /*1400*/  LOP3.LUT R134, R134, 0xfffffff8, RZ, 0xc0, !PT ;  /* 0xfffffff886867812 */ /* 0x000fe200078ec0ff */
[----:B----45:R-:W-:Y:S01]  /*1410*/  @!P2 IMAD.WIDE R20, R144, 0x2, R16 ;  /* 0x000000029014a825 */ /* 0x030fe200078e0210 */
[----:B------:R-:W-:Y:S01]  /*1420*/  @P0 SHF.R.U32.HI R11, RZ, c[0x0][0x2c0], R14 ;  /* 0x0000b000ff0b0a19 */ /* 0x000fe2000001160e */
[----:B------:R-:W-:Y:S02]  /*1430*/  USHF.R.S32.HI UR14, URZ, 0x1f, UR10 ;  /* 0x0000001f3f0e7899 */ /* 0x000fe4000801140a */
[--C-:B------:R-:W-:Y:S01]  /*1440*/  @!P2 IMAD.WIDE R18, R133, 0x2, R16.reuse ;  /* 0x000000028512a825 */ /* 0x100fe200078e0210 */
[----:B------:R-:W-:Y:S01]  /*1450*/  @!PT LDS RZ, [RZ] ;  /* 0x00000000fffff984 */ /* 0x000fe20000000800 */
[----:B------:R1:W-:Y:S01]  /*1460*/  @!P2 LDGSTS.E.BYPASS.LTC128B.128 [R199+0xf100], [R20.64], !P5 ;  /* 0x0f10000014c7afae */ /* 0x0003e2000e901d4c */
[----:B------:R-:W-:Y:S02]  /*1470*/  ULDC.64 UR4, c[0x0][0x1e8] ;  /* 0x00007a0000047ab9 */ /* 0x000fe40000000a00 */
[----:B------:R-:W-:Y:S01]  /*1480*/  @!P2 IMAD.WIDE R16, R134, 0x2, R16 ;  /* 0x000000028610a825 */ /* 0x000fe200078e0210 */
[----:B------:R2:W-:Y:S01]  /*1490*/  @!P2 LDGSTS.E.BYPASS.LTC128B.128 [R199+0x13100], [R18.64], !P4 ;  /* 0x1310000012c7afae */ /* 0x0005e2000e101d4c */
[----:B------:R-:W-:-:S03]  /*14a0*/  @!P6 IADD3 R15, P1, R11, UR16, RZ ;  /* 0x000000100b0fec10 */ /* 0x000fc6000ff3e0ff */
[----:B------:R3:W-:Y:S01]  /*14b0*/  @!P2 LDGSTS.E.BYPASS.LTC128B.128 [R199+0x17100], [R16.64], !P3 ;  /* 0x1710000010c7afae */ /* 0x0007e2000d901d4c */
[----:B------:R-:W-:Y:S02]  /*14c0*/  @!P6 LEA.HI.X.SX32 R12, R11, UR15, 0x1, P1 ;  /* 0x0000000f0b0cec11 */ /* 0x000fe400088f0eff */
[C---:B------:R-:W-:Y:S01]  /*14d0*/  @!P6 LEA R14, P1, R15.reuse, c[0x0][0x2a0], 0x2 ;  /* 0x0000a8000f0eea11 */ /* 0x040fe200078210ff */
[----:B------:R-:W0:Y:S03]  /*14e0*/  LDGDEPBAR ;  /* 0x00000000000079af */ /* 0x000e260000000000 */
[----:B------:R-:W-:Y:S01]  /*14f0*/  @!P6 LEA.HI.X R15, R15, c[0x0][0x2a4], R12, 0x2, P1 ;  /* 0x0000a9000f0fea11 */ /* 0x000fe200008f140c */
[----:B------:R-:W-:Y:S06]  /*1500*/  BAR.SYNC.DEFER_BLOCKING 0x0 ;  /* 0x0000000000007b1d */ /* 0x000fec0000010000 */
[----:B------:R4:W5:Y:S01]  /*1510*/  @!P6 LDG.E R200, [R14.64] ;  /* 0x0000000c0ec8e981 */ /* 0x000962000c1e1900 */
[----:B------:R-:W-:Y:S01]  /*1520*/  IMAD.MOV R12, RZ, RZ, -R11 ;  /* 0x000000ffff0c7224 */ /* 0x000fe200078e0a0b */
[----:B------:R-:W-:Y:S01]  /*1530*/  UIMAD UR18, UR14, UR4, URZ ;  /* 0x000000040e1272a4 */ /* 0x000fe2000f8e023f */
[----:B---3--:R-:W-:Y:S01]  /*1540*/  IMAD.SHL.U32 R16, R7, 0x8, RZ ;  /* 0x0000000807107824 */ /* 0x008fe200078e00ff */
[----:B------:R-:W-:Y:S01]  /*1550*/  UIMAD.WIDE.U32 UR20, UR10, UR4, URZ ;  /* 0x000000040a1472a5 */ /* 0x000fe2000f8e003f */
[----:B------:R-:W-:Y:S01]  /*1560*/  IMAD R201, R12, c[0x0][0x2b8], R201 ;  /* 0x0000ae000cc97a24 */ /* 0x000fe200078e02c9 */
[----:B------:R-:W-:Y:S01]  /*1570*/  UIMAD UR18, UR10, UR5, UR18 ;  /* 0x000000050a1272a4 */ /* 0x000fe2000f8e0212 */
[----:B------:R-:W-:Y:S01]  /*1580*/  LOP3.LUT P2, RZ, R2, 0x2, RZ, 0xc0, !PT ;  /* 0x0000000202ff7812 */ /* 0x000fe2000784c0ff */
[----:B------:R-:W-:Y:S01]  /*1590*/  UIMAD UR9, UR11, -0x40, UR9 ;  /* 0xffffffc00b0978a4 */ /* 0x000fe2000f8e0209 */
[C---:B--2---:R-:W-:Y:S01]  /*15a0*/  IMAD.WIDE.U32 R18, R201.reuse, c[0x0][0x1e0], RZ ;  /* 0x00007800c9127a25 */ /* 0x044fe200078e00ff */
[----:B------:R-:W-:Y:S01]  /*15b0*/  SHF.R.S32.HI R12, RZ, 0x1f, R201 ;  /* 0x0000001fff0c7819 */ /* 0x000fe200000114c9 */
[----:B------:R-:W-:Y:S01]  /*15c0*/  UIADD3 UR18, UR21, UR18, URZ ;  /* 0x0000001215127290 */ /* 0x000fe2000fffe03f */
[----:B------:R-:W-:Y:S01]  /*15d0*/  ISETP.GE.AND P3, PT, R144, c[0x0][0x1d4], PT ;  /* 0x0000750090007a0c */ /* 0x000fe20003f66270 */
[----:B------:R-:W-:Y:S01]  /*15e0*/  IMAD.WIDE.U32 R22, R201, c[0x0][0x208], RZ ;  /* 0x00008200c9167a25 */ /* 0x000fe200078e00ff */
[----:B------:R-:W-:Y:S01]  /*15f0*/  ULDC.64 UR4, c[0x0][0x210] ;  /* 0x0000840000047ab9 */ /* 0x000fe20000000a00 */
[----:B------:R-:W-:Y:S01]  /*1600*/  IADD3 R44, -R7, UR9, RZ ;  /* 0x00000009072c7c10 */ /* 0x000fe2000fffe1ff */
[----:B------:R-:W-:Y:S01]  /*1610*/  UIMAD UR14, UR14, UR4, URZ ;  /* 0x000000040e0e72a4 */ /* 0x000fe2000f8e023f */
[C---:B-1----:R-:W-:Y:S01]  /*1620*/  IMAD R20, R12.reuse, c[0x0][0x1e0], RZ ;  /* 0x000078000c147a24 */ /* 0x042fe200078e02ff */
[----:B------:R-:W-:Y:S01]  /*1630*/  UIMAD.WIDE.U32 UR22, UR10, UR4, URZ ;  /* 0x000000040a1672a5 */ /* 0x000fe2000f8e003f */
[----:B------:R-:W-:Y:S01]  /*1640*/  IMAD R12, R12, c[0x0][0x208], RZ ;  /* 0x000082000c0c7a24 */ /* 0x000fe200078e02ff */
[----:B------:R-:W-:Y:S01]  /*1650*/  UIMAD UR5, UR10, UR5, UR14 ;  /* 0x000000050a0572a4 */ /* 0x000fe2000f8e020e */
[----:B------:R-:W-:Y:S01]  /*1660*/  IMAD R20, R201, c[0x0][0x1e4], R20 ;  /* 0x00007900c9147a24 */ /* 0x000fe200078e0214 */
[----:B------:R-:W-:Y:S01]  /*1670*/  ISETP.GE.AND P5, PT, R44, 0x1, PT ;  /* 0x000000012c00780c */ /* 0x000fe20003fa6270 */
[----:B------:R-:W-:Y:S01]  /*1680*/  IMAD.SHL.U32 R6, R6, 0x40, RZ ;  /* 0x0000004006067824 */ /* 0x000fe200078e00ff */
[----:B------:R-:W-:Y:S01]  /*1690*/  UIADD3 UR5, UR23, UR5, URZ ;  /* 0x0000000517057290 */ /* 0x000fe2000fffe03f */
[----:B------:R-:W-:Y:S01]  /*16a0*/  IMAD.IADD R21, R19, 0x1, R20 ;  /* 0x0000000113157824 */ /* 0x000fe200078e0214 */
[----:B------:R-:W-:Y:S01]  /*16b0*/  ISETP.GT.AND P4, PT, R44, 0x20, PT ;  /* 0x000000202c00780c */ /* 0x000fe20003f84270 */
[----:B------:R-:W-:Y:S01]  /*16c0*/  IMAD.MOV.U32 R20, RZ, RZ, R18 ;  /* 0x000000ffff147224 */ /* 0x000fe200078e0012 */
[----:B------:R-:W-:Y:S01]  /*16d0*/  SHF.R.S32.HI R18, RZ, 0x4, R13 ;  /* 0x00000004ff127819 */ /* 0x000fe2000001140d */
[----:B----4-:R-:W-:Y:S01]  /*16e0*/  IMAD.SHL.U32 R15, R2, 0x40, RZ ;  /* 0x00000040020f7824 */ /* 0x010fe200078e00ff */
[----:B------:R-:W-:Y:S01]  /*16f0*/  LOP3.LUT R6, R6, 0x1c0, RZ, 0xc0, !PT ;  /* 0x000001c006067812 */ /* 0x000fe200078ec0ff */
[----:B------:R-:W-:Y:S01]  /*1700*/  IMAD R19, R201, c[0x0][0x20c], R12 ;  /* 0x00008300c9137a24 */ /* 0x000fe200078e020c */
[----:B------:R-:W-:Y:S01]  /*1710*/  LEA.HI R13, R13, R18, RZ, 0x1 ;  /* 0x000000120d0d7211 */ /* 0x000fe200078f08ff */
[----:B------:R-:W-:Y:S01]  /*1720*/  UISETP.GT.AND UP0, UPT, UR11, UR7, UPT ;  /* 0x000000070b00728c */ /* 0x000fe2000bf04270 */
[----:B------:R-:W-:Y:S01]  /*1730*/  LOP3.LUT R15, R15, 0x1c0, RZ, 0xc0, !PT ;  /* 0x000001c00f0f7812 */ /* 0x000fe200078ec0ff */
[----:B------:R-:W-:Y:S01]  /*1740*/  IMAD.IADD R19, R23, 0x1, R19 ;  /* 0x0000000117137824 */ /* 0x000fe200078e0213 */
[----:B------:R-:W-:-:S02]  /*1750*/  LOP3.LUT R13, R13, 0xfffffffe, RZ, 0xc0, !PT ;  /* 0xfffffffe0d0d7812 */ /* 0x000fc400078ec0ff */
[----:B------:R-:W-:Y:S02]  /*1760*/  LOP3.LUT R16, R15, 0x8, R16, 0xf8, !PT ;  /* 0x000000080f107812 */ /* 0x000fe400078ef810 */
[----:B------:R-:W-:Y:S01]  /*1770*/  SHF.R.U32.HI R15, RZ, 0x3, R15 ;  /* 0x00000003ff0f7819 */ /* 0x000fe2000001160f */
[----:B------:R-:W-:Y:S01]  /*1780*/  IMAD.IADD R13, R18, 0x1, -R13 ;  /* 0x00000001120d7824 */ /* 0x000fe200078e0a0d */
[----:B------:R-:W-:Y:S01]  /*1790*/  SHF.R.S32.HI R145, RZ, 0x1f, R144 ;  /* 0x0000001fff917819 */ /* 0x000fe20000011490 */
[----:B------:R-:W-:Y:S01]  /*17a0*/  IMAD.MOV.U32 R18, RZ, RZ, R22 ;  /* 0x000000ffff127224 */ /* 0x000fe200078e0016 */
[----:B------:R-:W-:Y:S02]  /*17b0*/  LOP3.LUT R16, R16, R15, RZ, 0x3c, !PT ;  /* 0x0000000f10107212 */ /* 0x000fe400078e3cff */
[----:B------:R-:W-:Y:S02]  /*17c0*/  IADD3 R203, R199, 0x100, RZ ;  /* 0x00000100c7cb7810 */ /* 0x000fe40007ffe0ff */
[----:B------:R-:W-:Y:S01]  /*17d0*/  SHF.R.S32.HI R146, RZ, 0x1f, R133 ;  /* 0x0000001fff927819 */ /* 0x000fe20000011485 */
[----:B------:R-:W-:Y:S01]  /*17e0*/  IMAD R197, R13, 0x200, R16 ;  /* 0x000002000dc57824 */ /* 0x000fe200078e0210 */
[----:B------:R-:W-:-:S03]  /*17f0*/  SHF.R.S32.HI R135, RZ, 0x1f, R134 ;  /* 0x0000001fff877819 */ /* 0x000fc60000011486 */
[----:B------:R-:W-:-:S05]  /*1800*/  IMAD.SHL.U32 R197, R197, 0x2, RZ ;  /* 0x00000002c5c57824 */ /* 0x000fca00078e00ff */
[----:B------:R-:W-:Y:S02]  /*1810*/  IADD3 R196, R197, 0x6120, RZ ;  /* 0x00006120c5c47810 */ /* 0x000fe40007ffe0ff */
[----:B-----5:R-:W-:Y:S01]  /*1820*/  SHF.R.S32.HI R14, RZ, 0x1f, R200 ;  /* 0x0000001fff0e7819 */ /* 0x020fe200000114c8 */
[----:B------:R-:W-:-:S04]  /*1830*/  IMAD.WIDE.U32 R20, R200, c[0x0][0x1f0], R20 ;  /* 0x00007c00c8147a25 */ /* 0x000fc800078e0014 */
[C---:B------:R-:W-:Y:S02]  /*1840*/  IMAD R11, R14.reuse, c[0x0][0x1f0], RZ ;  /* 0x00007c000e0b7a24 */ /* 0x040fe400078e02ff */
[----:B------:R-:W-:Y:S02]  /*1850*/  IMAD R15, R14, c[0x0][0x218], RZ ;  /* 0x000086000e0f7a24 */ /* 0x000fe400078e02ff */
[----:B------:R-:W-:Y:S01]  /*1860*/  IMAD R12, R200, c[0x0][0x1f4], R11 ;  /* 0x00007d00c80c7a24 */ /* 0x000fe200078e020b */
[----:B------:R-:W-:-:S04]  /*1870*/  IADD3 R11, P1, R20, UR20, RZ ;  /* 0x00000014140b7c10 */ /* 0x000fc8000ff3e0ff */
[----:B------:R-:W-:Y:S02]  /*1880*/  IADD3.X R20, R21, UR18, R12, P1, !PT ;  /* 0x0000001215147c10 */ /* 0x000fe40008ffe40c */
[----:B------:R-:W-:-:S04]  /*1890*/  LEA R12, P1, R11, c[0x0][0x1c8], 0x1 ;  /* 0x000072000b0c7a11 */ /* 0x000fc800078208ff */
[----:B------:R-:W-:Y:S01]  /*18a0*/  LEA.HI.X R11, R11, c[0x0][0x1cc], R20, 0x1, P1 ;  /* 0x000073000b0b7a11 */ /* 0x000fe200008f0c14 */
[----:B------:R-:W-:Y:S01]  /*18b0*/  SHFL.IDX PT, R16, R12, RZ, 0x181f ;  /* 0x00181fff0c107589 */ /* 0x000fe200000e0000 */
[----:B------:R-:W-:-:S03]  /*18c0*/  IMAD.WIDE.U32 R20, R200, c[0x0][0x218], R18 ;  /* 0x00008600c8147a25 */ /* 0x000fc600078e0012 */
[----:B------:R-:W1:Y:S01]  /*18d0*/  SHFL.IDX PT, R17, R11, RZ, 0x181f ;  /* 0x00181fff0b117589 */ /* 0x000e6200000e0000 */
[----:B------:R-:W-:Y:S02]  /*18e0*/  IMAD R18, R200, c[0x0][0x21c], R15 ;  /* 0x00008700c8127a24 */ /* 0x000fe400078e020f */
[----:B------:R-:W-:Y:S01]  /*18f0*/  IMAD.SHL.U32 R19, R13, 0x8, RZ ;  /* 0x000000080d137824 */ /* 0x000fe200078e00ff */
[----:B------:R-:W-:Y:S01]  /*1900*/  SHFL.IDX PT, R14, R12, 0x1, 0x181f ;  /* 0x00381f000c0e7f89 */ /* 0x000fe200000e0000 */
[----:B------:R-:W-:Y:S02]  /*1910*/  IADD3 R13, P1, R20, UR22, RZ ;  /* 0x00000016140d7c10 */ /* 0x000fe4000ff3e0ff */
[----:B------:R-:W-:Y:S01]  /*1920*/  IADD3 R20, R197, 0x6100, RZ ;  /* 0x00006100c5147810 */ /* 0x000fe20007ffe0ff */
[----:B------:R-:W2:Y:S01]  /*1930*/  SHFL.IDX PT, R15, R11, 0x1, 0x181f ;  /* 0x00381f000b0f7f89 */ /* 0x000ea200000e0000 */
[----:B------:R-:W-:Y:S02]  /*1940*/  IADD3.X R18, R21, UR5, R18, P1, !PT ;  /* 0x0000000515127c10 */ /* 0x000fe40008ffe412 */
[----:B------:R-:W-:-:S02]  /*1950*/  LEA R7, P1, R13, c[0x0][0x1f8], 0x1 ;  /* 0x00007e000d077a11 */ /* 0x000fc400078208ff */
[----:B------:R-:W-:Y:S02]  /*1960*/  @P2 IADD3 R196, R20, -0x20, RZ ;  /* 0xffffffe014c42810 */ /* 0x000fe40007ffe0ff */
[----:B------:R-:W-:Y:S01]  /*1970*/  LEA.HI.X R18, R13, c[0x0][0x1fc], R18, 0x1, P1 ;  /* 0x00007f000d127a11 */ /* 0x000fe200008f0c12 */
[----:B------:R-:W-:Y:S01]  /*1980*/  SHFL.IDX PT, R48, R7, RZ, 0x181f ;  /* 0x00181fff07307589 */ /* 0x000fe200000e0000 */
[----:B------:R-:W-:Y:S02]  /*1990*/  ISETP.GE.AND P2, PT, R9, c[0x0][0x1d4], PT ;  /* 0x0000750009007a0c */ /* 0x000fe40003f46270 */
[----:B------:R-:W-:Y:S01]  /*19a0*/  ISETP.GE.AND P1, PT, R8, c[0x0][0x1d4], PT ;  /* 0x0000750008007a0c */ /* 0x000fe20003f26270 */
[----:B------:R3:W4:Y:S01]  /*19b0*/  SHFL.IDX PT, R72, R7, 0x1, 0x181f ;  /* 0x00381f0007487f89 */ /* 0x00072200000e0000 */
[----:B------:R-:W-:Y:S02]  /*19c0*/  LOP3.LUT R19, R6, 0x8, R19, 0xf8, !PT ;  /* 0x0000000806137812 */ /* 0x000fe400078ef813 */
[----:B------:R-:W-:Y:S01]  /*19d0*/  SHF.R.U32.HI R6, RZ, 0x3, R6 ;  /* 0x00000003ff067819 */ /* 0x000fe20000011606 */
[----:B-1----:R-:W-:Y:S01]  /*19e0*/  @P5 IMAD.WIDE R22, R144, 0x2, R16 ;  /* 0x0000000290165825 */ /* 0x002fe200078e0210 */
[----:B------:R-:W1:Y:S01]  /*19f0*/  SHFL.IDX PT, R13, R18, RZ, 0x181f ;  /* 0x00181fff120d7589 */ /* 0x000e6200000e0000 */
[----:B------:R-:W-:-:S02]  /*1a00*/  IADD3 R187, R196, 0x800, RZ ;  /* 0x00000800c4bb7810 */ /* 0x000fc40007ffe0ff */
[--C-:B------:R-:W-:Y:S01]  /*1a10*/  @P5 IMAD.WIDE R20, R133, 0x2, R16.reuse ;  /* 0x0000000285145825 */ /* 0x100fe200078e0210 */
[----:B------:R5:W-:Y:S01]  /*1a20*/  @P5 LDGSTS.E.BYPASS.LTC128B.128 [R199+0x6100], [R22.64], !P3 ;  /* 0x0610000016c75fae */ /* 0x000be2000d901d4c */
[----:B------:R-:W-:Y:S02]  /*1a30*/  LOP3.LUT R6, R19, R6, RZ, 0x3c, !PT ;  /* 0x0000000613067212 */ /* 0x000fe400078e3cff */
[----:B------:R-:W-:Y:S01]  /*1a40*/  @P5 IMAD.WIDE R16, R134, 0x2, R16 ;  /* 0x0000000286105825 */ /* 0x000fe200078e0210 */
[----:B------:R5:W-:Y:S01]  /*1a50*/  @P5 LDGSTS.E.BYPASS.LTC128B.128 [R199+0x8100], [R20.64], !P2 ;  /* 0x0810000014c75fae */ /* 0x000be2000d101d4c */
[----:B------:R-:W-:Y:S02]  /*1a60*/  IADD3 R186, R196, 0x1000, RZ ;  /* 0x00001000c4ba7810 */ /* 0x000fe40007ffe0ff */
[----:B--2---:R-:W-:Y:S01]  /*1a70*/  @P4 IMAD.WIDE R24, R144, 0x2, R14 ;  /* 0x0000000290184825 */ /* 0x004fe200078e020e */
[----:B------:R2:W-:Y:S01]  /*1a80*/  @P5 LDGSTS.E.BYPASS.LTC128B.128 [R199+0xa100], [R16.64], !P1 ;  /* 0x0a10000010c75fae */ /* 0x0005e2000c901d4c */
[----:B------:R-:W-:-:S02]  /*1a90*/  IADD3 R185, R196, 0x1800, RZ ;  /* 0x00001800c4b97810 */ /* 0x000fc40007ffe0ff */
[--C-:B------:R-:W-:Y:S01]  /*1aa0*/  @P4 IMAD.WIDE R26, R133, 0x2, R14.reuse ;  /* 0x00000002851a4825 */ /* 0x100fe200078e020e */
[----:B------:R1:W-:Y:S01]  /*1ab0*/  @P4 LDGSTS.E.BYPASS.LTC128B.128 [R199+0x7100], [R24.64], !P3 ;  /* 0x0710000018c74fae */ /* 0x0003e2000d901d4c */
[----:B------:R-:W-:Y:S02]  /*1ac0*/  IADD3 R183, R196, 0x2000, RZ ;  /* 0x00002000c4b77810 */ /* 0x000fe40007ffe0ff */
[----:B------:R-:W-:Y:S01]  /*1ad0*/  @P4 IMAD.WIDE R14, R134, 0x2, R14 ;  /* 0x00000002860e4825 */ /* 0x000fe200078e020e */
[----:B------:R5:W-:Y:S01]  /*1ae0*/  @P4 LDGSTS.E.BYPASS.LTC128B.128 [R199+0x9100], [R26.64], !P2 ;  /* 0x091000001ac74fae */ /* 0x000be2000d101d4c */
[----:B------:R-:W-:Y:S02]  /*1af0*/  IADD3 R182, R196, 0x2800, RZ ;  /* 0x00002800c4b67810 */ /* 0x000fe40007ffe0ff */
[----:B---3--:R-:W-:Y:S01]  /*1b00*/  IMAD.SHL.U32 R7, R4, 0x40, RZ ;  /* 0x0000004004077824 */ /* 0x008fe200078e00ff */
[----:B------:R3:W-:Y:S01]  /*1b10*/  @P4 LDGSTS.E.BYPASS.LTC128B.128 [R199+0xb100], [R14.64], !P1 ;  /* 0x0b1000000ec74fae */ /* 0x0007e2000c901d4c */
[----:B------:R-:W-:Y:S01]  /*1b20*/  LEA.HI R4, R10, R3, RZ, 0x5 ;  /* 0x000000030a047211 */ /* 0x000fe200078f28ff */
[----:B------:R-:W-:Y:S01]  /*1b30*/  IMAD.WIDE R10, R144, 0x2, RZ ;  /* 0x00000002900a7825 */ /* 0x000fe200078e02ff */
[----:B------:R-:W-:Y:S01]  /*1b40*/  IADD3 R181, R196, 0x3000, RZ ;  /* 0x00003000c4b57810 */ /* 0x000fe20007ffe0ff */
[----:B------:R-:W0:Y:S01]  /*1b50*/  LDGDEPBAR ;  /* 0x00000000000079af */ /* 0x000e220000000000 */
[----:B------:R-:W-:Y:S01]  /*1b60*/  LOP3.LUT R7, R7, 0xfffffe00, RZ, 0xc0, !PT ;  /* 0xfffffe0007077812 */ /* 0x000fe200078ec0ff */
[----:B------:R-:W-:Y:S01]  /*1b70*/  IMAD.SHL.U32 R198, R4, 0x20, RZ ;  /* 0x0000002004c67824 */ /* 0x000fe200078e00ff */
[----:B----4-:R-:W-:Y:S01]  /*1b80*/  IADD3 R46, P5, R10, R72, RZ ;  /* 0x000000480a2e7210 */ /* 0x010fe20007fbe0ff */
[----:B------:R4:W3:Y:S01]  /*1b90*/  SHFL.IDX PT, R12, R18, 0x1, 0x181f ;  /* 0x00381f00120c7f89 */ /* 0x0008e200000e0000 */
[----:B------:R-:W-:-:S02]  /*1ba0*/  IADD3 R180, R196, 0x3800, RZ ;  /* 0x00003800c4b47810 */ /* 0x000fc40007ffe0ff */
[----:B------:R-:W-:Y:S02]  /*1bb0*/  LOP3.LUT R198, R198, 0x7ffffc00, RZ, 0xc0, !PT ;  /* 0x7ffffc00c6c67812 */ /* 0x000fe400078ec0ff */
[----:B------:R-:W-:Y:S02]  /*1bc0*/  IADD3 R179, R196, 0x4000, RZ ;  /* 0x00004000c4b37810 */ /* 0x000fe40007ffe0ff */
[----:B--2---:R-:W-:Y:S02]  /*1bd0*/  IADD3 R16, P4, R48, R10, RZ ;  /* 0x0000000a30107210 */ /* 0x004fe40007f9e0ff */
[----:B------:R-:W-:Y:S02]  /*1be0*/  IADD3 R198, R6, R7, R198 ;  /* 0x0000000706c67210 */ /* 0x000fe40007ffe0c6 */
[C---:B------:R-:W-:Y:S01]  /*1bf0*/  IADD3 R178, R196.reuse, 0x4800, RZ ;  /* 0x00004800c4b27810 */ /* 0x040fe20007ffe0ff */
[----:B-1----:R-:W-:Y:S01]  /*1c00*/  IMAD.X R17, R13, 0x1, R11, P4 ;  /* 0x000000010d117824 */ /* 0x002fe200020e060b */
[----:B------:R-:W-:Y:S01]  /*1c10*/  IADD3 R177, R196, 0x5000, RZ ;  /* 0x00005000c4b17810 */ /* 0x000fe20007ffe0ff */
[----:B------:R-:W-:Y:S01]  /*1c20*/  IMAD.SHL.U32 R198, R198, 0x2, RZ ;  /* 0x00000002c6c67824 */ /* 0x000fe200078e00ff */
[----:B------:R-:W-:-:S03]  /*1c30*/  IADD3 R176, R196, 0x5800, RZ ;  /* 0x00005800c4b07810 */ /* 0x000fc60007ffe0ff */
[----:B------:R-:W-:Y:S01]  /*1c40*/  IMAD R194, R0, 0x2, R198 ;  /* 0x0000000200c27824 */ /* 0x000fe200078e02c6 */
[----:B------:R-:W-:-:S04]  /*1c50*/  DEPBAR.LE SB0, 0x1 ;  /* 0x000080400000791a */ /* 0x000fc80000000000 */
[----:B----4-:R-:W-:Y:S01]  /*1c60*/  IMAD.WIDE R18, R133, 0x2, RZ ;  /* 0x0000000285127825 */ /* 0x010fe200078e02ff */
[----:B------:R-:W-:-:S04]  /*1c70*/  DEPBAR.LE SB0, 0x0 ;  /* 0x000080000000791a */ /* 0x000fc80000000000 */
[----:B---3--:R-:W-:Y:S01]  /*1c80*/  IMAD.WIDE R14, R134, 0x2, RZ ;  /* 0x00000002860e7825 */ /* 0x008fe200078e02ff */
[----:B------:R-:W-:Y:S01]  /*1c90*/  BAR.SYNC.DEFER_BLOCKING 0x0 ;  /* 0x0000000000007b1d */ /* 0x000fe20000010000 */
[----:B------:R-:W-:Y:S02]  /*1ca0*/  IADD3 R74, P4, R18, R72, RZ ;  /* 0x00000048124a7210 */ /* 0x000fe40007f9e0ff */
[C---:B------:R-:W-:Y:S01]  /*1cb0*/  IADD3 R10, P6, R48.reuse, R18, RZ ;  /* 0x00000012300a7210 */ /* 0x040fe20007fde0ff */
[--C-:B------:R-:W-:Y:S01]  /*1cc0*/  IMAD.X R47, R11, 0x1, R12.reuse, P5 ;  /* 0x000000010b2f7824 */ /* 0x100fe200028e060c */
[----:B------:R-:W-:Y:S01]  /*1cd0*/  IADD3 R48, P5, R48, R14, RZ ;  /* 0x0000000e30307210 */ /* 0x000fe20007fbe0ff */
[--C-:B------:R-:W-:Y:S01]  /*1ce0*/  IMAD.X R75, R19, 0x1, R12.reuse, P4 ;  /* 0x00000001134b7824 */ /* 0x100fe200020e060c */
[----:B------:R-:W-:Y:S01]  /*1cf0*/  IADD3 R72, P4, R14, R72, RZ ;  /* 0x000000480e487210 */ /* 0x000fe20007f9e0ff */
[----:B------:R-:W-:Y:S01]  /*1d00*/  IMAD.X R11, R13, 0x1, R19, P6 ;  /* 0x000000010d0b7824 */ /* 0x000fe200030e0613 */
[----:B------:R-:W-:Y:S01]  /*1d10*/  ISETP.GE.AND P6, PT, R9, c[0x0][0x1d4], PT ;  /* 0x0000750009007a0c */ /* 0x000fe20003fc6270 */
[----:B------:R-:W-:Y:S01]  /*1d20*/  IMAD.X R49, R13, 0x1, R15, P5 ;  /* 0x000000010d317824 */ /* 0x000fe200028e060f */
[----:B------:R-:W-:Y:S01]  /*1d30*/  ISETP.GE.AND P5, PT, R144, c[0x0][0x1d4], PT ;  /* 0x0000750090007a0c */ /* 0x000fe20003fa6270 */
[----:B------:R-:W-:-:S02]  /*1d40*/  IMAD.X R73, R15, 0x1, R12, P4 ;  /* 0x000000010f497824 */ /* 0x000fc400020e060c */
[C---:B------:R-:W-:Y:S01]  /*1d50*/  IMAD R193, R5.reuse, 0x2, R198 ;  /* 0x0000000205c17824 */ /* 0x040fe200078e02c6 */
[----:B------:R-:W-:Y:S01]  /*1d60*/  ISETP.LT.OR P4, PT, R44, 0x1, P5 ;  /* 0x000000012c00780c */ /* 0x000fe20002f81670 */
[----:B------:R-:W-:Y:S01]  /*1d70*/  IMAD R191, R5, 0x2, R194 ;  /* 0x0000000205bf7824 */ /* 0x000fe200078e02c2 */
[----:B------:R-:W-:Y:S01]  /*1d80*/  ISETP.GE.AND P5, PT, R8, c[0x0][0x1d4], PT ;  /* 0x0000750008007a0c */ /* 0x000fe20003fa6270 */
[----:B------:R-:W-:Y:S04]  /*1d90*/  LDSM.16.M88.4 R76, [R198+0xc100] ;  /* 0x00c10000c64c783b */ /* 0x000fe80000000200 */
[----:B------:R-:W1:Y:S04]  /*1da0*/  LDSM.16.M88.4 R28, [R197+0x6100] ;  /* 0x00610000c51c783b */ /* 0x000e680000000200 */
[----:B------:R-:W-:Y:S04]  /*1db0*/  LDSM.16.M88.4 R56, [R194+0xc100] ;  /* 0x00c10000c238783b */ /* 0x000fe80000000200 */
[----:B-----5:R-:W2:Y:S04]  /*1dc0*/  LDSM.16.M88.4 R20, [R197+0x6900] ;  /* 0x00690000c514783b */ /* 0x020ea80000000200 */
[----:B------:R-:W3:Y:S04]  /*1dd0*/  LDSM.16.M88.4 R12, [R197+0x7100] ;  /* 0x00710000c50c783b */ /* 0x000ee80000000200 */
[----:B------:R-:W4:Y:S04]  /*1de0*/  LDSM.16.M88.4 R40, [R197+0x7900] ;  /* 0x00790000c528783b */ /* 0x000f280000000200 */
[----:B------:R-:W5:Y:S04]  /*1df0*/  LDSM.16.M88.4 R36, [R196] ;  /* 0x00000000c424783b */ /* 0x000f680000000200 */
[----:B------:R-:W3:Y:S04]  /*1e00*/  LDSM.16.M88.4 R68, [R196+0x800] ;  /* 0x00080000c444783b */ /* 0x000ee80000000200 */
[----:B------:R-:W4:Y:S04]  /*1e10*/  LDSM.16.M88.4 R64, [R196+0x1000] ;  /* 0x00100000c440783b */ /* 0x000f280000000200 */
[----:B------:R-:W4:Y:S04]  /*1e20*/  LDSM.16.M88.4 R60, [R196+0x1800] ;  /* 0x00180000c43c783b */ /* 0x000f280000000200 */
[----:B------:R-:W-:Y:S01]  /*1e30*/  @!PT LDS RZ, [RZ] ;  /* 0x00000000fffff984 */ /* 0x000fe20000000800 */
[----:B------:R-:W-:Y:S01]  /*1e40*/  @!PT LDS RZ, [RZ] ;  /* 0x00000000fffff984 */ /* 0x000fe20000000800 */
[----:B------:R-:W-:Y:S01]  /*1e50*/  @!PT LDS RZ, [RZ] ;  /* 0x00000000fffff984 */ /* 0x000fe20000000800 */
[----:B------:R3:W-:Y:S01]  /*1e60*/  LDGSTS.E.BYPASS.LTC128B.128 [R199+0x100], [R16.64], !P4 ;  /* 0x0010000010c77fae */ /* 0x0007e2000e101d4c */
[----:B------:R-:W-:-:S02]  /*1e70*/  ISETP.LT.OR P4, PT, R44, 0x1, P6 ;  /* 0x000000012c00780c */ /* 0x000fc40003781670 */
[C---:B------:R-:W-:Y:S01]  /*1e80*/  ISETP.LT.OR P6, PT, R44.reuse, 0x21, P6 ;  /* 0x000000212c00780c */ /* 0x040fe200037c1670 */
[C---:B-1----:R-:W-:Y:S08]  /*1e90*/  HMMA.16816.F32 R32, R76.reuse, R28, RZ ;  /* 0x0000001c4c20723c */ /* 0x042ff000000018ff */
[----:B------:R-:W-:Y:S02]  /*1ea0*/  HMMA.16816.F32 R28, R76, R30, RZ ;  /* 0x0000001e4c1c723c */ /* 0x000fe400000018ff */
[----:B------:R4:W-:Y:S01]  /*1eb0*/  LDGSTS.E.BYPASS.LTC128B.128 [R199+0x2100], [R10.64], !P4 ;  /* 0x021000000ac77fae */ /* 0x0009e2000e101d4c */
[----:B------:R-:W-:-:S02]  /*1ec0*/  ISETP.LT.OR P4, PT, R44, 0x1, P5 ;  /* 0x000000012c00780c */ /* 0x000fc40002f81670 */
[----:B------:R-:W-:-:S03]  /*1ed0*/  ISETP.LT.OR P5, PT, R44, 0x21, P5 ;  /* 0x000000212c00780c */ /* 0x000fc60002fa1670 */
[C---:B--2---:R-:W-:Y:S08]  /*1ee0*/  HMMA.16816.F32 R24, R76.reuse, R20, RZ ;  /* 0x000000144c18723c */ /* 0x044ff000000018ff */
[----:B------:R1:W-:Y:S01]  /*1ef0*/  LDGSTS.E.BYPASS.LTC128B.128 [R199+0x4100], [R48.64], !P4 ;  /* 0x0410000030c77fae */ /* 0x0003e2000e101d4c */
[----:B------:R-:W-:Y:S01]  /*1f00*/  ISETP.GE.AND P4, PT, R144, c[0x0][0x1d4], PT ;  /* 0x0000750090007a0c */ /* 0x000fe20003f86270 */
[----:B---3--:R-:W-:Y:S03]  /*1f10*/  HMMA.16816.F32 R16, R76, R12, RZ ;  /* 0x0000000c4c10723c */ /* 0x008fe600000018ff */
[----:B------:R-:W-:-:S05]  /*1f20*/  ISETP.LT.OR P4, PT, R44, 0x21, P4 ;  /* 0x000000212c00780c */ /* 0x000fca0002781670 */
[C---:B------:R-:W-:Y:S08]  /*1f30*/  HMMA.16816.F32 R20, R76.reuse, R22, RZ ;  /* 0x000000164c14723c */ /* 0x040ff000000018ff */
[----:B------:R2:W-:Y:S01]  /*1f40*/  LDGSTS.E.BYPASS.LTC128B.128 [R199+0x1100], [R46.64], !P4 ;  /* 0x011000002ec77fae */ /* 0x0005e2000e101d4c */
[----:B------:R-:W-:Y:S01]  /*1f50*/  LOP3.LUT P4, RZ, R2, 0x4, RZ, 0xc0, !PT ;  /* 0x0000000402ff7812 */ /* 0x000fe2000788c0ff */
[----:B------:R-:W-:Y:S01]  /*1f60*/  IMAD.MOV.U32 R2, RZ, RZ, 0x40 ;  /* 0x00000040ff027424 */ /* 0x000fe200078e00ff */
[----:B------:R-:W-:Y:S01]  /*1f70*/  HMMA.16816.F32 R12, R76, R14, RZ ;  /* 0x0000000e4c0c723c */ /* 0x000fe200000018ff */
[----:B------:R3:W-:Y:S01]  /*1f80*/  LDGSTS.E.BYPASS.LTC128B.128 [R199+0x3100], [R74.64], !P6 ;  /* 0x031000004ac77fae */ /* 0x0007e2000f101d4c */
[----:B------:R-:W-:-:S02]  /*1f90*/  ISETP.GT.AND P6, PT, R202, 0x3f, PT ;  /* 0x0000003fca00780c */ /* 0x000fc40003fc4270 */
[----:B------:R-:W-:Y:S01]  /*1fa0*/  SEL R2, R2, 0xffffffc0, !P4 ;  /* 0xffffffc002027807 */ /* 0x000fe20006000000 */
[----:B------:R3:W-:Y:S01]  /*1fb0*/  LDGSTS.E.BYPASS.LTC128B.128 [R199+0x5100], [R72.64], !P5 ;  /* 0x0510000048c77fae */ /* 0x0007e2000e901d4c */
[----:B------:R-:W-:Y:S02]  /*1fc0*/  PLOP3.LUT P4, PT, PT, PT, UP0, 0x80, 0x0 ;  /* 0x000000000000781c */ /* 0x000fe40003f8f008 */
[C---:B----4-:R-:W-:Y:S01]  /*1fd0*/  HMMA.16816.F32 R8, R76.reuse, R40, RZ ;  /* 0x000000284c08723c */ /* 0x050fe200000018ff */
[----:B------:R-:W-:Y:S01]  /*1fe0*/  IMAD.IADD R192, R197, 0x1, R2 ;  /* 0x00000001c5c07824 */ /* 0x000fe200078e0202 */
[----:B------:R-:W-:Y:S01]  /*1ff0*/  LDSM.16.M88.4 R52, [R193+0xc100] ;  /* 0x00c10000c134783b */ /* 0x000fe20000000200 */
[----:B------:R-:W-:Y:S01]  /*2000*/  IMAD.IADD R184, R2, 0x1, R196 ;  /* 0x0000000102b87824 */ /* 0x000fe200078e02c4 */
[----:B------:R-:W-:Y:S02]  /*2010*/  LOP3.LUT R2, R6, R7, RZ, 0xfc, !PT ;  /* 0x0000000706027212 */ /* 0x000fe400078efcff */
[----:B-1----:R-:W1:Y:S02]  /*2020*/  LDSM.16.M88.4 R48, [R192+0x6100] ;  /* 0x00610000c030783b */ /* 0x002e640000000200 */
[----:B------:R-:W-:Y:S02]  /*2030*/  HMMA.16816.F32 R76, R76, R42, RZ ;  /* 0x0000002a4c4c723c */ /* 0x000fe400000018ff */
[----:B------:R-:W-:Y:S04]  /*2040*/  LDSM.16.M88.4 R40, [R192+0x7100] ;  /* 0x00710000c028783b */ /* 0x000fe80000000200 */
[----:B------:R-:W0:Y:S02]  /*2050*/  LDGDEPBAR ;  /* 0x00000000000079af */ /* 0x000e240000000000 */
[C---:B-----5:R-:W-:Y:S02]  /*2060*/  HMMA.16816.F32 R32, R56.reuse, R36, R32 ;  /* 0x000000243820723c */ /* 0x060fe40000001820 */
[----:B--2---:R-:W2:Y:S06]  /*2070*/  LDSM.16.M88.4 R44, [R192+0x6900] ;  /* 0x00690000c02c783b */ /* 0x004eac0000000200 */
[C---:B------:R-:W-:Y:S01]  /*2080*/  HMMA.16816.F32 R28, R56.reuse, R38, R28 ;  /* 0x00000026381c723c */ /* 0x040fe2000000181c */
[----:B------:R-:W4:Y:S04]  /*2090*/  LDSM.16.M88.4 R36, [R192+0x7900] ;  /* 0x00790000c024783b */ /* 0x000f280000000200 */
[----:B---3--:R-:W-:Y:S03]  /*20a0*/  LDSM.16.M88.4 R72, [R191+0xc100] ;  /* 0x00c10000bf48783b */ /* 0x008fe60000000200 */
[C---:B------:R-:W-:Y:S08]  /*20b0*/  HMMA.16816.F32 R24, R56.reuse, R68, R24 ;  /* 0x000000443818723c */ /* 0x040ff00000001818 */
[C---:B------:R-:W-:Y:S01]  /*20c0*/  HMMA.16816.F32 R20, R56.reuse, R70, R20 ;  /* 0x000000463814723c */ /* 0x040fe20000001814 */
[----:B------:R-:W3:Y:S07]  /*20d0*/  LDSM.16.M88.4 R68, [R184] ;  /* 0x00000000b844783b */ /* 0x000eee0000000200 */
[C---:B------:R-:W-:Y:S08]  /*20e0*/  HMMA.16816.F32 R16, R56.reuse, R64, R16 ;  /* 0x000000403810723c */ /* 0x040ff00000001810 */
[C---:B------:R-:W-:Y:S01]  /*20f0*/  HMMA.16816.F32 R12, R56.reuse, R66, R12 ;  /* 0x00000042380c723c */ /* 0x040fe2000000180c */
[----:B------:R-:W5:Y:S07]  /*2100*/  LDSM.16.M88.4 R64, [R184+0x800] ;  /* 0x00080000b840783b */ /* 0x000f6e0000000200 */
[C---:B------:R-:W-:Y:S08]  /*2110*/  HMMA.16816.F32 R8, R56.reuse, R60, R8 ;  /* 0x0000003c3808723c */ /* 0x040ff00000001808 */
[----:B------:R-:W-:Y:S01]  /*2120*/  HMMA.16816.F32 R76, R56, R62, R76 ;  /* 0x0000003e384c723c */ /* 0x000fe2000000184c */
[----:B------:R-:W3:Y:S04]  /*2130*/  LDSM.16.M88.4 R60, [R184+0x1000] ;  /* 0x00100000b83c783b */ /* 0x000ee80000000200 */
[----:B------:R-:W3:Y:S03]  /*2140*/  LDSM.16.M88.4 R56, [R184+0x1800] ;  /* 0x00180000b838783b */ /* 0x000ee60000000200 */
[C---:B-1----:R-:W-:Y:S08]  /*2150*/  HMMA.16816.F32 R32, R52.reuse, R48, R32 ;  /* 0x000000303420723c */ /* 0x042ff00000001820 */
[C---:B------:R-:W-:Y:S01]  /*2160*/  HMMA.16816.F32 R28, R52.reuse, R50, R28 ;  /* 0x00000032341c723c */ /* 0x040fe2000000181c */
[----:B------:R-:W-:Y:S07]  /*2170*/  LDSM.16.M88.4 R48, [R197+0x8100] ;  /* 0x00810000c530783b */ /* 0x000fee0000000200 */
[C---:B--2---:R-:W-:Y:S08]  /*2180*/  HMMA.16816.F32 R24, R52.reuse, R44, R24 ;  /* 0x0000002c3418723c */ /* 0x044ff00000001818 */
[C---:B------:R-:W-:Y:S01]  /*2190*/  HMMA.16816.F32 R20, R52.reuse, R46, R20 ;  /* 0x0000002e3414723c */ /* 0x040fe20000001814 */
[----:B------:R-:W-:Y:S07]  /*21a0*/  LDSM.16.M88.4 R44, [R197+0x8900] ;  /* 0x00890000c52c783b */ /* 0x000fee0000000200 */
[C---:B------:R-:W-:Y:S08]  /*21b0*/  HMMA.16816.F32 R16, R52.reuse, R40, R16 ;  /* 0x000000283410723c */ /* 0x040ff00000001810 */
[C---:B------:R-:W-:Y:S01]  /*21c0*/  HMMA.16816.F32 R12, R52.reuse, R42, R12 ;  /* 0x0000002a340c723c */ /* 0x040fe2000000180c */
[----:B------:R-:W-:Y:S07]  /*21d0*/  LDSM.16.M88.4 R40, [R197+0x9100] ;  /* 0x00910000c528783b */ /* 0x000fee0000000200 */
[C---:B----4-:R-:W-:Y:S08]  /*21e0*/  HMMA.16816.F32 R8, R52.reuse, R36, R8 ;  /* 0x000000243408723c */ /* 0x050ff00000001808 */
[----:B------:R-:W-:Y:S01]  /*21f0*/  HMMA.16816.F32 R76, R52, R38, R76 ;  /* 0x00000026344c723c */ /* 0x000fe2000000184c */
[----:B------:R-:W1:Y:S04]  /*2200*/  LDSM.16.M88.4 R52, [R198+0x10100] ;  /* 0x01010000c634783b */ /* 0x000e680000000200 */
[----:B------:R-:W2:Y:S03]  /*2210*/  LDSM.16.M88.4 R36, [R197+0x9900] ;  /* 0x00990000c524783b */ /* 0x000ea60000000200 */
[C---:B---3--:R-:W-:Y:S08]  /*2220*/  HMMA.16816.F32 R32, R72.reuse, R68, R32 ;  /* 0x000000444820723c */ /* 0x048ff00000001820 */
[C---:B------:R-:W-:Y:S01]  /*2230*/  HMMA.16816.F32 R28, R72.reuse, R70, R28 ;  /* 0x00000046481c723c */ /* 0x040fe2000000181c */
[----:B------:R-:W-:Y:S07]  /*2240*/  LDSM.16.M88.4 R68, [R196+0x2000] ;  /* 0x00200000c444783b */ /* 0x000fee0000000200 */
[C---:B-----5:R-:W-:Y:S08]  /*2250*/  HMMA.16816.F32 R24, R72.reuse, R64, R24 ;  /* 0x000000404818723c */ /* 0x060ff00000001818 */
[C---:B------:R-:W-:Y:S01]  /*2260*/  HMMA.16816.F32 R20, R72.reuse, R66, R20 ;  /* 0x000000424814723c */ /* 0x040fe20000001814 */
[----:B------:R-:W-:Y:S07]  /*2270*/  LDSM.16.M88.4 R64, [R196+0x2800] ;  /* 0x00280000c440783b */ /* 0x000fee0000000200 */
[C---:B------:R-:W-:Y:S08]  /*2280*/  HMMA.16816.F32 R16, R72.reuse, R60, R16 ;  /* 0x0000003c4810723c */ /* 0x040ff00000001810 */
[C---:B------:R-:W-:Y:S01]  /*2290*/  HMMA.16816.F32 R12, R72.reuse, R62, R12 ;  /* 0x0000003e480c723c */ /* 0x040fe2000000180c */
[----:B------:R-:W-:Y:S07]  /*22a0*/  LDSM.16.M88.4 R60, [R196+0x3000] ;  /* 0x00300000c43c783b */ /* 0x000fee0000000200 */
[C---:B------:R-:W-:Y:S08]  /*22b0*/  HMMA.16816.F32 R8, R72.reuse, R56, R8 ;  /* 0x000000384808723c */ /* 0x040ff00000001808 */
[----:B------:R-:W-:Y:S01]  /*22c0*/  HMMA.16816.F32 R76, R72, R58, R76 ;  /* 0x0000003a484c723c */ /* 0x000fe2000000184c */
[----:B------:R-:W3:Y:S04]  /*22d0*/  LDSM.16.M88.4 R72, [R194+0x10100] ;  /* 0x01010000c248783b */ /* 0x000ee80000000200 */
[----:B------:R-:W4:Y:S03]  /*22e0*/  LDSM.16.M88.4 R56, [R196+0x3800] ;  /* 0x00380000c438783b */ /* 0x000f260000000200 */
[C---:B-1----:R-:W-:Y:S08]  /*22f0*/  HMMA.16816.F32 R32, R52.reuse, R48, R32 ;  /* 0x000000303420723c */ /* 0x042ff00000001820 */
[C---:B------:R-:W-:Y:S01]  /*2300*/  HMMA.16816.F32 R28, R52.reuse, R50, R28 ;  /* 0x00000032341c723c */ /* 0x040fe2000000181c */
[----:B------:R-:W-:Y:S07]  /*2310*/  LDSM.16.M88.4 R48, [R192+0x8100] ;  /* 0x00810000c030783b */ /* 0x000fee0000000200 */
[C---:B------:R-:W-:Y:S08]  /*2320*/  HMMA.16816.F32 R24, R52.reuse, R44, R24 ;  /* 0x0000002c3418723c */ /* 0x040ff00000001818 */
[C---:B------:R-:W-:Y:S01]  /*2330*/  HMMA.16816.F32 R20, R52.reuse, R46, R20 ;  /* 0x0000002e3414723c */ /* 0x040fe20000001814 */
[----:B------:R-:W-:Y:S07]  /*2340*/  LDSM.16.M88.4 R44, [R192+0x8900] ;  /* 0x00890000c02c783b */ /* 0x000fee0000000200 */
[C---:B------:R-:W-:Y:S08]  /*2350*/  HMMA.16816.F32 R16, R52.reuse, R40, R16 ;  /* 0x000000283410723c */ /* 0x040ff00000001810 */
[C---:B------:R-:W-:Y:S01]  /*2360*/  HMMA.16816.F32 R12, R52.reuse, R42, R12 ;  /* 0x0000002a340c723c */ /* 0x040fe2000000180c */
[----:B------:R-:W-:Y:S07]  /*2370*/  LDSM.16.M88.4 R40, [R192+0x9100] ;  /* 0x00910000c028783b */ /* 0x000fee0000000200 */
[C---:B--2---:R-:W-:Y:S08]  /*2380*/  HMMA.16816.F32 R8, R52.reuse, R36, R8 ;  /* 0x000000243408723c */ /* 0x044ff00000001808 */
[----:B------:R-:W-:Y:S01]  /*2390*/  HMMA.16816.F32 R76, R52, R38, R76 ;  /* 0x00000026344c723c */ /* 0x000fe2000000184c */
[----:B------:R-:W1:Y:S04]  /*23a0*/  LDSM.16.M88.4 R52, [R193+0x10100] ;  /* 0x01010000c134783b */ /* 0x000e680000000200 */
[----:B------:R-:W2:Y:S03]  /*23b0*/  LDSM.16.M88.4 R36, [R192+0x9900] ;  /* 0x00990000c024783b */ /* 0x000ea60000000200 */
[C---:B---3--:R-:W-:Y:S08]  /*23c0*/  HMMA.16816.F32 R32, R72.reuse, R68, R32 ;  /* 0x000000444820723c */ /* 0x048ff00000001820 */
        /* <DEDUP_REMOVED lines=8> */
[C---:B----4-:R-:W-:Y:S08]  /*2450*/  HMMA.16816.F32 R8, R72.reuse, R56, R8 ;  /* 0x000000384808723c */ /* 0x050ff00000001808 */
        /* <DEDUP_REMOVED lines=53> */
[----:B------:R-:W-:Y:S04]  /*27b0*/  LDSM.16.M88.4 R56, [R191+0x14100] ;  /* 0x01410000bf38783b */ /* 0x000fe80000000200 */
[----:B------:R-:W3:Y:S01]  /*27c0*/  LDSM.16.M88.4 R72, [R184+0x4000] ;  /* 0x00400000b848783b */ /* 0x000ee20000000200 */
[----:B------:R-:W-:-:S04]  /*27d0*/  DEPBAR.LE SB0, 0x0 ;  /* 0x000080000000791a */ /* 0x000fc80000000000 */
[C---:B-1----:R-:W-:Y:S08]  /*27e0*/  HMMA.16816.F32 R32, R52.reuse, R48, R32 ;  /* 0x000000303420723c */ /* 0x042ff00000001820 */
[C---:B------:R-:W-:Y:S08]  /*27f0*/  HMMA.16816.F32 R28, R52.reuse, R50, R28 ;  /* 0x00000032341c723c */ /* 0x040ff0000000181c */
[C---:B------:R-:W-:Y:S08]  /*2800*/  HMMA.16816.F32 R24, R52.reuse, R44, R24 ;  /* 0x0000002c3418723c */ /* 0x040ff00000001818 */
[C---:B------:R-:W-:Y:S08]  /*2810*/  HMMA.16816.F32 R20, R52.reuse, R46, R20 ;  /* 0x0000002e3414723c */ /* 0x040ff00000001814 */
[C---:B------:R-:W-:Y:S08]  /*2820*/  HMMA.16816.F32 R16, R52.reuse, R40, R16 ;  /* 0x000000283410723c */ /* 0x040ff00000001810 */
[C---:B------:R-:W-:Y:S08]  /*2830*/  HMMA.16816.F32 R12, R52.reuse, R42, R12 ;  /* 0x0000002a340c723c */ /* 0x040ff0000000180c */
[C---:B--2---:R-:W-:Y:S08]  /*2840*/  HMMA.16816.F32 R8, R52.reuse, R36, R8 ;  /* 0x000000243408723c */ /* 0x044ff00000001808 */
[----:B------:R-:W-:Y:S08]  /*2850*/  HMMA.16816.F32 R76, R52, R38, R76 ;  /* 0x00000026344c723c */ /* 0x000ff0000000184c */
[C---:B---3--:R-:W-:Y:S08]  /*2860*/  HMMA.16816.F32 R32, R56.reuse, R72, R32 ;  /* 0x000000483820723c */ /* 0x048ff00000001820 */
[C---:B------:R-:W-:Y:S08]  /*2870*/  HMMA.16816.F32 R28, R56.reuse, R74, R28 ;  /* 0x0000004a381c723c */ /* 0x040ff0000000181c */
[C---:B------:R-:W-:Y:S08]  /*2880*/  HMMA.16816.F32 R24, R56.reuse, R68, R24 ;  /* 0x000000443818723c */ /* 0x040ff00000001818 */
[C---:B------:R-:W-:Y:S08]  /*2890*/  HMMA.16816.F32 R20, R56.reuse, R70, R20 ;  /* 0x000000463814723c */ /* 0x040ff00000001814 */
[C---:B------:R-:W-:Y:S08]  /*28a0*/  HMMA.16816.F32 R16, R56.reuse, R64, R16 ;  /* 0x000000403810723c */ /* 0x040ff00000001810 */
[C---:B------:R-:W-:Y:S08]  /*28b0*/  HMMA.16816.F32 R12, R56.reuse, R66, R12 ;  /* 0x00000042380c723c */ /* 0x040ff0000000180c */
[C---:B------:R-:W-:Y:S08]  /*28c0*/  HMMA.16816.F32 R8, R56.reuse, R60, R8 ;  /* 0x0000003c3808723c */ /* 0x040ff00000001808 */
[----:B------:R-:W-:Y:S01]  /*28d0*/  HMMA.16816.F32 R76, R56, R62, R76 ;  /* 0x0000003e384c723c */ /* 0x000fe2000000184c */
[----:B------:R-:W-:Y:S06]  /*28e0*/  BAR.SYNC.DEFER_BLOCKING 0x0 ;  /* 0x0000000000007b1d */ /* 0x000fec0000010000 */
[----:B------:R-:W-:Y:S05]  /*28f0*/  @!P4 BRA `(.L_x_10) ;  /* 0x000004300000c947 */ /* 0x000fea0003800000 */
[----:B------:R-:W-:Y:S01]  /*2900*/  ULEA UR11, UR11, UR8, 0x6 ;  /* 0x000000080b0b7291 */ /* 0x000fe2000f8e303f */
[----:B------:R-:W-:-:S05]  /*2910*/  IMAD.MOV.U32 R200, RZ, RZ, RZ ;  /* 0x000000ffffc87224 */ /* 0x000fca00078e00ff */
[----:B------:R-:W-:-:S05]  /*2920*/  IMAD.U32 R201, RZ, RZ, UR11 ;  /* 0x0000000bffc97e24 */ /* 0x000fca000f8e00ff */
[----:B------:R-:W-:-:S05]  /*2930*/  IADD3 R201, R201, -0x40, R202 ;  /* 0xffffffc0c9c97810 */ /* 0x000fca0007ffe0ca */
[----:B------:R-:W-:-:S04]  /*2940*/  @P0 IMAD.HI.U32 R7, R201, c[0x0][0x2bc], RZ ;  /* 0x0000af00c9070a27 */ /* 0x000fc800078e00ff */
[----:B------:R-:W-:Y:S01]  /*2950*/  IMAD.MOV.U32 R6, RZ, RZ, R201 ;  /* 0x000000ffff067224 */ /* 0x000fe200078e00c9 */
[----:B------:R-:W-:-:S04]  /*2960*/  @P0 SHF.R.U32.HI R6, RZ, c[0x0][0x2c0], R7 ;  /* 0x0000b000ff060a19 */ /* 0x000fc80000011607 */
[----:B------:R-:W-:-:S04]  /*2970*/  @!P6 IADD3 R38, P4, R6, UR16, RZ ;  /* 0x000000100626ec10 */ /* 0x000fc8000ff9e0ff */
[----:B------:R-:W-:Y:S02]  /*2980*/  @!P6 LEA.HI.X.SX32 R7, R6, UR15, 0x1, P4 ;  /* 0x0000000f0607ec11 */ /* 0x000fe4000a0f0eff */
[----:B------:R-:W-:-:S04]  /*2990*/  @!P6 LEA R36, P4, R38, c[0x0][0x2a0], 0x2 ;  /* 0x0000a8002624ea11 */ /* 0x000fc800078810ff */
[----:B------:R-:W-:-:S05]  /*29a0*/  @!P6 LEA.HI.X R37, R38, c[0x0][0x2a4], R7, 0x2, P4 ;  /* 0x0000a9002625ea11 */ /* 0x000fca00020f1407 */
[----:B------:R-:W2:Y:S01]  /*29b0*/  @!P6 LDG.E R200, [R36.64] ;  /* 0x0000000c24c8e981 */ /* 0x000ea2000c1e1900 */
[----:B------:R-:W-:Y:S01]  /*29c0*/  IMAD.MOV R6, RZ, RZ, -R6 ;  /* 0x000000ffff067224 */ /* 0x000fe200078e0a06 */
[----:B------:R-:W-:Y:S02]  /*29d0*/  SEL R46, RZ, 0x10, P1 ;  /* 0x00000010ff2e7807 */ /* 0x000fe40000800000 */
[----:B------:R-:W-:Y:S01]  /*29e0*/  SHF.L.U64.HI R40, R144, 0x1, R145 ;  /* 0x0000000190287819 */ /* 0x000fe20000010291 */
[----:B------:R-:W-:Y:S01]  /*29f0*/  IMAD R201, R6, c[0x0][0x2b8], R201 ;  /* 0x0000ae0006c97a24 */ /* 0x000fe200078e02c9 */
[----:B------:R-:W-:-:S03]  /*2a00*/  IADD3 R41, -R46, 0x10, RZ ;  /* 0x000000102e297810 */ /* 0x000fc60007ffe1ff */
[----:B------:R-:W-:Y:S01]  /*2a10*/  IMAD.WIDE.U32 R38, R201, c[0x0][0x1e0], RZ ;  /* 0x00007800c9267a25 */ /* 0x000fe200078e00ff */
[----:B------:R-:W-:Y:S02]  /*2a20*/  SHF.R.S32.HI R6, RZ, 0x1f, R201 ;  /* 0x0000001fff067819 */ /* 0x000fe400000114c9 */
[----:B------:R-:W-:-:S03]  /*2a30*/  LOP3.LUT R41, R41, 0xf, RZ, 0xc0, !PT ;  /* 0x0000000f29297812 */ /* 0x000fc600078ec0ff */
[----:B------:R-:W-:-:S04]  /*2a40*/  IMAD R6, R6, c[0x0][0x1e0], RZ ;  /* 0x0000780006067a24 */ /* 0x000fc800078e02ff */
[----:B------:R-:W-:-:S04]  /*2a50*/  IMAD R7, R201, c[0x0][0x1e4], R6 ;  /* 0x00007900c9077a24 */ /* 0x000fc800078e0206 */
[----:B------:R-:W-:Y:S01]  /*2a60*/  IMAD.IADD R39, R39, 0x1, R7 ;  /* 0x0000000127277824 */ /* 0x000fe200078e0207 */
[----:B--2---:R-:W-:-:S03]  /*2a70*/  SHF.R.S32.HI R7, RZ, 0x1f, R200 ;  /* 0x0000001fff077819 */ /* 0x004fc600000114c8 */
[----:B------:R-:W-:Y:S01]  /*2a80*/  IMAD.WIDE.U32 R36, R200, c[0x0][0x1f0], R38 ;  /* 0x00007c00c8247a25 */ /* 0x000fe200078e0026 */
[----:B------:R-:W-:-:S03]  /*2a90*/  SEL R38, RZ, 0x10, P3 ;  /* 0x00000010ff267807 */ /* 0x000fc60001800000 */
[----:B------:R-:W-:Y:S01]  /*2aa0*/  IMAD R7, R7, c[0x0][0x1f0], RZ ;  /* 0x00007c0007077a24 */ /* 0x000fe200078e02ff */
[----:B------:R-:W-:Y:S01]  /*2ab0*/  IADD3 R47, P4, R36, UR20, RZ ;  /* 0x00000014242f7c10 */ /* 0x000fe2000ff9e0ff */
[----:B------:R-:W-:Y:S01]  /*2ac0*/  IMAD.SHL.U32 R39, R144, 0x2, RZ ;  /* 0x0000000290277824 */ /* 0x000fe200078e00ff */
[----:B------:R-:W-:Y:S01]  /*2ad0*/  IADD3 R50, -R38, 0x10, RZ ;  /* 0x0000001026327810 */ /* 0x000fe20007ffe1ff */
[----:B------:R-:W-:Y:S01]  /*2ae0*/  IMAD R6, R200, c[0x0][0x1f4], R7 ;  /* 0x00007d00c8067a24 */ /* 0x000fe200078e0207 */
[----:B------:R-:W-:Y:S02]  /*2af0*/  SEL R7, RZ, 0x10, P2 ;  /* 0x00000010ff077807 */ /* 0x000fe40001000000 */
[----:B------:R-:W-:Y:S02]  /*2b00*/  LOP3.LUT R50, R50, 0xf, RZ, 0xc0, !PT ;  /* 0x0000000f32327812 */ /* 0x000fe400078ec0ff */
[----:B------:R-:W-:Y:S02]  /*2b10*/  IADD3.X R36, R37, UR18, R6, P4, !PT ;  /* 0x0000001225247c10 */ /* 0x000fe4000a7fe406 */
[----:B------:R-:W-:-:S02]  /*2b20*/  LEA R6, P4, R47, c[0x0][0x1c8], 0x1 ;  /* 0x000072002f067a11 */ /* 0x000fc400078808ff */
[----:B------:R-:W-:Y:S02]  /*2b30*/  IADD3 R49, -R7, 0x10, RZ ;  /* 0x0000001007317810 */ /* 0x000fe40007ffe1ff */
[----:B------:R-:W-:Y:S01]  /*2b40*/  LEA.HI.X R47, R47, c[0x0][0x1cc], R36, 0x1, P4 ;  /* 0x000073002f2f7a11 */ /* 0x000fe200020f0c24 */
[----:B------:R-:W1:Y:S01]  /*2b50*/  SHFL.IDX PT, R42, R6, 0x1, 0x181f ;  /* 0x00381f00062a7f89 */ /* 0x000e6200000e0000 */
[----:B------:R-:W-:Y:S01]  /*2b60*/  IMAD.SHL.U32 R36, R133, 0x2, RZ ;  /* 0x0000000285247824 */ /* 0x000fe200078e00ff */
[----:B------:R-:W-:Y:S02]  /*2b70*/  LOP3.LUT R49, R49, 0xf, RZ, 0xc0, !PT ;  /* 0x0000000f31317812 */ /* 0x000fe400078ec0ff */
[----:B------:R-:W2:Y:S01]  /*2b80*/  SHFL.IDX PT, R43, R47, 0x1, 0x181f ;  /* 0x00381f002f2b7f89 */ /* 0x000ea200000e0000 */
[----:B------:R-:W-:-:S03]  /*2b90*/  SHF.L.U64.HI R37, R133, 0x1, R146 ;  /* 0x0000000185257819 */ /* 0x000fc60000010292 */
[----:B------:R3:W4:Y:S04]  /*2ba0*/  SHFL.IDX PT, R45, R6, RZ, 0x181f ;  /* 0x00181fff062d7589 */ /* 0x00072800000e0000 */
[----:B------:R-:W5:Y:S01]  /*2bb0*/  SHFL.IDX PT, R44, R47, RZ, 0x181f ;  /* 0x00181fff2f2c7589 */ /* 0x000f6200000e0000 */
[----:B-1----:R-:W-:-:S04]  /*2bc0*/  IADD3 R50, P5, P4, R50, R42, R39 ;  /* 0x0000002a32327210 */ /* 0x002fc80007cbe027 */
[----:B--2---:R-:W-:Y:S02]  /*2bd0*/  IADD3.X R51, RZ, R43, R40, P5, P4 ;  /* 0x0000002bff337210 */ /* 0x004fe40002fe8428 */
[----:B------:R-:W-:Y:S01]  /*2be0*/  IADD3 R48, P5, P4, R49, R42, R36 ;  /* 0x0000002a31307210 */ /* 0x000fe20007cbe024 */
[----:B---3--:R-:W-:-:S03]  /*2bf0*/  IMAD.SHL.U32 R6, R134, 0x2, RZ ;  /* 0x0000000286067824 */ /* 0x008fc600078e00ff */
[----:B------:R-:W-:Y:S02]  /*2c00*/  IADD3.X R49, RZ, R43, R37, P5, P4 ;  /* 0x0000002bff317210 */ /* 0x000fe40002fe8425 */
[----:B------:R-:W-:Y:S02]  /*2c10*/  IADD3 R42, P5, P4, R41, R42, R6 ;  /* 0x0000002a292a7210 */ /* 0x000fe40007cbe006 */
[----:B------:R-:W-:-:S04]  /*2c20*/  SHF.L.U64.HI R41, R134, 0x1, R135 ;  /* 0x0000000186297819 */ /* 0x000fc80000010287 */
[----:B------:R-:W-:Y:S02]  /*2c30*/  IADD3.X R43, RZ, R43, R41, P5, P4 ;  /* 0x0000002bff2b7210 */ /* 0x000fe40002fe8429 */
[C---:B----4-:R-:W-:Y:S02]  /*2c40*/  IADD3 R52, P5, R45.reuse, R39, RZ ;  /* 0x000000272d347210 */ /* 0x050fe40007fbe0ff */
[----:B------:R-:W-:-:S03]  /*2c50*/  IADD3 R36, P4, R45, R36, RZ ;  /* 0x000000242d247210 */ /* 0x000fc60007f9e0ff */
[----:B-----5:R-:W-:Y:S01]  /*2c60*/  IMAD.X R53, R44, 0x1, R40, P5 ;  /* 0x000000012c357824 */ /* 0x020fe200028e0628 */
[----:B------:R-:W-:Y:S01]  /*2c70*/  ISETP.NE.U32.AND P5, PT, R38, RZ, PT ;  /* 0x000000ff2600720c */ /* 0x000fe20003fa5070 */
[C---:B------:R-:W-:Y:S01]  /*2c80*/  IMAD.X R37, R44.reuse, 0x1, R37, P4 ;  /* 0x000000012c257824 */ /* 0x040fe200020e0625 */
[----:B------:R-:W-:Y:S02]  /*2c90*/  IADD3 R38, P4, R45, R6, RZ ;  /* 0x000000062d267210 */ /* 0x000fe40007f9e0ff */
[----:B------:R1:W-:Y:S03]  /*2ca0*/  LDGSTS.E.BYPASS.LTC128B.128 [R199+0x6100], [R52.64], !P3 ;  /* 0x0610000034c77fae */ /* 0x0003e6000d901d4c */
[----:B------:R-:W-:Y:S01]  /*2cb0*/  IMAD.X R39, R44, 0x1, R41, P4 ;  /* 0x000000012c277824 */ /* 0x000fe200020e0629 */
[----:B------:R1:W-:Y:S01]  /*2cc0*/  LDGSTS.E.BYPASS.LTC128B.128 [R199+0x8100], [R36.64], !P2 ;  /* 0x0810000024c77fae */ /* 0x0003e2000d101d4c */
[----:B------:R-:W-:-:S03]  /*2cd0*/  ISETP.NE.U32.AND P4, PT, R7, RZ, PT ;  /* 0x000000ff0700720c */ /* 0x000fc60003f85070 */
[----:B------:R1:W-:Y:S04]  /*2ce0*/  LDGSTS.E.BYPASS.LTC128B.128 [R199+0xa100], [R38.64], !P1 ;  /* 0x0a10000026c77fae */ /* 0x0003e8000c901d4c */
[----:B------:R1:W-:Y:S01]  /*2cf0*/  LDGSTS.E.BYPASS.LTC128B.128.ZFILL [R199+0x7100], [R50.64], P5 ;  /* 0x0710000032c77fae */ /* 0x0003e2000a941d4c */
[----:B------:R-:W-:-:S05]  /*2d00*/  ISETP.NE.U32.AND P5, PT, R46, RZ, PT ;  /* 0x000000ff2e00720c */ /* 0x000fca0003fa5070 */
[----:B------:R1:W-:Y:S08]  /*2d10*/  LDGSTS.E.BYPASS.LTC128B.128.ZFILL [R199+0x9100], [R48.64], P4 ;  /* 0x0910000030c77fae */ /* 0x0003f0000a141d4c */
[----:B------:R1:W-:Y:S02]  /*2d20*/  LDGSTS.E.BYPASS.LTC128B.128.ZFILL [R199+0xb100], [R42.64], P5 ;  /* 0x0b1000002ac77fae */ /* 0x0003e4000a941d4c */
.L_x_10:
[----:B------:R-:W-:Y:S01]  /*2d30*/  LOP3.LUT R4, R4, 0xffffffe0, RZ, 0xc0, !PT ;  /* 0xffffffe004047812 */ /* 0x000fe200078ec0ff */
[----:B-1----:R-:W-:Y:S01]  /*2d40*/  IMAD.U32 R36, RZ, RZ, UR9 ;  /* 0x00000009ff247e24 */ /* 0x002fe2000f8e00ff */
[----:B------:R-:W-:Y:S01]  /*2d50*/  UIADD3 UR6, UR6, -0x2, URZ ;  /* 0xfffffffe06067890 */ /* 0x000fe2000fffe03f */
[----:B------:R-:W-:Y:S01]  /*2d60*/  IMAD.SHL.U32 R195, R2, 0x2, RZ ;  /* 0x0000000202c37824 */ /* 0x000fe200078e00ff */
[----:B------:R-:W0:Y:S01]  /*2d70*/  LDGDEPBAR ;  /* 0x00000000000079af */ /* 0x000e220000000000 */
[----:B------:R-:W-:Y:S01]  /*2d80*/  IMAD.IADD R4, R3, 0x1, -R4 ;  /* 0x0000000103047824 */ /* 0x000fe200078e0a04 */
[----:B------:R-:W-:Y:S01]  /*2d90*/  UISETP.GE.AND UP0, UPT, UR6, UR7, UPT ;  /* 0x000000070600728c */ /* 0x000fe2000bf06270 */
[--C-:B------:R-:W-:Y:S01]  /*2da0*/  IMAD R189, R5, 0x2, R195.reuse ;  /* 0x0000000205bd7824 */ /* 0x100fe200078e02c3 */
[----:B------:R-:W-:Y:S01]  /*2db0*/  LDSM.16.MT88.4 R68, [R195+0x2100] ;  /* 0x00210000c344783b */ /* 0x000fe20000004200 */
[----:B------:R-:W-:Y:S01]  /*2dc0*/  IMAD R190, R0, 0x2, R195 ;  /* 0x0000000200be7824 */ /* 0x000fe200078e02c3 */
[----:B------:R-:W-:-:S02]  /*2dd0*/  SHF.R.S32.HI R3, RZ, 0x1f, R4 ;  /* 0x0000001fff037819 */ /* 0x000fc40000011404 */
[----:B------:R-:W-:Y:S01]  /*2de0*/  LDSM.16.MT88.4 R84, [R189+0x2100] ;  /* 0x00210000bd54783b */ /* 0x000fe20000004200 */
[----:B------:R-:W-:Y:S01]  /*2df0*/  IMAD R188, R5, 0x2, R190 ;  /* 0x0000000205bc7824 */ /* 0x000fe200078e02be */
[----:B------:R-:W-:Y:S02]  /*2e00*/  LEA.HI R3, R3, R4, RZ, 0x2 ;  /* 0x0000000403037211 */ /* 0x000fe400078f10ff */
[----:B------:R-:W-:Y:S02]  /*2e10*/  LDSM.16.MT88.4 R44, [R190+0x100] ;  /* 0x00010000be2c783b */ /* 0x000fe40000004200 */
[----:B------:R-:W-:Y:S02]  /*2e20*/  LOP3.LUT R3, R3, 0x7ffffffc, RZ, 0xc0, !PT ;  /* 0x7ffffffc03037812 */ /* 0x000fe400078ec0ff */
[----:B------:R-:W-:Y:S03]  /*2e30*/  LDSM.16.MT88.4 R52, [R189+0x100] ;  /* 0x00010000bd34783b */ /* 0x000fe60000004200 */
[----:B------:R-:W-:Y:S01]  /*2e40*/  IMAD.IADD R3, R4, 0x1, -R3 ;  /* 0x0000000104037824 */ /* 0x000fe200078e0a03 */
[----:B------:R-:W-:Y:S03]  /*2e50*/  LDSM.16.MT88.4 R60, [R188+0x100] ;  /* 0x00010000bc3c783b */ /* 0x000fe60000004200 */
[----:B------:R-:W-:Y:S01]  /*2e60*/  IMAD R36, R3, -0x2, R36 ;  /* 0xfffffffe03247824 */ /* 0x000fe200078e0224 */
[----:B------:R-:W-:Y:S04]  /*2e70*/  LDSM.16.MT88.4 R92, [R188+0x2100] ;  /* 0x00210000bc5c783b */ /* 0x000fe80000004200 */
[C---:B------:R-:W-:Y:S01]  /*2e80*/  ISETP.GT.AND P5, PT, R36.reuse, RZ, PT ;  /* 0x000000ff2400720c */ /* 0x040fe20003fa4270 */
[----:B------:R-:W-:Y:S01]  /*2e90*/  LDSM.16.MT88.4 R100, [R195+0x4100] ;  /* 0x00410000c364783b */ /* 0x000fe20000004200 */
[----:B------:R-:W-:-:S02]  /*2ea0*/  ISETP.GT.AND P4, PT, R36, 0x1, PT ;  /* 0x000000012400780c */ /* 0x000fc40003f84270 */
[----:B------:R-:W-:Y:S01]  /*2eb0*/  FSEL R34, R34, -INF , P5 ;  /* 0xff80000022227808 */ /* 0x000fe20002800000 */
[----:B------:R-:W-:Y:S01]  /*2ec0*/  LDSM.16.MT88.4 R104, [R190+0x4100] ;  /* 0x00410000be68783b */ /* 0x000fe20000004200 */
[----:B------:R-:W-:Y:S02]  /*2ed0*/  FSEL R3, R32, -INF , P5 ;  /* 0xff80000020037808 */ /* 0x000fe40002800000 */
[C---:B------:R-:W-:Y:S01]  /*2ee0*/  ISETP.GT.AND P5, PT, R36.reuse, 0x8, PT ;  /* 0x000000082400780c */ /* 0x040fe20003fa4270 */
[----:B------:R-:W-:Y:S01]  /*2ef0*/  LDSM.16.MT88.4 R112, [R189+0x4100] ;  /* 0x00410000bd70783b */ /* 0x000fe20000004200 */
[----:B------:R-:W-:Y:S02]  /*2f00*/  FSEL R32, R35, -INF , P4 ;  /* 0xff80000023207808 */ /* 0x000fe40002000000 */
[----:B------:R-:W-:Y:S01]  /*2f10*/  FSEL R33, R33, -INF , P4 ;  /* 0xff80000021217808 */ /* 0x000fe20002000000 */
[----:B------:R-:W-:Y:S01]  /*2f20*/  LDSM.16.MT88.4 R136, [R190+0x900] ;  /* 0x00090000be88783b */ /* 0x000fe20000004200 */
[----:B------:R-:W-:-:S02]  /*2f30*/  ISETP.GT.AND P4, PT, R36, 0x9, PT ;  /* 0x000000092400780c */ /* 0x000fc40003f84270 */
[----:B------:R-:W-:Y:S02]  /*2f40*/  FSEL R6, R30, -INF , P5 ;  /* 0xff8000001e067808 */ /* 0x000fe40002800000 */
[----:B------:R-:W-:Y:S02]  /*2f50*/  FSEL R35, R28, -INF , P5 ;  /* 0xff8000001c237808 */ /* 0x000fe40002800000 */
[----:B------:R-:W-:Y:S02]  /*2f60*/  ISETP.GT.AND P5, PT, R36, 0x10, PT ;  /* 0x000000102400780c */ /* 0x000fe40003fa4270 */
[----:B------:R-:W-:Y:S02]  /*2f70*/  FSEL R4, R31, -INF , P4 ;  /* 0xff8000001f047808 */ /* 0x000fe40002000000 */
[----:B------:R-:W-:Y:S02]  /*2f80*/  FSEL R31, R29, -INF , P4 ;  /* 0xff8000001d1f7808 */ /* 0x000fe40002000000 */
[----:B------:R-:W-:-:S02]  /*2f90*/  FSEL R29, R24, -INF , P5 ;  /* 0xff800000181d7808 */ /* 0x000fc40002800000 */
[----:B------:R-:W-:Y:S02]  /*2fa0*/  FMNMX.FTZ R24, R3, R33, !PT ;  /* 0x0000002103187209 */ /* 0x000fe40007810000 */
[----:B------:R-:W-:Y:S02]  /*2fb0*/  ISETP.GT.AND P4, PT, R36, 0x11, PT ;  /* 0x000000112400780c */ /* 0x000fe40003f84270 */
[----:B------:R-:W-:Y:S02]  /*2fc0*/  FSEL R30, R26, -INF , P5 ;  /* 0xff8000001a1e7808 */ /* 0x000fe40002800000 */
[----:B------:R-:W-:Y:S02]  /*2fd0*/  ISETP.GT.AND P5, PT, R36, 0x18, PT ;  /* 0x000000182400780c */ /* 0x000fe40003fa4270 */
[----:B------:R-:W-:Y:S02]  /*2fe0*/  FMNMX.FTZ R24, R35, R24, !PT ;  /* 0x0000001823187209 */ /* 0x000fe40007810000 */
[----:B------:R-:W-:-:S02]  /*2ff0*/  FSEL R28, R27, -INF , P4 ;  /* 0xff8000001b1c7808 */ /* 0x000fc40002000000 */
[----:B------:R-:W-:Y:S02]  /*3000*/  FSEL R25, R25, -INF , P4 ;  /* 0xff80000019197808 */ /* 0x000fe40002000000 */
[----:B------:R-:W-:Y:S02]  /*3010*/  ISETP.GT.AND P4, PT, R36, 0x19, PT ;  /* 0x000000192400780c */ /* 0x000fe40003f84270 */
[----:B------:R-:W-:Y:S02]  /*3020*/  FSEL R7, R20, -INF , P5 ;  /* 0xff80000014077808 */ /* 0x000fe40002800000 */
[----:B------:R-:W-:Y:S02]  /*3030*/  FMNMX.FTZ R20, R31, R24, !PT ;  /* 0x000000181f147209 */ /* 0x000fe40007810000 */
[----:B------:R-:W-:Y:S02]  /*3040*/  FSEL R26, R22, -INF , P5 ;  /* 0xff800000161a7808 */ /* 0x000fe40002800000 */
[----:B------:R-:W-:-:S02]  /*3050*/  FSEL R24, R23, -INF , P4 ;  /* 0xff80000017187808 */ /* 0x000fc40002000000 */
[----:B------:R-:W-:Y:S02]  /*3060*/  FSEL R21, R21, -INF , P4 ;  /* 0xff80000015157808 */ /* 0x000fe40002000000 */
[C---:B------:R-:W-:Y:S02]  /*3070*/  ISETP.GT.AND P5, PT, R36.reuse, 0x20, PT ;  /* 0x000000202400780c */ /* 0x040fe40003fa4270 */
[----:B------:R-:W-:Y:S02]  /*3080*/  ISETP.GT.AND P4, PT, R36, 0x21, PT ;  /* 0x000000212400780c */ /* 0x000fe40003f84270 */
[----:B------:R-:W-:Y:S02]  /*3090*/  FMNMX.FTZ R20, R29, R20, !PT ;  /* 0x000000141d147209 */ /* 0x000fe40007810000 */
[----:B------:R-:W-:Y:S02]  /*30a0*/  FSEL R171, R16, -INF , P5 ;  /* 0xff80000010ab7808 */ /* 0x000fe40002800000 */
[----:B------:R-:W-:-:S02]  /*30b0*/  FSEL R163, R17, -INF , P4 ;  /* 0xff80000011a37808 */ /* 0x000fc40002000000 */
[----:B------:R-:W-:Y:S02]  /*30c0*/  FMNMX.FTZ R16, R25, R20, !PT ;  /* 0x0000001419107209 */ /* 0x000fe40007810000 */
[----:B------:R-:W-:Y:S02]  /*30d0*/  FMNMX.FTZ R17, R34, R32, !PT ;  /* 0x0000002022117209 */ /* 0x000fe40007810000 */
[----:B------:R-:W-:Y:S02]  /*30e0*/  FSEL R166, R18, -INF , P5 ;  /* 0xff80000012a67808 */ /* 0x000fe40002800000 */
[----:B------:R-:W-:Y:S02]  /*30f0*/  FSEL R204, R19, -INF , P4 ;  /* 0xff80000013cc7808 */ /* 0x000fe40002000000 */
[C---:B------:R-:W-:Y:S02]  /*3100*/  ISETP.GT.AND P5, PT, R36.reuse, 0x28, PT ;  /* 0x000000282400780c */ /* 0x040fe40003fa4270 */
[----:B------:R-:W-:-:S02]  /*3110*/  ISETP.GT.AND P4, PT, R36, 0x29, PT ;  /* 0x000000292400780c */ /* 0x000fc40003f84270 */
[----:B------:R-:W-:Y:S02]  /*3120*/  FMNMX.FTZ R16, R7, R16, !PT ;  /* 0x0000001007107209 */ /* 0x000fe40007810000 */
[----:B------:R-:W-:Y:S02]  /*3130*/  FMNMX.FTZ R17, R6, R17, !PT ;  /* 0x0000001106117209 */ /* 0x000fe40007810000 */
[----:B------:R-:W-:Y:S02]  /*3140*/  FSEL R168, R14, -INF , P5 ;  /* 0xff8000000ea87808 */ /* 0x000fe40002800000 */
[----:B------:R-:W-:Y:S02]  /*3150*/  FSEL R174, R15, -INF , P4 ;  /* 0xff8000000fae7808 */ /* 0x000fe40002000000 */
[----:B------:R-:W-:Y:S02]  /*3160*/  FMNMX.FTZ R14, R21, R16, !PT ;  /* 0x00000010150e7209 */ /* 0x000fe40007810000 */
[----:B------:R-:W-:-:S02]  /*3170*/  FMNMX.FTZ R15, R4, R17, !PT ;  /* 0x00000011040f7209 */ /* 0x000fc40007810000 */
[----:B------:R-:W-:Y:S01]  /*3180*/  FSEL R169, R12, -INF , P5 ;  /* 0xff8000000ca97808 */ /* 0x000fe20002800000 */
[----:B------:R-:W-:Y:S01]  /*3190*/  LDSM.16.MT88.4 R16, [R189+0x2900] ;  /* 0x00290000bd10783b */ /* 0x000fe20000004200 */
[----:B------:R-:W-:Y:S02]  /*31a0*/  FSEL R165, R13, -INF , P4 ;  /* 0xff8000000da57808 */ /* 0x000fe40002000000 */
[----:B------:R-:W-:Y:S02]  /*31b0*/  FMNMX.FTZ R12, R171, R14, !PT ;  /* 0x0000000eab0c7209 */ /* 0x000fe40007810000 */
[----:B------:R-:W-:Y:S02]  /*31c0*/  FMNMX.FTZ R13, R30, R15, !PT ;  /* 0x0000000f1e0d7209 */ /* 0x000fe40007810000 */
[----:B------:R-:W-:Y:S02]  /*31d0*/  ISETP.GT.AND P5, PT, R36, 0x30, PT ;  /* 0x000000302400780c */ /* 0x000fe40003fa4270 */
[----:B------:R-:W-:-:S02]  /*31e0*/  FMNMX.FTZ R12, R163, R12, !PT ;  /* 0x0000000ca30c7209 */ /* 0x000fc40007810000 */
[----:B------:R-:W-:Y:S02]  /*31f0*/  FMNMX.FTZ R13, R28, R13, !PT ;  /* 0x0000000d1c0d7209 */ /* 0x000fe40007810000 */
[----:B------:R-:W-:Y:S02]  /*3200*/  FSEL R170, R10, -INF , P5 ;  /* 0xff8000000aaa7808 */ /* 0x000fe40002800000 */
[----:B------:R-:W-:Y:S02]  /*3210*/  FMNMX.FTZ R10, R169, R12, !PT ;  /* 0x0000000ca90a7209 */ /* 0x000fe40007810000 */
[----:B------:R-:W-:Y:S02]  /*3220*/  FMNMX.FTZ R13, R26, R13, !PT ;  /* 0x0000000d1a0d7209 */ /* 0x000fe40007810000 */
[----:B------:R-:W-:Y:S02]  /*3230*/  ISETP.GT.AND P4, PT, R36, 0x31, PT ;  /* 0x000000312400780c */ /* 0x000fe40003f84270 */
[----:B------:R-:W-:-:S02]  /*3240*/  FSEL R175, R8, -INF , P5 ;  /* 0xff80000008af7808 */ /* 0x000fc40002800000 */
[----:B------:R-:W-:Y:S02]  /*3250*/  FMNMX.FTZ R10, R165, R10, !PT ;  /* 0x0000000aa50a7209 */ /* 0x000fe40007810000 */
[----:B------:R-:W-:Y:S02]  /*3260*/  FMNMX.FTZ R13, R24, R13, !PT ;  /* 0x0000000d180d7209 */ /* 0x000fe40007810000 */
[----:B------:R-:W-:Y:S02]  /*3270*/  FSEL R173, R9, -INF , P4 ;  /* 0xff80000009ad7808 */ /* 0x000fe40002000000 */
[----:B------:R-:W-:Y:S02]  /*3280*/  ISETP.GT.AND P5, PT, R36, 0x38, PT ;  /* 0x000000382400780c */ /* 0x000fe40003fa4270 */
[----:B------:R-:W-:Y:S02]  /*3290*/  FMNMX.FTZ R10, R175, R10, !PT ;  /* 0x0000000aaf0a7209 */ /* 0x000fe40007810000 */
[----:B------:R-:W-:-:S02]  /*32a0*/  FMNMX.FTZ R13, R166, R13, !PT ;  /* 0x0000000da60d7209 */ /* 0x000fc40007810000 */
[----:B------:R-:W-:Y:S02]  /*32b0*/  FSEL R142, R11, -INF , P4 ;  /* 0xff8000000b8e7808 */ /* 0x000fe40002000000 */
[----:B------:R-:W-:Y:S02]  /*32c0*/  ISETP.GT.AND P4, PT, R36, 0x39, PT ;  /* 0x000000392400780c */ /* 0x000fe40003f84270 */
[----:B------:R-:W-:Y:S01]  /*32d0*/  FSEL R143, R76, -INF , P5 ;  /* 0xff8000004c8f7808 */ /* 0x000fe20002800000 */
[----:B------:R-:W-:Y:S01]  /*32e0*/  LDSM.16.MT88.4 R36, [R195+0x100] ;  /* 0x00010000c324783b */ /* 0x000fe20000004200 */
[----:B------:R-:W-:Y:S02]  /*32f0*/  FMNMX.FTZ R10, R173, R10, !PT ;  /* 0x0000000aad0a7209 */ /* 0x000fe40007810000 */
[----:B------:R-:W-:Y:S02]  /*3300*/  FMNMX.FTZ R9, R204, R13, !PT ;  /* 0x0000000dcc097209 */ /* 0x000fe40007810000 */
[----:B------:R-:W-:Y:S01]  /*3310*/  FSEL R141, R77, -INF , P4 ;  /* 0xff8000004d8d7808 */ /* 0x000fe20002000000 */
[----:B------:R-:W-:Y:S01]  /*3320*/  LDSM.16.MT88.4 R12, [R188+0x2900] ;  /* 0x00290000bc0c783b */ /* 0x000fe20000004200 */
[----:B------:R-:W-:-:S02]  /*3330*/  FMNMX.FTZ R8, R143, R10, !PT ;  /* 0x0000000a8f087209 */ /* 0x000fc40007810000 */
[----:B------:R-:W-:Y:S02]  /*3340*/  FMNMX.FTZ R9, R168, R9, !PT ;  /* 0x00000009a8097209 */ /* 0x000fe40007810000 */
[----:B------:R-:W-:Y:S02]  /*3350*/  FMNMX.FTZ R8, R141, R8, !PT ;  /* 0x000000088d087209 */ /* 0x000fe40007810000 */
[----:B------:R-:W-:Y:S02]  /*3360*/  FMNMX.FTZ R9, R174, R9, !PT ;  /* 0x00000009ae097209 */ /* 0x000fe40007810000 */
[----:B------:R-:W-:Y:S01]  /*3370*/  FSEL R140, R78, -INF , P5 ;  /* 0xff8000004e8c7808 */ /* 0x000fe20002800000 */
[----:B------:R-:W1:Y:S01]  /*3380*/  SHFL.BFLY PT, R11, R8, 0x2, 0x1f ;  /* 0x0c401f00080b7f89 */ /* 0x000e6200000e0000 */
[----:B------:R-:W-:Y:S02]  /*3390*/  FMNMX.FTZ R9, R170, R9, !PT ;  /* 0x00000009aa097209 */ /* 0x000fe40007810000 */
[----:B------:R-:W-:-:S02]  /*33a0*/  FSEL R164, R79, -INF , P4 ;  /* 0xff8000004fa47808 */ /* 0x000fc40002000000 */
[----:B------:R-:W-:Y:S01]  /*33b0*/  FMNMX.FTZ R9, R142, R9, !PT ;  /* 0x000000098e097209 */ /* 0x000fe20007810000 */
[----:B------:R-:W-:Y:S03]  /*33c0*/  LDSM.16.MT88.4 R76, [R190+0x2100] ;  /* 0x00210000be4c783b */ /* 0x000fe60000004200 */
[----:B------:R-:W-:-:S04]  /*33d0*/  FMNMX.FTZ R9, R140, R9, !PT ;  /* 0x000000098c097209 */ /* 0x000fc80007810000 */
[----:B------:R-:W-:-:S05]  /*33e0*/  FMNMX.FTZ R10, R164, R9, !PT ;  /* 0x00000009a40a7209 */ /* 0x000fca0007810000 */
[----:B------:R-:W2:Y:S01]  /*33f0*/  SHFL.BFLY PT, R9, R10, 0x2, 0x1f ;  /* 0x0c401f000a097f89 */ /* 0x000ea200000e0000 */
[----:B-1----:R-:W-:-:S05]  /*3400*/  FMNMX.FTZ R11, R8, R11, !PT ;  /* 0x0000000b080b7209 */ /* 0x002fca0007810000 */
[----:B------:R-:W1:Y:S01]  /*3410*/  SHFL.BFLY PT, R132, R11, 0x1, 0x1f ;  /* 0x0c201f000b847f89 */ /* 0x000e6200000e0000 */
[----:B--2---:R-:W-:-:S05]  /*3420*/  FMNMX.FTZ R9, R10, R9, !PT ;  /* 0x000000090a097209 */ /* 0x004fca0007810000 */
[----:B------:R-:W2:Y:S01]  /*3430*/  SHFL.BFLY PT, R8, R9, 0x1, 0x1f ;  /* 0x0c201f0009087f89 */ /* 0x000ea200000e0000 */
[----:B-1----:R-:W-:-:S04]  /*3440*/  FMNMX.FTZ R132, R11, R132, !PT ;  /* 0x000000840b847209 */ /* 0x002fc80007810000 */
[C---:B------:R-:W-:Y:S01]  /*3450*/  FSETP.NEU.FTZ.AND P4, PT, R132.reuse, -INF , PT ;  /* 0xff8000008400780b */ /* 0x040fe20003f9d000 */
[----:B------:R-:W-:-:S05]  /*3460*/  FMUL.FTZ R172, R132, c[0x0][0x2d0] ;  /* 0x0000b40084ac7a20 */ /* 0x000fca0000410000 */
[----:B------:R-:W-:-:S05]  /*3470*/  FSEL R172, R172, RZ, P4 ;  /* 0x000000ffacac7208 */ /* 0x000fca0002000000 */
[--C-:B------:R-:W-:Y:S02]  /*3480*/  FFMA.FTZ R157, R3, c[0x0][0x2d0], -R172.reuse ;  /* 0x0000b400039d7a23 */ /* 0x100fe400000108ac */
[--C-:B------:R-:W-:Y:S01]  /*3490*/  FFMA.FTZ R156, R33, c[0x0][0x2d0], -R172.reuse ;  /* 0x0000b400219c7a23 */ /* 0x100fe200000108ac */
[----:B--2---:R-:W-:Y:S01]  /*34a0*/  FMNMX.FTZ R3, R8, R9, !PT ;  /* 0x0000000908037209 */ /* 0x004fe20007810000 */
[--C-:B------:R-:W-:Y:S01]  /*34b0*/  FFMA.FTZ R154, R35, c[0x0][0x2d0], -R172.reuse ;  /* 0x0000b400239a7a23 */ /* 0x100fe200000108ac */
[----:B------:R-:W-:Y:S01]  /*34c0*/  LDSM.16.MT88.4 R8, [R195+0x2900] ;  /* 0x00290000c308783b */ /* 0x000fe20000004200 */
[--C-:B------:R-:W-:Y:S01]  /*34d0*/  FFMA.FTZ R151, R31, c[0x0][0x2d0], -R172.reuse ;  /* 0x0000b4001f977a23 */ /* 0x100fe200000108ac */
[C---:B------:R-:W-:Y:S01]  /*34e0*/  FSETP.NEU.FTZ.AND P4, PT, R3.reuse, -INF , PT ;  /* 0xff8000000300780b */ /* 0x040fe20003f9d000 */
[----:B------:R-:W-:Y:S01]  /*34f0*/  FMUL.FTZ R167, R3, c[0x0][0x2d0] ;  /* 0x0000b40003a77a20 */ /* 0x000fe20000410000 */
[----:B------:R-:W-:Y:S01]  /*3500*/  MUFU.EX2 R157, R157 ;  /* 0x0000009d009d7308 */ /* 0x000fe20000000800 */
[----:B------:R-:W-:-:S02]  /*3510*/  FFMA.FTZ R149, R7, c[0x0][0x2d0], -R172 ;  /* 0x0000b40007957a23 */ /* 0x000fc400000108ac */
[--C-:B------:R-:W-:Y:S01]  /*3520*/  FFMA.FTZ R155, R29, c[0x0][0x2d0], -R172.reuse ;  /* 0x0000b4001d9b7a23 */ /* 0x100fe200000108ac */
[----:B------:R-:W-:Y:S01]  /*3530*/  FSEL R167, R167, RZ, P4 ;  /* 0x000000ffa7a77208 */ /* 0x000fe20002000000 */
[--C-:B------:R-:W-:Y:S01]  /*3540*/  FFMA.FTZ R150, R25, c[0x0][0x2d0], -R172.reuse ;  /* 0x0000b40019967a23 */ /* 0x100fe200000108ac */
[----:B------:R-:W-:Y:S01]  /*3550*/  PLOP3.LUT P4, PT, PT, PT, UP0, 0x80, 0x0 ;  /* 0x000000000000781c */ /* 0x000fe20003f8f008 */
[----:B------:R-:W-:Y:S01]  /*3560*/  FFMA.FTZ R2, R21, c[0x0][0x2d0], -R172 ;  /* 0x0000b40015027a23 */ /* 0x000fe200000108ac */
[----:B------:R-:W1:Y:S01]  /*3570*/  MUFU.EX2 R156, R156 ;  /* 0x0000009c009c7308 */ /* 0x000e620000000800 */
[--C-:B------:R-:W-:Y:S01]  /*3580*/  FFMA.FTZ R158, R34, c[0x0][0x2d0], -R167.reuse ;  /* 0x0000b400229e7a23 */ /* 0x100fe200000108a7 */
[----:B------:R-:W-:Y:S01]  /*3590*/  LDSM.16.MT88.4 R20, [R195+0x900] ;  /* 0x00090000c314783b */ /* 0x000fe20000004200 */
[--C-:B------:R-:W-:Y:S02]  /*35a0*/  FFMA.FTZ R159, R32, c[0x0][0x2d0], -R167.reuse ;  /* 0x0000b400209f7a23 */ /* 0x100fe400000108a7 */
[--C-:B------:R-:W-:Y:S01]  /*35b0*/  FFMA.FTZ R161, R6, c[0x0][0x2d0], -R167.reuse ;  /* 0x0000b40006a17a23 */ /* 0x100fe200000108a7 */
[----:B------:R-:W-:Y:S01]  /*35c0*/  LDSM.16.MT88.4 R32, [R189+0x900] ;  /* 0x00090000bd20783b */ /* 0x000fe20000004200 */
[--C-:B------:R-:W-:Y:S01]  /*35d0*/  FFMA.FTZ R152, R4, c[0x0][0x2d0], -R167.reuse ;  /* 0x0000b40004987a23 */ /* 0x100fe200000108a7 */
[----:B------:R-:W-:Y:S01]  /*35e0*/  MUFU.EX2 R154, R154 ;  /* 0x0000009a009a7308 */ /* 0x000fe20000000800 */
[--C-:B------:R-:W-:Y:S01]  /*35f0*/  FFMA.FTZ R153, R30, c[0x0][0x2d0], -R167.reuse ;  /* 0x0000b4001e997a23 */ /* 0x100fe200000108a7 */
[----:B------:R-:W2:Y:S01]  /*3600*/  LDSM.16.MT88.4 R4, [R188+0x4100] ;  /* 0x00410000bc04783b */ /* 0x000ea20000004200 */
[----:B------:R-:W-:-:S02]  /*3610*/  FFMA.FTZ R148, R28, c[0x0][0x2d0], -R167 ;  /* 0x0000b4001c947a23 */ /* 0x000fc400000108a7 */
[--C-:B------:R-:W-:Y:S01]  /*3620*/  FFMA.FTZ R147, R26, c[0x0][0x2d0], -R167.reuse ;  /* 0x0000b4001a937a23 */ /* 0x100fe200000108a7 */
[----:B------:R-:W-:Y:S01]  /*3630*/  LDSM.16.MT88.4 R28, [R188+0x900] ;  /* 0x00090000bc1c783b */ /* 0x000fe20000004200 */
[----:B------:R-:W-:Y:S01]  /*3640*/  FFMA.FTZ R0, R24, c[0x0][0x2d0], -R167 ;  /* 0x0000b40018007a23 */ /* 0x000fe200000108a7 */
[----:B------:R-:W3:Y:S01]  /*3650*/  MUFU.EX2 R151, R151 ;  /* 0x0000009700977308 */ /* 0x000ee20000000800 */
[----:B-1----:R-:W-:Y:S01]  /*3660*/  F2FP.PACK_AB R116, R156, R157 ;  /* 0x0000009d9c74723e */ /* 0x002fe200000000ff */
[----:B------:R-:W-:Y:S01]  /*3670*/  LDSM.16.MT88.4 R24, [R190+0x2900] ;  /* 0x00290000be18783b */ /* 0x000fe20000004200 */
[--C-:B------:R-:W-:Y:S02]  /*3680*/  FFMA.FTZ R160, R171, c[0x0][0x2d0], -R172.reuse ;  /* 0x0000b400aba07a23 */ /* 0x100fe400000108ac */
[--C-:B------:R-:W-:Y:S02]  /*3690*/  FFMA.FTZ R162, R169, c[0x0][0x2d0], -R172.reuse ;  /* 0x0000b400a9a27a23 */ /* 0x100fe400000108ac */
[--C-:B------:R-:W-:Y:S01]  /*36a0*/  FFMA.FTZ R163, R163, c[0x0][0x2d0], -R172.reuse ;  /* 0x0000b400a3a37a23 */ /* 0x100fe200000108ac */
[----:B------:R-:W-:Y:S01]  /*36b0*/  MUFU.EX2 R158, R158 ;  /* 0x0000009e009e7308 */ /* 0x000fe20000000800 */
[----:B------:R-:W-:-:S02]  /*36c0*/  FFMA.FTZ R165, R165, c[0x0][0x2d0], -R172 ;  /* 0x0000b400a5a57a23 */ /* 0x000fc400000108ac */
[--C-:B------:R-:W-:Y:S02]  /*36d0*/  FFMA.FTZ R166, R166, c[0x0][0x2d0], -R167.reuse ;  /* 0x0000b400a6a67a23 */ /* 0x100fe400000108a7 */
[--C-:B------:R-:W-:Y:S02]  /*36e0*/  FFMA.FTZ R169, R204, c[0x0][0x2d0], -R167.reuse ;  /* 0x0000b400cca97a23 */ /* 0x100fe400000108a7 */
[--C-:B------:R-:W-:Y:S01]  /*36f0*/  FFMA.FTZ R168, R168, c[0x0][0x2d0], -R167.reuse ;  /* 0x0000b400a8a87a23 */ /* 0x100fe200000108a7 */
[----:B------:R-:W1:Y:S01]  /*3700*/  MUFU.EX2 R159, R159 ;  /* 0x0000009f009f7308 */ /* 0x000e620000000800 */
[----:B---3--:R-:W-:Y:S01]  /*3710*/  F2FP.PACK_AB R118, R151, R154 ;  /* 0x0000009a9776723e */ /* 0x008fe200000000ff */
[----:B------:R-:W-:Y:S02]  /*3720*/  FFMA.FTZ R171, R174, c[0x0][0x2d0], -R167 ;  /* 0x0000b400aeab7a23 */ /* 0x000fe400000108a7 */
[--C-:B------:R-:W-:Y:S02]  /*3730*/  FFMA.FTZ R174, R175, c[0x0][0x2d0], -R172.reuse ;  /* 0x0000b400afae7a23 */ /* 0x100fe400000108ac */
[----:B------:R-:W-:-:S02]  /*3740*/  FFMA.FTZ R173, R173, c[0x0][0x2d0], -R172 ;  /* 0x0000b400adad7a23 */ /* 0x000fc400000108ac */
[----:B------:R-:W-:Y:S01]  /*3750*/  MUFU.EX2 R161, R161 ;  /* 0x000000a100a17308 */ /* 0x000fe20000000800 */
[--C-:B------:R-:W-:Y:S02]  /*3760*/  FFMA.FTZ R175, R143, c[0x0][0x2d0], -R172.reuse ;  /* 0x0000b4008faf7a23 */ /* 0x100fe400000108ac */
[----:B------:R-:W-:Y:S02]  /*3770*/  FFMA.FTZ R172, R141, c[0x0][0x2d0], -R172 ;  /* 0x0000b4008dac7a23 */ /* 0x000fe400000108ac */
[--C-:B------:R-:W-:Y:S02]  /*3780*/  FFMA.FTZ R170, R170, c[0x0][0x2d0], -R167.reuse ;  /* 0x0000b400aaaa7a23 */ /* 0x100fe400000108a7 */
[--C-:B------:R-:W-:Y:S01]  /*3790*/  FFMA.FTZ R205, R142, c[0x0][0x2d0], -R167.reuse ;  /* 0x0000b4008ecd7a23 */ /* 0x100fe200000108a7 */
[----:B------:R-:W3:Y:S01]  /*37a0*/  MUFU.EX2 R152, R152 ;  /* 0x0000009800987308 */ /* 0x000ee20000000800 */
[----:B-1----:R-:W-:Y:S01]  /*37b0*/  F2FP.PACK_AB R117, R159, R158 ;  /* 0x0000009e9f75723e */ /* 0x002fe200000000ff */
[----:B------:R-:W-:-:S02]  /*37c0*/  FFMA.FTZ R204, R140, c[0x0][0x2d0], -R167 ;  /* 0x0000b4008ccc7a23 */ /* 0x000fc400000108a7 */
[----:B------:R-:W-:Y:S01]  /*37d0*/  FFMA.FTZ R211, R164, c[0x0][0x2d0], -R167 ;  /* 0x0000b400a4d37a23 */ /* 0x000fe200000108a7 */
[----:B------:R-:W-:Y:S01]  /*37e0*/  LDSM.16.MT88.4 R140, [R190+0x1900] ;  /* 0x00190000be8c783b */ /* 0x000fe20000004200 */
[----:B------:R-:W-:Y:S02]  /*37f0*/  FADD.FTZ R157, R157, R156 ;  /* 0x0000009c9d9d7221 */ /* 0x000fe40000010000 */
[----:B------:R-:W-:Y:S01]  /*3800*/  MUFU.EX2 R155, R155 ;  /* 0x0000009b009b7308 */ /* 0x000fe20000000800 */
[----:B------:R-:W-:Y:S02]  /*3810*/  FADD.FTZ R158, R158, R159 ;  /* 0x0000009f9e9e7221 */ /* 0x000fe40000010000 */
[----:B------:R-:W-:-:S04]  /*3820*/  FADD.FTZ R154, R154, R157 ;  /* 0x0000009d9a9a7221 */ /* 0x000fc80000010000 */
[----:B------:R-:W-:Y:S01]  /*3830*/  FADD.FTZ R154, R151, R154 ;  /* 0x0000009a979a7221 */ /* 0x000fe20000010000 */
[----:B---3--:R-:W-:Y:S01]  /*3840*/  F2FP.PACK_AB R119, R152, R161 ;  /* 0x000000a19877723e */ /* 0x008fe200000000ff */
[----:B------:R-:W1:Y:S01]  /*3850*/  MUFU.EX2 R150, R150 ;  /* 0x0000009600967308 */ /* 0x000e620000000800 */
[----:B------:R-:W-:-:S04]  /*3860*/  FADD.FTZ R161, R161, R158 ;  /* 0x0000009ea1a17221 */ /* 0x000fc80000010000 */
[----:B------:R-:W-:Y:S01]  /*3870*/  FADD.FTZ R152, R152, R161 ;  /* 0x000000a198987221 */ /* 0x000fe20000010000 */
[C---:B------:R-:W-:Y:S02]  /*3880*/  HMMA.16816.F32 R64, R116.reuse, R68, RZ ;  /* 0x000000447440723c */ /* 0x040fe400000018ff */
[----:B------:R-:W-:Y:S06]  /*3890*/  MUFU.EX2 R149, R149 ;  /* 0x0000009500957308 */ /* 0x000fec0000000800 */
[C---:B------:R-:W-:Y:S02]  /*38a0*/  HMMA.16816.F32 R80, R116.reuse, R84, RZ ;  /* 0x000000547450723c */ /* 0x040fe400000018ff */
[----:B------:R-:W-:Y:S06]  /*38b0*/  MUFU.EX2 R2, R2 ;  /* 0x0000000200027308 */ /* 0x000fec0000000800 */
[C---:B------:R-:W-:Y:S02]  /*38c0*/  HMMA.16816.F32 R68, R116.reuse, R70, RZ ;  /* 0x000000467444723c */ /* 0x040fe400000018ff */
[----:B------:R-:W-:Y:S06]  /*38d0*/  MUFU.EX2 R153, R153 ;  /* 0x0000009900997308 */ /* 0x000fec0000000800 */
[C---:B------:R-:W-:Y:S02]  /*38e0*/  HMMA.16816.F32 R84, R116.reuse, R86, RZ ;  /* 0x000000567454723c */ /* 0x040fe400000018ff */
[----:B------:R-:W3:Y:S06]  /*38f0*/  MUFU.EX2 R148, R148 ;  /* 0x0000009400947308 */ /* 0x000eec0000000800 */
[C---:B------:R-:W-:Y:S02]  /*3900*/  HMMA.16816.F32 R128, R116.reuse, R36, RZ ;  /* 0x000000247480723c */ /* 0x040fe400000018ff */
[----:B------:R-:W-:Y:S06]  /*3910*/  MUFU.EX2 R147, R147 ;  /* 0x0000009300937308 */ /* 0x000fec0000000800 */
[C---:B------:R-:W-:Y:S02]  /*3920*/  HMMA.16816.F32 R40, R116.reuse, R44, RZ ;  /* 0x0000002c7428723c */ /* 0x040fe400000018ff */
[----:B------:R-:W4:Y:S06]  /*3930*/  MUFU.EX2 R0, R0 ;  /* 0x0000000000007308 */ /* 0x000f2c0000000800 */
[C---:B------:R-:W-:Y:S02]  /*3940*/  HMMA.16816.F32 R48, R116.reuse, R52, RZ ;  /* 0x000000347430723c */ /* 0x040fe400000018ff */
[----:B------:R-:W-:Y:S06]  /*3950*/  MUFU.EX2 R160, R160 ;  /* 0x000000a000a07308 */ /* 0x000fec0000000800 */
[C---:B------:R-:W-:Y:S02]  /*3960*/  HMMA.16816.F32 R56, R116.reuse, R60, RZ ;  /* 0x0000003c7438723c */ /* 0x040fe400000018ff */
[----:B------:R-:W5:Y:S06]  /*3970*/  MUFU.EX2 R163, R163 ;  /* 0x000000a300a37308 */ /* 0x000f6c0000000800 */
[C---:B------:R-:W-:Y:S02]  /*3980*/  HMMA.16816.F32 R72, R116.reuse, R76, RZ ;  /* 0x0000004c7448723c */ /* 0x040fe400000018ff */
[----:B------:R-:W-:Y:S06]  /*3990*/  MUFU.EX2 R162, R162 ;  /* 0x000000a200a27308 */ /* 0x000fec0000000800 */
[C---:B------:R-:W-:Y:S02]  /*39a0*/  HMMA.16816.F32 R88, R116.reuse, R92, RZ ;  /* 0x0000005c7458723c */ /* 0x040fe400000018ff */
[----:B------:R-:W1:Y:S06]  /*39b0*/  MUFU.EX2 R165, R165 ;  /* 0x000000a500a57308 */ /* 0x000e6c0000000800 */
        /* <DEDUP_REMOVED lines=23> */
[----:B------:R-:W4:Y:S06]  /*3b30*/  MUFU.EX2 R211, R211 ;  /* 0x000000d300d37308 */ /* 0x000f2c0000000800 */
[C---:B--2---:R-:W-:Y:S07]  /*3b40*/  HMMA.16816.F32 R120, R116.reuse, R4, RZ ;  /* 0x000000047478723c */ /* 0x044fee00000018ff */
[----:B-1----:R-:W-:Y:S01]  /*3b50*/  F2FP.PACK_AB R4, R150, R155 ;  /* 0x0000009b9604723e */ /* 0x002fe200000000ff */
[----:B------:R-:W-:Y:S01]  /*3b60*/  HMMA.16816.F32 R116, R116, R6, RZ ;  /* 0x000000067474723c */ /* 0x000fe200000018ff */
[----:B---3--:R-:W-:Y:S01]  /*3b70*/  F2FP.PACK_AB R5, R148, R153 ;  /* 0x000000999405723e */ /* 0x008fe200000000ff */
[----:B------:R-:W-:-:S02]  /*3b80*/  FADD.FTZ R155, R155, R154 ;  /* 0x0000009a9b9b7221 */ /* 0x000fc40000010000 */
[----:B------:R-:W-:Y:S02]  /*3b90*/  FADD.FTZ R153, R153, R152 ;  /* 0x0000009899997221 */ /* 0x000fe40000010000 */
[----:B------:R-:W-:Y:S01]  /*3ba0*/  FADD.FTZ R150, R150, R155 ;  /* 0x0000009b96967221 */ /* 0x000fe20000010000 */
[----:B------:R-:W-:Y:S01]  /*3bb0*/  F2FP.PACK_AB R6, R2, R149 ;  /* 0x000000950206723e */ /* 0x000fe200000000ff */
[----:B------:R-:W-:Y:S01]  /*3bc0*/  FADD.FTZ R148, R148, R153 ;  /* 0x0000009994947221 */ /* 0x000fe20000010000 */
[----:B----4-:R-:W-:Y:S01]  /*3bd0*/  F2FP.PACK_AB R7, R0, R147 ;  /* 0x000000930007723e */ /* 0x010fe200000000ff */
[----:B------:R-:W-:Y:S02]  /*3be0*/  FADD.FTZ R149, R149, R150 ;  /* 0x0000009695957221 */ /* 0x000fe40000010000 */
[----:B------:R-:W-:Y:S02]  /*3bf0*/  FADD.FTZ R147, R147, R148 ;  /* 0x0000009493937221 */ /* 0x000fe40000010000 */
[----:B------:R-:W-:-:S02]  /*3c00*/  FADD.FTZ R149, R2, R149 ;  /* 0x0000009502957221 */ /* 0x000fc40000010000 */
[----:B------:R-:W-:Y:S01]  /*3c10*/  HMMA.16816.F32 R64, R4, R8, R64 ;  /* 0x000000080440723c */ /* 0x000fe20000001840 */
[----:B------:R-:W-:-:S07]  /*3c20*/  FADD.FTZ R147, R0, R147 ;  /* 0x0000009300937221 */ /* 0x000fce0000010000 */
[C---:B------:R-:W-:Y:S01]  /*3c30*/  HMMA.16816.F32 R68, R4.reuse, R10, R68 ;  /* 0x0000000a0444723c */ /* 0x040fe20000001844 */
[----:B------:R-:W1:Y:S07]  /*3c40*/  LDSM.16.MT88.4 R8, [R190+0x4900] ;  /* 0x00490000be08783b */ /* 0x000e6e0000004200 */
[C---:B------:R-:W-:Y:S08]  /*3c50*/  HMMA.16816.F32 R80, R4.reuse, R16, R80 ;  /* 0x000000100450723c */ /* 0x040ff00000001850 */
[C---:B------:R-:W-:Y:S01]  /*3c60*/  HMMA.16816.F32 R84, R4.reuse, R18, R84 ;  /* 0x000000120454723c */ /* 0x040fe20000001854 */
[----:B------:R-:W2:Y:S07]  /*3c70*/  LDSM.16.MT88.4 R16, [R189+0x4900] ;  /* 0x00490000bd10783b */ /* 0x000eae0000004200 */
[C---:B------:R-:W-:Y:S08]  /*3c80*/  HMMA.16816.F32 R128, R4.reuse, R20, R128 ;  /* 0x000000140480723c */ /* 0x040ff00000001880 */
[C---:B------:R-:W-:Y:S01]  /*3c90*/  HMMA.16816.F32 R36, R4.reuse, R22, R36 ;  /* 0x000000160424723c */ /* 0x040fe20000001824 */
[----:B------:R-:W3:Y:S07]  /*3ca0*/  LDSM.16.MT88.4 R20, [R195+0x4900] ;  /* 0x00490000c314783b */ /* 0x000eee0000004200 */
[C---:B------:R-:W-:Y:S08]  /*3cb0*/  HMMA.16816.F32 R88, R4.reuse, R12, R88 ;  /* 0x0000000c0458723c */ /* 0x040ff00000001858 */
[C---:B------:R-:W-:Y:S01]  /*3cc0*/  HMMA.16816.F32 R92, R4.reuse, R14, R92 ;  /* 0x0000000e045c723c */ /* 0x040fe2000000185c */
[----:B------:R-:W4:Y:S07]  /*3cd0*/  LDSM.16.MT88.4 R12, [R188+0x4900] ;  /* 0x00490000bc0c783b */ /* 0x000f2e0000004200 */
[C---:B-1----:R-:W-:Y:S08]  /*3ce0*/  HMMA.16816.F32 R124, R4.reuse, R8, R124 ;  /* 0x00000008047c723c */ /* 0x042ff0000000187c */
[C---:B------:R-:W-:Y:S01]  /*3cf0*/  HMMA.16816.F32 R104, R4.reuse, R10, R104 ;  /* 0x0000000a0468723c */ /* 0x040fe20000001868 */
[----:B------:R-:W1:Y:S07]  /*3d00*/  LDSM.16.MT88.4 R8, [R195+0x1100] ;  /* 0x00110000c308783b */ /* 0x000e6e0000004200 */
[C---:B--2---:R-:W-:Y:S08]  /*3d10*/  HMMA.16816.F32 R108, R4.reuse, R16, R108 ;  /* 0x00000010046c723c */ /* 0x044ff0000000186c */
[C---:B------:R-:W-:Y:S01]  /*3d20*/  HMMA.16816.F32 R112, R4.reuse, R18, R112 ;  /* 0x000000120470723c */ /* 0x040fe20000001870 */
[----:B------:R-:W2:Y:S07]  /*3d30*/  LDSM.16.MT88.4 R16, [R190+0x1100] ;  /* 0x00110000be10783b */ /* 0x000eae0000004200 */
[C---:B------:R-:W-:Y:S08]  /*3d40*/  HMMA.16816.F32 R40, R4.reuse, R136, R40 ;  /* 0x000000880428723c */ /* 0x040ff00000001828 */
[C---:B------:R-:W-:Y:S01]  /*3d50*/  HMMA.16816.F32 R44, R4.reuse, R138, R44 ;  /* 0x0000008a042c723c */ /* 0x040fe2000000182c */
[----:B------:R-:W-:Y:S07]  /*3d60*/  LDSM.16.MT88.4 R136, [R189+0x1900] ;  /* 0x00190000bd88783b */ /* 0x000fee0000004200 */
        /* <DEDUP_REMOVED lines=9> */
[C---:B---3--:R-:W-:Y:S08]  /*3e00*/  HMMA.16816.F32 R96, R4.reuse, R20, R96 ;  /* 0x000000140460723c */ /* 0x048ff00000001860 */
[C---:B------:R-:W-:Y:S01]  /*3e10*/  HMMA.16816.F32 R100, R4.reuse, R22, R100 ;  /* 0x000000160464723c */ /* 0x040fe20000001864 */
[----:B------:R-:W-:Y:S07]  /*3e20*/  LDSM.16.MT88.4 R20, [R195+0x5100] ;  /* 0x00510000c314783b */ /* 0x000fee0000004200 */
[C---:B----4-:R-:W-:Y:S08]  /*3e30*/  HMMA.16816.F32 R120, R4.reuse, R12, R120 ;  /* 0x0000000c0478723c */ /* 0x050ff00000001878 */
[----:B------:R-:W-:Y:S01]  /*3e40*/  HMMA.16816.F32 R116, R4, R14, R116 ;  /* 0x0000000e0474723c */ /* 0x000fe20000001874 */
[----:B------:R-:W3:Y:S06]  /*3e50*/  LDSM.16.MT88.4 R12, [R195+0x3100] ;  /* 0x00310000c30c783b */ /* 0x000eec0000004200 */
[----:B-----5:R-:W-:Y:S01]  /*3e60*/  F2FP.PACK_AB R4, R163, R160 ;  /* 0x000000a0a304723e */ /* 0x020fe200000000ff */
[----:B------:R-:W-:Y:S01]  /*3e70*/  FADD.FTZ R160, R160, R149 ;  /* 0x00000095a0a07221 */ /* 0x000fe20000010000 */
[----:B------:R-:W-:-:S02]  /*3e80*/  F2FP.PACK_AB R6, R165, R162 ;  /* 0x000000a2a506723e */ /* 0x000fc400000000ff */
[----:B------:R-:W-:Y:S01]  /*3e90*/  F2FP.PACK_AB R5, R169, R166 ;  /* 0x000000a6a905723e */ /* 0x000fe200000000ff */
[----:B------:R-:W-:Y:S01]  /*3ea0*/  FADD.FTZ R166, R166, R147 ;  /* 0x00000093a6a67221 */ /* 0x000fe20000010000 */
[----:B------:R-:W-:Y:S01]  /*3eb0*/  F2FP.PACK_AB R7, R171, R168 ;  /* 0x000000a8ab07723e */ /* 0x000fe200000000ff */
[----:B------:R-:W-:Y:S02]  /*3ec0*/  FADD.FTZ R163, R163, R160 ;  /* 0x000000a0a3a37221 */ /* 0x000fe40000010000 */
[----:B------:R-:W-:Y:S02]  /*3ed0*/  FADD.FTZ R169, R169, R166 ;  /* 0x000000a6a9a97221 */ /* 0x000fe40000010000 */
[----:B------:R-:W-:Y:S02]  /*3ee0*/  FADD.FTZ R162, R162, R163 ;  /* 0x000000a3a2a27221 */ /* 0x000fe40000010000 */
[----:B-1----:R-:W-:Y:S01]  /*3ef0*/  HMMA.16816.F32 R128, R4, R8, R128 ;  /* 0x000000080480723c */ /* 0x002fe20000001880 */
[----:B------:R-:W-:-:S02]  /*3f00*/  FADD.FTZ R168, R168, R169 ;  /* 0x000000a9a8a87221 */ /* 0x000fc40000010000 */
[----:B------:R-:W-:Y:S02]  /*3f10*/  FADD.FTZ R165, R165, R162 ;  /* 0x000000a2a5a57221 */ /* 0x000fe40000010000 */
[----:B------:R-:W-:-:S03]  /*3f20*/  FADD.FTZ R171, R171, R168 ;  /* 0x000000a8abab7221 */ /* 0x000fc60000010000 */
[C---:B------:R-:W-:Y:S01]  /*3f30*/  HMMA.16816.F32 R36, R4.reuse, R10, R36 ;  /* 0x0000000a0424723c */ /* 0x040fe20000001824 */
[----:B------:R-:W1:Y:S07]  /*3f40*/  LDSM.16.MT88.4 R8, [R189+0x3100] ;  /* 0x00310000bd08783b */ /* 0x000e6e0000004200 */
[C---:B--2---:R-:W-:Y:S08]  /*3f50*/  HMMA.16816.F32 R40, R4.reuse, R16, R40 ;  /* 0x000000100428723c */ /* 0x044ff00000001828 */
[C---:B------:R-:W-:Y:S01]  /*3f60*/  HMMA.16816.F32 R44, R4.reuse, R18, R44 ;  /* 0x00000012042c723c */ /* 0x040fe2000000182c */
[----:B------:R-:W2:Y:S07]  /*3f70*/  LDSM.16.MT88.4 R16, [R188+0x3100] ;  /* 0x00310000bc10783b */ /* 0x000eae0000004200 */
[C---:B---3--:R-:W-:Y:S08]  /*3f80*/  HMMA.16816.F32 R64, R4.reuse, R12, R64 ;  /* 0x0000000c0440723c */ /* 0x048ff00000001840 */
[C---:B------:R-:W-:Y:S01]  /*3f90*/  HMMA.16816.F32 R68, R4.reuse, R14, R68 ;  /* 0x0000000e0444723c */ /* 0x040fe20000001844 */
[----:B------:R-:W3:Y:S07]  /*3fa0*/  LDSM.16.MT88.4 R12, [R190+0x5100] ;  /* 0x00510000be0c783b */ /* 0x000eee0000004200 */
[C---:B------:R-:W-:Y:S08]  /*3fb0*/  HMMA.16816.F32 R96, R4.reuse, R20, R96 ;  /* 0x000000140460723c */ /* 0x040ff00000001860 */
[C---:B-1----:R-:W-:Y:S08]  /*3fc0*/  HMMA.16816.F32 R80, R4.reuse, R8, R80 ;  /* 0x000000080450723c */ /* 0x042ff00000001850 */
        /* <DEDUP_REMOVED lines=8> */
[C---:B------:R-:W-:Y:S01]  /*4050*/  HMMA.16816.F32 R100, R4.reuse, R22, R100 ;  /* 0x000000160464723c */ /* 0x040fe20000001864 */
[----:B------:R-:W-:Y:S07]  /*4060*/  LDSM.16.MT88.4 R20, [R188+0x3900] ;  /* 0x00390000bc14783b */ /* 0x000fee0000004200 */
        /* <DEDUP_REMOVED lines=8> */
[----:B------:R-:W4:Y:S07]  /*40f0*/  LDSM.16.MT88.4 R32, [R188+0x1900] ;  /* 0x00190000bc20783b */ /* 0x000f2e0000004200 */
[C---:B------:R-:W-:Y:S08]  /*4100*/  HMMA.16816.F32 R56, R4.reuse, R28, R56 ;  /* 0x0000001c0438723c */ /* 0x040ff00000001838 */
[C---:B------:R-:W-:Y:S01]  /*4110*/  HMMA.16816.F32 R60, R4.reuse, R30, R60 ;  /* 0x0000001e043c723c */ /* 0x040fe2000000183c */
[----:B------:R-:W5:Y:S07]  /*4120*/  LDSM.16.MT88.4 R28, [R190+0x3900] ;  /* 0x00390000be1c783b */ /* 0x000f6e0000004200 */
[C---:B------:R-:W-:Y:S08]  /*4130*/  HMMA.16816.F32 R72, R4.reuse, R24, R72 ;  /* 0x000000180448723c */ /* 0x040ff00000001848 */
[----:B------:R-:W-:Y:S01]  /*4140*/  HMMA.16816.F32 R76, R4, R26, R76 ;  /* 0x0000001a044c723c */ /* 0x000fe2000000184c */
[----:B------:R-:W2:Y:S06]  /*4150*/  LDSM.16.MT88.4 R24, [R189+0x3900] ;  /* 0x00390000bd18783b */ /* 0x000eac0000004200 */
[----:B------:R-:W-:Y:S01]  /*4160*/  F2FP.PACK_AB R4, R173, R174 ;  /* 0x000000aead04723e */ /* 0x000fe200000000ff */
        /* <DEDUP_REMOVED lines=8> */
[----:B---3--:R-:W-:Y:S01]  /*41f0*/  HMMA.16816.F32 R128, R4, R12, R128 ;  /* 0x0000000c0480723c */ /* 0x008fe20000001880 */
[----:B------:R-:W-:-:S02]  /*4200*/  FADD.FTZ R204, R204, R205 ;  /* 0x000000cdcccc7221 */ /* 0x000fc40000010000 */
[----:B------:R-:W-:Y:S02]  /*4210*/  FADD.FTZ R213, R172, R175 ;  /* 0x000000afacd57221 */ /* 0x000fe40000010000 */
[----:B------:R-:W-:-:S03]  /*4220*/  FADD.FTZ R211, R211, R204 ;  /* 0x000000ccd3d37221 */ /* 0x000fc60000010000 */
[C---:B------:R-:W-:Y:S01]  /*4230*/  HMMA.16816.F32 R36, R4.reuse, R14, R36 ;  /* 0x0000000e0424723c */ /* 0x040fe20000001824 */
[----:B------:R-:W3:Y:S07]  /*4240*/  LDSM.16.MT88.4 R12, [R190+0x5900] ;  /* 0x00590000be0c783b */ /* 0x000eee0000004200 */
[C---:B-1----:R-:W-:Y:S08]  /*4250*/  HMMA.16816.F32 R64, R4.reuse, R8, R64 ;  /* 0x000000080440723c */ /* 0x042ff00000001840 */
[C---:B------:R-:W-:Y:S01]  /*4260*/  HMMA.16816.F32 R68, R4.reuse, R10, R68 ;  /* 0x0000000a0444723c */ /* 0x040fe20000001844 */
[----:B------:R-:W1:Y:S07]  /*4270*/  LDSM.16.MT88.4 R8, [R189+0x5900] ;  /* 0x00590000bd08783b */ /* 0x000e6e0000004200 */
[C---:B--2---:R-:W-:Y:S08]  /*4280*/  HMMA.16816.F32 R96, R4.reuse, R16, R96 ;  /* 0x000000100460723c */ /* 0x044ff00000001860 */
[C---:B------:R-:W-:Y:S01]  /*4290*/  HMMA.16816.F32 R100, R4.reuse, R18, R100 ;  /* 0x000000120464723c */ /* 0x040fe20000001864 */
[----:B------:R-:W2:Y:S07]  /*42a0*/  LDSM.16.MT88.4 R16, [R188+0x5900] ;  /* 0x00590000bc10783b */ /* 0x000eae0000004200 */
[C---:B------:R-:W-:Y:S08]  /*42b0*/  HMMA.16816.F32 R40, R4.reuse, R140, R40 ;  /* 0x0000008c0428723c */ /* 0x040ff00000001828 */
[C---:B------:R-:W-:Y:S08]  /*42c0*/  HMMA.16816.F32 R44, R4.reuse, R142, R44 ;  /* 0x0000008e042c723c */ /* 0x040ff0000000182c */
[C---:B------:R-:W-:Y:S08]  /*42d0*/  HMMA.16816.F32 R48, R4.reuse, R136, R48 ;  /* 0x000000880430723c */ /* 0x040ff00000001830 */
[C---:B------:R-:W-:Y:S08]  /*42e0*/  HMMA.16816.F32 R52, R4.reuse, R138, R52 ;  /* 0x0000008a0434723c */ /* 0x040ff00000001834 */
[C---:B----4-:R-:W-:Y:S08]  /*42f0*/  HMMA.16816.F32 R56, R4.reuse, R32, R56 ;  /* 0x000000200438723c */ /* 0x050ff00000001838 */
[C---:B------:R-:W-:Y:S08]  /*4300*/  HMMA.16816.F32 R60, R4.reuse, R34, R60 ;  /* 0x00000022043c723c */ /* 0x040ff0000000183c */
[C---:B-----5:R-:W-:Y:S08]  /*4310*/  HMMA.16816.F32 R72, R4.reuse, R28, R72 ;  /* 0x0000001c0448723c */ /* 0x060ff00000001848 */
[C---:B------:R-:W-:Y:S08]  /*4320*/  HMMA.16816.F32 R76, R4.reuse, R30, R76 ;  /* 0x0000001e044c723c */ /* 0x040ff0000000184c */
[C---:B------:R-:W-:Y:S08]  /*4330*/  HMMA.16816.F32 R80, R4.reuse, R24, R80 ;  /* 0x000000180450723c */ /* 0x040ff00000001850 */
[C---:B------:R-:W-:Y:S08]  /*4340*/  HMMA.16816.F32 R84, R4.reuse, R26, R84 ;  /* 0x0000001a0454723c */ /* 0x040ff00000001854 */
[C---:B------:R-:W-:Y:S08]  /*4350*/  HMMA.16816.F32 R88, R4.reuse, R20, R88 ;  /* 0x000000140458723c */ /* 0x040ff00000001858 */
[C---:B------:R-:W-:Y:S08]  /*4360*/  HMMA.16816.F32 R92, R4.reuse, R22, R92 ;  /* 0x00000016045c723c */ /* 0x040ff0000000185c */
[C---:B---3--:R-:W-:Y:S08]  /*4370*/  HMMA.16816.F32 R124, R4.reuse, R12, R124 ;  /* 0x0000000c047c723c */ /* 0x048ff0000000187c */
[C---:B------:R-:W-:Y:S08]  /*4380*/  HMMA.16816.F32 R104, R4.reuse, R14, R104 ;  /* 0x0000000e0468723c */ /* 0x040ff00000001868 */
[C---:B-1----:R-:W-:Y:S08]  /*4390*/  HMMA.16816.F32 R108, R4.reuse, R8, R108 ;  /* 0x00000008046c723c */ /* 0x042ff0000000186c */
[C---:B------:R-:W-:Y:S08]  /*43a0*/  HMMA.16816.F32 R112, R4.reuse, R10, R112 ;  /* 0x0000000a0470723c */ /* 0x040ff00000001870 */
[C---:B--2---:R-:W-:Y:S08]  /*43b0*/  HMMA.16816.F32 R120, R4.reuse, R16, R120 ;  /* 0x000000100478723c */ /* 0x044ff00000001878 */
[----:B------:R-:W-:Y:S01]  /*43c0*/  HMMA.16816.F32 R116, R4, R18, R116 ;  /* 0x000000120474723c */ /* 0x000fe20000001874 */
[----:B------:R-:W-:Y:S08]  /*43d0*/  @!P4 BRA `(.L_x_11) ;  /* 0x000029c00000c947 */ /* 0x000ff00003800000 */
[C---:B------:R-:W-:Y:S01]  /*43e0*/  SHF.L.U64.HI R207, R133.reuse, 0x1, R146 ;  /* 0x0000000185cf7819 */ /* 0x040fe20000010292 */
[----:B------:R-:W-:Y:S01]  /*43f0*/  IMAD.SHL.U32 R206, R133, 0x2, RZ ;  /* 0x0000000285ce7824 */ /* 0x000fe200078e00ff */
[C---:B------:R-:W-:Y:S01]  /*4400*/  SHF.L.U64.HI R209, R144.reuse, 0x1, R145 ;  /* 0x0000000190d17819 */ /* 0x040fe20000010291 */
[----:B------:R-:W-:Y:S01]  /*4410*/  IMAD.SHL.U32 R208, R144, 0x2, RZ ;  /* 0x0000000290d07824 */ /* 0x000fe200078e00ff */
[----:B------:R-:W-:Y:S01]  /*4420*/  MOV R0, R3 ;  /* 0x0000000300007202 */ /* 0x000fe20000000f00 */
[----:B------:R-:W-:Y:S01]  /*4430*/  IMAD.MOV.U32 R133, RZ, RZ, R132 ;  /* 0x000000ffff857224 */ /* 0x000fe200078e0084 */
[----:B------:R-:W-:-:S02]  /*4440*/  SHF.L.U64.HI R205, R134, 0x1, R135 ;  /* 0x0000000186cd7819 */ /* 0x000fc40000010287 */
[----:B------:R-:W-:Y:S01]  /*4450*/  SHF.L.U32 R204, R134, 0x1, RZ ;  /* 0x0000000186cc7819 */ /* 0x000fe200000006ff */
[----:B------:R-:W-:Y:S06]  /*4460*/  BRA `(.L_x_12) ;  /* 0x0000032000007947 */ /* 0x000fec0003800000 */
.L_x_14:
[----:B------:R-:W-:Y:S01]  /*4470*/  ULEA UR4, UR6, UR8, 0x6 ;  /* 0x0000000806047291 */ /* 0x000fe2000f8e303f */
[----:B------:R-:W-:Y:S05]  /*4480*/  IMAD.MOV.U32 R200, RZ, RZ, RZ ;  /* 0x000000ffffc87224 */ /* 0x000fea00078e00ff */
[----:B------:R-:W-:Y:S05]  /*4490*/  IMAD.U32 R201, RZ, RZ, UR4 ;  /* 0x00000004ffc97e24 */ /* 0x000fea000f8e00ff */
[----:B------:R-:W-:Y:S05]  /*44a0*/  IADD3 R201, R201, -0x40, R202 ;  /* 0xffffffc0c9c97810 */ /* 0x000fea0007ffe0ca */
[----:B------:R-:W-:Y:S04]  /*44b0*/  @P0 IMAD.HI.U32 R3, R201, c[0x0][0x2bc], RZ ;  /* 0x0000af00c9030a27 */ /* 0x000fe800078e00ff */
[----:B------:R-:W-:Y:S01]  /*44c0*/  IMAD.MOV.U32 R2, RZ, RZ, R201 ;  /* 0x000000ffff027224 */ /* 0x000fe200078e00c9 */
[----:B------:R-:W-:Y:S04]  /*44d0*/  @P0 SHF.R.U32.HI R2, RZ, c[0x0][0x2c0], R3 ;  /* 0x0000b000ff020a19 */ /* 0x000fe80000011603 */
[C---:B------:R-:W-:Y:S04]  /*44e0*/  @!P6 IADD3 R132, P4, R2.reuse, UR16, RZ ;  /* 0x000000100284ec10 */ /* 0x040fe8000ff9e0ff */
[----:B------:R-:W-:Y:S01]  /*44f0*/  @!P6 LEA.HI.X.SX32 R3, R2, UR15, 0x1, P4 ;  /* 0x0000000f0203ec11 */ /* 0x000fe2000a0f0eff */
[----:B------:R-:W-:Y:S01]  /*4500*/  IMAD.MOV R2, RZ, RZ, -R2 ;  /* 0x000000ffff027224 */ /* 0x000fe200078e0a02 */
[----:B------:R-:W-:Y:S03]  /*4510*/  @!P6 LEA R134, P4, R132, c[0x0][0x2a0], 0x2 ;  /* 0x0000a8008486ea11 */ /* 0x000fe600078810ff */
[----:B------:R-:W-:Y:S01]  /*4520*/  IMAD R201, R2, c[0x0][0x2b8], R201 ;  /* 0x0000ae0002c97a24 */ /* 0x000fe200078e02c9 */
[----:B------:R-:W-:Y:S04]  /*4530*/  @!P6 LEA.HI.X R135, R132, c[0x0][0x2a4], R3, 0x2, P4 ;  /* 0x0000a9008487ea11 */ /* 0x000fe800020f1403 */
[----:B------:R-:W-:Y:S01]  /*4540*/  SHF.R.S32.HI R3, RZ, 0x1f, R201 ;  /* 0x0000001fff037819 */ /* 0x000fe200000114c9 */
[----:B------:R1:W2:Y:S04]  /*4550*/  @!P6 LDG.E R200, [R134.64] ;  /* 0x0000000c86c8e981 */ /* 0x0002a8000c1e1900 */
[----:B------:R-:W-:Y:S04]  /*4560*/  IMAD R3, R3, c[0x0][0x1e0], RZ ;  /* 0x0000780003037a24 */ /* 0x000fe800078e02ff */
[C---:B------:R-:W-:Y:S02]  /*4570*/  IMAD R3, R201.reuse, c[0x0][0x1e4], R3 ;  /* 0x00007900c9037a24 */ /* 0x040fe400078e0203 */
[----:B-1----:R-:W-:Y:S04]  /*4580*/  IMAD.WIDE.U32 R134, R201, c[0x0][0x1e0], RZ ;  /* 0x00007800c9867a25 */ /* 0x002fe800078e00ff */
[----:B------:R-:W-:Y:S01]  /*4590*/  IMAD.IADD R135, R135, 0x1, R3 ;  /* 0x0000000187877824 */ /* 0x000fe200078e0203 */
[----:B--2---:R-:W-:Y:S03]  /*45a0*/  SHF.R.S32.HI R2, RZ, 0x1f, R200 ;  /* 0x0000001fff027819 */ /* 0x004fe600000114c8 */
[----:B------:R-:W-:Y:S04]  /*45b0*/  IMAD.WIDE.U32 R134, R200, c[0x0][0x1f0], R134 ;  /* 0x00007c00c8867a25 */ /* 0x000fe800078e0086 */
[----:B------:R-:W-:Y:S01]  /*45c0*/  IMAD R2, R2, c[0x0][0x1f0], RZ ;  /* 0x00007c0002027a24 */ /* 0x000fe200078e02ff */
[----:B------:R-:W-:Y:S03]  /*45d0*/  IADD3 R3, P4, R134, UR20, RZ ;  /* 0x0000001486037c10 */ /* 0x000fe6000ff9e0ff */
[----:B------:R-:W-:Y:S05]  /*45e0*/  IMAD R2, R200, c[0x0][0x1f4], R2 ;  /* 0x00007d00c8027a24 */ /* 0x000fea00078e0202 */
[----:B------:R-:W-:Y:S02]  /*45f0*/  IADD3.X R2, R135, UR18, R2, P4, !PT ;  /* 0x0000001287027c10 */ /* 0x000fe4000a7fe402 */
[C---:B------:R-:W-:Y:S04]  /*4600*/  LEA R145, P4, R3.reuse, c[0x0][0x1c8], 0x1 ;  /* 0x0000720003917a11 */ /* 0x040fe800078808ff */
[----:B------:R-:W-:Y:S01]  /*4610*/  LEA.HI.X R144, R3, c[0x0][0x1cc], R2, 0x1, P4 ;  /* 0x0000730003907a11 */ /* 0x000fe200020f0c02 */
[----:B------:R-:W1:Y:S04]  /*4620*/  SHFL.IDX PT, R135, R145, RZ, 0x181f ;  /* 0x00181fff91877589 */ /* 0x000e6800000e0000 */
[----:B------:R-:W2:Y:S04]  /*4630*/  SHFL.IDX PT, R132, R144, RZ, 0x181f ;  /* 0x00181fff90847589 */ /* 0x000ea800000e0000 */
[----:B------:R-:W3:Y:S04]  /*4640*/  SHFL.IDX PT, R3, R145, 0x1, 0x181f ;  /* 0x00381f0091037f89 */ /* 0x000ee800000e0000 */
[----:B------:R-:W4:Y:S01]  /*4650*/  SHFL.IDX PT, R2, R144, 0x1, 0x181f ;  /* 0x00381f0090027f89 */ /* 0x000f2200000e0000 */
[C---:B-1----:R-:W-:Y:S02]  /*4660*/  IADD3 R136, P5, R135.reuse, R208, RZ ;  /* 0x000000d087887210 */ /* 0x042fe40007fbe0ff */
[C---:B------:R-:W-:Y:S02]  /*4670*/  IADD3 R134, P4, R135.reuse, R206, RZ ;  /* 0x000000ce87867210 */ /* 0x040fe40007f9e0ff */
[C---:B--2---:R-:W-:Y:S02]  /*4680*/  IADD3.X R137, R132.reuse, R209, RZ, P5, !PT ;  /* 0x000000d184897210 */ /* 0x044fe40002ffe4ff */
[----:B------:R-:W-:Y:S01]  /*4690*/  IADD3 R140, P5, R135, R204, RZ ;  /* 0x000000cc878c7210 */ /* 0x000fe20007fbe0ff */
[C---:B------:R-:W-:Y:S01]  /*46a0*/  IMAD.X R135, R132.reuse, 0x1, R207, P4 ;  /* 0x0000000184877824 */ /* 0x040fe200020e06cf */
[C---:B---3--:R-:W-:Y:S01]  /*46b0*/  IADD3 R138, P4, R3.reuse, R208, RZ ;  /* 0x000000d0038a7210 */ /* 0x048fe20007f9e0ff */
[----:B------:R1:W-:Y:S02]  /*46c0*/  LDGSTS.E.BYPASS.LTC128B.128 [R199+0x6100], [R136.64], !P3 ;  /* 0x0610000088c77fae */ /* 0x0003e4000d901d4c */
[----:B------:R-:W-:Y:S01]  /*46d0*/  IMAD.X R141, R132, 0x1, R205, P5 ;  /* 0x00000001848d7824 */ /* 0x000fe200028e06cd */
[C---:B------:R-:W-:Y:S01]  /*46e0*/  IADD3 R142, P5, R3.reuse, R206, RZ ;  /* 0x000000ce038e7210 */ /* 0x040fe20007fbe0ff */
[----:B------:R1:W-:Y:S01]  /*46f0*/  LDGSTS.E.BYPASS.LTC128B.128 [R199+0x8100], [R134.64], !P2 ;  /* 0x0810000086c77fae */ /* 0x0003e2000d101d4c */
[C---:B----4-:R-:W-:Y:S01]  /*4700*/  IMAD.X R139, R2.reuse, 0x1, R209, P4 ;  /* 0x00000001028b7824 */ /* 0x050fe200020e06d1 */
[----:B------:R-:W-:Y:S02]  /*4710*/  IADD3 R144, P4, R3, R204, RZ ;  /* 0x000000cc03907210 */ /* 0x000fe40007f9e0ff */
[----:B------:R1:W-:Y:S01]  /*4720*/  LDGSTS.E.BYPASS.LTC128B.128 [R199+0xa100], [R140.64], !P1 ;  /* 0x0a1000008cc77fae */ /* 0x0003e2000c901d4c */
[C---:B------:R-:W-:Y:S02]  /*4730*/  IADD3.X R143, R2.reuse, R207, RZ, P5, !PT ;  /* 0x000000cf028f7210 */ /* 0x040fe40002ffe4ff */
[----:B------:R-:W-:Y:S01]  /*4740*/  IMAD.X R145, R2, 0x1, R205, P4 ;  /* 0x0000000102917824 */ /* 0x000fe200020e06cd */
[----:B------:R1:W-:Y:S04]  /*4750*/  LDGSTS.E.BYPASS.LTC128B.128 [R199+0x7100], [R138.64], !P3 ;  /* 0x071000008ac77fae */ /* 0x0003e8000d901d4c */
[----:B------:R1:W-:Y:S04]  /*4760*/  LDGSTS.E.BYPASS.LTC128B.128 [R199+0x9100], [R142.64], !P2 ;  /* 0x091000008ec77fae */ /* 0x0003e8000d101d4c */
[----:B------:R1:W-:Y:S01]  /*4770*/  LDGSTS.E.BYPASS.LTC128B.128 [R199+0xb100], [R144.64], !P1 ;  /* 0x0b10000090c77fae */ /* 0x0003e2000c901d4c */
[----:B------:R-:W-:-:S05]  /*4780*/  BRA `(.L_x_13) ;  /* 0x00000ca000007947 */ /* 0x000fca0003800000 */
.L_x_12:
[----:B------:R-:W-:Y:S04]  /*4790*/  DEPBAR.LE SB0, 0x0 ;  /* 0x000080000000791a */ /* 0x000fe80000000000 */
[----:B------:R-:W-:Y:S01]  /*47a0*/  BAR.SYNC.DEFER_BLOCKING 0x0 ;  /* 0x0000000000007b1d */ /* 0x000fe20000010000 */
[----:B------:R-:W-:Y:S01]  /*47b0*/  SHF.R.S32.HI R3, RZ, 0x1f, R201 ;  /* 0x0000001fff037819 */ /* 0x000fe200000114c9 */
[----:B------:R-:W-:Y:S01]  /*47c0*/  IMAD.WIDE.U32 R214, R201, c[0x0][0x208], RZ ;  /* 0x00008200c9d67a25 */ /* 0x000fe200078e00ff */
[----:B------:R-:W-:Y:S03]  /*47d0*/  UISETP.GT.AND UP0, UPT, UR6, UR7, UPT ;  /* 0x000000070600728c */ /* 0x000fe6000bf04270 */
[----:B------:R-:W-:Y:S04]  /*47e0*/  IMAD R3, R3, c[0x0][0x208], RZ ;  /* 0x0000820003037a24 */ /* 0x000fe800078e02ff */
[----:B------:R-:W-:Y:S04]  /*47f0*/  IMAD R3, R201, c[0x0][0x20c], R3 ;  /* 0x00008300c9037a24 */ /* 0x000fe800078e0203 */
[----:B------:R-:W-:Y:S01]  /*4800*/  IMAD.IADD R215, R215, 0x1, R3 ;  /* 0x00000001d7d77824 */ /* 0x000fe200078e0203 */
[----:B------:R-:W-:Y:S03]  /*4810*/  SHF.R.S32.HI R3, RZ, 0x1f, R200 ;  /* 0x0000001fff037819 */ /* 0x000fe600000114c8 */
[----:B------:R-:W-:Y:S04]  /*4820*/  IMAD.WIDE.U32 R214, R200, c[0x0][0x218], R214 ;  /* 0x00008600c8d67a25 */ /* 0x000fe800078e00d6 */
[----:B------:R-:W-:Y:S01]  /*4830*/  IMAD R3, R3, c[0x0][0x218], RZ ;  /* 0x0000860003037a24 */ /* 0x000fe200078e02ff */
[----:B------:R-:W-:Y:S01]  /*4840*/  IADD3 R2, P4, R214, UR22, RZ ;  /* 0x00000016d6027c10 */ /* 0x000fe2000ff9e0ff */
[----:B------:R-:W-:Y:S02]  /*4850*/  LDSM.16.M88.4 R136, [R198+0xc100] ;  /* 0x00c10000c688783b */ /* 0x000fe40000000200 */
[----:B------:R-:W-:Y:S02]  /*4860*/  IMAD R3, R200, c[0x0][0x21c], R3 ;  /* 0x00008700c8037a24 */ /* 0x000fe400078e0203 */
[----:B------:R-:W1:Y:S03]  /*4870*/  LDSM.16.M88.4 R140, [R197+0x6100] ;  /* 0x00610000c58c783b */ /* 0x000e660000000200 */
[----:B------:R-:W-:Y:S01]  /*4880*/  IADD3.X R3, R215, UR5, R3, P4, !PT ;  /* 0x00000005d7037c10 */ /* 0x000fe2000a7fe403 */
[----:B------:R-:W-:Y:S01]  /*4890*/  LDSM.16.M88.4 R144, [R197+0x6900] ;  /* 0x00690000c590783b */ /* 0x000fe20000000200 */
[C---:B------:R-:W-:Y:S03]  /*48a0*/  LEA R210, P4, R2.reuse, c[0x0][0x1f8], 0x1 ;  /* 0x00007e0002d27a11 */ /* 0x040fe600078808ff */
[----:B------:R-:W-:Y:S01]  /*48b0*/  LDSM.16.M88.4 R148, [R197+0x7100] ;  /* 0x00710000c594783b */ /* 0x000fe20000000200 */
[----:B------:R-:W-:Y:S03]  /*48c0*/  LEA.HI.X R134, R2, c[0x0][0x1fc], R3, 0x1, P4 ;  /* 0x00007f0002867a11 */ /* 0x000fe600020f0c03 */
[----:B------:R-:W-:Y:S04]  /*48d0*/  LDSM.16.M88.4 R152, [R194+0xc100] ;  /* 0x00c10000c298783b */ /* 0x000fe80000000200 */
[----:B------:R-:W-:Y:S04]  /*48e0*/  LDSM.16.M88.4 R156, [R187] ;  /* 0x00000000bb9c783b */ /* 0x000fe80000000200 */
[----:B------:R-:W-:Y:S04]  /*48f0*/  LDSM.16.M88.4 R160, [R186] ;  /* 0x00000000baa0783b */ /* 0x000fe80000000200 */
[----:B------:R-:W-:Y:S04]  /*4900*/  LDSM.16.M88.4 R164, [R185] ;  /* 0x00000000b9a4783b */ /* 0x000fe80000000200 */
[----:B------:R-:W2:Y:S04]  /*4910*/  SHFL.IDX PT, R135, R210, RZ, 0x181f ;  /* 0x00181fffd2877589 */ /* 0x000ea800000e0000 */
[----:B------:R-:W3:Y:S04]  /*4920*/  SHFL.IDX PT, R132, R134, RZ, 0x181f ;  /* 0x00181fff86847589 */ /* 0x000ee800000e0000 */
[----:B------:R-:W4:Y:S01]  /*4930*/  SHFL.IDX PT, R3, R210, 0x1, 0x181f ;  /* 0x00381f00d2037f89 */ /* 0x000f2200000e0000 */
[C---:B-1----:R-:W-:Y:S03]  /*4940*/  HMMA.16816.F32 R4, R136.reuse, R140, RZ ;  /* 0x0000008c8804723c */ /* 0x042fe600000018ff */
[----:B------:R1:W5:Y:S05]  /*4950*/  SHFL.IDX PT, R2, R134, 0x1, 0x181f ;  /* 0x00381f0086027f89 */ /* 0x00036a00000e0000 */
[C---:B------:R-:W-:Y:S01]  /*4960*/  HMMA.16816.F32 R8, R136.reuse, R142, RZ ;  /* 0x0000008e8808723c */ /* 0x040fe200000018ff */
[----:B------:R-:W5:Y:S03]  /*4970*/  LDSM.16.M88.4 R140, [R197+0x7900] ;  /* 0x00790000c58c783b */ /* 0x000f660000000200 */
[C---:B--2---:R-:W-:Y:S02]  /*4980*/  IADD3 R222, P5, R135.reuse, R208, RZ ;  /* 0x000000d087de7210 */ /* 0x044fe40007fbe0ff */
[C---:B------:R-:W-:Y:S02]  /*4990*/  IADD3 R220, P4, R135.reuse, R206, RZ ;  /* 0x000000ce87dc7210 */ /* 0x040fe40007f9e0ff */
[C---:B------:R-:W-:Y:S01]  /*49a0*/  HMMA.16816.F32 R12, R136.reuse, R144, RZ ;  /* 0x00000090880c723c */ /* 0x040fe200000018ff */
[C---:B---3--:R-:W-:Y:S03]  /*49b0*/  IMAD.X R223, R132.reuse, 0x1, R209, P5 ;  /* 0x0000000184df7824 */ /* 0x048fe600028e06d1 */
[----:B------:R-:W-:Y:S01]  /*49c0*/  IADD3 R218, P5, R135, R204, RZ ;  /* 0x000000cc87da7210 */ /* 0x000fe20007fbe0ff */
[C---:B------:R-:W-:Y:S01]  /*49d0*/  IMAD.X R221, R132.reuse, 0x1, R207, P4 ;  /* 0x0000000184dd7824 */ /* 0x040fe200020e06cf */
[C---:B----4-:R-:W-:Y:S02]  /*49e0*/  IADD3 R216, P4, R3.reuse, R208, RZ ;  /* 0x000000d003d87210 */ /* 0x050fe40007f9e0ff */
[C---:B------:R-:W-:Y:S01]  /*49f0*/  HMMA.16816.F32 R16, R136.reuse, R146, RZ ;  /* 0x000000928810723c */ /* 0x040fe200000018ff */
[----:B------:R-:W2:Y:S03]  /*4a00*/  LDSM.16.M88.4 R144, [R196] ;  /* 0x00000000c490783b */ /* 0x000ea60000000200 */
[----:B------:R-:W-:Y:S01]  /*4a10*/  IMAD.X R219, R132, 0x1, R205, P5 ;  /* 0x0000000184db7824 */ /* 0x000fe200028e06cd */
[----:B------:R-:W-:Y:S01]  /*4a20*/  @!PT LDS RZ, [RZ] ;  /* 0x00000000fffff984 */ /* 0x000fe20000000800 */
[----:B------:R-:W-:Y:S01]  /*4a30*/  @!PT LDS RZ, [RZ] ;  /* 0x00000000fffff984 */ /* 0x000fe20000000800 */
[----:B------:R-:W-:Y:S01]  /*4a40*/  @!PT LDS RZ, [RZ] ;  /* 0x00000000fffff984 */ /* 0x000fe20000000800 */
[----:B------:R3:W-:Y:S01]  /*4a50*/  LDGSTS.E.BYPASS.LTC128B.128 [R203], [R222.64], !P3 ;  /* 0x00000000decb7fae */ /* 0x0007e2000d901d4c */
[C---:B-1----:R-:W-:Y:S01]  /*4a60*/  IADD3 R134, P5, R3.reuse, R206, RZ ;  /* 0x000000ce03867210 */ /* 0x042fe20007fbe0ff */
[C---:B-----5:R-:W-:Y:S01]  /*4a70*/  IMAD.X R217, R2.reuse, 0x1, R209, P4 ;  /* 0x0000000102d97824 */ /* 0x060fe200020e06d1 */
[C---:B------:R-:W-:Y:S01]  /*4a80*/  HMMA.16816.F32 R20, R136.reuse, R148, RZ ;  /* 0x000000948814723c */ /* 0x040fe200000018ff */
[----:B------:R3:W-:Y:S03]  /*4a90*/  LDGSTS.E.BYPASS.LTC128B.128 [R203+0x2000], [R220.64], !P2 ;  /* 0x02000000dccb7fae */ /* 0x0007e6000d101d4c */
[----:B------:R-:W-:Y:S01]  /*4aa0*/  IADD3 R214, P4, R3, R204, RZ ;  /* 0x000000cc03d67210 */ /* 0x000fe20007f9e0ff */
[----:B------:R3:W-:Y:S01]  /*4ab0*/  LDGSTS.E.BYPASS.LTC128B.128 [R203+0x4000], [R218.64], !P1 ;  /* 0x04000000dacb7fae */ /* 0x0007e2000c901d4c */
[C---:B------:R-:W-:Y:S02]  /*4ac0*/  IMAD.X R135, R2.reuse, 0x1, R207, P5 ;  /* 0x0000000102877824 */ /* 0x040fe400028e06cf */
[C---:B------:R-:W-:Y:S01]  /*4ad0*/  HMMA.16816.F32 R24, R136.reuse, R150, RZ ;  /* 0x000000968818723c */ /* 0x040fe200000018ff */
[----:B------:R3:W-:Y:S03]  /*4ae0*/  LDGSTS.E.BYPASS.LTC128B.128 [R203+0x1000], [R216.64], !P3 ;  /* 0x01000000d8cb7fae */ /* 0x0007e6000d901d4c */
[----:B------:R-:W-:Y:S01]  /*4af0*/  IMAD.X R215, R2, 0x1, R205, P4 ;  /* 0x0000000102d77824 */ /* 0x000fe200020e06cd */
[----:B------:R3:W-:Y:S01]  /*4b00*/  LDGSTS.E.BYPASS.LTC128B.128 [R203+0x3000], [R134.64], !P2 ;  /* 0x0300000086cb7fae */ /* 0x0007e2000d101d4c */
[----:B------:R-:W-:Y:S02]  /*4b10*/  PLOP3.LUT P4, PT, PT, PT, UP0, 0x80, 0x0 ;  /* 0x000000000000781c */ /* 0x000fe40003f8f008 */
[C---:B------:R-:W-:Y:S01]  /*4b20*/  HMMA.16816.F32 R28, R136.reuse, R140, RZ ;  /* 0x0000008c881c723c */ /* 0x040fe200000018ff */
[----:B------:R3:W-:Y:S04]  /*4b30*/  LDGSTS.E.BYPASS.LTC128B.128 [R203+0x5000], [R214.64], !P1 ;  /* 0x05000000d6cb7fae */ /* 0x0007e8000c901d4c */
[----:B------:R-:W-:Y:S03]  /*4b40*/  LDSM.16.M88.4 R148, [R193+0xc100] ;  /* 0x00c10000c194783b */ /* 0x000fe60000000200 */
[----:B------:R-:W-:Y:S01]  /*4b50*/  HMMA.16816.F32 R32, R136, R142, RZ ;  /* 0x0000008e8820723c */ /* 0x000fe200000018ff */
[----:B------:R-:W0:Y:S04]  /*4b60*/  LDGDEPBAR ;  /* 0x00000000000079af */ /* 0x000e280000000000 */
[----:B------:R-:W1:Y:S03]  /*4b70*/  LDSM.16.M88.4 R168, [R192+0x6100] ;  /* 0x00610000c0a8783b */ /* 0x000e660000000200 */
[C---:B--2---:R-:W-:Y:S01]  /*4b80*/  HMMA.16816.F32 R4, R152.reuse, R144, R4 ;  /* 0x000000909804723c */ /* 0x044fe20000001804 */
[----:B------:R-:W2:Y:S04]  /*4b90*/  LDSM.16.M88.4 R172, [R192+0x6900] ;  /* 0x00690000c0ac783b */ /* 0x000ea80000000200 */
[----:B------:R-:W4:Y:S03]  /*4ba0*/  LDSM.16.M88.4 R136, [R192+0x7100] ;  /* 0x00710000c088783b */ /* 0x000f260000000200 */
[C---:B------:R-:W-:Y:S01]  /*4bb0*/  HMMA.16816.F32 R8, R152.reuse, R146, R8 ;  /* 0x000000929808723c */ /* 0x040fe20000001808 */
[----:B------:R-:W5:Y:S04]  /*4bc0*/  LDSM.16.M88.4 R140, [R192+0x7900] ;  /* 0x00790000c08c783b */ /* 0x000f680000000200 */
[----:B------:R-:W-:Y:S03]  /*4bd0*/  LDSM.16.M88.4 R144, [R191+0xc100] ;  /* 0x00c10000bf90783b */ /* 0x000fe60000000200 */
[C---:B------:R-:W-:Y:S08]  /*4be0*/  HMMA.16816.F32 R12, R152.reuse, R156, R12 ;  /* 0x0000009c980c723c */ /* 0x040ff0000000180c */
[C---:B------:R-:W-:Y:S01]  /*4bf0*/  HMMA.16816.F32 R16, R152.reuse, R158, R16 ;  /* 0x0000009e9810723c */ /* 0x040fe20000001810 */
[----:B------:R-:W2:Y:S07]  /*4c00*/  LDSM.16.M88.4 R156, [R184] ;  /* 0x00000000b89c783b */ /* 0x000eae0000000200 */
[C---:B------:R-:W-:Y:S08]  /*4c10*/  HMMA.16816.F32 R20, R152.reuse, R160, R20 ;  /* 0x000000a09814723c */ /* 0x040ff00000001814 */
[C---:B------:R-:W-:Y:S01]  /*4c20*/  HMMA.16816.F32 R24, R152.reuse, R162, R24 ;  /* 0x000000a29818723c */ /* 0x040fe20000001818 */
[----:B------:R-:W3:Y:S07]  /*4c30*/  LDSM.16.M88.4 R160, [R184+0x800] ;  /* 0x00080000b8a0783b */ /* 0x000eee0000000200 */
        /* <DEDUP_REMOVED lines=10> */
[C---:B----4-:R-:W-:Y:S08]  /*4ce0*/  HMMA.16816.F32 R20, R148.reuse, R136, R20 ;  /* 0x000000889414723c */ /* 0x050ff00000001814 */
[C---:B------:R-:W-:Y:S01]  /*4cf0*/  HMMA.16816.F32 R24, R148.reuse, R138, R24 ;  /* 0x0000008a9418723c */ /* 0x040fe20000001818 */
[----:B------:R-:W1:Y:S07]  /*4d00*/  LDSM.16.M88.4 R136, [R198+0x10100] ;  /* 0x01010000c688783b */ /* 0x000e6e0000000200 */
[C---:B-----5:R-:W-:Y:S08]  /*4d10*/  HMMA.16816.F32 R28, R148.reuse, R140, R28 ;  /* 0x0000008c941c723c */ /* 0x060ff0000000181c */
[----:B------:R-:W-:Y:S01]  /*4d20*/  HMMA.16816.F32 R32, R148, R142, R32 ;  /* 0x0000008e9420723c */ /* 0x000fe20000001820 */
[----:B------:R-:W2:Y:S04]  /*4d30*/  LDSM.16.M88.4 R140, [R197+0x9100] ;  /* 0x00910000c58c783b */ /* 0x000ea80000000200 */
[----:B------:R-:W4:Y:S03]  /*4d40*/  LDSM.16.M88.4 R148, [R197+0x9900] ;  /* 0x00990000c594783b */ /* 0x000f260000000200 */
[C---:B------:R-:W-:Y:S08]  /*4d50*/  HMMA.16816.F32 R4, R144.reuse, R156, R4 ;  /* 0x0000009c9004723c */ /* 0x040ff00000001804 */
[C---:B------:R-:W-:Y:S01]  /*4d60*/  HMMA.16816.F32 R8, R144.reuse, R158, R8 ;  /* 0x0000009e9008723c */ /* 0x040fe20000001808 */
[----:B------:R-:W-:Y:S07]  /*4d70*/  LDSM.16.M88.4 R156, [R183] ;  /* 0x00000000b79c783b */ /* 0x000fee0000000200 */
[C---:B---3--:R-:W-:Y:S08]  /*4d80*/  HMMA.16816.F32 R12, R144.reuse, R160, R12 ;  /* 0x000000a0900c723c */ /* 0x048ff0000000180c */
[C---:B------:R-:W-:Y:S01]  /*4d90*/  HMMA.16816.F32 R16, R144.reuse, R162, R16 ;  /* 0x000000a29010723c */ /* 0x040fe20000001810 */
[----:B------:R-:W-:Y:S07]  /*4da0*/  LDSM.16.M88.4 R160, [R182] ;  /* 0x00000000b6a0783b */ /* 0x000fee0000000200 */
[C---:B------:R-:W-:Y:S08]  /*4db0*/  HMMA.16816.F32 R20, R144.reuse, R152, R20 ;  /* 0x000000989014723c */ /* 0x040ff00000001814 */
[C---:B------:R-:W-:Y:S01]  /*4dc0*/  HMMA.16816.F32 R24, R144.reuse, R154, R24 ;  /* 0x0000009a9018723c */ /* 0x040fe20000001818 */
[----:B------:R-:W3:Y:S07]  /*4dd0*/  LDSM.16.M88.4 R152, [R194+0x10100] ;  /* 0x01010000c298783b */ /* 0x000eee0000000200 */
[C---:B------:R-:W-:Y:S08]  /*4de0*/  HMMA.16816.F32 R28, R144.reuse, R164, R28 ;  /* 0x000000a4901c723c */ /* 0x040ff0000000181c */
[----:B------:R-:W-:Y:S01]  /*4df0*/  HMMA.16816.F32 R32, R144, R166, R32 ;  /* 0x000000a69020723c */ /* 0x000fe20000001820 */
[----:B------:R-:W5:Y:S04]  /*4e00*/  LDSM.16.M88.4 R144, [R181] ;  /* 0x00000000b590783b */ /* 0x000f680000000200 */
[----:B------:R-:W3:Y:S03]  /*4e10*/  LDSM.16.M88.4 R164, [R180] ;  /* 0x00000000b4a4783b */ /* 0x000ee60000000200 */
[C---:B-1----:R-:W-:Y:S08]  /*4e20*/  HMMA.16816.F32 R4, R136.reuse, R168, R4 ;  /* 0x000000a88804723c */ /* 0x042ff00000001804 */
[C---:B------:R-:W-:Y:S01]  /*4e30*/  HMMA.16816.F32 R8, R136.reuse, R170, R8 ;  /* 0x000000aa8808723c */ /* 0x040fe20000001808 */
[----:B------:R-:W-:Y:S07]  /*4e40*/  LDSM.16.M88.4 R168, [R192+0x8100] ;  /* 0x00810000c0a8783b */ /* 0x000fee0000000200 */
[C---:B------:R-:W-:Y:S08]  /*4e50*/  HMMA.16816.F32 R12, R136.reuse, R172, R12 ;  /* 0x000000ac880c723c */ /* 0x040ff0000000180c */
[C---:B------:R-:W-:Y:S01]  /*4e60*/  HMMA.16816.F32 R16, R136.reuse, R174, R16 ;  /* 0x000000ae8810723c */ /* 0x040fe20000001810 */
[----:B------:R-:W-:Y:S07]  /*4e70*/  LDSM.16.M88.4 R172, [R192+0x8900] ;  /* 0x00890000c0ac783b */ /* 0x000fee0000000200 */
[C---:B--2---:R-:W-:Y:S08]  /*4e80*/  HMMA.16816.F32 R20, R136.reuse, R140, R20 ;  /* 0x0000008c8814723c */ /* 0x044ff00000001814 */
[C---:B------:R-:W-:Y:S01]  /*4e90*/  HMMA.16816.F32 R24, R136.reuse, R142, R24 ;  /* 0x0000008e8818723c */ /* 0x040fe20000001818 */
[----:B------:R-:W1:Y:S07]  /*4ea0*/  LDSM.16.M88.4 R140, [R193+0x10100] ;  /* 0x01010000c18c783b */ /* 0x000e6e0000000200 */
[C---:B----4-:R-:W-:Y:S08]  /*4eb0*/  HMMA.16816.F32 R28, R136.reuse, R148, R28 ;  /* 0x00000094881c723c */ /* 0x050ff0000000181c */
[----:B------:R-:W-:Y:S01]  /*4ec0*/  HMMA.16816.F32 R32, R136, R150, R32 ;  /* 0x000000968820723c */ /* 0x000fe20000001820 */
[----:B------:R-:W2:Y:S04]  /*4ed0*/  LDSM.16.M88.4 R136, [R192+0x9100] ;  /* 0x00910000c088783b */ /* 0x000ea80000000200 */
[----:B------:R-:W4:Y:S03]  /*4ee0*/  LDSM.16.M88.4 R148, [R192+0x9900] ;  /* 0x00990000c094783b */ /* 0x000f260000000200 */
[C---:B---3--:R-:W-:Y:S08]  /*4ef0*/  HMMA.16816.F32 R4, R152.reuse, R156, R4 ;  /* 0x0000009c9804723c */ /* 0x048ff00000001804 */
[C---:B------:R-:W-:Y:S01]  /*4f00*/  HMMA.16816.F32 R8, R152.reuse, R158, R8 ;  /* 0x0000009e9808723c */ /* 0x040fe20000001808 */
[----:B------:R-:W-:Y:S07]  /*4f10*/  LDSM.16.M88.4 R156, [R184+0x2000] ;  /* 0x00200000b89c783b */ /* 0x000fee0000000200 */
[C---:B------:R-:W-:Y:S08]  /*4f20*/  HMMA.16816.F32 R12, R152.reuse, R160, R12 ;  /* 0x000000a0980c723c */ /* 0x040ff0000000180c */
[C---:B------:R-:W-:Y:S01]  /*4f30*/  HMMA.16816.F32 R16, R152.reuse, R162, R16 ;  /* 0x000000a29810723c */ /* 0x040fe20000001810 */
[----:B------:R-:W-:Y:S07]  /*4f40*/  LDSM.16.M88.4 R160, [R184+0x2800] ;  /* 0x00280000b8a0783b */ /* 0x000fee0000000200 */
[C---:B-----5:R-:W-:Y:S08]  /*4f50*/  HMMA.16816.F32 R20, R152.reuse, R144, R20 ;  /* 0x000000909814723c */ /* 0x060ff00000001814 */
[C---:B------:R-:W-:Y:S01]  /*4f60*/  HMMA.16816.F32 R24, R152.reuse, R146, R24 ;  /* 0x000000929818723c */ /* 0x040fe20000001818 */
[----:B------:R-:W3:Y:S07]  /*4f70*/  LDSM.16.M88.4 R144, [R191+0x10100] ;  /* 0x01010000bf90783b */ /* 0x000eee0000000200 */
[C---:B------:R-:W-:Y:S08]  /*4f80*/  HMMA.16816.F32 R28, R152.reuse, R164, R28 ;  /* 0x000000a4981c723c */ /* 0x040ff0000000181c */
[----:B------:R-:W-:Y:S01]  /*4f90*/  HMMA.16816.F32 R32, R152, R166, R32 ;  /* 0x000000a69820723c */ /* 0x000fe20000001820 */
[----:B------:R-:W5:Y:S04]  /*4fa0*/  LDSM.16.M88.4 R152, [R184+0x3000] ;  /* 0x00300000b898783b */ /* 0x000f680000000200 */
[----:B------:R-:W3:Y:S03]  /*4fb0*/  LDSM.16.M88.4 R164, [R184+0x3800] ;  /* 0x00380000b8a4783b */ /* 0x000ee60000000200 */
        /* <DEDUP_REMOVED lines=15> */
[----:B------:R-:W-:Y:S07]  /*50b0*/  LDSM.16.M88.4 R156, [R179] ;  /* 0x00000000b39c783b */ /* 0x000fee0000000200 */
[C---:B------:R-:W-:Y:S08]  /*50c0*/  HMMA.16816.F32 R12, R144.reuse, R160, R12 ;  /* 0x000000a0900c723c */ /* 0x040ff0000000180c */
[C---:B------:R-:W-:Y:S01]  /*50d0*/  HMMA.16816.F32 R16, R144.reuse, R162, R16 ;  /* 0x000000a29010723c */ /* 0x040fe20000001810 */
[----:B------:R-:W-:Y:S07]  /*50e0*/  LDSM.16.M88.4 R160, [R178] ;  /* 0x00000000b2a0783b */ /* 0x000fee0000000200 */
[C---:B-----5:R-:W-:Y:S08]  /*50f0*/  HMMA.16816.F32 R20, R144.reuse, R152, R20 ;  /* 0x000000989014723c */ /* 0x060ff00000001814 */
        /* <DEDUP_REMOVED lines=32> */
[C---:B-1----:R-:W-:Y:S01]  /*5300*/  HMMA.16816.F32 R4, R140.reuse, R168, R4 ;  /* 0x000000a88c04723c */ /* 0x042fe20000001804 */
[----:B------:R-:W-:Y:S04]  /*5310*/  DEPBAR.LE SB0, 0x0 ;  /* 0x000080000000791a */ /* 0x000fe80000000000 */
[----:B------:R-:W-:Y:S03]  /*5320*/  BAR.SYNC.DEFER_BLOCKING 0x0 ;  /* 0x0000000000007b1d */ /* 0x000fe60000010000 */
[C---:B------:R-:W-:Y:S08]  /*5330*/  HMMA.16816.F32 R8, R140.reuse, R170, R8 ;  /* 0x000000aa8c08723c */ /* 0x040ff00000001808 */
[C---:B------:R-:W-:Y:S08]  /*5340*/  HMMA.16816.F32 R12, R140.reuse, R172, R12 ;  /* 0x000000ac8c0c723c */ /* 0x040ff0000000180c */
[C---:B------:R-:W-:Y:S08]  /*5350*/  HMMA.16816.F32 R16, R140.reuse, R174, R16 ;  /* 0x000000ae8c10723c */ /* 0x040ff00000001810 */
[C---:B--2---:R-:W-:Y:S08]  /*5360*/  HMMA.16816.F32 R20, R140.reuse, R136, R20 ;  /* 0x000000888c14723c */ /* 0x044ff00000001814 */
[C---:B------:R-:W-:Y:S08]  /*5370*/  HMMA.16816.F32 R24, R140.reuse, R138, R24 ;  /* 0x0000008a8c18723c */ /* 0x040ff00000001818 */
[C---:B----4-:R-:W-:Y:S08]  /*5380*/  HMMA.16816.F32 R28, R140.reuse, R148, R28 ;  /* 0x000000948c1c723c */ /* 0x050ff0000000181c */
[----:B------:R-:W-:Y:S08]  /*5390*/  HMMA.16816.F32 R32, R140, R150, R32 ;  /* 0x000000968c20723c */ /* 0x000ff00000001820 */
[C---:B---3--:R-:W-:Y:S08]  /*53a0*/  HMMA.16816.F32 R4, R144.reuse, R156, R4 ;  /* 0x0000009c9004723c */ /* 0x048ff00000001804 */
[C---:B------:R-:W-:Y:S08]  /*53b0*/  HMMA.16816.F32 R8, R144.reuse, R158, R8 ;  /* 0x0000009e9008723c */ /* 0x040ff00000001808 */
[C---:B------:R-:W-:Y:S08]  /*53c0*/  HMMA.16816.F32 R12, R144.reuse, R160, R12 ;  /* 0x000000a0900c723c */ /* 0x040ff0000000180c */
[C---:B------:R-:W-:Y:S08]  /*53d0*/  HMMA.16816.F32 R16, R144.reuse, R162, R16 ;  /* 0x000000a29010723c */ /* 0x040ff00000001810 */
[C---:B-----5:R-:W-:Y:S08]  /*53e0*/  HMMA.16816.F32 R20, R144.reuse, R152, R20 ;  /* 0x000000989014723c */ /* 0x060ff00000001814 */
[C---:B------:R-:W-:Y:S08]  /*53f0*/  HMMA.16816.F32 R24, R144.reuse, R154, R24 ;  /* 0x0000009a9018723c */ /* 0x040ff00000001818 */
[C---:B------:R-:W-:Y:S08]  /*5400*/  HMMA.16816.F32 R28, R144.reuse, R164, R28 ;  /* 0x000000a4901c723c */ /* 0x040ff0000000181c */
[----:B------:R-:W-:Y:S01]  /*5410*/  HMMA.16816.F32 R32, R144, R166, R32 ;  /* 0x000000a69020723c */ /* 0x000fe20000001820 */
[----:B------:R-:W-:-:S07]  /*5420*/  @P4 BRA `(.L_x_14) ;  /* 0xfffff04000004947 */ /* 0x000fce000383ffff */
.L_x_13:
[----:B------:R-:W-:Y:S01]  /*5430*/  FMNMX.FTZ R2, R4, R133, !PT ;  /* 0x0000008504027209 */ /* 0x000fe20007810000 */
[----:B-1----:R-:W-:Y:S01]  /*5440*/  LDSM.16.MT88.4 R140, [R190+0x100] ;  /* 0x00010000be8c783b */ /* 0x002fe20000004200 */
[----:B------:R-:W-:Y:S01]  /*5450*/  FMNMX.FTZ R132, R6, R0, !PT ;  /* 0x0000000006847209 */ /* 0x000fe20007810000 */
[----:B------:R-:W-:Y:S01]  /*5460*/  UISETP.GT.AND UP0, UPT, UR6, UR7, UPT ;  /* 0x000000070600728c */ /* 0x000fe2000bf04270 */
[----:B------:R-:W-:Y:S01]  /*5470*/  FMNMX.FTZ R3, R5, R2, !PT ;  /* 0x0000000205037209 */ /* 0x000fe20007810000 */
[----:B------:R-:W-:Y:S01]  /*5480*/  UIADD3 UR6, UR6, -0x1, URZ ;  /* 0xffffffff06067890 */ /* 0x000fe2000fffe03f */
[----:B------:R-:W-:Y:S02]  /*5490*/  FMNMX.FTZ R135, R7, R132, !PT ;  /* 0x0000008407877209 */ /* 0x000fe40007810000 */
[----:B------:R-:W-:Y:S01]  /*54a0*/  FMNMX.FTZ R2, R8, R3, !PT ;  /* 0x0000000308027209 */ /* 0x000fe20007810000 */
[----:B------:R-:W-:Y:S01]  /*54b0*/  LDSM.16.MT88.4 R144, [R189+0x100] ;  /* 0x00010000bd90783b */ /* 0x000fe20000004200 */
[----:B------:R-:W-:Y:S02]  /*54c0*/  FMNMX.FTZ R132, R10, R135, !PT ;  /* 0x000000870a847209 */ /* 0x000fe40007810000 */
[----:B------:R-:W-:Y:S02]  /*54d0*/  FMNMX.FTZ R3, R9, R2, !PT ;  /* 0x0000000209037209 */ /* 0x000fe40007810000 */
        /* <DEDUP_REMOVED lines=22> */
[----:B------:R-:W0:Y:S01]  /*5640*/  LDGDEPBAR ;  /* 0x00000000000079af */ /* 0x000e220000000000 */
[----:B------:R-:W-:Y:S02]  /*5650*/  FMNMX.FTZ R132, R30, R135, !PT ;  /* 0x000000871e847209 */ /* 0x000fe40007810000 */
[----:B------:R-:W-:Y:S02]  /*5660*/  FMNMX.FTZ R3, R29, R2, !PT ;  /* 0x000000021d037209 */ /* 0x000fe40007810000 */
[----:B------:R-:W-:Y:S02]  /*5670*/  PLOP3.LUT P4, PT, PT, PT, UP0, 0x80, 0x0 ;  /* 0x000000000000781c */ /* 0x000fe40003f8f008 */
[----:B------:R-:W-:Y:S02]  /*5680*/  FMNMX.FTZ R2, R32, R3, !PT ;  /* 0x0000000320027209 */ /* 0x000fe40007810000 */
[----:B------:R-:W-:Y:S02]  /*5690*/  FMNMX.FTZ R3, R31, R132, !PT ;  /* 0x000000841f037209 */ /* 0x000fe40007810000 */
[----:B------:R-:W-:Y:S02]  /*56a0*/  FMNMX.FTZ R138, R33, R2, !PT ;  /* 0x00000002218a7209 */ /* 0x000fe40007810000 */
[----:B------:R-:W-:Y:S03]  /*56b0*/  FMNMX.FTZ R2, R34, R3, !PT ;  /* 0x0000000322027209 */ /* 0x000fe60007810000 */
[----:B------:R-:W-:Y:S01]  /*56c0*/  SHFL.BFLY PT, R135, R138, 0x2, 0x1f ;  /* 0x0c401f008a877f89 */ /* 0x000fe200000e0000 */
[----:B------:R-:W-:Y:S07]  /*56d0*/  FMNMX.FTZ R136, R35, R2, !PT ;  /* 0x0000000223887209 */ /* 0x000fee0007810000 */
[----:B------:R-:W1:Y:S02]  /*56e0*/  SHFL.BFLY PT, R3, R136, 0x2, 0x1f ;  /* 0x0c401f0088037f89 */ /* 0x000e6400000e0000 */
[----:B-1----:R-:W-:Y:S02]  /*56f0*/  FMNMX.FTZ R134, R136, R3, !PT ;  /* 0x0000000388867209 */ /* 0x002fe40007810000 */
[----:B------:R-:W-:Y:S04]  /*5700*/  FMNMX.FTZ R137, R138, R135, !PT ;  /* 0x000000878a897209 */ /* 0x000fe80007810000 */
[----:B------:R-:W1:Y:S08]  /*5710*/  SHFL.BFLY PT, R3, R134, 0x1, 0x1f ;  /* 0x0c201f0086037f89 */ /* 0x000e7000000e0000 */
[----:B------:R-:W2:Y:S01]  /*5720*/  SHFL.BFLY PT, R132, R137, 0x1, 0x1f ;  /* 0x0c201f0089847f89 */ /* 0x000ea200000e0000 */
[----:B-1----:R-:W-:Y:S05]  /*5730*/  FMNMX.FTZ R3, R3, R134, !PT ;  /* 0x0000008603037209 */ /* 0x002fea0007810000 */
[----:B------:R-:W-:Y:S01]  /*5740*/  FMUL.FTZ R167, R3, c[0x0][0x2d0] ;  /* 0x0000b40003a77a20 */ /* 0x000fe20000410000 */
[----:B--2---:R-:W-:Y:S03]  /*5750*/  FMNMX.FTZ R132, R137, R132, !PT ;  /* 0x0000008489847209 */ /* 0x004fe60007810000 */
[--C-:B------:R-:W-:Y:S01]  /*5760*/  FFMA.FTZ R6, R6, c[0x0][0x2d0], -R167.reuse ;  /* 0x0000b40006067a23 */ /* 0x100fe200000108a7 */
[----:B------:R-:W1:Y:S01]  /*5770*/  LDSM.16.MT88.4 R136, [R195+0x100] ;  /* 0x00010000c388783b */ /* 0x000e620000004200 */
[----:B------:R-:W-:Y:S02]  /*5780*/  FFMA.FTZ R7, R7, c[0x0][0x2d0], -R167 ;  /* 0x0000b40007077a23 */ /* 0x000fe400000108a7 */
[C---:B------:R-:W-:Y:S02]  /*5790*/  FADD.FTZ R2, -R132.reuse, R133 ;  /* 0x0000008584027221 */ /* 0x040fe40000010100 */
[----:B------:R-:W-:Y:S01]  /*57a0*/  FMUL.FTZ R168, R132, c[0x0][0x2d0] ;  /* 0x0000b40084a87a20 */ /* 0x000fe20000410000 */
[----:B------:R-:W-:Y:S01]  /*57b0*/  MUFU.EX2 R6, R6 ;  /* 0x0000000600067308 */ /* 0x000fe20000000800 */
[----:B------:R-:W-:Y:S02]  /*57c0*/  FMUL.FTZ R135, R2, c[0x0][0x2d0] ;  /* 0x0000b40002877a20 */ /* 0x000fe40000410000 */
[----:B------:R-:W-:Y:S02]  /*57d0*/  FADD.FTZ R133, -R3, R0 ;  /* 0x0000000003857221 */ /* 0x000fe40000010100 */
[--C-:B------:R-:W-:Y:S02]  /*57e0*/  FFMA.FTZ R164, R4, c[0x0][0x2d0], -R168.reuse ;  /* 0x0000b40004a47a23 */ /* 0x100fe400000108a8 */
[--C-:B------:R-:W-:Y:S02]  /*57f0*/  FFMA.FTZ R5, R5, c[0x0][0x2d0], -R168.reuse ;  /* 0x0000b40005057a23 */ /* 0x100fe400000108a8 */
[--C-:B------:R-:W-:Y:S01]  /*5800*/  FFMA.FTZ R134, R8, c[0x0][0x2d0], -R168.reuse ;  /* 0x0000b40008867a23 */ /* 0x100fe200000108a8 */
[----:B------:R2:W3:Y:S01]  /*5810*/  MUFU.EX2 R2, R135 ;  /* 0x0000008700027308 */ /* 0x0004e20000000800 */
[--C-:B------:R-:W-:Y:S02]  /*5820*/  FFMA.FTZ R165, R10, c[0x0][0x2d0], -R167.reuse ;  /* 0x0000b4000aa57a23 */ /* 0x100fe400000108a7 */
[--C-:B------:R-:W-:Y:S02]  /*5830*/  FFMA.FTZ R166, R11, c[0x0][0x2d0], -R167.reuse ;  /* 0x0000b4000ba67a23 */ /* 0x100fe400000108a7 */
[----:B------:R-:W-:Y:S01]  /*5840*/  FMUL.FTZ R0, R133, c[0x0][0x2d0] ;  /* 0x0000b40085007a20 */ /* 0x000fe20000410000 */
[----:B------:R-:W-:Y:S01]  /*5850*/  MOV R133, R132 ;  /* 0x0000008400857202 */ /* 0x000fe20000000f00 */
[--C-:B------:R-:W-:Y:S02]  /*5860*/  FFMA.FTZ R212, R32, c[0x0][0x2d0], -R168.reuse ;  /* 0x0000b40020d47a23 */ /* 0x100fe400000108a8 */
[--C-:B------:R-:W-:Y:S01]  /*5870*/  FFMA.FTZ R214, R34, c[0x0][0x2d0], -R167.reuse ;  /* 0x0000b40022d67a23 */ /* 0x100fe200000108a7 */
[----:B------:R-:W-:Y:S01]  /*5880*/  MUFU.EX2 R164, R164 ;  /* 0x000000a400a47308 */ /* 0x000fe20000000800 */
[--C-:B------:R-:W-:Y:S02]  /*5890*/  FFMA.FTZ R169, R12, c[0x0][0x2d0], -R168.reuse ;  /* 0x0000b4000ca97a23 */ /* 0x100fe400000108a8 */
[--C-:B------:R-:W-:Y:S02]  /*58a0*/  FFMA.FTZ R170, R13, c[0x0][0x2d0], -R168.reuse ;  /* 0x0000b4000daa7a23 */ /* 0x100fe400000108a8 */
[--C-:B------:R-:W-:Y:S02]  /*58b0*/  FFMA.FTZ R171, R14, c[0x0][0x2d0], -R167.reuse ;  /* 0x0000b4000eab7a23 */ /* 0x100fe400000108a7 */
[--C-:B------:R-:W-:Y:S02]  /*58c0*/  FFMA.FTZ R172, R15, c[0x0][0x2d0], -R167.reuse ;  /* 0x0000b4000fac7a23 */ /* 0x100fe400000108a7 */
[--C-:B------:R-:W-:Y:S01]  /*58d0*/  FFMA.FTZ R173, R16, c[0x0][0x2d0], -R168.reuse ;  /* 0x0000b40010ad7a23 */ /* 0x100fe200000108a8 */
[----:B------:R-:W4:Y:S01]  /*58e0*/  MUFU.EX2 R0, R0 ;  /* 0x0000000000007308 */ /* 0x000f220000000800 */
[--C-:B------:R-:W-:Y:S02]  /*58f0*/  FFMA.FTZ R174, R17, c[0x0][0x2d0], -R168.reuse ;  /* 0x0000b40011ae7a23 */ /* 0x100fe400000108a8 */
[--C-:B------:R-:W-:Y:S02]  /*5900*/  FFMA.FTZ R175, R18, c[0x0][0x2d0], -R167.reuse ;  /* 0x0000b40012af7a23 */ /* 0x100fe400000108a7 */
[----:B--2---:R-:W-:Y:S02]  /*5910*/  FFMA.FTZ R135, R9, c[0x0][0x2d0], -R168 ;  /* 0x0000b40009877a23 */ /* 0x004fe400000108a8 */
[C---:B---3--:R-:W-:Y:S02]  /*5920*/  FMUL.FTZ R8, R2.reuse, R128 ;  /* 0x0000008002087220 */ /* 0x048fe40000410000 */
[C---:B------:R-:W-:Y:S01]  /*5930*/  FMUL.FTZ R9, R2.reuse, R129 ;  /* 0x0000008102097220 */ /* 0x040fe20000410000 */
[----:B------:R-:W2:Y:S01]  /*5940*/  MUFU.EX2 R5, R5 ;  /* 0x0000000500057308 */ /* 0x000ea20000000800 */
[C---:B------:R-:W-:Y:S02]  /*5950*/  FMUL.FTZ R36, R2.reuse, R36 ;  /* 0x0000002402247220 */ /* 0x040fe40000410000 */
[C---:B------:R-:W-:Y:S02]  /*5960*/  FMUL.FTZ R37, R2.reuse, R37 ;  /* 0x0000002502257220 */ /* 0x040fe40000410000 */
[C---:B------:R-:W-:Y:S02]  /*5970*/  FMUL.FTZ R40, R2.reuse, R40 ;  /* 0x0000002802287220 */ /* 0x040fe40000410000 */
[C---:B------:R-:W-:Y:S02]  /*5980*/  FMUL.FTZ R41, R2.reuse, R41 ;  /* 0x0000002902297220 */ /* 0x040fe40000410000 */
[C---:B------:R-:W-:Y:S01]  /*5990*/  FMUL.FTZ R44, R2.reuse, R44 ;  /* 0x0000002c022c7220 */ /* 0x040fe20000410000 */
[----:B------:R-:W-:Y:S01]  /*59a0*/  MUFU.EX2 R134, R134 ;  /* 0x0000008600867308 */ /* 0x000fe20000000800 */
[C---:B------:R-:W-:Y:S02]  /*59b0*/  FMUL.FTZ R45, R2.reuse, R45 ;  /* 0x0000002d022d7220 */ /* 0x040fe40000410000 */
[----:B------:R-:W-:Y:S02]  /*59c0*/  FMUL.FTZ R48, R2, R48 ;  /* 0x0000003002307220 */ /* 0x000fe40000410000 */
[C---:B----4-:R-:W-:Y:S02]  /*59d0*/  FMUL.FTZ R10, R0.reuse, R130 ;  /* 0x00000082000a7220 */ /* 0x050fe40000410000 */
[C---:B------:R-:W-:Y:S02]  /*59e0*/  FMUL.FTZ R11, R0.reuse, R131 ;  /* 0x00000083000b7220 */ /* 0x040fe40000410000 */
[C---:B------:R-:W-:Y:S01]  /*59f0*/  FMUL.FTZ R38, R0.reuse, R38 ;  /* 0x0000002600267220 */ /* 0x040fe20000410000 */
[----:B------:R-:W3:Y:S01]  /*5a00*/  MUFU.EX2 R135, R135 ;  /* 0x0000008700877308 */ /* 0x000ee20000000800 */
[C---:B------:R-:W-:Y:S02]  /*5a10*/  FMUL.FTZ R39, R0.reuse, R39 ;  /* 0x0000002700277220 */ /* 0x040fe40000410000 */
[C---:B------:R-:W-:Y:S01]  /*5a20*/  FMUL.FTZ R42, R0.reuse, R42 ;  /* 0x0000002a002a7220 */ /* 0x040fe20000410000 */
[----:B--2---:R-:W-:Y:S01]  /*5a30*/  F2FP.PACK_AB R128, R5, R164 ;  /* 0x000000a40580723e */ /* 0x004fe200000000ff */
[C---:B------:R-:W-:Y:S02]  /*5a40*/  FMUL.FTZ R43, R0.reuse, R43 ;  /* 0x0000002b002b7220 */ /* 0x040fe40000410000 */
[C---:B------:R-:W-:Y:S02]  /*5a50*/  FMUL.FTZ R46, R0.reuse, R46 ;  /* 0x0000002e002e7220 */ /* 0x040fe40000410000 */
[----:B------:R-:W-:Y:S01]  /*5a60*/  FMUL.FTZ R47, R0, R47 ;  /* 0x0000002f002f7220 */ /* 0x000fe20000410000 */
[----:B------:R-:W2:Y:S01]  /*5a70*/  MUFU.EX2 R7, R7 ;  /* 0x0000000700077308 */ /* 0x000ea20000000800 */
[----:B------:R-:W-:Y:S02]  /*5a80*/  FMUL.FTZ R49, R2, R49 ;  /* 0x0000003102317220 */ /* 0x000fe40000410000 */
[C---:B------:R-:W-:Y:S02]  /*5a90*/  FMUL.FTZ R50, R0.reuse, R50 ;  /* 0x0000003200327220 */ /* 0x040fe40000410000 */
[----:B------:R-:W-:Y:S02]  /*5aa0*/  FMUL.FTZ R51, R0, R51 ;  /* 0x0000003300337220 */ /* 0x000fe40000410000 */
[C---:B------:R-:W-:Y:S02]  /*5ab0*/  FMUL.FTZ R12, R2.reuse, R124 ;  /* 0x0000007c020c7220 */ /* 0x040fe40000410000 */
[----:B------:R-:W-:Y:S01]  /*5ac0*/  FMUL.FTZ R13, R2, R125 ;  /* 0x0000007d020d7220 */ /* 0x000fe20000410000 */
[----:B------:R-:W-:Y:S01]  /*5ad0*/  MUFU.EX2 R165, R165 ;  /* 0x000000a500a57308 */ /* 0x000fe20000000800 */
[C---:B------:R-:W-:Y:S02]  /*5ae0*/  FMUL.FTZ R14, R0.reuse, R126 ;  /* 0x0000007e000e7220 */ /* 0x040fe40000410000 */
[----:B------:R-:W-:Y:S01]  /*5af0*/  FMUL.FTZ R15, R0, R127 ;  /* 0x0000007f000f7220 */ /* 0x000fe20000410000 */
[----:B---3--:R-:W-:Y:S01]  /*5b00*/  F2FP.PACK_AB R130, R135, R134 ;  /* 0x000000868782723e */ /* 0x008fe200000000ff */
[----:B------:R-:W-:Y:S01]  /*5b10*/  LDSM.16.MT88.4 R124, [R188+0x4100] ;  /* 0x00410000bc7c783b */ /* 0x000fe20000004200 */
[C---:B------:R-:W-:Y:S02]  /*5b20*/  FMUL.FTZ R52, R2.reuse, R52 ;  /* 0x0000003402347220 */ /* 0x040fe40000410000 */
[----:B------:R-:W-:Y:S02]  /*5b30*/  FMUL.FTZ R53, R2, R53 ;  /* 0x0000003502357220 */ /* 0x000fe40000410000 */
[----:B------:R-:W3:Y:S01]  /*5b40*/  MUFU.EX2 R166, R166 ;  /* 0x000000a600a67308 */ /* 0x000ee20000000800 */
[C---:B------:R-:W-:Y:S02]  /*5b50*/  FMUL.FTZ R54, R0.reuse, R54 ;  /* 0x0000003600367220 */ /* 0x040fe40000410000 */
[----:B------:R-:W-:Y:S01]  /*5b60*/  FMUL.FTZ R55, R0, R55 ;  /* 0x0000003700377220 */ /* 0x000fe20000410000 */
[----:B--2---:R-:W-:Y:S01]  /*5b70*/  F2FP.PACK_AB R129, R7, R6 ;  /* 0x000000060781723e */ /* 0x004fe200000000ff */
[C---:B------:R-:W-:Y:S02]  /*5b80*/  FMUL.FTZ R56, R2.reuse, R56 ;  /* 0x0000003802387220 */ /* 0x040fe40000410000 */
[----:B------:R-:W-:Y:S02]  /*5b90*/  FMUL.FTZ R57, R2, R57 ;  /* 0x0000003902397220 */ /* 0x000fe40000410000 */
[C---:B------:R-:W-:Y:S01]  /*5ba0*/  FMUL.FTZ R58, R0.reuse, R58 ;  /* 0x0000003a003a7220 */ /* 0x040fe20000410000 */
[----:B------:R-:W-:Y:S01]  /*5bb0*/  MUFU.EX2 R169, R169 ;  /* 0x000000a900a97308 */ /* 0x000fe20000000800 */
[----:B------:R-:W-:Y:S02]  /*5bc0*/  FMUL.FTZ R59, R0, R59 ;  /* 0x0000003b003b7220 */ /* 0x000fe40000410000 */
[C---:B------:R-:W-:Y:S02]  /*5bd0*/  FMUL.FTZ R60, R2.reuse, R60 ;  /* 0x0000003c023c7220 */ /* 0x040fe40000410000 */
[----:B------:R-:W-:Y:S02]  /*5be0*/  FMUL.FTZ R61, R2, R61 ;  /* 0x0000003d023d7220 */ /* 0x000fe40000410000 */
[C---:B------:R-:W-:Y:S02]  /*5bf0*/  FMUL.FTZ R62, R0.reuse, R62 ;  /* 0x0000003e003e7220 */ /* 0x040fe40000410000 */
[----:B------:R-:W-:Y:S01]  /*5c00*/  FMUL.FTZ R63, R0, R63 ;  /* 0x0000003f003f7220 */ /* 0x000fe20000410000 */
[----:B------:R-:W2:Y:S01]  /*5c10*/  MUFU.EX2 R170, R170 ;  /* 0x000000aa00aa7308 */ /* 0x000ea20000000800 */
[C---:B------:R-:W-:Y:S02]  /*5c20*/  FMUL.FTZ R64, R2.reuse, R64 ;  /* 0x0000004002407220 */ /* 0x040fe40000410000 */
[----:B------:R-:W-:Y:S01]  /*5c30*/  FMUL.FTZ R65, R2, R65 ;  /* 0x0000004102417220 */ /* 0x000fe20000410000 */
[----:B---3--:R-:W-:Y:S01]  /*5c40*/  F2FP.PACK_AB R131, R166, R165 ;  /* 0x000000a5a683723e */ /* 0x008fe200000000ff */
[C---:B------:R-:W-:Y:S02]  /*5c50*/  FMUL.FTZ R66, R0.reuse, R66 ;  /* 0x0000004200427220 */ /* 0x040fe40000410000 */
[----:B------:R-:W-:Y:S02]  /*5c60*/  FMUL.FTZ R67, R0, R67 ;  /* 0x0000004300437220 */ /* 0x000fe40000410000 */
[C---:B------:R-:W-:Y:S01]  /*5c70*/  FMUL.FTZ R68, R2.reuse, R68 ;  /* 0x0000004402447220 */ /* 0x040fe20000410000 */
[----:B------:R-:W-:Y:S01]  /*5c80*/  MUFU.EX2 R171, R171 ;  /* 0x000000ab00ab7308 */ /* 0x000fe20000000800 */
[C---:B-1----:R-:W-:Y:S05]  /*5c90*/  HMMA.16816.F32 R8, R128.reuse, R136, R8 ;  /* 0x000000888008723c */ /* 0x042fea0000001808 */
[----:B------:R-:W-:Y:S02]  /*5ca0*/  FMUL.FTZ R69, R2, R69 ;  /* 0x0000004502457220 */ /* 0x000fe40000410000 */
[C---:B------:R-:W-:Y:S01]  /*5cb0*/  FMUL.FTZ R70, R0.reuse, R70 ;  /* 0x0000004600467220 */ /* 0x040fe20000410000 */
[C---:B------:R-:W-:Y:S01]  /*5cc0*/  HMMA.16816.F32 R36, R128.reuse, R138, R36 ;  /* 0x0000008a8024723c */ /* 0x040fe20000001824 */
[----:B------:R-:W1:Y:S01]  /*5cd0*/  LDSM.16.MT88.4 R136, [R188+0x100] ;  /* 0x00010000bc88783b */ /* 0x000e620000004200 */
[----:B------:R-:W3:Y:S02]  /*5ce0*/  MUFU.EX2 R172, R172 ;  /* 0x000000ac00ac7308 */ /* 0x000ee40000000800 */
[----:B------:R-:W-:Y:S02]  /*5cf0*/  FMUL.FTZ R71, R0, R71 ;  /* 0x0000004700477220 */ /* 0x000fe40000410000 */
[C---:B------:R-:W-:Y:S02]  /*5d00*/  FMUL.FTZ R72, R2.reuse, R72 ;  /* 0x0000004802487220 */ /* 0x040fe40000410000 */
[C---:B------:R-:W-:Y:S04]  /*5d10*/  HMMA.16816.F32 R40, R128.reuse, R140, R40 ;  /* 0x0000008c8028723c */ /* 0x040fe80000001828 */
[----:B------:R-:W-:Y:S01]  /*5d20*/  FMUL.FTZ R73, R2, R73 ;  /* 0x0000004902497220 */ /* 0x000fe20000410000 */
[----:B------:R-:W-:Y:S01]  /*5d30*/  MUFU.EX2 R173, R173 ;  /* 0x000000ad00ad7308 */ /* 0x000fe20000000800 */
[C---:B------:R-:W-:Y:S02]  /*5d40*/  FMUL.FTZ R74, R0.reuse, R74 ;  /* 0x0000004a004a7220 */ /* 0x040fe40000410000 */
[C---:B------:R-:W-:Y:S01]  /*5d50*/  HMMA.16816.F32 R44, R128.reuse, R142, R44 ;  /* 0x0000008e802c723c */ /* 0x040fe2000000182c */
[----:B------:R-:W4:Y:S03]  /*5d60*/  LDSM.16.MT88.4 R140, [R195+0x2100] ;  /* 0x00210000c38c783b */ /* 0x000f260000004200 */
[----:B------:R-:W-:Y:S02]  /*5d70*/  FMUL.FTZ R75, R0, R75 ;  /* 0x0000004b004b7220 */ /* 0x000fe40000410000 */
[C---:B------:R-:W-:Y:S01]  /*5d80*/  FMUL.FTZ R76, R2.reuse, R76 ;  /* 0x0000004c024c7220 */ /* 0x040fe20000410000 */
[----:B------:R-:W5:Y:S01]  /*5d90*/  MUFU.EX2 R174, R174 ;  /* 0x000000ae00ae7308 */ /* 0x000f620000000800 */
[C---:B------:R-:W-:Y:S04]  /*5da0*/  HMMA.16816.F32 R48, R128.reuse, R144, R48 ;  /* 0x000000908030723c */ /* 0x040fe80000001830 */
[----:B------:R-:W-:Y:S02]  /*5db0*/  FMUL.FTZ R77, R2, R77 ;  /* 0x0000004d024d7220 */ /* 0x000fe40000410000 */
[C---:B------:R-:W-:Y:S02]  /*5dc0*/  FMUL.FTZ R78, R0.reuse, R78 ;  /* 0x0000004e004e7220 */ /* 0x040fe40000410000 */
[C---:B------:R-:W-:Y:S01]  /*5dd0*/  HMMA.16816.F32 R52, R128.reuse, R146, R52 ;  /* 0x000000928034723c */ /* 0x040fe20000001834 */
[----:B------:R-:W2:Y:S01]  /*5de0*/  LDSM.16.MT88.4 R144, [R190+0x2100] ;  /* 0x00210000be90783b */ /* 0x000ea20000004200 */
[----:B------:R-:W-:Y:S02]  /*5df0*/  MUFU.EX2 R175, R175 ;  /* 0x000000af00af7308 */ /* 0x000fe40000000800 */
[----:B------:R-:W-:Y:S02]  /*5e00*/  FMUL.FTZ R79, R0, R79 ;  /* 0x0000004f004f7220 */ /* 0x000fe40000410000 */
[C---:B------:R-:W-:Y:S02]  /*5e10*/  FMUL.FTZ R80, R2.reuse, R80 ;  /* 0x0000005002507220 */ /* 0x040fe40000410000 */
[----:B------:R-:W-:Y:S01]  /*5e20*/  FMUL.FTZ R81, R2, R81 ;  /* 0x0000005102517220 */ /* 0x000fe20000410000 */
[C---:B-1----:R-:W-:Y:S03]  /*5e30*/  HMMA.16816.F32 R56, R128.reuse, R136, R56 ;  /* 0x000000888038723c */ /* 0x042fe60000001838 */
[C---:B------:R-:W-:Y:S01]  /*5e40*/  FMUL.FTZ R82, R0.reuse, R82 ;  /* 0x0000005200527220 */ /* 0x040fe20000410000 */
[----:B------:R-:W-:Y:S01]  /*5e50*/  MUFU.EX2 R212, R212 ;  /* 0x000000d400d47308 */ /* 0x000fe20000000800 */
[----:B------:R-:W-:Y:S02]  /*5e60*/  FMUL.FTZ R83, R0, R83 ;  /* 0x0000005300537220 */ /* 0x000fe40000410000 */
[C---:B------:R-:W-:Y:S01]  /*5e70*/  FMUL.FTZ R84, R2.reuse, R84 ;  /* 0x0000005402547220 */ /* 0x040fe20000410000 */
[C---:B------:R-:W-:Y:S01]  /*5e80*/  HMMA.16816.F32 R60, R128.reuse, R138, R60 ;  /* 0x0000008a803c723c */ /* 0x040fe2000000183c */
[----:B------:R-:W1:Y:S03]  /*5e90*/  LDSM.16.MT88.4 R136, [R189+0x2100] ;  /* 0x00210000bd88783b */ /* 0x000e660000004200 */
[----:B------:R-:W-:Y:S02]  /*5ea0*/  FMUL.FTZ R85, R2, R85 ;  /* 0x0000005502557220 */ /* 0x000fe40000410000 */
[C---:B------:R-:W-:Y:S01]  /*5eb0*/  FMUL.FTZ R86, R0.reuse, R86 ;  /* 0x0000005600567220 */ /* 0x040fe20000410000 */
[----:B------:R-:W-:Y:S01]  /*5ec0*/  MUFU.EX2 R214, R214 ;  /* 0x000000d600d67308 */ /* 0x000fe20000000800 */
[C---:B----4-:R-:W-:Y:S04]  /*5ed0*/  HMMA.16816.F32 R64, R128.reuse, R140, R64 ;  /* 0x0000008c8040723c */ /* 0x050fe80000001840 */
[----:B------:R-:W-:Y:S02]  /*5ee0*/  FMUL.FTZ R87, R0, R87 ;  /* 0x0000005700577220 */ /* 0x000fe40000410000 */
[C---:B------:R-:W-:Y:S02]  /*5ef0*/  FMUL.FTZ R88, R2.reuse, R88 ;  /* 0x0000005802587220 */ /* 0x040fe40000410000 */
[C---:B------:R-:W-:Y:S01]  /*5f00*/  HMMA.16816.F32 R68, R128.reuse, R142, R68 ;  /* 0x0000008e8044723c */ /* 0x040fe20000001844 */
[----:B------:R-:W4:Y:S03]  /*5f10*/  LDSM.16.MT88.4 R140, [R188+0x2100] ;  /* 0x00210000bc8c783b */ /* 0x000f260000004200 */
[----:B------:R-:W-:Y:S02]  /*5f20*/  FMUL.FTZ R89, R2, R89 ;  /* 0x0000005902597220 */ /* 0x000fe40000410000 */
[C---:B------:R-:W-:Y:S02]  /*5f30*/  FMUL.FTZ R90, R0.reuse, R90 ;  /* 0x0000005a005a7220 */ /* 0x040fe40000410000 */
[C---:B--2---:R-:W-:Y:S04]  /*5f40*/  HMMA.16816.F32 R72, R128.reuse, R144, R72 ;  /* 0x000000908048723c */ /* 0x044fe80000001848 */
[----:B------:R-:W-:Y:S02]  /*5f50*/  FMUL.FTZ R91, R0, R91 ;  /* 0x0000005b005b7220 */ /* 0x000fe40000410000 */
[C---:B------:R-:W-:Y:S02]  /*5f60*/  FMUL.FTZ R92, R2.reuse, R92 ;  /* 0x0000005c025c7220 */ /* 0x040fe40000410000 */
[C---:B------:R-:W-:Y:S01]  /*5f70*/  HMMA.16816.F32 R76, R128.reuse, R146, R76 ;  /* 0x00000092804c723c */ /* 0x040fe2000000184c */
[----:B------:R-:W2:Y:S03]  /*5f80*/  LDSM.16.MT88.4 R144, [R195+0x4100] ;  /* 0x00410000c390783b */ /* 0x000ea60000004200 */
[----:B------:R-:W-:Y:S02]  /*5f90*/  FMUL.FTZ R93, R2, R93 ;  /* 0x0000005d025d7220 */ /* 0x000fe40000410000 */
[C---:B------:R-:W-:Y:S02]  /*5fa0*/  FMUL.FTZ R94, R0.reuse, R94 ;  /* 0x0000005e005e7220 */ /* 0x040fe40000410000 */
[----:B------:R-:W-:Y:S01]  /*5fb0*/  FMUL.FTZ R95, R0, R95 ;  /* 0x0000005f005f7220 */ /* 0x000fe20000410000 */
[C---:B-1----:R-:W-:Y:S03]  /*5fc0*/  HMMA.16816.F32 R80, R128.reuse, R136, R80 ;  /* 0x000000888050723c */ /* 0x042fe60000001850 */
[C---:B------:R-:W-:Y:S02]  /*5fd0*/  FMUL.FTZ R96, R2.reuse, R96 ;  /* 0x0000006002607220 */ /* 0x040fe40000410000 */
[----:B------:R-:W-:Y:S02]  /*5fe0*/  FMUL.FTZ R97, R2, R97 ;  /* 0x0000006102617220 */ /* 0x000fe40000410000 */
[C---:B------:R-:W-:Y:S01]  /*5ff0*/  FMUL.FTZ R98, R0.reuse, R98 ;  /* 0x0000006200627220 */ /* 0x040fe20000410000 */
[C---:B------:R-:W-:Y:S01]  /*6000*/  HMMA.16816.F32 R84, R128.reuse, R138, R84 ;  /* 0x0000008a8054723c */ /* 0x040fe20000001854 */
[----:B------:R-:W1:Y:S03]  /*6010*/  LDSM.16.MT88.4 R136, [R190+0x4100] ;  /* 0x00410000be88783b */ /* 0x000e660000004200 */
[----:B------:R-:W-:Y:S02]  /*6020*/  FMUL.FTZ R99, R0, R99 ;  /* 0x0000006300637220 */ /* 0x000fe40000410000 */
[C---:B------:R-:W-:Y:S02]  /*6030*/  FMUL.FTZ R100, R2.reuse, R100 ;  /* 0x0000006402647220 */ /* 0x040fe40000410000 */
        /* <DEDUP_REMOVED lines=11> */
[----:B------:R-:W-:Y:S03]  /*60f0*/  LDSM.16.MT88.4 R144, [R190+0x900] ;  /* 0x00090000be90783b */ /* 0x000fe60000004200 */
[----:B------:R-:W-:Y:S02]  /*6100*/  FMUL.FTZ R107, R0, R107 ;  /* 0x0000006b006b7220 */ /* 0x000fe40000410000 */
[C---:B------:R-:W-:Y:S02]  /*6110*/  FMUL.FTZ R108, R2.reuse, R108 ;  /* 0x0000006c026c7220 */ /* 0x040fe40000410000 */
[----:B------:R-:W-:Y:S01]  /*6120*/  FMUL.FTZ R109, R2, R109 ;  /* 0x0000006d026d7220 */ /* 0x000fe20000410000 */
[C---:B-1----:R-:W-:Y:S03]  /*6130*/  HMMA.16816.F32 R12, R128.reuse, R136, R12 ;  /* 0x00000088800c723c */ /* 0x042fe6000000180c */
[C---:B------:R-:W-:Y:S02]  /*6140*/  FMUL.FTZ R110, R0.reuse, R110 ;  /* 0x0000006e006e7220 */ /* 0x040fe40000410000 */
[----:B------:R-:W-:Y:S02]  /*6150*/  FMUL.FTZ R111, R0, R111 ;  /* 0x0000006f006f7220 */ /* 0x000fe40000410000 */
[----:B------:R-:W-:Y:S01]  /*6160*/  FFMA.FTZ R210, R19, c[0x0][0x2d0], -R167 ;  /* 0x0000b40013d27a23 */ /* 0x000fe200000108a7 */
[C---:B------:R-:W-:Y:S01]  /*6170*/  HMMA.16816.F32 R104, R128.reuse, R138, R104 ;  /* 0x0000008a8068723c */ /* 0x040fe20000001868 */
[----:B------:R-:W1:Y:S03]  /*6180*/  LDSM.16.MT88.4 R136, [R195+0x900] ;  /* 0x00090000c388783b */ /* 0x000e660000004200 */
[C---:B------:R-:W-:Y:S01]  /*6190*/  FMUL.FTZ R112, R2.reuse, R112 ;  /* 0x0000007002707220 */ /* 0x040fe20000410000 */
[----:B------:R-:W2:Y:S01]  /*61a0*/  MUFU.EX2 R210, R210 ;  /* 0x000000d200d27308 */ /* 0x000ea20000000800 */
[----:B------:R-:W-:Y:S02]  /*61b0*/  FMUL.FTZ R113, R2, R113 ;  /* 0x0000007102717220 */ /* 0x000fe40000410000 */
[C---:B----4-:R-:W-:Y:S04]  /*61c0*/  HMMA.16816.F32 R108, R128.reuse, R140, R108 ;  /* 0x0000008c806c723c */ /* 0x050fe8000000186c */
[C---:B------:R-:W-:Y:S02]  /*61d0*/  FMUL.FTZ R114, R0.reuse, R114 ;  /* 0x0000007200727220 */ /* 0x040fe40000410000 */
[----:B------:R-:W-:Y:S02]  /*61e0*/  FMUL.FTZ R115, R0, R115 ;  /* 0x0000007300737220 */ /* 0x000fe40000410000 */
[----:B------:R-:W-:Y:S01]  /*61f0*/  FMUL.FTZ R16, R2, R120 ;  /* 0x0000007802107220 */ /* 0x000fe20000410000 */
[----:B------:R-:W-:Y:S03]  /*6200*/  F2FP.PACK_AB R120, R170, R169 ;  /* 0x000000a9aa78723e */ /* 0x000fe600000000ff */
[----:B------:R-:W-:Y:S01]  /*6210*/  FMUL.FTZ R17, R2, R121 ;  /* 0x0000007902117220 */ /* 0x000fe20000410000 */
[C---:B------:R-:W-:Y:S01]  /*6220*/  HMMA.16816.F32 R112, R128.reuse, R142, R112 ;  /* 0x0000008e8070723c */ /* 0x040fe20000001870 */
[----:B------:R-:W4:Y:S02]  /*6230*/  LDSM.16.MT88.4 R140, [R189+0x900] ;  /* 0x00090000bd8c783b */ /* 0x000f240000004200 */
[----:B------:R-:W-:Y:S01]  /*6240*/  FMUL.FTZ R18, R0, R122 ;  /* 0x0000007a00127220 */ /* 0x000fe20000410000 */
[----:B---3--:R-:W-:Y:S01]  /*6250*/  F2FP.PACK_AB R121, R172, R171 ;  /* 0x000000abac79723e */ /* 0x008fe200000000ff */
[----:B------:R-:W-:Y:S01]  /*6260*/  FMUL.FTZ R19, R0, R123 ;  /* 0x0000007b00137220 */ /* 0x000fe20000410000 */
[----:B-----5:R-:W-:Y:S01]  /*6270*/  F2FP.PACK_AB R122, R174, R173 ;  /* 0x000000adae7a723e */ /* 0x020fe200000000ff */
[----:B------:R-:W-:Y:S01]  /*6280*/  FMUL.FTZ R116, R2, R116 ;  /* 0x0000007402747220 */ /* 0x000fe20000410000 */
[----:B--2---:R-:W-:Y:S01]  /*6290*/  F2FP.PACK_AB R123, R210, R175 ;  /* 0x000000afd27b723e */ /* 0x004fe200000000ff */
[----:B------:R-:W-:Y:S03]  /*62a0*/  FMUL.FTZ R117, R2, R117 ;  /* 0x0000007502757220 */ /* 0x000fe60000410000 */
[C---:B------:R-:W-:Y:S03]  /*62b0*/  HMMA.16816.F32 R16, R128.reuse, R124, R16 ;  /* 0x0000007c8010723c */ /* 0x040fe60000001810 */
[C---:B------:R-:W-:Y:S02]  /*62c0*/  FMUL.FTZ R118, R0.reuse, R118 ;  /* 0x0000007600767220 */ /* 0x040fe40000410000 */
[----:B------:R-:W-:Y:S02]  /*62d0*/  FMUL.FTZ R119, R0, R119 ;  /* 0x0000007700777220 */ /* 0x000fe40000410000 */
[----:B------:R-:W-:Y:S02]  /*62e0*/  FFMA.FTZ R164, R2, R213, R164 ;  /* 0x000000d502a47223 */ /* 0x000fe400000100a4 */
[----:B------:R-:W-:Y:S03]  /*62f0*/  FFMA.FTZ R6, R0, R211, R6 ;  /* 0x000000d300067223 */ /* 0x000fe60000010006 */
[----:B------:R-:W-:Y:S01]  /*6300*/  HMMA.16816.F32 R116, R128, R126, R116 ;  /* 0x0000007e8074723c */ /* 0x000fe20000001874 */
[----:B------:R-:W2:Y:S02]  /*6310*/  LDSM.16.MT88.4 R124, [R188+0x2900] ;  /* 0x00290000bc7c783b */ /* 0x000ea40000004200 */
[----:B------:R-:W-:Y:S01]  /*6320*/  MOV R0, R3 ;  /* 0x0000000300007202 */ /* 0x000fe20000000f00 */
[----:B------:R-:W-:Y:S02]  /*6330*/  FADD.FTZ R5, R5, R164 ;  /* 0x000000a405057221 */ /* 0x000fe40000010000 */
[----:B------:R-:W-:Y:S02]  /*6340*/  FADD.FTZ R6, R7, R6 ;  /* 0x0000000607067221 */ /* 0x000fe40000010000 */
[C---:B-1----:R-:W-:Y:S01]  /*6350*/  HMMA.16816.F32 R8, R120.reuse, R136, R8 ;  /* 0x000000887808723c */ /* 0x042fe20000001808 */
[----:B------:R-:W1:Y:S04]  /*6360*/  LDSM.16.MT88.4 R128, [R195+0x4900] ;  /* 0x00490000c380783b */ /* 0x000e680000004200 */
[----:B------:R-:W-:Y:S02]  /*6370*/  FADD.FTZ R134, R134, R5 ;  /* 0x0000000586867221 */ /* 0x000fe40000010000 */
[----:B------:R-:W-:Y:S01]  /*6380*/  FADD.FTZ R165, R165, R6 ;  /* 0x00000006a5a57221 */ /* 0x000fe20000010000 */
[C---:B------:R-:W-:Y:S01]  /*6390*/  HMMA.16816.F32 R36, R120.reuse, R138, R36 ;  /* 0x0000008a7824723c */ /* 0x040fe20000001824 */
[----:B------:R-:W3:Y:S03]  /*63a0*/  LDSM.16.MT88.4 R136, [R190+0x4900] ;  /* 0x00490000be88783b */ /* 0x000ee60000004200 */
[----:B------:R-:W-:Y:S02]  /*63b0*/  FADD.FTZ R134, R135, R134 ;  /* 0x0000008687867221 */ /* 0x000fe40000010000 */
[----:B------:R-:W-:Y:S02]  /*63c0*/  FADD.FTZ R166, R166, R165 ;  /* 0x000000a5a6a67221 */ /* 0x000fe40000010000 */
[C---:B------:R-:W-:Y:S04]  /*63d0*/  HMMA.16816.F32 R40, R120.reuse, R144, R40 ;  /* 0x000000907828723c */ /* 0x040fe80000001828 */
[----:B------:R-:W-:Y:S02]  /*63e0*/  FADD.FTZ R169, R169, R134 ;  /* 0x00000086a9a97221 */ /* 0x000fe40000010000 */
[----:B------:R-:W-:Y:S02]  /*63f0*/  FADD.FTZ R171, R171, R166 ;  /* 0x000000a6abab7221 */ /* 0x000fe40000010000 */
[C---:B------:R-:W-:Y:S01]  /*6400*/  HMMA.16816.F32 R44, R120.reuse, R146, R44 ;  /* 0x00000092782c723c */ /* 0x040fe2000000182c */
[----:B------:R-:W-:Y:S03]  /*6410*/  LDSM.16.MT88.4 R144, [R190+0x3100] ;  /* 0x00310000be90783b */ /* 0x000fe60000004200 */
[----:B------:R-:W-:Y:S02]  /*6420*/  FADD.FTZ R170, R170, R169 ;  /* 0x000000a9aaaa7221 */ /* 0x000fe40000010000 */
[----:B------:R-:W-:Y:S02]  /*6430*/  FADD.FTZ R172, R172, R171 ;  /* 0x000000abacac7221 */ /* 0x000fe40000010000 */
[C---:B----4-:R-:W-:Y:S04]  /*6440*/  HMMA.16816.F32 R48, R120.reuse, R140, R48 ;  /* 0x0000008c7830723c */ /* 0x050fe80000001830 */
[----:B------:R-:W-:Y:S02]  /*6450*/  FADD.FTZ R173, R173, R170 ;  /* 0x000000aaadad7221 */ /* 0x000fe40000010000 */
[----:B------:R-:W-:Y:S02]  /*6460*/  FADD.FTZ R5, R175, R172 ;  /* 0x000000acaf057221 */ /* 0x000fe40000010000 */
[C---:B------:R-:W-:Y:S01]  /*6470*/  HMMA.16816.F32 R52, R120.reuse, R142, R52 ;  /* 0x0000008e7834723c */ /* 0x040fe20000001834 */
[----:B------:R-:W4:Y:S03]  /*6480*/  LDSM.16.MT88.4 R140, [R189+0x4900] ;  /* 0x00490000bd8c783b */ /* 0x000f260000004200 */
[----:B------:R-:W-:Y:S02]  /*6490*/  FADD.FTZ R173, R174, R173 ;  /* 0x000000adaead7221 */ /* 0x000fe40000010000 */
[----:B------:R-:W-:Y:S02]  /*64a0*/  FADD.FTZ R5, R210, R5 ;  /* 0x00000005d2057221 */ /* 0x000fe40000010000 */
[C---:B------:R-:W-:Y:S08]  /*64b0*/  HMMA.16816.F32 R56, R120.reuse, R148, R56 ;  /* 0x000000947838723c */ /* 0x040ff00000001838 */
[C---:B------:R-:W-:Y:S01]  /*64c0*/  HMMA.16816.F32 R60, R120.reuse, R150, R60 ;  /* 0x00000096783c723c */ /* 0x040fe2000000183c */
[----:B------:R-:W-:Y:S07]  /*64d0*/  LDSM.16.MT88.4 R148, [R189+0x3100] ;  /* 0x00310000bd94783b */ /* 0x000fee0000004200 */
[C---:B------:R-:W-:Y:S07]  /*64e0*/  HMMA.16816.F32 R64, R120.reuse, R152, R64 ;  /* 0x000000987840723c */ /* 0x040fee0000001840 */
[--C-:B------:R-:W-:Y:S01]  /*64f0*/  FFMA.FTZ R152, R20, c[0x0][0x2d0], -R168.reuse ;  /* 0x0000b40014987a23 */ /* 0x100fe200000108a8 */
[C---:B------:R-:W-:Y:S04]  /*6500*/  HMMA.16816.F32 R68, R120.reuse, R154, R68 ;  /* 0x0000009a7844723c */ /* 0x040fe80000001844 */
[--C-:B------:R-:W-:Y:S01]  /*6510*/  FFMA.FTZ R153, R21, c[0x0][0x2d0], -R168.reuse ;  /* 0x0000b40015997a23 */ /* 0x100fe200000108a8 */
[----:B------:R-:W-:Y:S02]  /*6520*/  MUFU.EX2 R152, R152 ;  /* 0x0000009800987308 */ /* 0x000fe40000000800 */
[--C-:B------:R-:W-:Y:S01]  /*6530*/  FFMA.FTZ R154, R22, c[0x0][0x2d0], -R167.reuse ;  /* 0x0000b400169a7a23 */ /* 0x100fe200000108a7 */
[C---:B------:R-:W-:Y:S04]  /*6540*/  HMMA.16816.F32 R72, R120.reuse, R156, R72 ;  /* 0x0000009c7848723c */ /* 0x040fe80000001848 */
[--C-:B------:R-:W-:Y:S02]  /*6550*/  FFMA.FTZ R155, R23, c[0x0][0x2d0], -R167.reuse ;  /* 0x0000b400179b7a23 */ /* 0x100fe400000108a7 */
[----:B------:R-:W5:Y:S01]  /*6560*/  LDSM.16.MT88.4 R20, [R188+0x4900] ;  /* 0x00490000bc14783b */ /* 0x000f620000004200 */
[--C-:B------:R-:W-:Y:S01]  /*6570*/  FFMA.FTZ R156, R24, c[0x0][0x2d0], -R168.reuse ;  /* 0x0000b400189c7a23 */ /* 0x100fe200000108a8 */
[C---:B------:R-:W-:Y:S01]  /*6580*/  HMMA.16816.F32 R76, R120.reuse, R158, R76 ;  /* 0x0000009e784c723c */ /* 0x040fe2000000184c */
[----:B------:R-:W1:Y:S03]  /*6590*/  MUFU.EX2 R153, R153 ;  /* 0x0000009900997308 */ /* 0x000e660000000800 */
[--C-:B------:R-:W-:Y:S03]  /*65a0*/  FFMA.FTZ R157, R25, c[0x0][0x2d0], -R168.reuse ;  /* 0x0000b400199d7a23 */ /* 0x100fe600000108a8 */
[--C-:B------:R-:W-:Y:S01]  /*65b0*/  FFMA.FTZ R158, R26, c[0x0][0x2d0], -R167.reuse ;  /* 0x0000b4001a9e7a23 */ /* 0x100fe200000108a7 */
[C---:B------:R-:W-:Y:S03]  /*65c0*/  HMMA.16816.F32 R80, R120.reuse, R160, R80 ;  /* 0x000000a07850723c */ /* 0x040fe60000001850 */
[----:B------:R-:W-:Y:S01]  /*65d0*/  MUFU.EX2 R154, R154 ;  /* 0x0000009a009a7308 */ /* 0x000fe20000000800 */
[--C-:B------:R-:W-:Y:S02]  /*65e0*/  FFMA.FTZ R159, R27, c[0x0][0x2d0], -R167.reuse ;  /* 0x0000b4001b9f7a23 */ /* 0x100fe400000108a7 */
[----:B------:R-:W-:Y:S01]  /*65f0*/  LDSM.16.MT88.4 R24, [R189+0x1100] ;  /* 0x00110000bd18783b */ /* 0x000fe20000004200 */
[--C-:B------:R-:W-:Y:S01]  /*6600*/  FFMA.FTZ R160, R28, c[0x0][0x2d0], -R168.reuse ;  /* 0x0000b4001ca07a23 */ /* 0x100fe200000108a8 */
[C---:B------:R-:W-:Y:S04]  /*6610*/  HMMA.16816.F32 R84, R120.reuse, R162, R84 ;  /* 0x000000a27854723c */ /* 0x040fe80000001854 */
[--C-:B------:R-:W-:Y:S01]  /*6620*/  FFMA.FTZ R161, R29, c[0x0][0x2d0], -R168.reuse ;  /* 0x0000b4001da17a23 */ /* 0x100fe200000108a8 */
[----:B------:R-:W3:Y:S01]  /*6630*/  MUFU.EX2 R155, R155 ;  /* 0x0000009b009b7308 */ /* 0x000ee20000000800 */
[----:B------:R-:W-:Y:S02]  /*6640*/  FFMA.FTZ R168, R33, c[0x0][0x2d0], -R168 ;  /* 0x0000b40021a87a23 */ /* 0x000fe400000108a8 */
[C---:B--2---:R-:W-:Y:S04]  /*6650*/  HMMA.16816.F32 R88, R120.reuse, R124, R88 ;  /* 0x0000007c7858723c */ /* 0x044fe80000001858 */
[--C-:B------:R-:W-:Y:S02]  /*6660*/  FFMA.FTZ R162, R30, c[0x0][0x2d0], -R167.reuse ;  /* 0x0000b4001ea27a23 */ /* 0x100fe400000108a7 */
[--C-:B------:R-:W-:Y:S01]  /*6670*/  FFMA.FTZ R163, R31, c[0x0][0x2d0], -R167.reuse ;  /* 0x0000b4001fa37a23 */ /* 0x100fe200000108a7 */
[----:B------:R-:W-:Y:S01]  /*6680*/  MUFU.EX2 R156, R156 ;  /* 0x0000009c009c7308 */ /* 0x000fe20000000800 */
[C---:B------:R-:W-:Y:S01]  /*6690*/  HMMA.16816.F32 R92, R120.reuse, R126, R92 ;  /* 0x0000007e785c723c */ /* 0x040fe2000000185c */
[----:B------:R-:W2:Y:S03]  /*66a0*/  LDSM.16.MT88.4 R124, [R195+0x1100] ;  /* 0x00110000c37c783b */ /* 0x000ea60000004200 */
[----:B------:R-:W-:Y:S04]  /*66b0*/  FFMA.FTZ R167, R35, c[0x0][0x2d0], -R167 ;  /* 0x0000b40023a77a23 */ /* 0x000fe800000108a7 */
[C---:B-1----:R-:W-:Y:S01]  /*66c0*/  HMMA.16816.F32 R96, R120.reuse, R128, R96 ;  /* 0x000000807860723c */ /* 0x042fe20000001860 */
[----:B------:R-:W-:Y:S01]  /*66d0*/  LDSM.16.MT88.4 R28, [R188+0x5100] ;  /* 0x00510000bc1c783b */ /* 0x000fe20000004200 */
[----:B------:R-:W1:Y:S06]  /*66e0*/  MUFU.EX2 R157, R157 ;  /* 0x0000009d009d7308 */ /* 0x000e6c0000000800 */
[C---:B------:R-:W-:Y:S01]  /*66f0*/  HMMA.16816.F32 R100, R120.reuse, R130, R100 ;  /* 0x000000827864723c */ /* 0x040fe20000001864 */
[----:B------:R-:W1:Y:S03]  /*6700*/  LDSM.16.MT88.4 R128, [R190+0x1100] ;  /* 0x00110000be80783b */ /* 0x000e660000004200 */
[----:B------:R-:W-:Y:S04]  /*6710*/  MUFU.EX2 R158, R158 ;  /* 0x0000009e009e7308 */ /* 0x000fe80000000800 */
[C---:B---3--:R-:W-:Y:S01]  /*6720*/  HMMA.16816.F32 R12, R120.reuse, R136, R12 ;  /* 0x00000088780c723c */ /* 0x048fe2000000180c */
[----:B------:R-:W-:Y:S05]  /*6730*/  LDSM.16.MT88.4 R32, [R189+0x1900] ;  /* 0x00190000bd20783b */ /* 0x000fea0000004200 */
[----:B------:R-:W3:Y:S02]  /*6740*/  MUFU.EX2 R159, R159 ;  /* 0x0000009f009f7308 */ /* 0x000ee40000000800 */
[C---:B------:R-:W-:Y:S01]  /*6750*/  HMMA.16816.F32 R104, R120.reuse, R138, R104 ;  /* 0x0000008a7868723c */ /* 0x040fe20000001868 */
[----:B------:R-:W2:Y:S07]  /*6760*/  LDSM.16.MT88.4 R136, [R188+0x1100] ;  /* 0x00110000bc88783b */ /* 0x000eae0000004200 */
[C---:B----4-:R-:W-:Y:S01]  /*6770*/  HMMA.16816.F32 R108, R120.reuse, R140, R108 ;  /* 0x0000008c786c723c */ /* 0x050fe2000000186c */
[----:B------:R-:W-:Y:S07]  /*6780*/  MUFU.EX2 R160, R160 ;  /* 0x000000a000a07308 */ /* 0x000fee0000000800 */
[C---:B------:R-:W-:Y:S01]  /*6790*/  HMMA.16816.F32 R112, R120.reuse, R142, R112 ;  /* 0x0000008e7870723c */ /* 0x040fe20000001870 */
[----:B------:R-:W4:Y:S02]  /*67a0*/  LDSM.16.MT88.4 R140, [R195+0x3100] ;  /* 0x00310000c38c783b */ /* 0x000f240000004200 */
[----:B------:R-:W2:Y:S05]  /*67b0*/  MUFU.EX2 R161, R161 ;  /* 0x000000a100a17308 */ /* 0x000eaa0000000800 */
[C---:B-----5:R-:W-:Y:S05]  /*67c0*/  HMMA.16816.F32 R16, R120.reuse, R20, R16 ;  /* 0x000000147810723c */ /* 0x060fea0000001810 */
[----:B------:R-:W-:Y:S02]  /*67d0*/  MUFU.EX2 R162, R162 ;  /* 0x000000a200a27308 */ /* 0x000fe40000000800 */
[----:B------:R-:W-:Y:S01]  /*67e0*/  F2FP.PACK_AB R20, R153, R152 ;  /* 0x000000989914723e */ /* 0x000fe200000000ff */
[----:B------:R-:W-:Y:S01]  /*67f0*/  HMMA.16816.F32 R116, R120, R22, R116 ;  /* 0x000000167874723c */ /* 0x000fe20000001874 */
[----:B------:R-:W5:Y:S03]  /*6800*/  LDSM.16.MT88.4 R120, [R188+0x3100] ;  /* 0x00310000bc78783b */ /* 0x000f660000004200 */
[----:B------:R-:W-:Y:S01]  /*6810*/  F2FP.PACK_AB R21, R155, R154 ;  /* 0x0000009a9b15723e */ /* 0x000fe200000000ff */
[----:B------:R-:W-:Y:S02]  /*6820*/  FADD.FTZ R152, R152, R173 ;  /* 0x000000ad98987221 */ /* 0x000fe40000010000 */
[----:B-1----:R-:W-:Y:S01]  /*6830*/  F2FP.PACK_AB R22, R157, R156 ;  /* 0x0000009c9d16723e */ /* 0x002fe200000000ff */
[----:B------:R-:W1:Y:S01]  /*6840*/  MUFU.EX2 R163, R163 ;  /* 0x000000a300a37308 */ /* 0x000e620000000800 */
[----:B---3--:R-:W-:Y:S03]  /*6850*/  F2FP.PACK_AB R23, R159, R158 ;  /* 0x0000009e9f17723e */ /* 0x008fe600000000ff */
[----:B------:R-:W-:Y:S02]  /*6860*/  FADD.FTZ R154, R154, R5 ;  /* 0x000000059a9a7221 */ /* 0x000fe40000010000 */
[----:B------:R-:W-:Y:S02]  /*6870*/  FADD.FTZ R153, R153, R152 ;  /* 0x0000009899997221 */ /* 0x000fe40000010000 */
[C---:B--2---:R-:W-:Y:S02]  /*6880*/  HMMA.16816.F32 R8, R20.reuse, R124, R8 ;  /* 0x0000007c1408723c */ /* 0x044fe40000001808 */
[----:B------:R-:W2:Y:S03]  /*6890*/  MUFU.EX2 R215, R168 ;  /* 0x000000a800d77308 */ /* 0x000ea60000000800 */
[----:B------:R-:W-:Y:S02]  /*68a0*/  FADD.FTZ R155, R155, R154 ;  /* 0x0000009a9b9b7221 */ /* 0x000fe40000010000 */
[----:B------:R-:W-:Y:S01]  /*68b0*/  FADD.FTZ R156, R156, R153 ;  /* 0x000000999c9c7221 */ /* 0x000fe20000010000 */
[C---:B------:R-:W-:Y:S01]  /*68c0*/  HMMA.16816.F32 R36, R20.reuse, R126, R36 ;  /* 0x0000007e1424723c */ /* 0x040fe20000001824 */
[----:B------:R-:W-:Y:S03]  /*68d0*/  LDSM.16.MT88.4 R124, [R190+0x5100] ;  /* 0x00510000be7c783b */ /* 0x000fe60000004200 */
[----:B------:R-:W3:Y:S01]  /*68e0*/  MUFU.EX2 R167, R167 ;  /* 0x000000a700a77308 */ /* 0x000ee20000000800 */
[----:B------:R-:W-:Y:S02]  /*68f0*/  FADD.FTZ R158, R158, R155 ;  /* 0x0000009b9e9e7221 */ /* 0x000fe40000010000 */
[----:B------:R-:W-:Y:S01]  /*6900*/  FADD.FTZ R157, R157, R156 ;  /* 0x0000009c9d9d7221 */ /* 0x000fe20000010000 */
[C---:B------:R-:W-:Y:S04]  /*6910*/  HMMA.16816.F32 R40, R20.reuse, R128, R40 ;  /* 0x000000801428723c */ /* 0x040fe80000001828 */
[----:B------:R-:W-:Y:S04]  /*6920*/  FADD.FTZ R159, R159, R158 ;  /* 0x0000009e9f9f7221 */ /* 0x000fe80000010000 */
[C---:B------:R-:W-:Y:S01]  /*6930*/  HMMA.16816.F32 R44, R20.reuse, R130, R44 ;  /* 0x00000082142c723c */ /* 0x040fe2000000182c */
[----:B------:R-:W-:Y:S07]  /*6940*/  LDSM.16.MT88.4 R128, [R189+0x5100] ;  /* 0x00510000bd80783b */ /* 0x000fee0000004200 */
[C---:B------:R-:W-:Y:S08]  /*6950*/  HMMA.16816.F32 R48, R20.reuse, R24, R48 ;  /* 0x000000181430723c */ /* 0x040ff00000001830 */
[C---:B------:R-:W-:Y:S01]  /*6960*/  HMMA.16816.F32 R52, R20.reuse, R26, R52 ;  /* 0x0000001a1434723c */ /* 0x040fe20000001834 */
[----:B------:R-:W1:Y:S07]  /*6970*/  LDSM.16.MT88.4 R24, [R195+0x5100] ;  /* 0x00510000c318783b */ /* 0x000e6e0000004200 */
[C---:B------:R-:W-:Y:S08]  /*6980*/  HMMA.16816.F32 R56, R20.reuse, R136, R56 ;  /* 0x000000881438723c */ /* 0x040ff00000001838 */
[C---:B------:R-:W-:Y:S01]  /*6990*/  HMMA.16816.F32 R60, R20.reuse, R138, R60 ;  /* 0x0000008a143c723c */ /* 0x040fe2000000183c */
[----:B------:R-:W-:Y:S07]  /*69a0*/  LDSM.16.MT88.4 R136, [R195+0x3900] ;  /* 0x00390000c388783b */ /* 0x000fee0000004200 */
[C---:B----4-:R-:W-:Y:S08]  /*69b0*/  HMMA.16816.F32 R64, R20.reuse, R140, R64 ;  /* 0x0000008c1440723c */ /* 0x050ff00000001840 */
        /* <DEDUP_REMOVED lines=8> */
[C---:B-----5:R-:W-:Y:S08]  /*6a40*/  HMMA.16816.F32 R88, R20.reuse, R120, R88 ;  /* 0x000000781458723c */ /* 0x060ff00000001858 */
[C---:B------:R-:W-:Y:S01]  /*6a50*/  HMMA.16816.F32 R92, R20.reuse, R122, R92 ;  /* 0x0000007a145c723c */ /* 0x040fe2000000185c */
[----:B------:R-:W-:Y:S07]  /*6a60*/  LDSM.16.MT88.4 R120, [R190+0x1900] ;  /* 0x00190000be78783b */ /* 0x000fee0000004200 */
[C---:B-1----:R-:W-:Y:S08]  /*6a70*/  HMMA.16816.F32 R96, R20.reuse, R24, R96 ;  /* 0x000000181460723c */ /* 0x042ff00000001860 */
[C---:B------:R-:W-:Y:S01]  /*6a80*/  HMMA.16816.F32 R100, R20.reuse, R26, R100 ;  /* 0x0000001a1464723c */ /* 0x040fe20000001864 */
[----:B------:R-:W1:Y:S07]  /*6a90*/  LDSM.16.MT88.4 R24, [R195+0x1900] ;  /* 0x00190000c318783b */ /* 0x000e6e0000004200 */
[C---:B------:R-:W-:Y:S08]  /*6aa0*/  HMMA.16816.F32 R12, R20.reuse, R124, R12 ;  /* 0x0000007c140c723c */ /* 0x040ff0000000180c */
[C---:B------:R-:W-:Y:S01]  /*6ab0*/  HMMA.16816.F32 R104, R20.reuse, R126, R104 ;  /* 0x0000007e1468723c */ /* 0x040fe20000001868 */
[----:B------:R-:W4:Y:S07]  /*6ac0*/  LDSM.16.MT88.4 R124, [R188+0x1900] ;  /* 0x00190000bc7c783b */ /* 0x000f2e0000004200 */
[C---:B------:R-:W-:Y:S08]  /*6ad0*/  HMMA.16816.F32 R108, R20.reuse, R128, R108 ;  /* 0x00000080146c723c */ /* 0x040ff0000000186c */
[C---:B------:R-:W-:Y:S08]  /*6ae0*/  HMMA.16816.F32 R112, R20.reuse, R130, R112 ;  /* 0x000000821470723c */ /* 0x040ff00000001870 */
[C---:B------:R-:W-:Y:S08]  /*6af0*/  HMMA.16816.F32 R16, R20.reuse, R28, R16 ;  /* 0x0000001c1410723c */ /* 0x040ff00000001810 */
[----:B------:R-:W-:Y:S01]  /*6b00*/  HMMA.16816.F32 R116, R20, R30, R116 ;  /* 0x0000001e1474723c */ /* 0x000fe20000001874 */
[----:B------:R-:W5:Y:S06]  /*6b10*/  LDSM.16.MT88.4 R28, [R189+0x3900] ;  /* 0x00390000bd1c783b */ /* 0x000f6c0000004200 */
[----:B------:R-:W-:Y:S01]  /*6b20*/  F2FP.PACK_AB R20, R161, R160 ;  /* 0x000000a0a114723e */ /* 0x000fe200000000ff */
[----:B------:R-:W-:Y:S01]  /*6b30*/  FADD.FTZ R160, R160, R157 ;  /* 0x0000009da0a07221 */ /* 0x000fe20000010000 */
[----:B------:R-:W-:Y:S03]  /*6b40*/  F2FP.PACK_AB R21, R163, R162 ;  /* 0x000000a2a315723e */ /* 0x000fe600000000ff */
[----:B--2---:R-:W-:Y:S01]  /*6b50*/  F2FP.PACK_AB R22, R215, R212 ;  /* 0x000000d4d716723e */ /* 0x004fe200000000ff */
[----:B------:R-:W-:Y:S01]  /*6b60*/  FADD.FTZ R162, R162, R159 ;  /* 0x0000009fa2a27221 */ /* 0x000fe20000010000 */
[----:B---3--:R-:W-:Y:S01]  /*6b70*/  F2FP.PACK_AB R23, R167, R214 ;  /* 0x000000d6a717723e */ /* 0x008fe200000000ff */
[----:B------:R-:W-:Y:S02]  /*6b80*/  FADD.FTZ R161, R161, R160 ;  /* 0x000000a0a1a17221 */ /* 0x000fe40000010000 */
[----:B------:R-:W-:Y:S02]  /*6b90*/  FADD.FTZ R163, R163, R162 ;  /* 0x000000a2a3a37221 */ /* 0x000fe40000010000 */
[----:B------:R-:W-:Y:S02]  /*6ba0*/  FADD.FTZ R212, R212, R161 ;  /* 0x000000a1d4d47221 */ /* 0x000fe40000010000 */
[C---:B-1----:R-:W-:Y:S01]  /*6bb0*/  HMMA.16816.F32 R128, R20.reuse, R24, R8 ;  /* 0x000000181480723c */ /* 0x042fe20000001808 */
[----:B------:R-:W1:Y:S02]  /*6bc0*/  LDSM.16.MT88.4 R8, [R190+0x5900] ;  /* 0x00590000be08783b */ /* 0x000e640000004200 */
[----:B------:R-:W-:Y:S02]  /*6bd0*/  FADD.FTZ R214, R214, R163 ;  /* 0x000000a3d6d67221 */ /* 0x000fe40000010000 */
[----:B------:R-:W-:Y:S02]  /*6be0*/  FADD.FTZ R213, R215, R212 ;  /* 0x000000d4d7d57221 */ /* 0x000fe40000010000 */
[----:B------:R-:W-:Y:S01]  /*6bf0*/  FADD.FTZ R211, R167, R214 ;  /* 0x000000d6a7d37221 */ /* 0x000fe20000010000 */
        /* <DEDUP_REMOVED lines=8> */
[C---:B------:R-:W-:Y:S08]  /*6c80*/  HMMA.16816.F32 R64, R20.reuse, R136, R64 ;  /* 0x000000881440723c */ /* 0x040ff00000001840 */
[C---:B------:R-:W-:Y:S08]  /*6c90*/  HMMA.16816.F32 R68, R20.reuse, R138, R68 ;  /* 0x0000008a1444723c */ /* 0x040ff00000001844 */
[C---:B------:R-:W-:Y:S08]  /*6ca0*/  HMMA.16816.F32 R72, R20.reuse, R140, R72 ;  /* 0x0000008c1448723c */ /* 0x040ff00000001848 */
[C---:B------:R-:W-:Y:S08]  /*6cb0*/  HMMA.16816.F32 R76, R20.reuse, R142, R76 ;  /* 0x0000008e144c723c */ /* 0x040ff0000000184c */
[C---:B-----5:R-:W-:Y:S08]  /*6cc0*/  HMMA.16816.F32 R80, R20.reuse, R28, R80 ;  /* 0x0000001c1450723c */ /* 0x060ff00000001850 */
[C---:B------:R-:W-:Y:S01]  /*6cd0*/  HMMA.16816.F32 R84, R20.reuse, R30, R84 ;  /* 0x0000001e1454723c */ /* 0x040fe20000001854 */
[----:B------:R-:W3:Y:S07]  /*6ce0*/  LDSM.16.MT88.4 R28, [R188+0x5900] ;  /* 0x00590000bc1c783b */ /* 0x000eee0000004200 */
[C---:B------:R-:W-:Y:S08]  /*6cf0*/  HMMA.16816.F32 R88, R20.reuse, R144, R88 ;  /* 0x000000901458723c */ /* 0x040ff00000001858 */
[C---:B------:R-:W-:Y:S08]  /*6d00*/  HMMA.16816.F32 R92, R20.reuse, R146, R92 ;  /* 0x00000092145c723c */ /* 0x040ff0000000185c */
[C---:B------:R-:W-:Y:S08]  /*6d10*/  HMMA.16816.F32 R96, R20.reuse, R148, R96 ;  /* 0x000000941460723c */ /* 0x040ff00000001860 */
[C---:B------:R-:W-:Y:S08]  /*6d20*/  HMMA.16816.F32 R100, R20.reuse, R150, R100 ;  /* 0x000000961464723c */ /* 0x040ff00000001864 */
[C---:B-1----:R-:W-:Y:S08]  /*6d30*/  HMMA.16816.F32 R124, R20.reuse, R8, R12 ;  /* 0x00000008147c723c */ /* 0x042ff0000000180c */
[C---:B------:R-:W-:Y:S08]  /*6d40*/  HMMA.16816.F32 R104, R20.reuse, R10, R104 ;  /* 0x0000000a1468723c */ /* 0x040ff00000001868 */
[C---:B--2---:R-:W-:Y:S08]  /*6d50*/  HMMA.16816.F32 R108, R20.reuse, R24, R108 ;  /* 0x00000018146c723c */ /* 0x044ff0000000186c */
[C---:B------:R-:W-:Y:S08]  /*6d60*/  HMMA.16816.F32 R112, R20.reuse, R26, R112 ;  /* 0x0000001a1470723c */ /* 0x040ff00000001870 */
[C---:B---3--:R-:W-:Y:S08]  /*6d70*/  HMMA.16816.F32 R120, R20.reuse, R28, R16 ;  /* 0x0000001c1478723c */ /* 0x048ff00000001810 */
[----:B------:R-:W-:Y:S01]  /*6d80*/  HMMA.16816.F32 R116, R20, R30, R116 ;  /* 0x0000001e1474723c */ /* 0x000fe20000001874 */
[----:B------:R-:W-:-:S07]  /*6d90*/  @P4 BRA `(.L_x_12) ;  /* 0xffffd9f000004947 */ /* 0x000fce000383ffff */
.L_x_11:
[----:B------:R-:W1:Y:S01]  /*6da0*/  SHFL.BFLY PT, R6, R213, 0x2, 0x1f ;  /* 0x0c401f00d5067f89 */ /* 0x000e6200000e0000 */
[----:B------:R-:W-:-:S03]  /*6db0*/  PLOP3.LUT P2, PT, PT, PT, PT, 0x8, 0x0 ;  /* 0x000000000000781c */ /* 0x000fc60003f4e170 */
[----:B------:R-:W2:Y:S01]  /*6dc0*/  SHFL.BFLY PT, R0, R211, 0x2, 0x1f ;  /* 0x0c401f00d3007f89 */ /* 0x000ea200000e0000 */
[----:B-1----:R-:W-:Y:S02]  /*6dd0*/  FADD.FTZ R6, R6, R213 ;  /* 0x000000d506067221 */ /* 0x002fe40000010000 */
[----:B--2---:R-:W-:-:S03]  /*6de0*/  FADD.FTZ R7, R0, R211 ;  /* 0x000000d300077221 */ /* 0x004fc60000010000 */
[----:B------:R-:W1:Y:S01]  /*6df0*/  SHFL.BFLY PT, R5, R6, 0x1, 0x1f ;  /* 0x0c201f0006057f89 */ /* 0x000e6200000e0000 */
[----:B------:R-:W-:-:S03]  /*6e00*/  MOV R0, RZ ;  /* 0x000000ff00007202 */ /* 0x000fc60000000f00 */
[----:B------:R-:W2:Y:S01]  /*6e10*/  SHFL.BFLY PT, R2, R7, 0x1, 0x1f ;  /* 0x0c201f0007027f89 */ /* 0x000ea200000e0000 */
[----:B-1----:R-:W-:Y:S01]  /*6e20*/  FADD.FTZ R4, R6, R5 ;  /* 0x0000000506047221 */ /* 0x002fe20000010000 */
[----:B------:R-:W-:Y:S01]  /*6e30*/  MOV R5, RZ ;  /* 0x000000ff00057202 */ /* 0x000fe20000000f00 */
[----:B--2---:R-:W-:-:S03]  /*6e40*/  FADD.FTZ R2, R2, R7 ;  /* 0x0000000702027221 */ /* 0x004fc60000010000 */
[----:B------:R-:W-:Y:S02]  /*6e50*/  FSETP.NE.FTZ.AND P1, PT, R4, RZ, PT ;  /* 0x000000ff0400720b */ /* 0x000fe40003f35000 */
[----:B------:R-:W-:-:S11]  /*6e60*/  FSETP.NE.FTZ.AND P0, PT, R2, RZ, PT ;  /* 0x000000ff0200720b */ /* 0x000fd60003f15000 */
[----:B------:R-:W1:Y:S01]  /*6e70*/  @P1 MUFU.RCP R5, R4 ;  /* 0x0000000400051308 */ /* 0x000e620000001000 */
[----:B------:R-:W-:Y:S02]  /*6e80*/  @P1 MOV R8, 0x3f317218 ;  /* 0x3f31721800081802 */ /* 0x000fe40000000f00 */
[----:B------:R-:W-:-:S05]  /*6e90*/  @P0 MOV R9, 0x3f317218 ;  /* 0x3f31721800090802 */ /* 0x000fca0000000f00 */
[----:B------:R-:W2:Y:S08]  /*6ea0*/  @P1 MUFU.LG2 R4, R4 ;  /* 0x0000000400041308 */ /* 0x000eb00000000c00 */
[----:B------:R-:W3:Y:S01]  /*6eb0*/  @P0 MUFU.LG2 R6, R2 ;  /* 0x0000000200060308 */ /* 0x000ee20000000c00 */
[C---:B-1----:R-:W-:Y:S02]  /*6ec0*/  FMUL.FTZ R128, R5.reuse, R128 ;  /* 0x0000008005807220 */ /* 0x042fe40000410000 */
[----:B------:R-:W-:-:S02]  /*6ed0*/  FMUL.FTZ R129, R5, R129 ;  /* 0x0000008105817220 */ /* 0x000fc40000410000 */
[C---:B------:R-:W-:Y:S02]  /*6ee0*/  FMUL.FTZ R36, R5.reuse, R36 ;  /* 0x0000002405247220 */ /* 0x040fe40000410000 */
[C---:B------:R-:W-:Y:S01]  /*6ef0*/  FMUL.FTZ R37, R5.reuse, R37 ;  /* 0x0000002505257220 */ /* 0x040fe20000410000 */
[----:B------:R1:W4:Y:S01]  /*6f00*/  @P0 MUFU.RCP R0, R2 ;  /* 0x0000000200000308 */ /* 0x0003220000001000 */
[----:B--2---:R-:W-:Y:S02]  /*6f10*/  @P1 FMUL.FTZ R7, R4, 0.69314718246459960938 ;  /* 0x3f31721804071820 */ /* 0x004fe40000410000 */
[----:B------:R-:W-:Y:S02]  /*6f20*/  @P1 FMUL.FTZ R4, R8, c[0x0][0x2d0] ;  /* 0x0000b40008041a20 */ /* 0x000fe40000410000 */
[C---:B------:R-:W-:Y:S02]  /*6f30*/  FMUL.FTZ R40, R5.reuse, R40 ;  /* 0x0000002805287220 */ /* 0x040fe40000410000 */
[----:B------:R-:W-:-:S02]  /*6f40*/  FMUL.FTZ R41, R5, R41 ;  /* 0x0000002905297220 */ /* 0x000fc40000410000 */
[----:B---3--:R-:W-:Y:S02]  /*6f50*/  @P0 FMUL.FTZ R8, R6, 0.69314718246459960938 ;  /* 0x3f31721806080820 */ /* 0x008fe40000410000 */
[----:B------:R-:W-:Y:S02]  /*6f60*/  @P0 FMUL.FTZ R6, R9, c[0x0][0x2d0] ;  /* 0x0000b40009060a20 */ /* 0x000fe40000410000 */
[C---:B------:R-:W-:Y:S02]  /*6f70*/  FMUL.FTZ R44, R5.reuse, R44 ;  /* 0x0000002c052c7220 */ /* 0x040fe40000410000 */
[C---:B------:R-:W-:Y:S01]  /*6f80*/  FMUL.FTZ R45, R5.reuse, R45 ;  /* 0x0000002d052d7220 */ /* 0x040fe20000410000 */
[----:B-1----:R-:W-:Y:S01]  /*6f90*/  MOV R2, 0xff800000 ;  /* 0xff80000000027802 */ /* 0x002fe20000000f00 */
[C---:B------:R-:W-:Y:S02]  /*6fa0*/  FMUL.FTZ R48, R5.reuse, R48 ;  /* 0x0000003005307220 */ /* 0x040fe40000410000 */
[----:B------:R-:W-:-:S02]  /*6fb0*/  FMUL.FTZ R49, R5, R49 ;  /* 0x0000003105317220 */ /* 0x000fc40000410000 */
[C---:B------:R-:W-:Y:S02]  /*6fc0*/  FMUL.FTZ R52, R5.reuse, R52 ;  /* 0x0000003405347220 */ /* 0x040fe40000410000 */
[C---:B------:R-:W-:Y:S02]  /*6fd0*/  FMUL.FTZ R53, R5.reuse, R53 ;  /* 0x0000003505357220 */ /* 0x040fe40000410000 */
[C---:B------:R-:W-:Y:S02]  /*6fe0*/  FMUL.FTZ R56, R5.reuse, R56 ;  /* 0x0000003805387220 */ /* 0x040fe40000410000 */
[C---:B------:R-:W-:Y:S02]  /*6ff0*/  FMUL.FTZ R57, R5.reuse, R57 ;  /* 0x0000003905397220 */ /* 0x040fe40000410000 */
        /* <DEDUP_REMOVED lines=33> */
[----:B------:R-:W-:Y:S01]  /*7210*/  FMUL.FTZ R117, R5, R117 ;  /* 0x0000007505757220 */ /* 0x000fe20000410000 */
[----:B------:R-:W-:Y:S01]  /*7220*/  MOV R5, 0xff800000 ;  /* 0xff80000000057802 */ /* 0x000fe20000000f00 */
[C---:B----4-:R-:W-:Y:S02]  /*7230*/  FMUL.FTZ R130, R0.reuse, R130 ;  /* 0x0000008200827220 */ /* 0x050fe40000410000 */
        /* <DEDUP_REMOVED lines=46> */
[----:B------:R-:W-:Y:S02]  /*7520*/  FMUL.FTZ R119, R0, R119 ;  /* 0x0000007700777220 */ /* 0x000fe40000410000 */
[----:B------:R-:W-:Y:S02]  /*7530*/  @P1 FFMA.FTZ R2, R4, R132, R7 ;  /* 0x0000008404021223 */ /* 0x000fe40000010007 */
[----:B------:R-:W-:Y:S02]  /*7540*/  @P0 FFMA.FTZ R5, R6, R3, R8 ;  /* 0x0000000306050223 */ /* 0x000fe40000010008 */
.L_x_3:
[----:B------:R-:W-:Y:S05]  /*7550*/  @P2 BRA `(.L_x_15) ;  /* 0x0000196000002947 */ /* 0x000fea0003800000 */
[----:B------:R-:W3:Y:S01]  /*7560*/  S2R R11, SR_TID.X ;  /* 0x00000000000b7919 */ /* 0x000ee20000002100 */
[----:B------:R-:W-:Y:S01]  /*7570*/  USHF.R.S32.HI UR6, URZ, 0x1f, UR10 ;  /* 0x0000001f3f067899 */ /* 0x000fe2000801140a */
[----:B------:R-:W-:Y:S01]  /*7580*/  IMAD R6, RZ, RZ, -UR10 ;  /* 0x8000000aff067e24 */ /* 0x000fe2000f8e02ff */
[----:B------:R-:W-:Y:S01]  /*7590*/  ULDC.64 UR4, c[0x0][0x4d0] ;  /* 0x0001340000047ab9 */ /* 0x000fe20000000a00 */
[----:B------:R-:W4:Y:S01]  /*75a0*/  S2R R3, SR_CTAID.Y ;  /* 0x0000000000037919 */ /* 0x000f220000002600 */
[----:B------:R-:W-:Y:S01]  /*75b0*/  UIMAD UR7, UR6, UR4, URZ ;  /* 0x00000004060772a4 */ /* 0x000fe2000f8e023f */
[----:B------:R-:W-:Y:S01]  /*75c0*/  IMAD.MOV.U32 R9, RZ, RZ, c[0x0][0x4e8] ;  /* 0x00013a00ff097624 */ /* 0x000fe200078e00ff */
[----:B--2---:R-:W-:Y:S01]  /*75d0*/  UIMAD.WIDE.U32 UR8, UR10, UR4, URZ ;  /* 0x000000040a0872a5 */ /* 0x004fe2000f8e003f */
[----:B------:R-:W2:Y:S01]  /*75e0*/  S2R R8, SR_CTAID.Z ;  /* 0x0000000000087919 */ /* 0x000ea20000002700 */
[----:B------:R-:W-:Y:S01]  /*75f0*/  UIMAD UR7, UR10, UR5, UR7 ;  /* 0x000000050a0772a4 */ /* 0x000fe2000f8e0207 */
[----:B------:R-:W-:Y:S01]  /*7600*/  BSSY B0, `(.L_x_16) ;  /* 0x00000f9000007945 */ /* 0x000fe20003800000 */
[C---:B------:R-:W-:Y:S01]  /*7610*/  ISETP.NE.AND P1, PT, R9.reuse, 0x1, PT ;  /* 0x000000010900780c */ /* 0x040fe20003f25270 */
[----:B------:R-:W-:Y:S01]  /*7620*/  ULDC.64 UR4, c[0x0][0x438] ;  /* 0x00010e0000047ab9 */ /* 0x000fe20000000a00 */
[----:B------:R-:W-:Y:S01]  /*7630*/  MOV R17, UR9 ;  /* 0x0000000900117c02 */ /* 0x000fe20008000f00 */
[----:B------:R-:W-:Y:S01]  /*7640*/  UIMAD.WIDE.U32 UR14, UR10, UR4, URZ ;  /* 0x000000040a0e72a5 */ /* 0x000fe2000f8e003f */
[----:B------:R-:W-:Y:S01]  /*7650*/  IMAD.U32 R16, RZ, RZ, UR8 ;  /* 0x00000008ff107e24 */ /* 0x000fe2000f8e00ff */
[----:B------:R-:W-:Y:S01]  /*7660*/  UIMAD UR4, UR6, UR4, URZ ;  /* 0x00000004060472a4 */ /* 0x000fe2000f8e023f */
[----:B------:R-:W-:Y:S01]  /*7670*/  IMAD R9, R9, c[0x0][0x388], RZ ;  /* 0x0000e20009097a24 */ /* 0x000fe200078e02ff */
[----:B------:R-:W-:-:S02]  /*7680*/  UIADD3 UR7, UR9, UR7, URZ ;  /* 0x0000000709077290 */ /* 0x000fc4000fffe03f */
[----:B------:R-:W-:Y:S01]  /*7690*/  UIMAD UR4, UR10, UR5, UR4 ;  /* 0x000000050a0472a4 */ /* 0x000fe2000f8e0204 */
[----:B------:R-:W-:Y:S01]  /*76a0*/  MOV R14, UR14 ;  /* 0x0000000e000e7c02 */ /* 0x000fe20008000f00 */
[----:B------:R-:W-:Y:S01]  /*76b0*/  IMAD.U32 R15, RZ, RZ, UR15 ;  /* 0x0000000fff0f7e24 */ /* 0x000fe2000f8e00ff */
[----:B---3--:R-:W-:Y:S01]  /*76c0*/  SHF.R.S32.HI R0, RZ, 0x1f, R11 ;  /* 0x0000001fff007819 */ /* 0x008fe2000001140b */
[----:B------:R-:W-:Y:S01]  /*76d0*/  UIADD3 UR4, UR15, UR4, URZ ;  /* 0x000000040f047290 */ /* 0x000fe2000fffe03f */
[----:B------:R-:W-:Y:S02]  /*76e0*/  IMAD.U32 R17, RZ, RZ, UR7 ;  /* 0x00000007ff117e24 */ /* 0x000fe4000f8e00ff */
[-C--:B------:R-:W-:Y:S01]  /*76f0*/  LEA.HI R13, R0, R11.reuse, RZ, 0x5 ;  /* 0x0000000b000d7211 */ /* 0x080fe200078f28ff */
[----:B----4-:R-:W-:Y:S01]  /*7700*/  IMAD R6, R6, c[0x0][0x550], R3 ;  /* 0x0001540006067a24 */ /* 0x010fe200078e0203 */
[----:B------:R-:W-:Y:S01]  /*7710*/  LEA.HI R0, R0, R11, RZ, 0x2 ;  /* 0x0000000b00007211 */ /* 0x000fe200078f10ff */
[----:B------:R-:W-:Y:S01]  /*7720*/  IMAD.U32 R15, RZ, RZ, UR4 ;  /* 0x00000004ff0f7e24 */ /* 0x000fe2000f8e00ff */
[----:B-1----:R-:W-:Y:S01]  /*7730*/  LOP3.LUT R4, R13, 0xffffffe0, RZ, 0xc0, !PT ;  /* 0xffffffe00d047812 */ /* 0x002fe200078ec0ff */
[----:B--2---:R-:W-:Y:S01]  /*7740*/  IMAD.WIDE.U32 R16, R8, c[0x0][0x4d8], R16 ;  /* 0x0001360008107a25 */ /* 0x004fe200078e0010 */
[----:B------:R-:W-:-:S02]  /*7750*/  SHF.R.S32.HI R10, RZ, 0x5, R13 ;  /* 0x00000005ff0a7819 */ /* 0x000fc4000001140d */
[----:B------:R-:W-:Y:S01]  /*7760*/  SHF.R.S32.HI R13, RZ, 0x1f, R13 ;  /* 0x0000001fff0d7819 */ /* 0x000fe2000001140d */
[----:B------:R-:W-:Y:S01]  /*7770*/  IMAD.IADD R4, R11, 0x1, -R4 ;  /* 0x000000010b047824 */ /* 0x000fe200078e0a04 */
[----:B------:R-:W-:Y:S01]  /*7780*/  LOP3.LUT R0, R0, 0xfffffffc, RZ, 0xc0, !PT ;  /* 0xfffffffc00007812 */ /* 0x000fe200078ec0ff */
[----:B------:R-:W-:Y:S01]  /*7790*/  IMAD.WIDE.U32 R14, R8, c[0x0][0x440], R14 ;  /* 0x00011000080e7a25 */ /* 0x000fe200078e000e */
[----:B------:R-:W-:Y:S02]  /*77a0*/  LEA.HI R13, R13, R10, RZ, 0x3 ;  /* 0x0000000a0d0d7211 */ /* 0x000fe400078f18ff */
[----:B------:R-:W-:Y:S01]  /*77b0*/  IADD3 R11, -R0, R11, RZ ;  /* 0x0000000b000b7210 */ /* 0x000fe20007ffe1ff */
[----:B------:R-:W-:Y:S01]  /*77c0*/  IMAD.MOV.U32 R20, RZ, RZ, R14 ;  /* 0x000000ffff147224 */ /* 0x000fe200078e000e */
[----:B------:R-:W-:Y:S01]  /*77d0*/  LOP3.LUT R13, R13, 0xffffff8, RZ, 0xc0, !PT ;  /* 0x0ffffff80d0d7812 */ /* 0x000fe200078ec0ff */
[----:B------:R-:W1:Y:S01]  /*77e0*/  S2R R0, SR_CTAID.X ;  /* 0x0000000000007919 */ /* 0x000e620000002500 */
[----:B------:R-:W-:-:S02]  /*77f0*/  SHF.R.S32.HI R3, RZ, 0x1f, R4 ;  /* 0x0000001fff037819 */ /* 0x000fc40000011404 */
[----:B------:R-:W-:Y:S01]  /*7800*/  SHF.R.S32.HI R7, RZ, 0x1f, R8 ;  /* 0x0000001fff077819 */ /* 0x000fe20000011408 */
[----:B------:R-:W-:Y:S01]  /*7810*/  IMAD.IADD R13, R10, 0x1, -R13 ;  /* 0x000000010a0d7824 */ /* 0x000fe200078e0a0d */
[----:B------:R-:W-:Y:S02]  /*7820*/  LEA.HI R10, R11, R11, RZ, 0x1 ;  /* 0x0000000b0b0a7211 */ /* 0x000fe400078f08ff */
[----:B------:R-:W-:Y:S02]  /*7830*/  LEA.HI R3, R3, R4, RZ, 0x2 ;  /* 0x0000000403037211 */ /* 0x000fe400078f10ff */
[----:B------:R-:W-:Y:S02]  /*7840*/  LOP3.LUT R10, R10, 0x1ffffffe, RZ, 0xc0, !PT ;  /* 0x1ffffffe0a0a7812 */ /* 0x000fe400078ec0ff */
[----:B------:R-:W-:Y:S02]  /*7850*/  SHF.R.S32.HI R12, RZ, 0x2, R3 ;  /* 0x00000002ff0c7819 */ /* 0x000fe40000011403 */
[----:B------:R-:W-:Y:S01]  /*7860*/  IADD3 R10, R11, -R10, RZ ;  /* 0x8000000a0b0a7210 */ /* 0x000fe20007ffe0ff */
[----:B------:R-:W-:Y:S01]  /*7870*/  IMAD R11, R7, c[0x0][0x4d8], RZ ;  /* 0x00013600070b7a24 */ /* 0x000fe200078e02ff */
[----:B------:R-:W-:Y:S01]  /*7880*/  LOP3.LUT R3, R3, 0x7ffffffc, RZ, 0xc0, !PT ;  /* 0x7ffffffc03037812 */ /* 0x000fe200078ec0ff */
[----:B------:R-:W-:-:S02]  /*7890*/  IMAD R13, R13, 0x10, R12 ;  /* 0x000000100d0d7824 */ /* 0x000fc400078e020c */
[----:B------:R-:W-:Y:S02]  /*78a0*/  IMAD R7, R7, c[0x0][0x440], RZ ;  /* 0x0001100007077a24 */ /* 0x000fe400078e02ff */
[----:B------:R-:W-:Y:S02]  /*78b0*/  IMAD R19, R10, 0x8, R13 ;  /* 0x000000080a137824 */ /* 0x000fe400078e020d */
[C---:B------:R-:W-:Y:S02]  /*78c0*/  IMAD R7, R8.reuse, c[0x0][0x444], R7 ;  /* 0x0001110008077a24 */ /* 0x040fe400078e0207 */
[----:B------:R-:W-:Y:S01]  /*78d0*/  IMAD R11, R8, c[0x0][0x4dc], R11 ;  /* 0x00013700080b7a24 */ /* 0x000fe200078e020b */
[C---:B-1----:R-:W-:Y:S01]  /*78e0*/  LEA R19, R0.reuse, R19, 0x7 ;  /* 0x0000001300137211 */ /* 0x042fe200078e38ff */
[----:B------:R-:W-:Y:S01]  /*78f0*/  IMAD.IADD R21, R15, 0x1, R7 ;  /* 0x000000010f157824 */ /* 0x000fe200078e0207 */
[----:B------:R-:W-:Y:S01]  /*7900*/  SHF.R.S32.HI R8, RZ, 0x1f, R6 ;  /* 0x0000001fff087819 */ /* 0x000fe20000011406 */
[----:B------:R-:W-:Y:S01]  /*7910*/  IMAD.IADD R17, R17, 0x1, R11 ;  /* 0x0000000111117824 */ /* 0x000fe200078e020b */
[----:B------:R-:W-:Y:S01]  /*7920*/  MOV R10, R19 ;  /* 0x00000013000a7202 */ /* 0x000fe20000000f00 */
[----:B------:R-:W-:Y:S01]  /*7930*/  @P1 IMAD.HI.U32 R7, R19, c[0x0][0x4ec], RZ ;  /* 0x00013b0013071a27 */ /* 0x000fe200078e00ff */
[----:B------:R-:W-:-:S03]  /*7940*/  LEA R0, R0, R13, 0x7 ;  /* 0x0000000d00007211 */ /* 0x000fc600078e38ff */
[C---:B------:R-:W-:Y:S01]  /*7950*/  IMAD R11, R8.reuse, c[0x0][0x4e0], RZ ;  /* 0x00013800080b7a24 */ /* 0x040fe200078e02ff */
[----:B------:R-:W-:Y:S01]  /*7960*/  @P1 SHF.R.U32.HI R10, RZ, c[0x0][0x4f0], R7 ;  /* 0x00013c00ff0a1a19 */ /* 0x000fe20000011607 */
[----:B------:R-:W-:Y:S01]  /*7970*/  IMAD R15, R8, c[0x0][0x448], RZ ;  /* 0x00011200080f7a24 */ /* 0x000fe200078e02ff */
[----:B------:R-:W-:Y:S01]  /*7980*/  MOV R7, R19 ;  /* 0x0000001300077202 */ /* 0x000fe20000000f00 */
[C---:B------:R-:W-:Y:S01]  /*7990*/  IMAD R11, R6.reuse, c[0x0][0x4e4], R11 ;  /* 0x00013900060b7a24 */ /* 0x040fe200078e020b */
[--C-:B------:R-:W-:Y:S01]  /*79a0*/  SHF.R.S32.HI R12, RZ, 0x1f, R10.reuse ;  /* 0x0000001fff0c7819 */ /* 0x100fe2000001140a */
[----:B------:R-:W-:Y:S02]  /*79b0*/  IMAD.MOV R8, RZ, RZ, -R10 ;  /* 0x000000ffff087224 */ /* 0x000fe400078e0a0a */
[C---:B------:R-:W-:Y:S02]  /*79c0*/  IMAD R15, R6.reuse, c[0x0][0x44c], R15 ;  /* 0x00011300060f7a24 */ /* 0x040fe400078e020f */
[----:B------:R-:W-:-:S04]  /*79d0*/  IMAD.WIDE.U32 R20, R6, c[0x0][0x448], R20 ;  /* 0x0001120006147a25 */ /* 0x000fc800078e0014 */
[----:B------:R-:W-:-:S04]  /*79e0*/  IMAD.WIDE.U32 R16, R6, c[0x0][0x4e0], R16 ;  /* 0x0001380006107a25 */ /* 0x000fc800078e0010 */
[----:B------:R-:W-:Y:S01]  /*79f0*/  @P1 IMAD.HI.U32 R6, R19, c[0x0][0x4ec], RZ ;  /* 0x00013b0013061a27 */ /* 0x000fe200078e00ff */
[----:B------:R-:W-:Y:S01]  /*7a00*/  BAR.SYNC.DEFER_BLOCKING 0x1, 0x100 ;  /* 0x0044000000007b1d */ /* 0x000fe20000010000 */
[----:B------:R-:W-:Y:S02]  /*7a10*/  IADD3 R10, P0, R10, R16, RZ ;  /* 0x000000100a0a7210 */ /* 0x000fe40007f1e0ff */
[----:B------:R-:W-:Y:S01]  /*7a20*/  IMAD R8, R8, c[0x0][0x4e8], R19 ;  /* 0x00013a0008087a24 */ /* 0x000fe200078e0213 */
[----:B------:R-:W-:Y:S01]  /*7a30*/  @P1 SHF.R.U32.HI R7, RZ, c[0x0][0x4f0], R6 ;  /* 0x00013c00ff071a19 */ /* 0x000fe20000011606 */
[----:B------:R-:W-:Y:S01]  /*7a40*/  IMAD.IADD R21, R21, 0x1, R15 ;  /* 0x0000000115157824 */ /* 0x000fe200078e020f */
[----:B------:R-:W-:Y:S01]  /*7a50*/  IADD3.X R11, R12, R17, R11, P0, !PT ;  /* 0x000000110c0b7210 */ /* 0x000fe200007fe40b */
[----:B------:R-:W-:Y:S01]  /*7a60*/  IMAD.IADD R3, R4, 0x1, -R3 ;  /* 0x0000000104037824 */ /* 0x000fe200078e0a03 */
[----:B------:R-:W-:Y:S01]  /*7a70*/  SHF.R.S32.HI R6, RZ, 0x1f, R8 ;  /* 0x0000001fff067819 */ /* 0x000fe20000011408 */
[C---:B------:R-:W-:Y:S01]  /*7a80*/  IMAD.WIDE.U32 R20, R7.reuse, c[0x0][0x430], R20 ;  /* 0x00010c0007147a25 */ /* 0x040fe200078e0014 */
[----:B------:R-:W-:-:S02]  /*7a90*/  IADD3 R12, -R7, RZ, RZ ;  /* 0x000000ff070c7210 */ /* 0x000fc40007ffe1ff */
[----:B------:R-:W-:Y:S01]  /*7aa0*/  LOP3.LUT P1, RZ, R4, 0x3, RZ, 0xc0, !PT ;  /* 0x0000000304ff7812 */ /* 0x000fe2000782c0ff */
[----:B------:R-:W-:Y:S01]  /*7ab0*/  IMAD R15, R6, c[0x0][0x4c8], RZ ;  /* 0x00013200060f7a24 */ /* 0x000fe200078e02ff */
[----:B------:R-:W-:Y:S01]  /*7ac0*/  SHF.R.S32.HI R6, RZ, 0x1f, R7 ;  /* 0x0000001fff067819 */ /* 0x000fe20000011407 */
[----:B------:R-:W-:Y:S01]  /*7ad0*/  IMAD.WIDE.U32 R10, R8, c[0x0][0x4c8], R10 ;  /* 0x00013200080a7a25 */ /* 0x000fe200078e000a */
[----:B------:R-:W-:-:S03]  /*7ae0*/  ISETP.GE.OR P2, PT, R0, R9, P1 ;  /* 0x000000090000720c */ /* 0x000fc60000f46670 */
[----:B------:R-:W-:Y:S01]  /*7af0*/  IMAD R15, R8, c[0x0][0x4cc], R15 ;  /* 0x00013300080f7a24 */ /* 0x000fe200078e020f */
[----:B------:R-:W-:Y:S01]  /*7b00*/  LEA R8, P0, R10, c[0x0][0x4a8], 0x2 ;  /* 0x00012a000a087a11 */ /* 0x000fe200078010ff */
[----:B------:R-:W-:Y:S02]  /*7b10*/  IMAD R12, R12, c[0x0][0x4e8], R19 ;  /* 0x00013a000c0c7a24 */ /* 0x000fe400078e0213 */
[----:B------:R-:W-:Y:S02]  /*7b20*/  IMAD.IADD R15, R11, 0x1, R15 ;  /* 0x000000010b0f7824 */ /* 0x000fe400078e020f */
[----:B------:R-:W-:Y:S01]  /*7b30*/  IMAD R6, R6, c[0x0][0x430], RZ ;  /* 0x00010c0006067a24 */ /* 0x000fe200078e02ff */
[----:B------:R-:W-:Y:S02]  /*7b40*/  SHFL.IDX PT, R16, R8, 0x1, 0x1c1f ;  /* 0x003c1f0008107f89 */ /* 0x000fe400000e0000 */
[----:B------:R-:W-:Y:S01]  /*7b50*/  LEA.HI.X R15, R10, c[0x0][0x4ac], R15, 0x2, P0 ;  /* 0x00012b000a0f7a11 */ /* 0x000fe200000f140f */
[----:B------:R-:W-:Y:S01]  /*7b60*/  IMAD R7, R7, c[0x0][0x434], R6 ;  /* 0x00010d0007077a24 */ /* 0x000fe200078e0206 */
[----:B------:R-:W-:Y:S01]  /*7b70*/  SHFL.IDX PT, R10, R8, RZ, 0x1c1f ;  /* 0x001c1fff080a7589 */ /* 0x000fe200000e0000 */
[----:B------:R-:W-:-:S02]  /*7b80*/  SHF.R.S32.HI R6, RZ, 0x1f, R12 ;  /* 0x0000001fff067819 */ /* 0x000fc4000001140c */
[----:B------:R-:W-:Y:S01]  /*7b90*/  IMAD.IADD R21, R21, 0x1, R7 ;  /* 0x0000000115157824 */ /* 0x000fe200078e0207 */
[----:B------:R-:W1:Y:S02]  /*7ba0*/  SHFL.IDX PT, R11, R15, RZ, 0x1c1f ;  /* 0x001c1fff0f0b7589 */ /* 0x000e6400000e0000 */
[----:B------:R-:W-:Y:S01]  /*7bb0*/  IMAD R7, R6, c[0x0][0x428], RZ ;  /* 0x00010a0006077a24 */ /* 0x000fe200078e02ff */
[----:B------:R-:W-:Y:S01]  /*7bc0*/  IADD3 R6, R0, 0x8, RZ ;  /* 0x0000000800067810 */ /* 0x000fe20007ffe0ff */
[----:B------:R-:W2:Y:S01]  /*7bd0*/  SHFL.IDX PT, R17, R15, 0x1, 0x1c1f ;  /* 0x003c1f000f117f89 */ /* 0x000ea200000e0000 */
[----:B------:R-:W-:Y:S02]  /*7be0*/  IMAD.WIDE.U32 R20, R12, c[0x0][0x428], R20 ;  /* 0x00010a000c147a25 */ /* 0x000fe400078e0014 */
[----:B------:R-:W-:Y:S02]  /*7bf0*/  ISETP.GE.OR P1, PT, R6, R9, P1 ;  /* 0x000000090600720c */ /* 0x000fe40000f26670 */
[----:B------:R-:W-:-:S05]  /*7c00*/  IMAD R7, R12, c[0x0][0x42c], R7 ;  /* 0x00010b000c077a24 */ /* 0x000fca00078e0207 */
[----:B------:R-:W-:Y:S02]  /*7c10*/  IADD3 R12, R21, R7, RZ ;  /* 0x00000007150c7210 */ /* 0x000fe40007ffe0ff */
[----:B------:R-:W-:-:S04]  /*7c20*/  LEA R7, P0, R20, c[0x0][0x400], 0x2 ;  /* 0x0001000014077a11 */ /* 0x000fc800078010ff */
[----:B------:R-:W-:Y:S01]  /*7c30*/  LEA.HI.X R12, R20, c[0x0][0x404], R12, 0x2, P0 ;  /* 0x00010100140c7a11 */ /* 0x000fe200000f140c */
[----:B------:R3:W4:Y:S01]  /*7c40*/  SHFL.IDX PT, R14, R7, RZ, 0x1c1f ;  /* 0x001c1fff070e7589 */ /* 0x00072200000e0000 */
[----:B------:R-:W-:-:S03]  /*7c50*/  ISETP.GE.AND P0, PT, R6, R9, PT ;  /* 0x000000090600720c */ /* 0x000fc60003f06270 */
[----:B-1----:R3:W-:Y:S04]  /*7c60*/  @!P2 ST.E [R10.64], R2 ;  /* 0x000000020a00a985 */ /* 0x0027e8000c10190c */
[----:B--2---:R3:W-:Y:S01]  /*7c70*/  @!P1 ST.E [R16.64], R5 ;  /* 0x0000000510009985 */ /* 0x0047e2000c10190c */
[----:B------:R-:W-:Y:S02]  /*7c80*/  ISETP.GE.AND P1, PT, R0, R9, PT ;  /* 0x000000090000720c */ /* 0x000fe40003f26270 */
[----:B------:R-:W-:Y:S01]  /*7c90*/  SHF.L.U32 R9, R3, 0x1, RZ ;  /* 0x0000000103097819 */ /* 0x000fe200000006ff */
[----:B------:R3:W1:Y:S10]  /*7ca0*/  SHFL.IDX PT, R15, R12, RZ, 0x1c1f ;  /* 0x001c1fff0c0f7589 */ /* 0x00067400000e0000 */
[----:B------:R-:W-:Y:S05]  /*7cb0*/  @P1 BRA `(.L_x_17) ;  /* 0x000008d000001947 */ /* 0x000fea0003800000 */
[C---:B------:R-:W-:Y:S02]  /*7cc0*/  ISETP.GE.AND P1, PT, R9.reuse, c[0x0][0x3c8], PT ;  /* 0x0000f20009007a0c */ /* 0x040fe40003f26270 */
[----:B---3--:R-:W-:-:S02]  /*7cd0*/  IADD3 R5, R9, 0x8, RZ ;  /* 0x0000000809057810 */ /* 0x008fc40007ffe0ff */
[C---:B------:R-:W-:Y:S02]  /*7ce0*/  IADD3 R4, R9.reuse, 0x10, RZ ;  /* 0x0000001009047810 */ /* 0x040fe40007ffe0ff */
[----:B------:R-:W-:Y:S02]  /*7cf0*/  IADD3 R3, R9, 0x18, RZ ;  /* 0x0000001809037810 */ /* 0x000fe40007ffe0ff */
[----:B------:R-:W-:Y:S02]  /*7d00*/  ISETP.GE.AND P5, PT, R5, c[0x0][0x3c8], PT ;  /* 0x0000f20005007a0c */ /* 0x000fe40003fa6270 */
[----:B------:R-:W-:Y:S02]  /*7d10*/  ISETP.GE.AND P4, PT, R4, c[0x0][0x3c8], PT ;  /* 0x0000f20004007a0c */ /* 0x000fe40003f86270 */
[C---:B------:R-:W-:Y:S01]  /*7d20*/  IADD3 R2, R9.reuse, 0x20, RZ ;  /* 0x0000002009027810 */ /* 0x040fe20007ffe0ff */
[----:B-1--4-:R-:W-:Y:S01]  /*7d30*/  @!P1 IMAD.WIDE R10, R9, 0x4, R14 ;  /* 0x00000004090a9825 */ /* 0x012fe200078e020e */
[----:B------:R-:W-:-:S02]  /*7d40*/  ISETP.GE.AND P3, PT, R3, c[0x0][0x3c8], PT ;  /* 0x0000f20003007a0c */ /* 0x000fc40003f66270 */
[----:B------:R-:W-:Y:S02]  /*7d50*/  ISETP.GE.AND P2, PT, R2, c[0x0][0x3c8], PT ;  /* 0x0000f20002007a0c */ /* 0x000fe40003f46270 */
[C---:B------:R-:W-:Y:S01]  /*7d60*/  IADD3 R0, R9.reuse, 0x28, RZ ;  /* 0x0000002809007810 */ /* 0x040fe20007ffe0ff */
[----:B------:R1:W-:Y:S01]  /*7d70*/  @!P1 ST.E.64 [R10.64], R128 ;  /* 0x000000800a009985 */ /* 0x0003e2000c101b0c */
[----:B------:R-:W-:Y:S02]  /*7d80*/  IADD3 R6, R9, 0x30, RZ ;  /* 0x0000003009067810 */ /* 0x000fe40007ffe0ff */
[----:B------:R-:W-:Y:S02]  /*7d90*/  ISETP.GE.AND P6, PT, R0, c[0x0][0x3c8], PT ;  /* 0x0000f20000007a0c */ /* 0x000fe40003fc6270 */
[----:B------:R-:W-:Y:S02]  /*7da0*/  @!P5 LEA.HI R5, R5, R5, RZ, 0x1 ;  /* 0x000000050505d211 */ /* 0x000fe400078f08ff */
[----:B------:R-:W-:-:S02]  /*7db0*/  ISETP.GE.AND P1, PT, R6, c[0x0][0x3c8], PT ;  /* 0x0000f20006007a0c */ /* 0x000fc40003f26270 */
[----:B------:R-:W-:Y:S02]  /*7dc0*/  @!P4 LEA.HI R4, R4, R4, RZ, 0x1 ;  /* 0x000000040404c211 */ /* 0x000fe400078f08ff */
[----:B------:R-:W-:Y:S02]  /*7dd0*/  @!P3 LEA.HI R3, R3, R3, RZ, 0x1 ;  /* 0x000000030303b211 */ /* 0x000fe400078f08ff */
[----:B------:R-:W-:Y:S02]  /*7de0*/  @!P5 LOP3.LUT R5, R5, 0xfffffffe, RZ, 0xc0, !PT ;  /* 0xfffffffe0505d812 */ /* 0x000fe400078ec0ff */
[----:B------:R-:W-:Y:S02]  /*7df0*/  @!P4 LOP3.LUT R13, R4, 0xfffffffe, RZ, 0xc0, !PT ;  /* 0xfffffffe040dc812 */ /* 0x000fe400078ec0ff */
[----:B------:R-:W-:Y:S01]  /*7e00*/  @!P2 LEA.HI R2, R2, R2, RZ, 0x1 ;  /* 0x000000020202a211 */ /* 0x000fe200078f08ff */
[----:B------:R-:W-:Y:S01]  /*7e10*/  @!P5 IMAD.WIDE R4, R5, 0x4, R14 ;  /* 0x000000040504d825 */ /* 0x000fe200078e020e */
[----:B------:R-:W-:-:S02]  /*7e20*/  @!P3 LOP3.LUT R3, R3, 0xfffffffe, RZ, 0xc0, !PT ;  /* 0xfffffffe0303b812 */ /* 0x000fc400078ec0ff */
[----:B------:R-:W-:Y:S02]  /*7e30*/  @!P2 LOP3.LUT R17, R2, 0xfffffffe, RZ, 0xc0, !PT ;  /* 0xfffffffe0211a812 */ /* 0x000fe400078ec0ff */
[----:B------:R-:W-:Y:S01]  /*7e40*/  @!P6 LEA.HI R0, R0, R0, RZ, 0x1 ;  /* 0x000000000000e211 */ /* 0x000fe200078f08ff */
[--C-:B------:R-:W-:Y:S01]  /*7e50*/  @!P3 IMAD.WIDE R2, R3, 0x4, R14.reuse ;  /* 0x000000040302b825 */ /* 0x100fe200078e020e */
[----:B------:R-:W-:Y:S01]  /*7e60*/  @!P1 LEA.HI R6, R6, R6, RZ, 0x1 ;  /* 0x0000000606069211 */ /* 0x000fe200078f08ff */
[----:B------:R2:W-:Y:S01]  /*7e70*/  @!P5 ST.E.64 [R4.64], R36 ;  /* 0x000000240400d985 */ /* 0x0005e2000c101b0c */
[----:B------:R-:W-:Y:S01]  /*7e80*/  IADD3 R19, R9, 0x38, RZ ;  /* 0x0000003809137810 */ /* 0x000fe20007ffe0ff */
[--C-:B------:R-:W-:Y:S01]  /*7e90*/  @!P2 IMAD.WIDE R16, R17, 0x4, R14.reuse ;  /* 0x000000041110a825 */ /* 0x100fe200078e020e */
[----:B------:R-:W-:Y:S02]  /*7ea0*/  IADD3 R18, R9, 0x40, RZ ;  /* 0x0000004009127810 */ /* 0x000fe40007ffe0ff */
[----:B------:R-:W-:Y:S01]  /*7eb0*/  ISETP.GE.AND P5, PT, R19, c[0x0][0x3c8], PT ;  /* 0x0000f20013007a0c */ /* 0x000fe20003fa6270 */
[----:B-1----:R-:W-:Y:S01]  /*7ec0*/  @!P4 IMAD.WIDE R10, R13, 0x4, R14 ;  /* 0x000000040d0ac825 */ /* 0x002fe200078e020e */
[----:B------:R-:W-:-:S02]  /*7ed0*/  IADD3 R13, R9, 0x48, RZ ;  /* 0x00000048090d7810 */ /* 0x000fc40007ffe0ff */
[----:B------:R-:W-:Y:S02]  /*7ee0*/  IADD3 R8, R9, 0x50, RZ ;  /* 0x0000005009087810 */ /* 0x000fe40007ffe0ff */
[----:B------:R1:W-:Y:S01]  /*7ef0*/  @!P4 ST.E.64 [R10.64], R40 ;  /* 0x000000280a00c985 */ /* 0x0003e2000c101b0c */
[----:B------:R-:W-:-:S03]  /*7f00*/  ISETP.GE.AND P4, PT, R18, c[0x0][0x3c8], PT ;  /* 0x0000f20012007a0c */ /* 0x000fc60003f86270 */
[----:B------:R3:W-:Y:S01]  /*7f10*/  @!P3 ST.E.64 [R2.64], R44 ;  /* 0x0000002c0200b985 */ /* 0x0007e2000c101b0c */
[----:B------:R-:W-:Y:S02]  /*7f20*/  ISETP.GE.AND P3, PT, R13, c[0x0][0x3c8], PT ;  /* 0x0000f2000d007a0c */ /* 0x000fe40003f66270 */
[----:B------:R-:W-:Y:S01]  /*7f30*/  @!P5 LEA.HI R19, R19, R19, RZ, 0x1 ;  /* 0x000000131313d211 */ /* 0x000fe200078f08ff */
[----:B------:R4:W-:Y:S01]  /*7f40*/  @!P2 ST.E.64 [R16.64], R48 ;  /* 0x000000301000a985 */ /* 0x0009e2000c101b0c */
[----:B------:R-:W-:Y:S02]  /*7f50*/  ISETP.GE.AND P2, PT, R8, c[0x0][0x3c8], PT ;  /* 0x0000f20008007a0c */ /* 0x000fe40003f46270 */
[----:B------:R-:W-:-:S03]  /*7f60*/  @!P5 LOP3.LUT R19, R19, 0xfffffffe, RZ, 0xc0, !PT ;  /* 0xfffffffe1313d812 */ /* 0x000fc600078ec0ff */
[----:B------:R-:W-:Y:S02]  /*7f70*/  @!P4 LEA.HI R18, R18, R18, RZ, 0x1 ;  /* 0x000000121212c211 */ /* 0x000fe400078f08ff */
[----:B--2---:R-:W-:Y:S02]  /*7f80*/  @!P6 LOP3.LUT R5, R0, 0xfffffffe, RZ, 0xc0, !PT ;  /* 0xfffffffe0005e812 */ /* 0x004fe400078ec0ff */
[----:B------:R-:W-:Y:S02]  /*7f90*/  IADD3 R0, R9, 0x58, RZ ;  /* 0x0000005809007810 */ /* 0x000fe40007ffe0ff */
[----:B------:R-:W-:Y:S01]  /*7fa0*/  @!P3 LEA.HI R13, R13, R13, RZ, 0x1 ;  /* 0x0000000d0d0db211 */ /* 0x000fe200078f08ff */
[----:B------:R-:W-:Y:S01]  /*7fb0*/  @!P6 IMAD.WIDE R4, R5, 0x4, R14 ;  /* 0x000000040504e825 */ /* 0x000fe200078e020e */
[----:B------:R-:W-:Y:S02]  /*7fc0*/  @!P2 LEA.HI R8, R8, R8, RZ, 0x1 ;  /* 0x000000080808a211 */ /* 0x000fe400078f08ff */
[----:B------:R-:W-:-:S02]  /*7fd0*/  @!P3 LOP3.LUT R13, R13, 0xfffffffe, RZ, 0xc0, !PT ;  /* 0xfffffffe0d0db812 */ /* 0x000fc400078ec0ff */
[----:B------:R2:W-:Y:S01]  /*7fe0*/  @!P6 ST.E.64 [R4.64], R52 ;  /* 0x000000340400e985 */ /* 0x0005e2000c101b0c */
[----:B-1----:R-:W-:Y:S02]  /*7ff0*/  @!P4 LOP3.LUT R11, R18, 0xfffffffe, RZ, 0xc0, !PT ;  /* 0xfffffffe120bc812 */ /* 0x002fe400078ec0ff */
[----:B------:R-:W-:Y:S02]  /*8000*/  IADD3 R18, R9, 0x68, RZ ;  /* 0x0000006809127810 */ /* 0x000fe40007ffe0ff */
[----:B---3--:R-:W-:Y:S01]  /*8010*/  @!P1 LOP3.LUT R3, R6, 0xfffffffe, RZ, 0xc0, !PT ;  /* 0xfffffffe06039812 */ /* 0x008fe200078ec0ff */
[----:B------:R-:W-:Y:S01]  /*8020*/  @!P4 IMAD.WIDE R10, R11, 0x4, R14 ;  /* 0x000000040b0ac825 */ /* 0x000fe200078e020e */
[----:B------:R-:W-:-:S03]  /*8030*/  IADD3 R6, R9, 0x60, RZ ;  /* 0x0000006009067810 */ /* 0x000fc60007ffe0ff */
[----:B------:R-:W-:Y:S01]  /*8040*/  @!P1 IMAD.WIDE R2, R3, 0x4, R14 ;  /* 0x0000000403029825 */ /* 0x000fe200078e020e */
[----:B------:R-:W-:-:S03]  /*8050*/  ISETP.GE.AND P6, PT, R6, c[0x0][0x3c8], PT ;  /* 0x0000f20006007a0c */ /* 0x000fc60003fc6270 */
[----:B----4-:R-:W-:Y:S01]  /*8060*/  @!P3 IMAD.WIDE R16, R13, 0x4, R14 ;  /* 0x000000040d10b825 */ /* 0x010fe200078e020e */
[----:B------:R1:W-:Y:S01]  /*8070*/  @!P1 ST.E.64 [R2.64], R56 ;  /* 0x0000003802009985 */ /* 0x0003e2000c101b0c */
[----:B------:R-:W-:Y:S02]  /*8080*/  ISETP.GE.AND P1, PT, R0, c[0x0][0x3c8], PT ;  /* 0x0000f20000007a0c */ /* 0x000fe40003f26270 */
[----:B------:R-:W-:-:S06]  /*8090*/  IADD3 R13, R9, 0x70, RZ ;  /* 0x00000070090d7810 */ /* 0x000fcc0007ffe0ff */
[----:B------:R-:W-:-:S05]  /*80a0*/  @!P6 LEA.HI R6, R6, R6, RZ, 0x1 ;  /* 0x000000060606e211 */ /* 0x000fca00078f08ff */
[----:B------:R-:W-:Y:S02]  /*80b0*/  @!P1 LEA.HI R0, R0, R0, RZ, 0x1 ;  /* 0x0000000000009211 */ /* 0x000fe400078f08ff */
[----:B--2---:R-:W-:Y:S02]  /*80c0*/  @!P2 LOP3.LUT R5, R8, 0xfffffffe, RZ, 0xc0, !PT ;  /* 0xfffffffe0805a812 */ /* 0x004fe400078ec0ff */
[----:B------:R-:W-:Y:S02]  /*80d0*/  @!P1 LOP3.LUT R21, R0, 0xfffffffe, RZ, 0xc0, !PT ;  /* 0xfffffffe00159812 */ /* 0x000fe400078ec0ff */
[----:B------:R-:W-:Y:S01]  /*80e0*/  IADD3 R8, R9, 0x78, RZ ;  /* 0x0000007809087810 */ /* 0x000fe20007ffe0ff */
[----:B------:R-:W-:Y:S01]  /*80f0*/  @!P2 IMAD.WIDE R4, R5, 0x4, R14 ;  /* 0x000000040504a825 */ /* 0x000fe200078e020e */
[----:B------:R-:W-:-:S03]  /*8100*/  IADD3 R0, R9, 0x88, RZ ;  /* 0x0000008809007810 */ /* 0x000fc60007ffe0ff */
[----:B-1----:R-:W-:Y:S01]  /*8110*/  @!P5 IMAD.WIDE R2, R19, 0x4, R14 ;  /* 0x000000041302d825 */ /* 0x002fe200078e020e */
[----:B------:R-:W-:-:S04]  /*8120*/  IADD3 R19, R9, 0x80, RZ ;  /* 0x0000008009137810 */ /* 0x000fc80007ffe0ff */
[----:B------:R1:W-:Y:S01]  /*8130*/  @!P5 ST.E.64 [R2.64], R60 ;  /* 0x0000003c0200d985 */ /* 0x0003e2000c101b0c */
[----:B------:R-:W-:-:S03]  /*8140*/  ISETP.GE.AND P5, PT, R18, c[0x0][0x3c8], PT ;  /* 0x0000f20012007a0c */ /* 0x000fc60003fa6270 */
[----:B------:R2:W-:Y:S01]  /*8150*/  @!P4 ST.E.64 [R10.64], R64 ;  /* 0x000000400a00c985 */ /* 0x0005e2000c101b0c */
[----:B------:R-:W-:-:S03]  /*8160*/  ISETP.GE.AND P4, PT, R13, c[0x0][0x3c8], PT ;  /* 0x0000f2000d007a0c */ /* 0x000fc60003f86270 */
[----:B------:R-:W-:Y:S01]  /*8170*/  @!P3 ST.E.64 [R16.64], R68 ;  /* 0x000000441000b985 */ /* 0x000fe2000c101b0c */
[----:B------:R-:W-:-:S03]  /*8180*/  ISETP.GE.AND P3, PT, R8, c[0x0][0x3c8], PT ;  /* 0x0000f20008007a0c */ /* 0x000fc60003f66270 */
[----:B------:R3:W-:Y:S01]  /*8190*/  @!P2 ST.E.64 [R4.64], R72 ;  /* 0x000000480400a985 */ /* 0x0007e2000c101b0c */
[----:B------:R-:W-:Y:S02]  /*81a0*/  ISETP.GE.AND P2, PT, R19, c[0x0][0x3c8], PT ;  /* 0x0000f20013007a0c */ /* 0x000fe40003f46270 */
[----:B------:R-:W-:-:S03]  /*81b0*/  @!P5 LEA.HI R18, R18, R18, RZ, 0x1 ;  /* 0x000000121212d211 */ /* 0x000fc600078f08ff */
[----:B------:R-:W-:-:S04]  /*81c0*/  @!P4 LEA.HI R13, R13, R13, RZ, 0x1 ;  /* 0x0000000d0d0dc211 */ /* 0x000fc800078f08ff */
[----:B------:R-:W-:Y:S02]  /*81d0*/  @!P3 LEA.HI R8, R8, R8, RZ, 0x1 ;  /* 0x000000080808b211 */ /* 0x000fe400078f08ff */
[----:B------:R-:W-:Y:S02]  /*81e0*/  @!P4 LOP3.LUT R13, R13, 0xfffffffe, RZ, 0xc0, !PT ;  /* 0xfffffffe0d0dc812 */ /* 0x000fe400078ec0ff */
[----:B------:R-:W-:Y:S02]  /*81f0*/  @!P2 LEA.HI R19, R19, R19, RZ, 0x1 ;  /* 0x000000131313a211 */ /* 0x000fe400078f08ff */
[----:B-1----:R-:W-:Y:S02]  /*8200*/  @!P6 LOP3.LUT R3, R6, 0xfffffffe, RZ, 0xc0, !PT ;  /* 0xfffffffe0603e812 */ /* 0x002fe400078ec0ff */
[----:B------:R-:W-:Y:S01]  /*8210*/  @!P2 LOP3.LUT R19, R19, 0xfffffffe, RZ, 0xc0, !PT ;  /* 0xfffffffe1313a812 */ /* 0x000fe200078ec0ff */
[----:B--2---:R-:W-:Y:S01]  /*8220*/  @!P1 IMAD.WIDE R10, R21, 0x4, R14 ;  /* 0x00000004150a9825 */ /* 0x004fe200078e020e */
[----:B------:R-:W-:-:S03]  /*8230*/  IADD3 R6, R9, 0x98, RZ ;  /* 0x0000009809067810 */ /* 0x000fc60007ffe0ff */
[--C-:B------:R-:W-:Y:S01]  /*8240*/  @!P6 IMAD.WIDE R2, R3, 0x4, R14.reuse ;  /* 0x000000040302e825 */ /* 0x100fe200078e020e */
[----:B------:R1:W-:Y:S01]  /*8250*/  @!P1 ST.E.64 [R10.64], R76 ;  /* 0x0000004c0a009985 */ /* 0x0003e2000c101b0c */
[----:B------:R-:W-:Y:S02]  /*8260*/  ISETP.GE.AND P1, PT, R0, c[0x0][0x3c8], PT ;  /* 0x0000f20000007a0c */ /* 0x000fe40003f26270 */
[----:B---3--:R-:W-:Y:S01]  /*8270*/  @!P5 LOP3.LUT R5, R18, 0xfffffffe, RZ, 0xc0, !PT ;  /* 0xfffffffe1205d812 */ /* 0x008fe200078ec0ff */
[----:B------:R2:W-:Y:S01]  /*8280*/  @!P6 ST.E.64 [R2.64], R80 ;  /* 0x000000500200e985 */ /* 0x0005e2000c101b0c */
[----:B------:R-:W-:Y:S01]  /*8290*/  @!P4 IMAD.WIDE R16, R13, 0x4, R14 ;  /* 0x000000040d10c825 */ /* 0x000fe200078e020e */
[----:B------:R-:W-:-:S03]  /*82a0*/  IADD3 R13, R9, 0xa0, RZ ;  /* 0x000000a0090d7810 */ /* 0x000fc60007ffe0ff */
[----:B------:R-:W-:-:S04]  /*82b0*/  @!P5 IMAD.WIDE R4, R5, 0x4, R14 ;  /* 0x000000040504d825 */ /* 0x000fc800078e020e */
[----:B------:R-:W-:Y:S01]  /*82c0*/  @!P2 IMAD.WIDE R18, R19, 0x4, R14 ;  /* 0x000000041312a825 */ /* 0x000fe200078e020e */
[----:B------:R-:W-:Y:S01]  /*82d0*/  @!P1 LEA.HI R0, R0, R0, RZ, 0x1 ;  /* 0x0000000000009211 */ /* 0x000fe200078f08ff */
[----:B------:R3:W-:Y:S01]  /*82e0*/  @!P5 ST.E.64 [R4.64], R84 ;  /* 0x000000540400d985 */ /* 0x0007e2000c101b0c */
[----:B------:R-:W-:-:S03]  /*82f0*/  ISETP.GE.AND P5, PT, R6, c[0x0][0x3c8], PT ;  /* 0x0000f20006007a0c */ /* 0x000fc60003fa6270 */
[----:B------:R4:W-:Y:S01]  /*8300*/  @!P4 ST.E.64 [R16.64], R88 ;  /* 0x000000581000c985 */ /* 0x0009e2000c101b0c */
[----:B------:R-:W-:Y:S02]  /*8310*/  ISETP.GE.AND P4, PT, R13, c[0x0][0x3c8], PT ;  /* 0x0000f2000d007a0c */ /* 0x000fe40003f86270 */
[----:B-1----:R-:W-:Y:S02]  /*8320*/  @!P3 LOP3.LUT R11, R8, 0xfffffffe, RZ, 0xc0, !PT ;  /* 0xfffffffe080bb812 */ /* 0x002fe400078ec0ff */
[----:B------:R-:W-:Y:S02]  /*8330*/  IADD3 R8, R9, 0xa8, RZ ;  /* 0x000000a809087810 */ /* 0x000fe40007ffe0ff */
[----:B--2---:R-:W-:Y:S01]  /*8340*/  @!P1 LOP3.LUT R3, R0, 0xfffffffe, RZ, 0xc0, !PT ;  /* 0xfffffffe00039812 */ /* 0x004fe200078ec0ff */
[--C-:B------:R-:W-:Y:S01]  /*8350*/  @!P3 IMAD.WIDE R10, R11, 0x4, R14.reuse ;  /* 0x000000040b0ab825 */ /* 0x100fe200078e020e */
[----:B------:R-:W-:Y:S02]  /*8360*/  IADD3 R0, R9, 0x90, RZ ;  /* 0x0000009009007810 */ /* 0x000fe40007ffe0ff */
[----:B------:R-:W-:Y:S01]  /*8370*/  @!P5 LEA.HI R6, R6, R6, RZ, 0x1 ;  /* 0x000000060606d211 */ /* 0x000fe200078f08ff */
[----:B------:R-:W-:Y:S01]  /*8380*/  @!P1 IMAD.WIDE R2, R3, 0x4, R14 ;  /* 0x0000000403029825 */ /* 0x000fe200078e020e */
[----:B------:R-:W-:Y:S01]  /*8390*/  ISETP.GE.AND P6, PT, R0, c[0x0][0x3c8], PT ;  /* 0x0000f20000007a0c */ /* 0x000fe20003fc6270 */
[----:B------:R1:W-:Y:S01]  /*83a0*/  @!P3 ST.E.64 [R10.64], R92 ;  /* 0x0000005c0a00b985 */ /* 0x0003e2000c101b0c */
[----:B------:R-:W-:-:S02]  /*83b0*/  ISETP.GE.AND P3, PT, R8, c[0x0][0x3c8], PT ;  /* 0x0000f20008007a0c */ /* 0x000fc40003f66270 */
[----:B------:R-:W-:Y:S01]  /*83c0*/  @!P4 LEA.HI R13, R13, R13, RZ, 0x1 ;  /* 0x0000000d0d0dc211 */ /* 0x000fe200078f08ff */
[----:B------:R2:W-:Y:S01]  /*83d0*/  @!P2 ST.E.64 [R18.64], R96 ;  /* 0x000000601200a985 */ /* 0x0005e2000c101b0c */
[C---:B---3--:R-:W-:Y:S02]  /*83e0*/  IADD3 R5, R9.reuse, 0xb0, RZ ;  /* 0x000000b009057810 */ /* 0x048fe40007ffe0ff */
[----:B------:R-:W-:Y:S01]  /*83f0*/  IADD3 R4, R9, 0xb8, RZ ;  /* 0x000000b809047810 */ /* 0x000fe20007ffe0ff */
[----:B------:R3:W-:Y:S01]  /*8400*/  @!P1 ST.E.64 [R2.64], R100 ;  /* 0x0000006402009985 */ /* 0x0007e2000c101b0c */
[----:B------:R-:W-:Y:S02]  /*8410*/  ISETP.GE.AND P2, PT, R5, c[0x0][0x3c8], PT ;  /* 0x0000f20005007a0c */ /* 0x000fe40003f46270 */
[----:B------:R-:W-:Y:S02]  /*8420*/  ISETP.GE.AND P1, PT, R4, c[0x0][0x3c8], PT ;  /* 0x0000f20004007a0c */ /* 0x000fe40003f26270 */
[----:B------:R-:W-:-:S02]  /*8430*/  @!P6 LEA.HI R0, R0, R0, RZ, 0x1 ;  /* 0x000000000000e211 */ /* 0x000fc400078f08ff */
[----:B------:R-:W-:Y:S02]  /*8440*/  @!P3 LEA.HI R8, R8, R8, RZ, 0x1 ;  /* 0x000000080808b211 */ /* 0x000fe400078f08ff */
[----:B------:R-:W-:Y:S02]  /*8450*/  @!P4 LOP3.LUT R13, R13, 0xfffffffe, RZ, 0xc0, !PT ;  /* 0xfffffffe0d0dc812 */ /* 0x000fe400078ec0ff */
[----:B----4-:R-:W-:-:S03]  /*8460*/  @!P3 LOP3.LUT R17, R8, 0xfffffffe, RZ, 0xc0, !PT ;  /* 0xfffffffe0811b812 */ /* 0x010fc600078ec0ff */
[----:B------:R-:W-:Y:S01]  /*8470*/  @!P2 LEA.HI R5, R5, R5, RZ, 0x1 ;  /* 0x000000050505a211 */ /* 0x000fe200078f08ff */
[--C-:B------:R-:W-:Y:S01]  /*8480*/  @!P4 IMAD.WIDE R20, R13, 0x4, R14.reuse ;  /* 0x000000040d14c825 */ /* 0x100fe200078e020e */
[----:B------:R-:W-:Y:S02]  /*8490*/  @!P1 LEA.HI R4, R4, R4, RZ, 0x1 ;  /* 0x0000000404049211 */ /* 0x000fe400078f08ff */
[----:B------:R-:W-:Y:S01]  /*84a0*/  @!P2 LOP3.LUT R5, R5, 0xfffffffe, RZ, 0xc0, !PT ;  /* 0xfffffffe0505a812 */ /* 0x000fe200078ec0ff */
[----:B------:R-:W-:Y:S01]  /*84b0*/  @!P3 IMAD.WIDE R16, R17, 0x4, R14 ;  /* 0x000000041110b825 */ /* 0x000fe200078e020e */
[----:B-1----:R-:W-:Y:S02]  /*84c0*/  @!P5 LOP3.LUT R11, R6, 0xfffffffe, RZ, 0xc0, !PT ;  /* 0xfffffffe060bd812 */ /* 0x002fe400078ec0ff */
[----:B--2---:R-:W-:-:S03]  /*84d0*/  @!P1 LOP3.LUT R19, R4, 0xfffffffe, RZ, 0xc0, !PT ;  /* 0xfffffffe04139812 */ /* 0x004fc600078ec0ff */
[----:B------:R-:W-:Y:S01]  /*84e0*/  @!P5 IMAD.WIDE R10, R11, 0x4, R14 ;  /* 0x000000040b0ad825 */ /* 0x000fe200078e020e */
[----:B---3--:R-:W-:-:S03]  /*84f0*/  @!P6 LOP3.LUT R3, R0, 0xfffffffe, RZ, 0xc0, !PT ;  /* 0xfffffffe0003e812 */ /* 0x008fc600078ec0ff */
[----:B------:R-:W-:-:S04]  /*8500*/  @!P2 IMAD.WIDE R4, R5, 0x4, R14 ;  /* 0x000000040504a825 */ /* 0x000fc800078e020e */
[----:B------:R-:W-:-:S04]  /*8510*/  @!P6 IMAD.WIDE R2, R3, 0x4, R14 ;  /* 0x000000040302e825 */ /* 0x000fc800078e020e */
[----:B------:R-:W-:Y:S01]  /*8520*/  @!P1 IMAD.WIDE R14, R19, 0x4, R14 ;  /* 0x00000004130e9825 */ /* 0x000fe200078e020e */
[----:B------:R1:W-:Y:S04]  /*8530*/  @!P6 ST.E.64 [R2.64], R124 ;  /* 0x0000007c0200e985 */ /* 0x0003e8000c101b0c */
[----:B------:R1:W-:Y:S04]  /*8540*/  @!P5 ST.E.64 [R10.64], R104 ;  /* 0x000000680a00d985 */ /* 0x0003e8000c101b0c */
[----:B------:R1:W-:Y:S04]  /*8550*/  @!P4 ST.E.64 [R20.64], R108 ;  /* 0x0000006c1400c985 */ /* 0x0003e8000c101b0c */
[----:B------:R1:W-:Y:S04]  /*8560*/  @!P3 ST.E.64 [R16.64], R112 ;  /* 0x000000701000b985 */ /* 0x0003e8000c101b0c */
[----:B------:R1:W-:Y:S04]  /*8570*/  @!P2 ST.E.64 [R4.64], R120 ;  /* 0x000000780400a985 */ /* 0x0003e8000c101b0c */
[----:B------:R1:W-:Y:S02]  /*8580*/  @!P1 ST.E.64 [R14.64], R116 ;  /* 0x000000740e009985 */ /* 0x0003e4000c101b0c */
.L_x_17:
[----:B------:R-:W-:Y:S05]  /*8590*/  BSYNC B0 ;  /* 0x0000000000007941 */ /* 0x000fea0003800000 */
.L_x_16:
[----:B-1-3--:R1:W2:Y:S04]  /*85a0*/  SHFL.IDX PT, R5, R12, 0x1, 0x1c1f ;  /* 0x003c1f000c057f89 */ /* 0x00a2a800000e0000 */
[----:B------:R1:W3:Y:S01]  /*85b0*/  SHFL.IDX PT, R4, R7, 0x1, 0x1c1f ;  /* 0x003c1f0007047f89 */ /* 0x0002e200000e0000 */
[----:B------:R-:W-:Y:S05]  /*85c0*/  @P0 EXIT ;  /* 0x000000000000094d */ /* 0x000fea0003800000 */
[C---:B------:R-:W-:Y:S02]  /*85d0*/  IADD3 R3, R9.reuse, 0x8, RZ ;  /* 0x0000000809037810 */ /* 0x040fe40007ffe0ff */
[----:B------:R-:W-:-:S02]  /*85e0*/  ISETP.GE.AND P1, PT, R9, c[0x0][0x3c8], PT ;  /* 0x0000f20009007a0c */ /* 0x000fc40003f26270 */
[----:B------:R-:W-:Y:S02]  /*85f0*/  ISETP.GE.AND P0, PT, R3, c[0x0][0x3c8], PT ;  /* 0x0000f20003007a0c */ /* 0x000fe40003f06270 */
[C---:B------:R-:W-:Y:S02]  /*8600*/  IADD3 R2, R9.reuse, 0x10, RZ ;  /* 0x0000001009027810 */ /* 0x040fe40007ffe0ff */
[C---:B------:R-:W-:Y:S02]  /*8610*/  IADD3 R0, R9.reuse, 0x18, RZ ;  /* 0x0000001809007810 */ /* 0x040fe40007ffe0ff */
[----:B------:R-:W-:Y:S02]  /*8620*/  ISETP.GE.AND P6, PT, R2, c[0x0][0x3c8], PT ;  /* 0x0000f20002007a0c */ /* 0x000fe40003fc6270 */
[----:B------:R-:W-:Y:S02]  /*8630*/  ISETP.GE.AND P5, PT, R0, c[0x0][0x3c8], PT ;  /* 0x0000f20000007a0c */ /* 0x000fe40003fa6270 */
[C---:B------:R-:W-:Y:S01]  /*8640*/  IADD3 R10, R9.reuse, 0x20, RZ ;  /* 0x00000020090a7810 */ /* 0x040fe20007ffe0ff */
[C---:B-123--:R-:W-:Y:S01]  /*8650*/  @!P1 IMAD.WIDE R12, R9.reuse, 0x4, R4 ;  /* 0x00000004090c9825 */ /* 0x04efe200078e0204 */
[----:B------:R-:W-:-:S02]  /*8660*/  IADD3 R8, R9, 0x28, RZ ;  /* 0x0000002809087810 */ /* 0x000fc40007ffe0ff */
[----:B------:R-:W-:Y:S02]  /*8670*/  @!P0 LEA.HI R3, R3, R3, RZ, 0x1 ;  /* 0x0000000303038211 */ /* 0x000fe400078f08ff */
[----:B------:R-:W-:Y:S01]  /*8680*/  IADD3 R7, R9, 0x30, RZ ;  /* 0x0000003009077810 */ /* 0x000fe20007ffe0ff */
[----:B------:R1:W-:Y:S01]  /*8690*/  @!P1 ST.E.64 [R12.64], R130 ;  /* 0x000000820c009985 */ /* 0x0003e2000c101b0c */
[----:B------:R-:W-:Y:S02]  /*86a0*/  @!P0 LOP3.LUT R3, R3, 0xfffffffe, RZ, 0xc0, !PT ;  /* 0xfffffffe03038812 */ /* 0x000fe400078ec0ff */
[----:B------:R-:W-:Y:S02]  /*86b0*/  IADD3 R6, R9, 0x38, RZ ;  /* 0x0000003809067810 */ /* 0x000fe40007ffe0ff */
[----:B------:R-:W-:Y:S01]  /*86c0*/  ISETP.GE.AND P4, PT, R10, c[0x0][0x3c8], PT ;  /* 0x0000f2000a007a0c */ /* 0x000fe20003f86270 */
[----:B----4-:R-:W-:Y:S01]  /*86d0*/  @!P0 IMAD.WIDE R14, R3, 0x4, R4 ;  /* 0x00000004030e8825 */ /* 0x010fe200078e0204 */
[----:B------:R-:W-:-:S02]  /*86e0*/  IADD3 R3, R9, 0x40, RZ ;  /* 0x0000004009037810 */ /* 0x000fc40007ffe0ff */
[----:B------:R-:W-:Y:S02]  /*86f0*/  ISETP.GE.AND P3, PT, R8, c[0x0][0x3c8], PT ;  /* 0x0000f20008007a0c */ /* 0x000fe40003f66270 */
[----:B------:R-:W-:Y:S01]  /*8700*/  ISETP.GE.AND P2, PT, R7, c[0x0][0x3c8], PT ;  /* 0x0000f20007007a0c */ /* 0x000fe20003f46270 */
[----:B------:R2:W-:Y:S01]  /*8710*/  @!P0 ST.E.64 [R14.64], R38 ;  /* 0x000000260e008985 */ /* 0x0005e2000c101b0c */
[----:B------:R-:W-:Y:S02]  /*8720*/  ISETP.GE.AND P1, PT, R6, c[0x0][0x3c8], PT ;  /* 0x0000f20006007a0c */ /* 0x000fe40003f26270 */
[----:B------:R-:W-:Y:S02]  /*8730*/  @!P6 LEA.HI R2, R2, R2, RZ, 0x1 ;  /* 0x000000020202e211 */ /* 0x000fe400078f08ff */
[----:B------:R-:W-:Y:S02]  /*8740*/  ISETP.GE.AND P0, PT, R3, c[0x0][0x3c8], PT ;  /* 0x0000f20003007a0c */ /* 0x000fe40003f06270 */
[----:B------:R-:W-:-:S02]  /*8750*/  @!P5 LEA.HI R0, R0, R0, RZ, 0x1 ;  /* 0x000000000000d211 */ /* 0x000fc400078f08ff */
[----:B------:R-:W-:Y:S02]  /*8760*/  @!P6 LOP3.LUT R11, R2, 0xfffffffe, RZ, 0xc0, !PT ;  /* 0xfffffffe020be812 */ /* 0x000fe400078ec0ff */
[----:B------:R-:W-:Y:S02]  /*8770*/  @!P4 LEA.HI R10, R10, R10, RZ, 0x1 ;  /* 0x0000000a0a0ac211 */ /* 0x000fe400078f08ff */
[----:B------:R-:W-:Y:S02]  /*8780*/  @!P3 LEA.HI R8, R8, R8, RZ, 0x1 ;  /* 0x000000080808b211 */ /* 0x000fe400078f08ff */
[----:B------:R-:W-:Y:S02]  /*8790*/  IADD3 R2, R9, 0x48, RZ ;  /* 0x0000004809027810 */ /* 0x000fe40007ffe0ff */
[----:B-1----:R-:W-:Y:S02]  /*87a0*/  @!P5 LOP3.LUT R13, R0, 0xfffffffe, RZ, 0xc0, !PT ;  /* 0xfffffffe000dd812 */ /* 0x002fe400078ec0ff */
[----:B------:R-:W-:-:S02]  /*87b0*/  @!P2 LEA.HI R7, R7, R7, RZ, 0x1 ;  /* 0x000000070707a211 */ /* 0x000fc400078f08ff */
[----:B------:R-:W-:Y:S01]  /*87c0*/  IADD3 R0, R9, 0x50, RZ ;  /* 0x0000005009007810 */ /* 0x000fe20007ffe0ff */
[--C-:B------:R-:W-:Y:S01]  /*87d0*/  @!P5 IMAD.WIDE R12, R13, 0x4, R4.reuse ;  /* 0x000000040d0cd825 */ /* 0x100fe200078e0204 */
[----:B------:R-:W-:Y:S02]  /*87e0*/  @!P1 LEA.HI R6, R6, R6, RZ, 0x1 ;  /* 0x0000000606069211 */ /* 0x000fe400078f08ff */
[----:B------:R-:W-:Y:S02]  /*87f0*/  @!P0 LEA.HI R3, R3, R3, RZ, 0x1 ;  /* 0x0000000303038211 */ /* 0x000fe400078f08ff */
[----:B------:R-:W-:Y:S01]  /*8800*/  @!P3 LOP3.LUT R17, R8, 0xfffffffe, RZ, 0xc0, !PT ;  /* 0xfffffffe0811b812 */ /* 0x000fe200078ec0ff */
[----:B--2---:R-:W-:Y:S01]  /*8810*/  @!P6 IMAD.WIDE R14, R11, 0x4, R4 ;  /* 0x000000040b0ee825 */ /* 0x004fe200078e0204 */
[----:B------:R-:W-:Y:S02]  /*8820*/  @!P4 LOP3.LUT R11, R10, 0xfffffffe, RZ, 0xc0, !PT ;  /* 0xfffffffe0a0bc812 */ /* 0x000fe400078ec0ff */
[----:B------:R-:W-:-:S02]  /*8830*/  @!P2 LOP3.LUT R7, R7, 0xfffffffe, RZ, 0xc0, !PT ;  /* 0xfffffffe0707a812 */ /* 0x000fc400078ec0ff */
[----:B------:R1:W-:Y:S01]  /*8840*/  @!P6 ST.E.64 [R14.64], R42 ;  /* 0x0000002a0e00e985 */ /* 0x0003e2000c101b0c */
[----:B------:R-:W-:Y:S01]  /*8850*/  ISETP.GE.AND P6, PT, R2, c[0x0][0x3c8], PT ;  /* 0x0000f20002007a0c */ /* 0x000fe20003fc6270 */
[----:B------:R-:W-:Y:S01]  /*8860*/  @!P4 IMAD.WIDE R10, R11, 0x4, R4 ;  /* 0x000000040b0ac825 */ /* 0x000fe200078e0204 */
[----:B------:R-:W-:Y:S01]  /*8870*/  @!P0 LOP3.LUT R3, R3, 0xfffffffe, RZ, 0xc0, !PT ;  /* 0xfffffffe03038812 */ /* 0x000fe200078ec0ff */
[----:B------:R2:W-:Y:S01]  /*8880*/  @!P5 ST.E.64 [R12.64], R46 ;  /* 0x0000002e0c00d985 */ /* 0x0005e2000c101b0c */
[----:B------:R-:W-:Y:S02]  /*8890*/  ISETP.GE.AND P5, PT, R0, c[0x0][0x3c8], PT ;  /* 0x0000f20000007a0c */ /* 0x000fe40003fa6270 */
[C---:B------:R-:W-:Y:S01]  /*88a0*/  IADD3 R20, R9.reuse, 0x58, RZ ;  /* 0x0000005809147810 */ /* 0x040fe20007ffe0ff */
[----:B------:R3:W-:Y:S01]  /*88b0*/  @!P4 ST.E.64 [R10.64], R50 ;  /* 0x000000320a00c985 */ /* 0x0007e2000c101b0c */
[C---:B------:R-:W-:Y:S02]  /*88c0*/  IADD3 R19, R9.reuse, 0x60, RZ ;  /* 0x0000006009137810 */ /* 0x040fe40007ffe0ff */
[----:B------:R-:W-:-:S02]  /*88d0*/  IADD3 R18, R9, 0x68, RZ ;  /* 0x0000006809127810 */ /* 0x000fc40007ffe0ff */
[----:B------:R-:W-:Y:S02]  /*88e0*/  IADD3 R8, R9, 0x70, RZ ;  /* 0x0000007009087810 */ /* 0x000fe40007ffe0ff */
[----:B------:R-:W-:Y:S02]  /*88f0*/  ISETP.GE.AND P4, PT, R20, c[0x0][0x3c8], PT ;  /* 0x0000f20014007a0c */ /* 0x000fe40003f86270 */
[----:B------:R-:W-:Y:S02]  /*8900*/  @!P6 LEA.HI R2, R2, R2, RZ, 0x1 ;  /* 0x000000020202e211 */ /* 0x000fe400078f08ff */
[----:B------:R-:W-:-:S09]  /*8910*/  @!P5 LEA.HI R0, R0, R0, RZ, 0x1 ;  /* 0x000000000000d211 */ /* 0x000fd200078f08ff */
[----:B------:R-:W-:Y:S01]  /*8920*/  @!P4 LEA.HI R20, R20, R20, RZ, 0x1 ;  /* 0x000000141414c211 */ /* 0x000fe200078f08ff */
[----:B-1----:R-:W-:Y:S01]  /*8930*/  @!P3 IMAD.WIDE R14, R17, 0x4, R4 ;  /* 0x00000004110eb825 */ /* 0x002fe200078e0204 */
[----:B--2---:R-:W-:-:S03]  /*8940*/  @!P1 LOP3.LUT R13, R6, 0xfffffffe, RZ, 0xc0, !PT ;  /* 0xfffffffe060d9812 */ /* 0x004fc600078ec0ff */
[--C-:B------:R-:W-:Y:S01]  /*8950*/  @!P2 IMAD.WIDE R6, R7, 0x4, R4.reuse ;  /* 0x000000040706a825 */ /* 0x100fe200078e0204 */
[----:B------:R1:W-:Y:S01]  /*8960*/  @!P3 ST.E.64 [R14.64], R54 ;  /* 0x000000360e00b985 */ /* 0x0003e2000c101b0c */
[----:B------:R-:W-:Y:S02]  /*8970*/  ISETP.GE.AND P3, PT, R19, c[0x0][0x3c8], PT ;  /* 0x0000f20013007a0c */ /* 0x000fe40003f66270 */
[--C-:B------:R-:W-:Y:S01]  /*8980*/  @!P1 IMAD.WIDE R12, R13, 0x4, R4.reuse ;  /* 0x000000040d0c9825 */ /* 0x100fe200078e0204 */
[----:B------:R2:W-:Y:S01]  /*8990*/  @!P2 ST.E.64 [R6.64], R58 ;  /* 0x0000003a0600a985 */ /* 0x0005e2000c101b0c */
[----:B------:R-:W-:Y:S02]  /*89a0*/  ISETP.GE.AND P2, PT, R18, c[0x0][0x3c8], PT ;  /* 0x0000f20012007a0c */ /* 0x000fe40003f46270 */
[----:B------:R-:W-:Y:S01]  /*89b0*/  @!P0 IMAD.WIDE R16, R3, 0x4, R4 ;  /* 0x0000000403108825 */ /* 0x000fe200078e0204 */
[----:B------:R-:W-:Y:S01]  /*89c0*/  IADD3 R3, R9, 0x78, RZ ;  /* 0x0000007809037810 */ /* 0x000fe20007ffe0ff */
[----:B------:R4:W-:Y:S01]  /*89d0*/  @!P1 ST.E.64 [R12.64], R62 ;  /* 0x0000003e0c009985 */ /* 0x0009e2000c101b0c */
[----:B------:R-:W-:-:S02]  /*89e0*/  ISETP.GE.AND P1, PT, R8, c[0x0][0x3c8], PT ;  /* 0x0000f20008007a0c */ /* 0x000fc40003f26270 */
[----:B---3--:R-:W-:Y:S01]  /*89f0*/  @!P5 LOP3.LUT R11, R0, 0xfffffffe, RZ, 0xc0, !PT ;  /* 0xfffffffe000bd812 */ /* 0x008fe200078ec0ff */
[----:B------:R3:W-:Y:S01]  /*8a00*/  @!P0 ST.E.64 [R16.64], R66 ;  /* 0x0000004210008985 */ /* 0x0007e2000c101b0c */
[----:B------:R-:W-:Y:S02]  /*8a10*/  ISETP.GE.AND P0, PT, R3, c[0x0][0x3c8], PT ;  /* 0x0000f20003007a0c */ /* 0x000fe40003f06270 */
[----:B------:R-:W-:Y:S01]  /*8a20*/  @!P3 LEA.HI R19, R19, R19, RZ, 0x1 ;  /* 0x000000131313b211 */ /* 0x000fe200078f08ff */
[----:B------:R-:W-:Y:S01]  /*8a30*/  @!P5 IMAD.WIDE R10, R11, 0x4, R4 ;  /* 0x000000040b0ad825 */ /* 0x000fe200078e0204 */
[----:B------:R-:W-:Y:S02]  /*8a40*/  @!P2 LEA.HI R18, R18, R18, RZ, 0x1 ;  /* 0x000000121212a211 */ /* 0x000fe400078f08ff */
[----:B------:R-:W-:Y:S02]  /*8a50*/  @!P3 LOP3.LUT R19, R19, 0xfffffffe, RZ, 0xc0, !PT ;  /* 0xfffffffe1313b812 */ /* 0x000fe400078ec0ff */
[----:B------:R-:W-:-:S02]  /*8a60*/  IADD3 R0, R9, 0x88, RZ ;  /* 0x0000008809007810 */ /* 0x000fc40007ffe0ff */
[----:B------:R-:W-:-:S03]  /*8a70*/  @!P1 LEA.HI R8, R8, R8, RZ, 0x1 ;  /* 0x0000000808089211 */ /* 0x000fc600078f08ff */
[----:B------:R-:W-:Y:S01]  /*8a80*/  @!P0 LEA.HI R3, R3, R3, RZ, 0x1 ;  /* 0x0000000303038211 */ /* 0x000fe200078f08ff */
[--C-:B-1----:R-:W-:Y:S01]  /*8a90*/  @!P3 IMAD.WIDE R14, R19, 0x4, R4.reuse ;  /* 0x00000004130eb825 */ /* 0x102fe200078e0204 */
[----:B------:R-:W-:Y:S02]  /*8aa0*/  IADD3 R19, R9, 0x98, RZ ;  /* 0x0000009809137810 */ /* 0x000fe40007ffe0ff */
[----:B------:R-:W-:Y:S02]  /*8ab0*/  @!P0 LOP3.LUT R3, R3, 0xfffffffe, RZ, 0xc0, !PT ;  /* 0xfffffffe03038812 */ /* 0x000fe400078ec0ff */
[----:B--2---:R-:W-:Y:S02]  /*8ac0*/  @!P6 LOP3.LUT R7, R2, 0xfffffffe, RZ, 0xc0, !PT ;  /* 0xfffffffe0207e812 */ /* 0x004fe400078ec0ff */
[----:B------:R-:W-:Y:S02]  /*8ad0*/  IADD3 R2, R9, 0x80, RZ ;  /* 0x0000008009027810 */ /* 0x000fe40007ffe0ff */
[----:B----4-:R-:W-:Y:S01]  /*8ae0*/  @!P4 LOP3.LUT R13, R20, 0xfffffffe, RZ, 0xc0, !PT ;  /* 0xfffffffe140dc812 */ /* 0x010fe200078ec0ff */
[----:B------:R-:W-:Y:S01]  /*8af0*/  @!P6 IMAD.WIDE R6, R7, 0x4, R4 ;  /* 0x000000040706e825 */ /* 0x000fe200078e0204 */
[----:B------:R-:W-:-:S03]  /*8b00*/  IADD3 R20, R9, 0x90, RZ ;  /* 0x0000009009147810 */ /* 0x000fc60007ffe0ff */
[--C-:B------:R-:W-:Y:S01]  /*8b10*/  @!P4 IMAD.WIDE R12, R13, 0x4, R4.reuse ;  /* 0x000000040d0cc825 */ /* 0x100fe200078e0204 */
[----:B------:R1:W-:Y:S01]  /*8b20*/  @!P6 ST.E.64 [R6.64], R70 ;  /* 0x000000460600e985 */ /* 0x0003e2000c101b0c */
[----:B------:R-:W-:Y:S02]  /*8b30*/  ISETP.GE.AND P6, PT, R2, c[0x0][0x3c8], PT ;  /* 0x0000f20002007a0c */ /* 0x000fe40003fc6270 */
[----:B---3--:R-:W-:Y:S01]  /*8b40*/  @!P0 IMAD.WIDE R16, R3, 0x4, R4 ;  /* 0x0000000403108825 */ /* 0x008fe200078e0204 */
[----:B------:R2:W-:Y:S01]  /*8b50*/  @!P5 ST.E.64 [R10.64], R74 ;  /* 0x0000004a0a00d985 */ /* 0x0005e2000c101b0c */
[----:B------:R-:W-:Y:S02]  /*8b60*/  ISETP.GE.AND P5, PT, R0, c[0x0][0x3c8], PT ;  /* 0x0000f20000007a0c */ /* 0x000fe40003fa6270 */
[----:B------:R-:W-:Y:S01]  /*8b70*/  IADD3 R3, R9, 0xb0, RZ ;  /* 0x000000b009037810 */ /* 0x000fe20007ffe0ff */
[----:B------:R3:W-:Y:S01]  /*8b80*/  @!P4 ST.E.64 [R12.64], R78 ;  /* 0x0000004e0c00c985 */ /* 0x0007e2000c101b0c */
[----:B------:R-:W-:-:S03]  /*8b90*/  ISETP.GE.AND P4, PT, R20, c[0x0][0x3c8], PT ;  /* 0x0000f20014007a0c */ /* 0x000fc60003f86270 */
[----:B------:R4:W-:Y:S01]  /*8ba0*/  @!P3 ST.E.64 [R14.64], R82 ;  /* 0x000000520e00b985 */ /* 0x0009e2000c101b0c */
[----:B------:R-:W-:Y:S02]  /*8bb0*/  ISETP.GE.AND P3, PT, R19, c[0x0][0x3c8], PT ;  /* 0x0000f20013007a0c */ /* 0x000fe40003f66270 */
[----:B------:R-:W-:-:S03]  /*8bc0*/  @!P6 LEA.HI R2, R2, R2, RZ, 0x1 ;  /* 0x000000020202e211 */ /* 0x000fc600078f08ff */
[----:B------:R-:W-:-:S04]  /*8bd0*/  @!P5 LEA.HI R0, R0, R0, RZ, 0x1 ;  /* 0x000000000000d211 */ /* 0x000fc800078f08ff */
[----:B------:R-:W-:-:S04]  /*8be0*/  @!P4 LEA.HI R20, R20, R20, RZ, 0x1 ;  /* 0x000000141414c211 */ /* 0x000fc800078f08ff */
[----:B------:R-:W-:Y:S02]  /*8bf0*/  @!P3 LEA.HI R19, R19, R19, RZ, 0x1 ;  /* 0x000000131313b211 */ /* 0x000fe400078f08ff */
[----:B-1----:R-:W-:Y:S02]  /*8c00*/  @!P2 LOP3.LUT R7, R18, 0xfffffffe, RZ, 0xc0, !PT ;  /* 0xfffffffe1207a812 */ /* 0x002fe400078ec0ff */
[----:B------:R-:W-:Y:S02]  /*8c10*/  IADD3 R18, R9, 0xa0, RZ ;  /* 0x000000a009127810 */ /* 0x000fe40007ffe0ff */
[----:B--2---:R-:W-:Y:S01]  /*8c20*/  @!P1 LOP3.LUT R11, R8, 0xfffffffe, RZ, 0xc0, !PT ;  /* 0xfffffffe080b9812 */ /* 0x004fe200078ec0ff */
[--C-:B------:R-:W-:Y:S01]  /*8c30*/  @!P2 IMAD.WIDE R6, R7, 0x4, R4.reuse ;  /* 0x000000040706a825 */ /* 0x100fe200078e0204 */
[----:B------:R-:W-:Y:S02]  /*8c40*/  IADD3 R8, R9, 0xa8, RZ ;  /* 0x000000a809087810 */ /* 0x000fe40007ffe0ff */
[----:B---3--:R-:W-:Y:S01]  /*8c50*/  @!P4 LOP3.LUT R13, R20, 0xfffffffe, RZ, 0xc0, !PT ;  /* 0xfffffffe140dc812 */ /* 0x008fe200078ec0ff */
[----:B------:R-:W-:Y:S01]  /*8c60*/  @!P1 IMAD.WIDE R10, R11, 0x4, R4 ;  /* 0x000000040b0a9825 */ /* 0x000fe200078e0204 */
[----:B------:R1:W-:Y:S01]  /*8c70*/  @!P2 ST.E.64 [R6.64], R86 ;  /* 0x000000560600a985 */ /* 0x0003e2000c101b0c */
[----:B------:R-:W-:-:S02]  /*8c80*/  ISETP.GE.AND P2, PT, R18, c[0x0][0x3c8], PT ;  /* 0x0000f20012007a0c */ /* 0x000fc40003f46270 */
[----:B------:R-:W-:Y:S01]  /*8c90*/  @!P3 LOP3.LUT R19, R19, 0xfffffffe, RZ, 0xc0, !PT ;  /* 0xfffffffe1313b812 */ /* 0x000fe200078ec0ff */
[----:B------:R2:W-:Y:S01]  /*8ca0*/  @!P1 ST.E.64 [R10.64], R90 ;  /* 0x0000005a0a009985 */ /* 0x0005e2000c101b0c */
[----:B------:R-:W-:Y:S02]  /*8cb0*/  ISETP.GE.AND P1, PT, R8, c[0x0][0x3c8], PT ;  /* 0x0000f20008007a0c */ /* 0x000fe40003f26270 */
[----:B------:R-:W-:Y:S01]  /*8cc0*/  IADD3 R9, R9, 0xb8, RZ ;  /* 0x000000b809097810 */ /* 0x000fe20007ffe0ff */
[----:B------:R3:W-:Y:S01]  /*8cd0*/  @!P0 ST.E.64 [R16.64], R94 ;  /* 0x0000005e10008985 */ /* 0x0007e2000c101b0c */
[----:B------:R-:W-:-:S05]  /*8ce0*/  ISETP.GE.AND P0, PT, R3, c[0x0][0x3c8], PT ;  /* 0x0000f20003007a0c */ /* 0x000fca0003f06270 */
[----:B------:R-:W-:-:S04]  /*8cf0*/  @!P2 LEA.HI R18, R18, R18, RZ, 0x1 ;  /* 0x000000121212a211 */ /* 0x000fc800078f08ff */
[----:B------:R-:W-:Y:S02]  /*8d00*/  @!P1 LEA.HI R8, R8, R8, RZ, 0x1 ;  /* 0x0000000808089211 */ /* 0x000fe400078f08ff */
[----:B----4-:R-:W-:Y:S02]  /*8d10*/  @!P2 LOP3.LUT R15, R18, 0xfffffffe, RZ, 0xc0, !PT ;  /* 0xfffffffe120fa812 */ /* 0x010fe400078ec0ff */
[----:B------:R-:W-:-:S04]  /*8d20*/  @!P0 LEA.HI R3, R3, R3, RZ, 0x1 ;  /* 0x0000000303038211 */ /* 0x000fc800078f08ff */
[----:B------:R-:W-:Y:S02]  /*8d30*/  @!P0 LOP3.LUT R3, R3, 0xfffffffe, RZ, 0xc0, !PT ;  /* 0xfffffffe03038812 */ /* 0x000fe400078ec0ff */
[----:B-1----:R-:W-:-:S03]  /*8d40*/  @!P6 LOP3.LUT R7, R2, 0xfffffffe, RZ, 0xc0, !PT ;  /* 0xfffffffe0207e812 */ /* 0x002fc600078ec0ff */
[----:B------:R-:W-:Y:S01]  /*8d50*/  @!P0 IMAD.WIDE R2, R3, 0x4, R4 ;  /* 0x0000000403028825 */ /* 0x000fe200078e0204 */
[----:B--2---:R-:W-:-:S03]  /*8d60*/  @!P5 LOP3.LUT R11, R0, 0xfffffffe, RZ, 0xc0, !PT ;  /* 0xfffffffe000bd812 */ /* 0x004fc600078ec0ff */
[----:B------:R-:W-:Y:S01]  /*8d70*/  @!P6 IMAD.WIDE R6, R7, 0x4, R4 ;  /* 0x000000040706e825 */ /* 0x000fe200078e0204 */
[----:B---3--:R-:W-:-:S03]  /*8d80*/  @!P1 LOP3.LUT R17, R8, 0xfffffffe, RZ, 0xc0, !PT ;  /* 0xfffffffe08119812 */ /* 0x008fc600078ec0ff */
[--C-:B------:R-:W-:Y:S01]  /*8d90*/  @!P5 IMAD.WIDE R10, R11, 0x4, R4.reuse ;  /* 0x000000040b0ad825 */ /* 0x100fe200078e0204 */
[----:B------:R1:W-:Y:S04]  /*8da0*/  @!P6 ST.E.64 [R6.64], R98 ;  /* 0x000000620600e985 */ /* 0x0003e8000c101b0c */
[----:B------:R2:W-:Y:S01]  /*8db0*/  @!P5 ST.E.64 [R10.64], R102 ;  /* 0x000000660a00d985 */ /* 0x0005e2000c101b0c */
[----:B-1----:R-:W-:-:S04]  /*8dc0*/  @!P4 IMAD.WIDE R6, R13, 0x4, R4 ;  /* 0x000000040d06c825 */ /* 0x002fc800078e0204 */
[--C-:B--2---:R-:W-:Y:S01]  /*8dd0*/  @!P3 IMAD.WIDE R10, R19, 0x4, R4.reuse ;  /* 0x00000004130ab825 */ /* 0x104fe200078e0204 */
[----:B------:R1:W-:Y:S03]  /*8de0*/  @!P4 ST.E.64 [R6.64], R126 ;  /* 0x0000007e0600c985 */ /* 0x0003e6000c101b0c */
[--C-:B------:R-:W-:Y:S01]  /*8df0*/  @!P2 IMAD.WIDE R12, R15, 0x4, R4.reuse ;  /* 0x000000040f0ca825 */ /* 0x100fe200078e0204 */
[----:B------:R1:W-:Y:S03]  /*8e00*/  @!P3 ST.E.64 [R10.64], R106 ;  /* 0x0000006a0a00b985 */ /* 0x0003e6000c101b0c */
[----:B------:R-:W-:Y:S01]  /*8e10*/  @!P1 IMAD.WIDE R14, R17, 0x4, R4 ;  /* 0x00000004110e9825 */ /* 0x000fe200078e0204 */
[----:B------:R1:W-:Y:S04]  /*8e20*/  @!P2 ST.E.64 [R12.64], R110 ;  /* 0x0000006e0c00a985 */ /* 0x0003e8000c101b0c */
[----:B------:R1:W-:Y:S04]  /*8e30*/  @!P1 ST.E.64 [R14.64], R114 ;  /* 0x000000720e009985 */ /* 0x0003e8000c101b0c */
[----:B------:R1:W-:Y:S01]  /*8e40*/  @!P0 ST.E.64 [R2.64], R122 ;  /* 0x0000007a02008985 */ /* 0x0003e2000c101b0c */
[----:B------:R-:W-:-:S13]  /*8e50*/  ISETP.GE.AND P0, PT, R9, c[0x0][0x3c8], PT ;  /* 0x0000f20009007a0c */ /* 0x000fda0003f06270 */
[----:B------:R-:W-:Y:S05]  /*8e60*/  @P0 EXIT ;  /* 0x000000000000094d */ /* 0x000fea0003800000 */
[----:B-1----:R-:W-:-:S04]  /*8e70*/  LEA.HI R3, R9, R9, RZ, 0x1 ;  /* 0x0000000909037211 */ /* 0x002fc800078f08ff */
[----:B------:R-:W-:-:S05]  /*8e80*/  LOP3.LUT R3, R3, 0xfffffffe, RZ, 0xc0, !PT ;  /* 0xfffffffe03037812 */ /* 0x000fca00078ec0ff */
[----:B------:R-:W-:-:S05]  /*8e90*/  IMAD.WIDE R4, R3, 0x4, R4 ;  /* 0x0000000403047825 */ /* 0x000fca00078e0204 */
[----:B------:R-:W-:Y:S01]  /*8ea0*/  ST.E.64 [R4.64], R118 ;  /* 0x0000007604007985 */ /* 0x000fe2000c101b0c */
[----:B------:R-:W-:Y:S05]  /*8eb0*/  EXIT ;  /* 0x000000000000794d */ /* 0x000fea0003800000 */
.L_x_15:
[----:B-1----:R-:W1:Y:S02]  /*8ec0*/  S2R R4, SR_TID.X ;  /* 0x0000000000047919 */ /* 0x002e640000002100 */
[----:B-1----:R-:W-:-:S13]  /*8ed0*/  ISETP.GT.AND P0, PT, R4, 0x7f, PT ;  /* 0x0000007f0400780c */ /* 0x002fda0003f04270 */
[----:B------:R-:W-:Y:S05]  /*8ee0*/  @P0 EXIT ;  /* 0x000000000000094d */ /* 0x000fea0003800000 */
[----:B------:R-:W1:Y:S01]  /*8ef0*/  S2R R7, SR_CTAID.X ;  /* 0x0000000000077919 */ /* 0x000e620000002500 */
[----:B------:R-:W-:-:S05]  /*8f00*/  MOV R0, c[0x0][0x4e8] ;  /* 0x00013a0000007a02 */ /* 0x000fca0000000f00 */
[----:B------:R-:W-:Y:S01]  /*8f10*/  IMAD R2, R0, c[0x0][0x388], RZ ;  /* 0x0000e20000027a24 */ /* 0x000fe200078e02ff */
[----:B-1----:R-:W-:-:S04]  /*8f20*/  LEA R7, R7, R4, 0x7 ;  /* 0x0000000407077211 */ /* 0x002fc800078e38ff */
[----:B------:R-:W-:-:S13]  /*8f30*/  ISETP.GE.AND P0, PT, R7, R2, PT ;  /* 0x000000020700720c */ /* 0x000fda0003f06270 */
[----:B------:R-:W-:Y:S05]  /*8f40*/  @P0 EXIT ;  /* 0x000000000000094d */ /* 0x000fea0003800000 */
[----:B------:R-:W1:Y:S01]  /*8f50*/  S2R R5, SR_CTAID.Z ;  /* 0x0000000000057919 */ /* 0x000e620000002700 */
[----:B------:R-:W-:Y:S01]  /*8f60*/  USHF.R.S32.HI UR6, URZ, 0x1f, UR10 ;  /* 0x0000001f3f067899 */ /* 0x000fe2000801140a */
[----:B------:R-:W-:Y:S01]  /*8f70*/  ISETP.NE.AND P0, PT, R0, 0x1, PT ;  /* 0x000000010000780c */ /* 0x000fe20003f05270 */
[----:B------:R-:W-:Y:S01]  /*8f80*/  ULDC.64 UR4, c[0x0][0x4d0] ;  /* 0x0001340000047ab9 */ /* 0x000fe20000000a00 */
[----:B------:R-:W3:Y:S01]  /*8f90*/  S2R R3, SR_CTAID.Y ;  /* 0x0000000000037919 */ /* 0x000ee20000002600 */
[----:B------:R-:W-:Y:S01]  /*8fa0*/  UIMAD UR6, UR6, UR4, URZ ;  /* 0x00000004060672a4 */ /* 0x000fe2000f8e023f */
[----:B------:R-:W-:Y:S01]  /*8fb0*/  IADD3 R2, RZ, -UR10, RZ ;  /* 0x8000000aff027c10 */ /* 0x000fe2000fffe0ff */
[----:B--2---:R-:W-:Y:S01]  /*8fc0*/  UIMAD.WIDE.U32 UR8, UR10, UR4, URZ ;  /* 0x000000040a0872a5 */ /* 0x004fe2000f8e003f */
[----:B------:R-:W-:Y:S01]  /*8fd0*/  MOV R6, R7 ;  /* 0x0000000700067202 */ /* 0x000fe20000000f00 */
[----:B------:R-:W-:-:S04]  /*8fe0*/  UIMAD UR4, UR10, UR5, UR6 ;  /* 0x000000050a0472a4 */ /* 0x000fc8000f8e0206 */
[----:B------:R-:W-:Y:S01]  /*8ff0*/  UIADD3 UR4, UR9, UR4, URZ ;  /* 0x0000000409047290 */ /* 0x000fe2000fffe03f */
[----:B------:R-:W-:Y:S01]  /*9000*/  MOV R9, UR9 ;  /* 0x0000000900097c02 */ /* 0x000fe20008000f00 */
[----:B------:R-:W-:-:S04]  /*9010*/  @P0 IMAD.HI.U32 R4, R7, c[0x0][0x4ec], RZ ;  /* 0x00013b0007040a27 */ /* 0x000fc800078e00ff */
[----:B------:R-:W-:Y:S01]  /*9020*/  IMAD.U32 R8, RZ, RZ, UR8 ;  /* 0x00000008ff087e24 */ /* 0x000fe2000f8e00ff */
[----:B------:R-:W-:Y:S01]  /*9030*/  @P0 SHF.R.U32.HI R6, RZ, c[0x0][0x4f0], R4 ;  /* 0x00013c00ff060a19 */ /* 0x000fe20000011604 */
[----:B------:R-:W-:Y:S01]  /*9040*/  IMAD.U32 R9, RZ, RZ, UR4 ;  /* 0x00000004ff097e24 */ /* 0x000fe2000f8e00ff */
[----:B-1----:R-:W-:-:S03]  /*9050*/  SHF.R.S32.HI R0, RZ, 0x1f, R5 ;  /* 0x0000001fff007819 */ /* 0x002fc60000011405 */
[----:B------:R-:W-:Y:S01]  /*9060*/  IMAD.WIDE.U32 R8, R5, c[0x0][0x4d8], R8 ;  /* 0x0001360005087a25 */ /* 0x000fe200078e0008 */
[----:B------:R-:W-:-:S03]  /*9070*/  IADD3 R4, -R6, RZ, RZ ;  /* 0x000000ff06047210 */ /* 0x000fc60007ffe1ff */
[----:B------:R-:W-:Y:S02]  /*9080*/  IMAD R0, R0, c[0x0][0x4d8], RZ ;  /* 0x0001360000007a24 */ /* 0x000fe400078e02ff */
[----:B---3--:R-:W-:Y:S02]  /*9090*/  IMAD R2, R2, c[0x0][0x550], R3 ;  /* 0x0001540002027a24 */ /* 0x008fe400078e0203 */
[----:B------:R-:W-:Y:S02]  /*90a0*/  IMAD R0, R5, c[0x0][0x4dc], R0 ;  /* 0x0001370005007a24 */ /* 0x000fe400078e0200 */
[----:B------:R-:W-:Y:S01]  /*90b0*/  IMAD R4, R4, c[0x0][0x4e8], R7 ;  /* 0x00013a0004047a24 */ /* 0x000fe200078e0207 */
[----:B------:R-:W-:Y:S01]  /*90c0*/  SHF.R.S32.HI R3, RZ, 0x1f, R2 ;  /* 0x0000001fff037819 */ /* 0x000fe20000011402 */
[----:B------:R-:W-:Y:S01]  /*90d0*/  IMAD.IADD R9, R0, 0x1, R9 ;  /* 0x0000000100097824 */ /* 0x000fe200078e0209 */
[----:B------:R-:W-:-:S03]  /*90e0*/  SHF.R.S32.HI R0, RZ, 0x1f, R6 ;  /* 0x0000001fff007819 */ /* 0x000fc60000011406 */
[----:B------:R-:W-:Y:S02]  /*90f0*/  IMAD R3, R3, c[0x0][0x4e0], RZ ;  /* 0x0001380003037a24 */ /* 0x000fe400078e02ff */
[----:B------:R-:W-:-:S04]  /*9100*/  IMAD.WIDE.U32 R8, R2, c[0x0][0x4e0], R8 ;  /* 0x0001380002087a25 */ /* 0x000fc800078e0008 */
[----:B------:R-:W-:Y:S01]  /*9110*/  IMAD R3, R2, c[0x0][0x4e4], R3 ;  /* 0x0001390002037a24 */ /* 0x000fe200078e0203 */
[----:B------:R-:W-:Y:S02]  /*9120*/  SHF.R.S32.HI R2, RZ, 0x1f, R4 ;  /* 0x0000001fff027819 */ /* 0x000fe40000011404 */
[----:B------:R-:W-:-:S03]  /*9130*/  IADD3 R6, P0, R6, R8, RZ ;  /* 0x0000000806067210 */ /* 0x000fc60007f1e0ff */
[----:B------:R-:W-:Y:S01]  /*9140*/  IMAD R5, R2, c[0x0][0x4c8], RZ ;  /* 0x0001320002057a24 */ /* 0x000fe200078e02ff */
[----:B------:R-:W-:-:S03]  /*9150*/  IADD3.X R7, R0, R9, R3, P0, !PT ;  /* 0x0000000900077210 */ /* 0x000fc600007fe403 */
[C---:B------:R-:W-:Y:S02]  /*9160*/  IMAD R5, R4.reuse, c[0x0][0x4cc], R5 ;  /* 0x0001330004057a24 */ /* 0x040fe400078e0205 */
[----:B------:R-:W-:-:S05]  /*9170*/  IMAD.WIDE.U32 R6, R4, c[0x0][0x4c8], R6 ;  /* 0x0001320004067a25 */ /* 0x000fca00078e0006 */
[----:B------:R-:W-:Y:S02]  /*9180*/  IADD3 R5, R7, R5, RZ ;  /* 0x0000000507057210 */ /* 0x000fe40007ffe0ff */
[----:B------:R-:W-:-:S04]  /*9190*/  LEA R2, P0, R6, c[0x0][0x4a8], 0x2 ;  /* 0x00012a0006027a11 */ /* 0x000fc800078010ff */
[----:B------:R-:W-:Y:S02]  /*91a0*/  LEA.HI.X R3, R6, c[0x0][0x4ac], R5, 0x2, P0 ;  /* 0x00012b0006037a11 */ /* 0x000fe400000f1405 */
[----:B------:R-:W-:-:S05]  /*91b0*/  MOV R5, 0xff800000 ;  /* 0xff80000000057802 */ /* 0x000fca0000000f00 */
[----:B------:R-:W-:Y:S01]  /*91c0*/  STG.E [R2.64], R5 ;  /* 0x0000000502007986 */ /* 0x000fe2000c10190c */
[----:B------:R-:W-:Y:S05]  /*91d0*/  EXIT ;  /* 0x000000000000794d */ /* 0x000fea0003800000 */
.L_x_18:
[----:B------:R-:W-:-:S00]  /*91e0*/  BRA `(.L_x_18) ;  /* 0xfffffff000007947 */ /* 0x000fc0000383ffff */
[----:B------:R-:W-:-:S00]  /*91f0*/  NOP ;  /* 0x0000000000007918 */ /* 0x000fc00000000000 */
        /* <DEDUP_REMOVED lines=8> */
.L_x_3085:


//--------------------- .text._ZN7cutlass13device_kernelIN5flash19enable_sm80_to_sm89INS1_16FlashAttnFwdSm80INS1_25CollectiveMainloopFwdSm80ILi8ELi1ELb0EN4cute5tupleIJNS5_1CILi128EEENS7_ILi64EEENS7_ILi192EEEEEELi192ENS_6half_tEfNS_4arch4Sm80ELb0ELb0ELb0ELb1ELb1ELb0ELb1ELb1EEENS1_21CollectiveEpilogueFwdINS6_IJS8_SA_S9_EEENS6_IJNS7_ILi1EEESI_SI_EEESC_SE_Li256ELb1ELb1ELb1ELb0EEENS1_36VarlenDynamicPersistentTileSchedulerILi128ELi64ELi256ELi256ELb1ELb1ELb0ELb0ELb1ELb1EEEEEEEEEvNT_6ParamsE --------------------------
	.section	.text._ZN7cutlass13device_kernelIN5flash19enable_sm80_to_sm89INS1_16FlashAttnFwdSm80INS1_25CollectiveMainloopFwdSm80ILi8ELi1ELb0EN4cute5tupleIJNS5_1CILi128EEENS7_ILi64EEENS7_ILi192EEEEEELi192ENS_6half_tEfNS_4arch4Sm80ELb0ELb0ELb0ELb1ELb1ELb0ELb1ELb1EEENS1_21CollectiveEpilogueFwdINS6_IJS8_SA_S9_EEENS6_IJNS7_ILi1EEESI_SI_EEESC_SE_Li256ELb1ELb1ELb1ELb0EEENS1_36VarlenDynamicPersistentTileSchedulerILi128ELi64ELi256ELi256ELb1ELb1ELb0ELb0ELb1ELb1EEEEEEEEEvNT_6ParamsE,"ax",@progbits
	.sectioninfo	@"SHI_REGISTERS=255"
	.align	128
.text._ZN7cutlass13device_kernelIN5flash19enable_sm80_to_sm89INS1_16FlashAttnFwdSm80INS1_25CollectiveMainloopFwdSm80ILi8ELi1ELb0EN4cute5tupleIJNS5_1CILi128EEENS7_ILi64EEENS7_ILi192EEEEEELi192ENS_6half_tEfNS_4arch4Sm80ELb0ELb0ELb0ELb1ELb1ELb0ELb1ELb1EEENS1_21CollectiveEpilogueFwdINS6_IJS8_SA_S9_EEENS6_IJNS7_ILi1EEESI_SI_EEESC_SE_Li256ELb1ELb1ELb1ELb0EEENS1_36VarlenDynamicPersistentTileSchedulerILi128ELi64ELi256ELi256ELb1ELb1ELb0ELb0ELb1ELb1EEEEEEEEEvNT_6ParamsE:
        .type           _ZN7cutlass13device_kernelIN5flash19enable_sm80_to_sm89INS1_16FlashAttnFwdSm80INS1_25CollectiveMainloopFwdSm80ILi8ELi1ELb0EN4cute5tupleIJNS5_1CILi128EEENS7_ILi64EEENS7_ILi192EEEEEELi192ENS_6half_tEfNS_4arch4Sm80ELb0ELb0ELb0ELb1ELb1ELb0ELb1ELb1EEENS1_21CollectiveEpilogueFwdINS6_IJS8_SA_S9_EEENS6_IJNS7_ILi1EEESI_SI_EEESC_SE_Li256ELb1ELb1ELb1ELb0EEENS1_36VarlenDynamicPersistentTileSchedulerILi128ELi64ELi256ELi256ELb1ELb1ELb0ELb0ELb1ELb1EEEEEEEEEvNT_6ParamsE,@function
        .size           _ZN7cutlass13device_kernelIN5flash19enable_sm80_to_sm89INS1_16FlashAttnFwdSm80INS1_25CollectiveMainloopFwdSm80ILi8ELi1ELb0EN4cute5tupleIJNS5_1CILi128EEENS7_ILi64EEENS7_ILi192EEEEEELi192ENS_6half_tEfNS_4arch4Sm80ELb0ELb0ELb0ELb1ELb1ELb0ELb1ELb1EEENS1_21CollectiveEpilogueFwdINS6_IJS8_SA_S9_EEENS6_IJNS7_ILi1EEESI_SI_EEESC_SE_Li256ELb1ELb1ELb1ELb0EEENS1_36VarlenDynamicPersistentTileSchedulerILi128ELi64ELi256ELi256ELb1ELb1ELb0ELb0ELb1ELb1EEEEEEEEEvNT_6ParamsE,(.L_x_3086 - _ZN7cutlass13device_kernelIN5flash19enable_sm80_to_sm89INS1_16FlashAttnFwdSm80INS1_25CollectiveMainloopFwdSm80ILi8ELi1ELb0EN4cute5tupleIJNS5_1CILi128EEENS7_ILi64EEENS7_ILi192EEEEEELi192ENS_6half_tEfNS_4arch4Sm80ELb0ELb0ELb0ELb1ELb1ELb0ELb1ELb1EEENS1_21CollectiveEpilogueFwdINS6_IJS8_SA_S9_EEENS6_IJNS7_ILi1EEESI_SI_EEESC_SE_Li256ELb1ELb1ELb1ELb0EEENS1_36VarlenDynamicPersistentTileSchedulerILi128ELi64ELi256ELi256ELb1ELb1ELb0ELb0ELb1ELb1EEEEEEEEEvNT_6ParamsE)
        .other          _ZN7cutlass13device_kernelIN5flash19enable_sm80_to_sm89INS1_16FlashAttnFwdSm80INS1_25CollectiveMainloopFwdSm80ILi8ELi1ELb0EN4cute5tupleIJNS5_1CILi128EEENS7_ILi64EEENS7_ILi192EEEEEELi192ENS_6half_tEfNS_4arch4Sm80ELb0ELb0ELb0ELb1ELb1ELb0ELb1ELb1EEENS1_21CollectiveEpilogueFwdINS6_IJS8_SA_S9_EEENS6_IJNS7_ILi1EEESI_SI_EEESC_SE_Li256ELb1ELb1ELb1ELb0EEENS1_36VarlenDynamicPersistentTileSchedulerILi128ELi64ELi256ELi256ELb1ELb1ELb0ELb0ELb1ELb1EEEEEEEEEvNT_6ParamsE,@"STO_CUDA_ENTRY STV_DEFAULT"
_ZN7cutlass13device_kernelIN5flash19enable_sm80_to_sm89INS1_16FlashAttnFwdSm80INS1_25CollectiveMainloopFwdSm80ILi8ELi1ELb0EN4cute5tupleIJNS5_1CILi128EEENS7_ILi64EEENS7_ILi192EEEEEELi192ENS_6half_tEfNS_4arch4Sm80ELb0ELb0ELb0ELb1ELb1ELb0ELb1ELb1EEENS1_21CollectiveEpilogueFwdINS6_IJS8_SA_S9_EEENS6_IJNS7_ILi1EEESI_SI_EEESC_SE_Li256ELb1ELb1ELb1ELb0EEENS1_36VarlenDynamicPersistentTileSchedulerILi128ELi64ELi256ELi256ELb1ELb1ELb0ELb0ELb1ELb1EEEEEEEEEvNT_6ParamsE:
[----:B------:R-:W-:-:S03]  /*0000*/  MOV R1, c[0x0][0x28] ;  /* 0x00000a0000017a02 */ /* 0x000fc60000000f00 */
[----:B------:R-:W1:Y:S01]  /*0010*/  S2R R2, SR_TID.X ;  /* 0x0000000000027919 */ /* 0x000e620000002100 */
[----:B------:R-:W-:Y:S01]  /*0020*/  IADD3 R1, R1, -0x18, RZ ;  /* 0xffffffe801017810 */ /* 0x000fe20007ffe0ff */
[----:B------:R-:W-:Y:S01]  /*0030*/  ULDC.64 UR6, c[0x0][0x118] ;  /* 0x0000460000067ab9 */ /* 0x000fe20000000a00 */
[----:B-1----:R-:W-:-:S05]  /*0040*/  SHF.R.U32.HI R0, RZ, 0x5, R2 ;  /* 0x00000005ff007819 */ /* 0x002fca0000011602 */
[----:B------:R-:W1:Y:S02]  /*0050*/  SHFL.IDX PT, R3, R0, RZ, 0x1f ;  /* 0x00001fff00037589 */ /* 0x000e6400000e0000 */
[----:B-1----:R-:W-:Y:S02]  /*0060*/  ISETP.NE.AND P0, PT, R3, RZ, PT ;  /* 0x000000ff0300720c */ /* 0x002fe40003f05270 */
[----:B------:R1:W-:Y:S11]  /*0070*/  STL [R1+0x4], R3 ;  /* 0x0000040301007387 */ /* 0x0003f60000100800 */
[----:B------:R-:W-:Y:S06]  /*0080*/  @P0 BAR.SYNC.DEFER_BLOCKING 0x5, 0x100 ;  /* 0x0144000000000b1d */ /* 0x000fec0000010000 */
[----:B------:R-:W2:Y:S04]  /*0090*/  @P0 LDS.128 R212, [0x18100] ;  /* 0x01810000ffd40984 */ /* 0x000ea80000000c00 */
[----:B------:R-:W-:Y:S06]  /*00a0*/  @P0 BAR.ARV 0x4, 0x100 ;  /* 0x0104000000000b1d */ /* 0x000fec0000002000 */
[----:B------:R-:W-:Y:S05]  /*00b0*/  @P0 BRA `(.L_x_19) ;  /* 0x00000a7000000947 */ /* 0x000fea0003800000 */
[----:B-1----:R-:W-:Y:S01]  /*00c0*/  LOP3.LUT R12, R2, 0x1f, RZ, 0xc0, !PT ;  /* 0x0000001f020c7812 */ /* 0x002fe200078ec0ff */
[----:B------:R-:W-:Y:S01]  /*00d0*/  CS2R R8, SRZ ;  /* 0x0000000000087805 */ /* 0x000fe2000001ff00 */
[----:B------:R-:W-:-:S02]  /*00e0*/  IMAD.MOV.U32 R7, RZ, RZ, RZ ;  /* 0x000000ffff077224 */ /* 0x000fc400078e00ff */
[----:B------:R-:W-:-:S04]  /*00f0*/  ISETP.NE.AND P6, PT, R12, 0x1f, PT ;  /* 0x0000001f0c00780c */ /* 0x000fc80003fc5270 */
[----:B------:R-:W-:-:S13]  /*0100*/  ISETP.GE.OR P0, PT, R12, c[0x0][0x53c], !P6 ;  /* 0x00014f000c007a0c */ /* 0x000fda0007706670 */
[----:B------:R-:W-:Y:S02]  /*0110*/  @!P0 IMAD.MOV.U32 R4, RZ, RZ, 0x4 ;  /* 0x00000004ff048424 */ /* 0x000fe400078e00ff */
[----:B------:R-:W-:Y:S02]  /*0120*/  @!P0 IMAD.MOV.U32 R2, RZ, RZ, 0x4 ;  /* 0x00000004ff028424 */ /* 0x000fe400078e00ff */
[----:B------:R-:W-:-:S04]  /*0130*/  @!P0 IMAD.WIDE.U32 R4, R12, R4, c[0x0][0x580] ;  /* 0x000160000c048625 */ /* 0x000fc800078e0004 */
[C---:B------:R-:W-:Y:S01]  /*0140*/  @!P0 IMAD.WIDE.U32 R2, R12.reuse, R2, c[0x0][0x578] ;  /* 0x00015e000c028625 */ /* 0x040fe200078e0002 */
[----:B------:R-:W3:Y:S04]  /*0150*/  @!P0 LDG.E R8, [R4.64] ;  /* 0x0000000604088981 */ /* 0x000ee8000c1e1900 */
[----:B------:R-:W3:Y:S01]  /*0160*/  @!P0 LDG.E R7, [R2.64] ;  /* 0x0000000602078981 */ /* 0x000ee2000c1e1900 */
[C---:B------:R-:W-:Y:S01]  /*0170*/  ISETP.NE.AND P5, PT, R12.reuse, RZ, PT ;  /* 0x000000ff0c00720c */ /* 0x040fe20003fa5270 */
[----:B------:R-:W1:Y:S01]  /*0180*/  S2UR UR4, SR_CTAID.X ;  /* 0x00000000000479c3 */ /* 0x000e620000002500 */
[C---:B------:R-:W-:Y:S02]  /*0190*/  ISETP.GE.U32.AND P4, PT, R12.reuse, 0x2, PT ;  /* 0x000000020c00780c */ /* 0x040fe40003f86070 */
[----:B------:R-:W-:-:S02]  /*01a0*/  ISETP.GE.U32.AND P3, PT, R12, 0x4, PT ;  /* 0x000000040c00780c */ /* 0x000fc40003f66070 */
[C---:B------:R-:W-:Y:S02]  /*01b0*/  ISETP.GE.U32.AND P2, PT, R12.reuse, 0x8, PT ;  /* 0x000000080c00780c */ /* 0x040fe40003f46070 */
[----:B------:R-:W-:Y:S01]  /*01c0*/  ISETP.GE.U32.AND P1, PT, R12, 0x10, PT ;  /* 0x000000100c00780c */ /* 0x000fe20003f26070 */
[----:B---3--:R-:W-:-:S05]  /*01d0*/  IMAD R4, R8, R7, RZ ;  /* 0x0000000708047224 */ /* 0x008fca00078e02ff */
[----:B------:R-:W3:Y:S02]  /*01e0*/  SHFL.UP PT, R0, R4, 0x1, RZ ;  /* 0x0420000004007989 */ /* 0x000ee400000e00ff */
[----:B---3--:R-:W-:-:S05]  /*01f0*/  SEL R0, R0, RZ, P5 ;  /* 0x000000ff00007207 */ /* 0x008fca0002800000 */
[----:B------:R-:W-:-:S05]  /*0200*/  IMAD.IADD R4, R4, 0x1, R0 ;  /* 0x0000000104047824 */ /* 0x000fca00078e0200 */
        /* <DEDUP_REMOVED lines=12> */
[----:B------:R-:W3:Y:S02]  /*02d0*/  SHFL.IDX PT, R6, R4, 0x1f, 0x1f ;  /* 0x03e01f0004067f89 */ /* 0x000ee400000e0000 */
[----:B---3--:R-:W-:-:S04]  /*02e0*/  IMAD R6, R6, c[0x0][0x538], RZ ;  /* 0x00014e0006067a24 */ /* 0x008fc800078e02ff */
[----:B------:R-:W-:Y:S01]  /*02f0*/  IMAD.MOV.U32 R0, RZ, RZ, R6 ;  /* 0x000000ffff007224 */ /* 0x000fe200078e0006 */
[----:B-1----:R-:W-:-:S13]  /*0300*/  ISETP.GT.AND P0, PT, R6, UR4, PT ;  /* 0x0000000406007c0c */ /* 0x002fda000bf04270 */
[----:B------:R-:W-:Y:S05]  /*0310*/  @P0 BRA `(.L_x_20) ;  /* 0x0000027000000947 */ /* 0x000fea0003800000 */
[----:B------:R-:W-:Y:S02]  /*0320*/  MOV R6, R0 ;  /* 0x0000000000067202 */ /* 0x000fe40000000f00 */
[----:B------:R-:W-:-:S04]  /*0330*/  MOV R9, RZ ;  /* 0x000000ff00097202 */ /* 0x000fc80000000f00 */
.L_x_24:
[----:B------:R-:W-:-:S04]  /*0340*/  IADD3 R0, R9, 0x1f, RZ ;  /* 0x0000001f09007810 */ /* 0x000fc80007ffe0ff */
[----:B------:R-:W-:-:S13]  /*0350*/  ISETP.GE.AND P0, PT, R0, c[0x0][0x53c], PT ;  /* 0x00014f0000007a0c */ /* 0x000fda0003f06270 */
[----:B------:R-:W-:Y:S05]  /*0360*/  @P0 BRA `(.L_x_21) ;  /* 0x0000074000000947 */ /* 0x000fea0003800000 */
[----:B------:R-:W-:Y:S01]  /*0370*/  MOV R9, R0 ;  /* 0x0000000000097202 */ /* 0x000fe20000000f00 */
[----:B------:R-:W-:Y:S01]  /*0380*/  IMAD.MOV.U32 R7, RZ, RZ, RZ ;  /* 0x000000ffff077224 */ /* 0x000fe200078e00ff */
[----:B------:R-:W-:Y:S02]  /*0390*/  MOV R8, RZ ;  /* 0x000000ff00087202 */ /* 0x000fe40000000f00 */
[----:B------:R-:W-:-:S04]  /*03a0*/  IADD3 R0, R12, R9, RZ ;  /* 0x000000090c007210 */ /* 0x000fc80007ffe0ff */
[----:B------:R-:W-:-:S13]  /*03b0*/  ISETP.GE.OR P0, PT, R0, c[0x0][0x53c], !P6 ;  /* 0x00014f0000007a0c */ /* 0x000fda0007706670 */
[----:B------:R-:W-:Y:S01]  /*03c0*/  @!P0 MOV R2, 0x4 ;  /* 0x0000000400028802 */ /* 0x000fe20000000f00 */
[----:B------:R-:W-:-:S04]  /*03d0*/  @!P0 IMAD.MOV.U32 R3, RZ, RZ, 0x4 ;  /* 0x00000004ff038424 */ /* 0x000fc800078e00ff */
[----:B------:R-:W-:-:S04]  /*03e0*/  @!P0 IMAD.WIDE R4, R0, R2, c[0x0][0x580] ;  /* 0x0001600000048625 */ /* 0x000fc800078e0202 */
[----:B------:R-:W-:Y:S01]  /*03f0*/  @!P0 IMAD.WIDE R2, R0, R3, c[0x0][0x578] ;  /* 0x00015e0000028625 */ /* 0x000fe200078e0203 */
[----:B------:R-:W3:Y:S04]  /*0400*/  @!P0 LDG.E R8, [R4.64] ;  /* 0x0000000604088981 */ /* 0x000ee8000c1e1900 */
[----:B------:R-:W3:Y:S02]  /*0410*/  @!P0 LDG.E R7, [R2.64] ;  /* 0x0000000602078981 */ /* 0x000ee4000c1e1900 */
[----:B---3--:R-:W-:Y:S01]  /*0420*/  IMAD R5, R8, R7, RZ ;  /* 0x0000000708057224 */ /* 0x008fe200078e02ff */
[----:B------:R-:W-:Y:S05]  /*0430*/  BRA.DIV ~URZ, `(.L_x_22) ;  /* 0x0000c5b27f007947 */ /* 0x000fea000b800000 */
[----:B------:R1:W3:Y:S02]  /*0440*/  SHFL.UP PT, R0, R5, 0x1, RZ ;  /* 0x0420000005007989 */ /* 0x0002e400000e00ff */
.L_x_122:
[----:B---3--:R-:W-:-:S04]  /*0450*/  SEL R0, R0, RZ, P5 ;  /* 0x000000ff00007207 */ /* 0x008fc80002800000 */
[----:B-1----:R-:W-:Y:S01]  /*0460*/  IADD3 R5, R5, R0, RZ ;  /* 0x0000000005057210 */ /* 0x002fe20007ffe0ff */
[----:B------:R-:W-:Y:S05]  /*0470*/  BRA.DIV ~URZ, `(.L_x_23) ;  /* 0x0000c5d27f007947 */ /* 0x000fea000b800000 */
[----:B------:R-:W1:Y:S02]  /*0480*/  SHFL.UP PT, R0, R5, 0x2, RZ ;  /* 0x0440000005007989 */ /* 0x000e6400000e00ff */
[----:B-1----:R-:W-:-:S05]  /*0490*/  SEL R0, R0, RZ, P4 ;  /* 0x000000ff00007207 */ /* 0x002fca0002000000 */
[----:B------:R-:W-:-:S05]  /*04a0*/  IMAD.IADD R0, R5, 0x1, R0 ;  /* 0x0000000105007824 */ /* 0x000fca00078e0200 */
        /* <DEDUP_REMOVED lines=9> */
[----:B------:R1:W3:Y:S02]  /*0540*/  SHFL.IDX PT, R0, R4, 0x1f, 0x1f ;  /* 0x03e01f0004007f89 */ /* 0x0002e400000e0000 */
.L_x_123:
[----:B---3--:R-:W-:-:S05]  /*0550*/  IMAD R0, R0, c[0x0][0x538], RZ ;  /* 0x00014e0000007a24 */ /* 0x008fca00078e02ff */
[----:B------:R-:W-:-:S04]  /*0560*/  IADD3 R6, R0, R6, RZ ;  /* 0x0000000600067210 */ /* 0x000fc80007ffe0ff */
[----:B------:R-:W-:-:S13]  /*0570*/  ISETP.GT.AND P0, PT, R6, UR4, PT ;  /* 0x0000000406007c0c */ /* 0x000fda000bf04270 */
[----:B-12---:R-:W-:Y:S05]  /*0580*/  @!P0 BRA `(.L_x_24) ;  /* 0xfffffdb000008947 */ /* 0x006fea000383ffff */
.L_x_20:
[----:B--2---:R-:W-:-:S05]  /*0590*/  IADD3 R212, -R0, R6, RZ ;  /* 0x0000000600d47210 */ /* 0x004fca0007ffe1ff */
[----:B------:R-:W-:-:S05]  /*05a0*/  IMAD R0, R4, c[0x0][0x538], R212 ;  /* 0x00014e0004007a24 */ /* 0x000fca00078e02d4 */
[----:B------:R-:W-:Y:S01]  /*05b0*/  ISETP.GT.AND P0, PT, R0, UR4, PT ;  /* 0x0000000400007c0c */ /* 0x000fe2000bf04270 */
[----:B------:R-:W-:-:S12]  /*05c0*/  BRA.DIV ~URZ, `(.L_x_25) ;  /* 0x0000c6427f007947 */ /* 0x000fd8000b800000 */
[----:B------:R-:W-:-:S04]  /*05d0*/  VOTE.ANY R0, PT, !P0 ;  /* 0x0000000000007806 */ /* 0x000fc800040e0100 */
.L_x_124:
[----:B------:R1:W2:Y:S01]  /*05e0*/  POPC R215, R0 ;  /* 0x0000000000d77309 */ /* 0x0002a20000000000 */
[----:B------:R-:W-:Y:S05]  /*05f0*/  BRA.DIV ~URZ, `(.L_x_26) ;  /* 0x0000c6527f007947 */ /* 0x000fea000b800000 */
[----:B--2---:R2:W3:Y:S01]  /*0600*/  SHFL.IDX PT, R11, R8, R215, 0x1f ;  /* 0x00001fd7080b7589 */ /* 0x0044e200000e0000 */
[----:B------:R-:W-:-:S03]  /*0610*/  MOV R6, RZ ;  /* 0x000000ff00067202 */ /* 0x000fc60000000f00 */
[----:B------:R2:W4:Y:S04]  /*0620*/  SHFL.IDX PT, R10, R7, R215, 0x1f ;  /* 0x00001fd7070a7589 */ /* 0x00052800000e0000 */
.L_x_125:
[----:B------:R-:W-:Y:S01]  /*0630*/  ISETP.NE.AND P0, PT, R0, RZ, PT ;  /* 0x000000ff0000720c */ /* 0x000fe20003f05270 */
[----:B------:R-:W-:-:S12]  /*0640*/  BSSY B0, `(.L_x_27) ;  /* 0x0000005000007945 */ /* 0x000fd80003800000 */
[----:B------:R-:W-:Y:S05]  /*0650*/  @!P0 BRA `(.L_x_28) ;  /* 0x0000003000008947 */ /* 0x000fea0003800000 */
[----:B------:R-:W-:Y:S01]  /*0660*/  IADD3 R190, R215, -0x1, RZ ;  /* 0xffffffffd7be7810 */ /* 0x000fe20007ffe0ff */
[----:B------:R-:W-:Y:S05]  /*0670*/  BRA.DIV ~URZ, `(.L_x_29) ;  /* 0x0000c6b27f007947 */ /* 0x000fea000b800000 */
[----:B------:R1:W2:Y:S02]  /*0680*/  SHFL.IDX PT, R6, R4, R190, 0x1f ;  /* 0x00001fbe04067589 */ /* 0x0002a400000e0000 */
.L_x_28:
[----:B------:R-:W-:Y:S05]  /*0690*/  BSYNC B0 ;  /* 0x0000000000007941 */ /* 0x000fea0003800000 */
.L_x_27:
[----:B-1-3--:R-:W-:Y:S01]  /*06a0*/  IABS R0, R11 ;  /* 0x0000000b00007213 */ /* 0x00afe20000000000 */
[----:B--2---:R-:W-:Y:S02]  /*06b0*/  IMAD R212, R6, c[0x0][0x538], R212 ;  /* 0x00014e0006d47a24 */ /* 0x004fe400078e02d4 */
[----:B------:R-:W-:Y:S02]  /*06c0*/  IMAD.IADD R215, R215, 0x1, R9 ;  /* 0x00000001d7d77824 */ /* 0x000fe400078e0209 */
[----:B------:R-:W-:Y:S01]  /*06d0*/  IMAD.MOV.U32 R5, RZ, RZ, R0 ;  /* 0x000000ffff057224 */ /* 0x000fe200078e0000 */
[----:B----4-:R-:W-:Y:S02]  /*06e0*/  IABS R0, R10 ;  /* 0x0000000a00007213 */ /* 0x010fe40000000000 */
[----:B------:R-:W-:Y:S01]  /*06f0*/  IADD3 R213, -R212, UR4, RZ ;  /* 0x00000004d4d57c10 */ /* 0x000fe2000fffe1ff */
[----:B------:R-:W1:Y:S02]  /*0700*/  I2F.RP R2, R5 ;  /* 0x0000000500027306 */ /* 0x000e640000209400 */
[----:B------:R-:W-:Y:S01]  /*0710*/  IMAD.MOV.U32 R7, RZ, RZ, R0 ;  /* 0x000000ffff077224 */ /* 0x000fe200078e0000 */
[----:B------:R-:W-:-:S02]  /*0720*/  IABS R6, R213 ;  /* 0x000000d500067213 */ /* 0x000fc40000000000 */
[----:B------:R-:W-:-:S03]  /*0730*/  IABS R0, R11 ;  /* 0x0000000b00007213 */ /* 0x000fc60000000000 */
[----:B------:R-:W-:Y:S01]  /*0740*/  I2F.RP R8, R7 ;  /* 0x0000000700087306 */ /* 0x000fe20000209400 */
[----:B------:R-:W-:-:S07]  /*0750*/  IADD3 R0, RZ, -R0, RZ ;  /* 0x80000000ff007210 */ /* 0x000fce0007ffe0ff */
[----:B-1----:R-:W1:Y:S02]  /*0760*/  MUFU.RCP R2, R2 ;  /* 0x0000000200027308 */ /* 0x002e640000001000 */
[----:B-1----:R-:W-:-:S06]  /*0770*/  IADD3 R2, R2, 0xffffffe, RZ ;  /* 0x0ffffffe02027810 */ /* 0x002fcc0007ffe0ff */
[----:B------:R-:W1:Y:S02]  /*0780*/  F2I.FTZ.U32.TRUNC.NTZ R3, R2 ;  /* 0x0000000200037305 */ /* 0x000e64000021f000 */
[----:B-1----:R-:W-:-:S04]  /*0790*/  IMAD.MOV R2, RZ, RZ, -R3 ;  /* 0x000000ffff027224 */ /* 0x002fc800078e0a03 */
[----:B------:R-:W-:Y:S02]  /*07a0*/  IMAD R4, R2, R5, RZ ;  /* 0x0000000502047224 */ /* 0x000fe400078e02ff */
[----:B------:R-:W-:-:S04]  /*07b0*/  IMAD.MOV.U32 R2, RZ, RZ, RZ ;  /* 0x000000ffff027224 */ /* 0x000fc800078e00ff */
[----:B------:R-:W-:-:S04]  /*07c0*/  IMAD.HI.U32 R2, R3, R4, R2 ;  /* 0x0000000403027227 */ /* 0x000fc800078e0002 */
[----:B------:R-:W-:-:S04]  /*07d0*/  IMAD.MOV.U32 R3, RZ, RZ, R6 ;  /* 0x000000ffff037224 */ /* 0x000fc800078e0006 */
[----:B------:R-:W-:-:S04]  /*07e0*/  IMAD.HI.U32 R2, R2, R3, RZ ;  /* 0x0000000302027227 */ /* 0x000fc800078e00ff */
[----:B------:R-:W-:Y:S02]  /*07f0*/  IMAD R0, R2, R0, R3 ;  /* 0x0000000002007224 */ /* 0x000fe400078e0203 */
[----:B------:R-:W1:Y:S03]  /*0800*/  MUFU.RCP R3, R8 ;  /* 0x0000000800037308 */ /* 0x000e660000001000 */
[----:B------:R-:W-:Y:S02]  /*0810*/  ISETP.GT.U32.AND P1, PT, R5, R0, PT ;  /* 0x000000000500720c */ /* 0x000fe40003f24070 */
[----:B-1----:R-:W-:-:S11]  /*0820*/  IADD3 R3, R3, 0xffffffe, RZ ;  /* 0x0ffffffe03037810 */ /* 0x002fd60007ffe0ff */
[----:B------:R-:W-:Y:S01]  /*0830*/  @!P1 IMAD.IADD R0, R0, 0x1, -R5 ;  /* 0x0000000100009824 */ /* 0x000fe200078e0a05 */
[----:B------:R-:W-:Y:S02]  /*0840*/  @!P1 IADD3 R2, R2, 0x1, RZ ;  /* 0x0000000102029810 */ /* 0x000fe40007ffe0ff */
[----:B------:R-:W-:Y:S01]  /*0850*/  ISETP.NE.AND P1, PT, R11, RZ, PT ;  /* 0x000000ff0b00720c */ /* 0x000fe20003f25270 */
[----:B------:R-:W1:Y:S01]  /*0860*/  F2I.FTZ.U32.TRUNC.NTZ R3, R3 ;  /* 0x0000000300037305 */ /* 0x000e62000021f000 */
[----:B------:R-:W-:Y:S02]  /*0870*/  ISETP.GE.U32.AND P2, PT, R0, R5, PT ;  /* 0x000000050000720c */ /* 0x000fe40003f46070 */
[----:B------:R-:W-:-:S04]  /*0880*/  LOP3.LUT R0, R213, R11, RZ, 0x3c, !PT ;  /* 0x0000000bd5007212 */ /* 0x000fc800078e3cff */
[----:B------:R-:W-:-:S07]  /*0890*/  ISETP.GE.AND P0, PT, R0, RZ, PT ;  /* 0x000000ff0000720c */ /* 0x000fce0003f06270 */
[----:B------:R-:W-:Y:S02]  /*08a0*/  @P2 IADD3 R2, R2, 0x1, RZ ;  /* 0x0000000102022810 */ /* 0x000fe40007ffe0ff */
[----:B-1----:R-:W-:-:S03]  /*08b0*/  IADD3 R0, RZ, -R3, RZ ;  /* 0x80000003ff007210 */ /* 0x002fc60007ffe0ff */
[----:B------:R-:W-:Y:S02]  /*08c0*/  IMAD.MOV.U32 R4, RZ, RZ, R2 ;  /* 0x000000ffff047224 */ /* 0x000fe400078e0002 */
[----:B------:R-:W-:Y:S01]  /*08d0*/  IMAD.MOV.U32 R2, RZ, RZ, R0 ;  /* 0x000000ffff027224 */ /* 0x000fe200078e0000 */
[----:B------:R-:W-:Y:S01]  /*08e0*/  IABS R0, R10 ;  /* 0x0000000a00007213 */ /* 0x000fe20000000000 */
[----:B------:R-:W-:Y:S01]  /*08f0*/  @!P0 IMAD.MOV R4, RZ, RZ, -R4 ;  /* 0x000000ffff048224 */ /* 0x000fe200078e0a04 */
[----:B------:R-:W-:Y:S01]  /*0900*/  @!P1 LOP3.LUT R4, RZ, R11, RZ, 0x33, !PT ;  /* 0x0000000bff049212 */ /* 0x000fe200078e33ff */
[----:B------:R-:W-:Y:S01]  /*0910*/  IMAD R5, R2, R7, RZ ;  /* 0x0000000702057224 */ /* 0x000fe200078e02ff */
[----:B------:R-:W-:Y:S01]  /*0920*/  MOV R2, RZ ;  /* 0x000000ff00027202 */ /* 0x000fe20000000f00 */
[----:B------:R-:W-:Y:S01]  /*0930*/  IMAD.MOV R6, RZ, RZ, -R0 ;  /* 0x000000ffff067224 */ /* 0x000fe200078e0a00 */
[----:B------:R-:W-:-:S03]  /*0940*/  IABS R8, R4 ;  /* 0x0000000400087213 */ /* 0x000fc60000000000 */
[----:B------:R-:W-:-:S04]  /*0950*/  IMAD.HI.U32 R0, R3, R5, R2 ;  /* 0x0000000503007227 */ /* 0x000fc800078e0002 */
[----:B------:R-:W-:Y:S02]  /*0960*/  IMAD.MOV.U32 R2, RZ, RZ, R8 ;  /* 0x000000ffff027224 */ /* 0x000fe400078e0008 */
[----:B------:R-:W-:Y:S02]  /*0970*/  IMAD.MOV.U32 R3, RZ, RZ, R6 ;  /* 0x000000ffff037224 */ /* 0x000fe400078e0006 */
[----:B------:R-:W-:-:S04]  /*0980*/  IMAD.HI.U32 R0, R0, R2, RZ ;  /* 0x0000000200007227 */ /* 0x000fc800078e00ff */
[----:B------:R-:W-:Y:S02]  /*0990*/  IMAD R2, R0, R3, R2 ;  /* 0x0000000300027224 */ /* 0x000fe400078e0202 */
[----:B------:R-:W-:-:S03]  /*09a0*/  IMAD R3, R4, R11, RZ ;  /* 0x0000000b04037224 */ /* 0x000fc600078e02ff */
[----:B------:R-:W-:Y:S02]  /*09b0*/  ISETP.GT.U32.AND P1, PT, R7, R2, PT ;  /* 0x000000020700720c */ /* 0x000fe40003f24070 */
[----:B------:R-:W-:-:S11]  /*09c0*/  IADD3 R213, R213, -R3, RZ ;  /* 0x80000003d5d57210 */ /* 0x000fd60007ffe0ff */
[----:B------:R-:W-:Y:S01]  /*09d0*/  @!P1 IMAD.IADD R2, R2, 0x1, -R7 ;  /* 0x0000000102029824 */ /* 0x000fe200078e0a07 */
[----:B------:R-:W-:Y:S02]  /*09e0*/  @!P1 IADD3 R0, R0, 0x1, RZ ;  /* 0x0000000100009810 */ /* 0x000fe40007ffe0ff */
[----:B------:R-:W-:Y:S02]  /*09f0*/  ISETP.NE.AND P1, PT, R10, RZ, PT ;  /* 0x000000ff0a00720c */ /* 0x000fe40003f25270 */
[----:B------:R-:W-:Y:S02]  /*0a00*/  ISETP.GE.U32.AND P2, PT, R2, R7, PT ;  /* 0x000000070200720c */ /* 0x000fe40003f46070 */
[----:B------:R-:W-:-:S04]  /*0a10*/  LOP3.LUT R2, R4, R10, RZ, 0x3c, !PT ;  /* 0x0000000a04027212 */ /* 0x000fc800078e3cff */
[----:B------:R-:W-:-:S07]  /*0a20*/  ISETP.GE.AND P0, PT, R2, RZ, PT ;  /* 0x000000ff0200720c */ /* 0x000fce0003f06270 */
[----:B------:R-:W-:-:S06]  /*0a30*/  @P2 IADD3 R0, R0, 0x1, RZ ;  /* 0x0000000100002810 */ /* 0x000fcc0007ffe0ff */
[----:B------:R-:W-:Y:S02]  /*0a40*/  @!P0 IADD3 R0, -R0, RZ, RZ ;  /* 0x000000ff00008210 */ /* 0x000fe40007ffe1ff */
[----:B------:R-:W-:-:S05]  /*0a50*/  @!P1 LOP3.LUT R0, RZ, R10, RZ, 0x33, !PT ;  /* 0x0000000aff009212 */ /* 0x000fca00078e33ff */
[--C-:B------:R-:W-:Y:S02]  /*0a60*/  IMAD.MOV R2, RZ, RZ, -R0.reuse ;  /* 0x000000ffff027224 */ /* 0x100fe400078e0a00 */
[C---:B------:R-:W-:Y:S02]  /*0a70*/  IMAD R0, R10.reuse, 0x1000000, R0 ;  /* 0x010000000a007824 */ /* 0x040fe400078e0200 */
[----:B------:R-:W-:-:S04]  /*0a80*/  IMAD R2, R10, R2, R4 ;  /* 0x000000020a027224 */ /* 0x000fc800078e0204 */
[----:B------:R-:W-:Y:S01]  /*0a90*/  IMAD R214, R2, 0x10000, R0 ;  /* 0x0001000002d67824 */ /* 0x000fe200078e0200 */
[----:B------:R-:W-:Y:S05]  /*0aa0*/  BRA `(.L_x_30) ;  /* 0x0000004000007947 */ /* 0x000fea0003800000 */
.L_x_21:
[----:B--2---:R-:W-:Y:S01]  /*0ab0*/  IMAD.MOV.U32 R213, RZ, RZ, RZ ;  /* 0x000000ffffd57224 */ /* 0x004fe200078e00ff */
[----:B------:R-:W-:Y:S01]  /*0ac0*/  MOV R214, RZ ;  /* 0x000000ff00d67202 */ /* 0x000fe20000000f00 */
[----:B------:R-:W-:Y:S01]  /*0ad0*/  IMAD.U32 R212, RZ, RZ, UR4 ;  /* 0x00000004ffd47e24 */ /* 0x000fe2000f8e00ff */
[----:B------:R-:W-:Y:S02]  /*0ae0*/  MOV R215, c[0x0][0x53c] ;  /* 0x00014f0000d77a02 */ /* 0x000fe40000000f00 */
.L_x_30:
[----:B------:R-:W-:Y:S01]  /*0af0*/  ISETP.NE.AND P0, PT, R12, RZ, PT ;  /* 0x000000ff0c00720c */ /* 0x000fe20003f05270 */
[----:B------:R-:W-:-:S12]  /*0b00*/  WARPSYNC 0xffffffff ;  /* 0xffffffff00007948 */ /* 0x000fd80003800000 */
[----:B------:R1:W-:Y:S04]  /*0b10*/  @!P0 STS.128 [0x18100], R212 ;  /* 0x018100d4ff008388 */ /* 0x0003e80000000c00 */
[----:B------:R-:W-:Y:S06]  /*0b20*/  BAR.ARV 0x5, 0x100 ;  /* 0x0144000000007b1d */ /* 0x000fec0000002000 */
.L_x_19:
[----:B-12---:R-:W-:-:S13]  /*0b30*/  ISETP.GE.AND P0, PT, R215, c[0x0][0x53c], PT ;  /* 0x00014f00d7007a0c */ /* 0x006fda0003f06270 */
[----:B------:R-:W-:Y:S05]  /*0b40*/  @P0 EXIT ;  /* 0x000000000000094d */ /* 0x000fea0003800000 */
[----:B------:R-:W1:Y:S01]  /*0b50*/  S2R R17, SR_TID.X ;  /* 0x0000000000117919 */ /* 0x000e620000002100 */
[----:B------:R-:W-:Y:S02]  /*0b60*/  ULDC UR5, c[0x0][0x2ac] ;  /* 0x0000ab0000057ab9 */ /* 0x000fe40000000800 */
[----:B------:R-:W-:Y:S02]  /*0b70*/  ULDC UR4, c[0x0][0x1d0] ;  /* 0x0000740000047ab9 */ /* 0x000fe40000000800 */
[----:B------:R-:W-:Y:S01]  /*0b80*/  UIMAD UR5, UR5, UR4, URZ ;  /* 0x00000004050572a4 */ /* 0x000fe2000f8e023f */
[----:B-1----:R-:W-:-:S04]  /*0b90*/  SHF.R.S32.HI R9, RZ, 0x1f, R17 ;  /* 0x0000001fff097819 */ /* 0x002fc80000011411 */
[CC--:B------:R-:W-:Y:S02]  /*0ba0*/  LEA.HI R2, R9.reuse, R17.reuse, RZ, 0x4 ;  /* 0x0000001109027211 */ /* 0x0c0fe400078f20ff */
[CC--:B------:R-:W-:Y:S02]  /*0bb0*/  LEA.HI R15, R9.reuse, R17.reuse, RZ, 0x3 ;  /* 0x00000011090f7211 */ /* 0x0c0fe400078f18ff */
[----:B------:R-:W-:Y:S02]  /*0bc0*/  SHF.R.S32.HI R3, RZ, 0x4, R2 ;  /* 0x00000004ff037819 */ /* 0x000fe40000011402 */
[----:B------:R-:W-:Y:S02]  /*0bd0*/  LEA.HI R13, R9, R17, RZ, 0x2 ;  /* 0x00000011090d7211 */ /* 0x000fe400078f10ff */
[----:B------:R-:W-:Y:S02]  /*0be0*/  LEA.HI R0, R2, R3, RZ, 0x1 ;  /* 0x0000000302007211 */ /* 0x000fe400078f08ff */
[----:B------:R-:W-:-:S02]  /*0bf0*/  SHF.R.S32.HI R201, RZ, 0x3, R15 ;  /* 0x00000003ffc97819 */ /* 0x000fc4000001140f */
[----:B------:R-:W-:Y:S02]  /*0c00*/  LOP3.LUT R0, R0, 0xfffffffe, RZ, 0xc0, !PT ;  /* 0xfffffffe00007812 */ /* 0x000fe400078ec0ff */
[--C-:B------:R-:W-:Y:S02]  /*0c10*/  SHF.R.S32.HI R8, RZ, 0x2, R13.reuse ;  /* 0x00000002ff087819 */ /* 0x100fe4000001140d */
[----:B------:R-:W-:Y:S01]  /*0c20*/  LOP3.LUT R197, R15, 0xfffffff8, RZ, 0xc0, !PT ;  /* 0xfffffff80fc57812 */ /* 0x000fe200078ec0ff */
[----:B------:R-:W-:Y:S01]  /*0c30*/  IMAD.IADD R14, R3, 0x1, -R0 ;  /* 0x00000001030e7824 */ /* 0x000fe200078e0a00 */
[----:B------:R-:W-:Y:S01]  /*0c40*/  LOP3.LUT R0, R2, 0xfffffff0, RZ, 0xc0, !PT ;  /* 0xfffffff002007812 */ /* 0x000fe200078ec0ff */
[----:B------:R-:W-:Y:S01]  /*0c50*/  IMAD.SHL.U32 R3, R201, 0x40, RZ ;  /* 0x00000040c9037824 */ /* 0x000fe200078e00ff */
[----:B------:R-:W-:Y:S01]  /*0c60*/  SHF.R.S32.HI R2, RZ, 0x1f, R13 ;  /* 0x0000001fff027819 */ /* 0x000fe2000001140d */
[----:B------:R-:W-:Y:S01]  /*0c70*/  IMAD.IADD R197, R17, 0x1, -R197 ;  /* 0x0000000111c57824 */ /* 0x000fe200078e0ac5 */
[-C--:B------:R-:W-:Y:S01]  /*0c80*/  LEA.HI R7, R9, R17.reuse, RZ, 0x5 ;  /* 0x0000001109077211 */ /* 0x080fe200078f28ff */
[----:B------:R-:W-:Y:S01]  /*0c90*/  IMAD.IADD R0, R17, 0x1, -R0 ;  /* 0x0000000111007824 */ /* 0x000fe200078e0a00 */
[----:B------:R-:W-:Y:S01]  /*0ca0*/  LEA.HI R2, R2, R8, RZ, 0x3 ;  /* 0x0000000802027211 */ /* 0x000fe200078f18ff */
[----:B------:R-:W-:Y:S01]  /*0cb0*/  IMAD.SHL.U32 R194, R197, 0x8, RZ ;  /* 0x00000008c5c27824 */ /* 0x000fe200078e00ff */
[----:B------:R-:W-:-:S02]  /*0cc0*/  LEA.HI R9, R9, R17, RZ, 0x6 ;  /* 0x0000001109097211 */ /* 0x000fc400078f30ff */
[----:B------:R-:W-:Y:S02]  /*0cd0*/  SHF.R.S32.HI R5, RZ, 0x1f, R0 ;  /* 0x0000001fff057819 */ /* 0x000fe40000011400 */
[----:B------:R-:W-:Y:S01]  /*0ce0*/  LOP3.LUT R4, R2, 0xfffffff8, RZ, 0xc0, !PT ;  /* 0xfffffff802047812 */ /* 0x000fe200078ec0ff */
[----:B------:R-:W-:Y:S01]  /*0cf0*/  IMAD.SHL.U32 R9, R9, 0x8, RZ ;  /* 0x0000000809097824 */ /* 0x000fe200078e00ff */
[----:B------:R-:W-:Y:S02]  /*0d00*/  LEA.HI R10, R5, R0, RZ, 0x3 ;  /* 0x00000000050a7211 */ /* 0x000fe400078f18ff */
[----:B------:R-:W-:Y:S01]  /*0d10*/  LOP3.LUT R2, R3, 0x1c0, RZ, 0xc0, !PT ;  /* 0x000001c003027812 */ /* 0x000fe200078ec0ff */
[----:B------:R-:W-:Y:S01]  /*0d20*/  IMAD.IADD R8, R8, 0x1, -R4 ;  /* 0x0000000108087824 */ /* 0x000fe200078e0a04 */
[----:B------:R-:W-:Y:S02]  /*0d30*/  LOP3.LUT R3, R10, 0xfffffff8, RZ, 0xc0, !PT ;  /* 0xfffffff80a037812 */ /* 0x000fe400078ec0ff */
[----:B------:R-:W-:-:S02]  /*0d40*/  SHF.R.U32.HI R4, RZ, 0x3, R2 ;  /* 0x00000003ff047819 */ /* 0x000fc40000011602 */
[----:B------:R-:W-:Y:S01]  /*0d50*/  LOP3.LUT R2, R2, 0x38, R194, 0xf8, !PT ;  /* 0x0000003802027812 */ /* 0x000fe200078ef8c2 */
[----:B------:R-:W-:Y:S01]  /*0d60*/  IMAD.IADD R5, R0, 0x1, -R3 ;  /* 0x0000000100057824 */ /* 0x000fe200078e0a03 */
[----:B------:R-:W-:Y:S02]  /*0d70*/  LOP3.LUT R0, R7, 0xffffffe0, RZ, 0xc0, !PT ;  /* 0xffffffe007007812 */ /* 0x000fe400078ec0ff */
[----:B------:R-:W-:Y:S02]  /*0d80*/  LOP3.LUT R12, R2, R4, RZ, 0x3c, !PT ;  /* 0x00000004020c7212 */ /* 0x000fe400078e3cff */
[--C-:B------:R-:W-:Y:S01]  /*0d90*/  SHF.R.S32.HI R4, RZ, 0x5, R7.reuse ;  /* 0x00000005ff047819 */ /* 0x100fe20000011407 */
[----:B------:R-:W-:Y:S01]  /*0da0*/  IMAD.IADD R16, R17, 0x1, -R0 ;  /* 0x0000000111107824 */ /* 0x000fe200078e0a00 */
[----:B------:R-:W-:Y:S01]  /*0db0*/  SHF.R.S32.HI R2, RZ, 0x1f, R7 ;  /* 0x0000001fff027819 */ /* 0x000fe20000011407 */
[----:B------:R-:W-:Y:S01]  /*0dc0*/  IMAD.SHL.U32 R0, R197, 0x40, RZ ;  /* 0x00000040c5007824 */ /* 0x000fe200078e00ff */
[----:B------:R-:W-:-:S02]  /*0dd0*/  LOP3.LUT R6, R8, 0x1, RZ, 0xc0, !PT ;  /* 0x0000000108067812 */ /* 0x000fc400078ec0ff */
[----:B------:R-:W-:Y:S02]  /*0de0*/  LEA.HI R2, R2, R4, RZ, 0x3 ;  /* 0x0000000402027211 */ /* 0x000fe400078f18ff */
[----:B------:R-:W-:Y:S02]  /*0df0*/  SHF.R.S32.HI R11, RZ, 0x1f, R16 ;  /* 0x0000001fff0b7819 */ /* 0x000fe40000011410 */
[----:B------:R-:W-:Y:S02]  /*0e00*/  LOP3.LUT R0, R0, 0x1c0, RZ, 0xc0, !PT ;  /* 0x000001c000007812 */ /* 0x000fe400078ec0ff */
[----:B------:R-:W-:Y:S02]  /*0e10*/  LOP3.LUT R2, R2, 0xffffff8, RZ, 0xc0, !PT ;  /* 0x0ffffff802027812 */ /* 0x000fe400078ec0ff */
[----:B------:R-:W-:Y:S02]  /*0e20*/  ISETP.NE.U32.AND P0, PT, R6, 0x1, PT ;  /* 0x000000010600780c */ /* 0x000fe40003f05070 */
[----:B------:R-:W-:Y:S01]  /*0e30*/  LEA.HI R11, R11, R16, RZ, 0x2 ;  /* 0x000000100b0b7211 */ /* 0x000fe200078f10ff */
[----:B------:R-:W-:Y:S01]  /*0e40*/  IMAD.IADD R3, R4, 0x1, -R2 ;  /* 0x0000000104037824 */ /* 0x000fe200078e0a02 */
[----:B------:R-:W-:-:S02]  /*0e50*/  LOP3.LUT R7, R0, 0x8, R15, 0xf8, !PT ;  /* 0x0000000800077812 */ /* 0x000fc400078ef80f */
[----:B------:R-:W-:Y:S02]  /*0e60*/  SHF.R.U32.HI R6, RZ, 0x3, R0 ;  /* 0x00000003ff067819 */ /* 0x000fe40000011600 */
[----:B------:R-:W-:Y:S02]  /*0e70*/  LOP3.LUT R0, R13, 0xfffffffc, RZ, 0xc0, !PT ;  /* 0xfffffffc0d007812 */ /* 0x000fe400078ec0ff */
[----:B------:R-:W-:Y:S02]  /*0e80*/  SHF.R.S32.HI R2, RZ, 0x2, R11 ;  /* 0x00000002ff027819 */ /* 0x000fe4000001140b */
[----:B------:R-:W-:Y:S01]  /*0e90*/  LOP3.LUT R13, R7, R6, RZ, 0x3c, !PT ;  /* 0x00000006070d7212 */ /* 0x000fe200078e3cff */
[----:B------:R-:W-:Y:S01]  /*0ea0*/  IMAD.IADD R0, R17, 0x1, -R0 ;  /* 0x0000000111007824 */ /* 0x000fe200078e0a00 */
[----:B------:R-:W-:Y:S01]  /*0eb0*/  LOP3.LUT P4, RZ, R5, 0x2, RZ, 0xc0, !PT ;  /* 0x0000000205ff7812 */ /* 0x000fe2000788c0ff */
[----:B------:R-:W-:Y:S01]  /*0ec0*/  IMAD R15, R3, 0x10, R2 ;  /* 0x00000010030f7824 */ /* 0x000fe200078e0202 */
[C---:B------:R-:W-:Y:S01]  /*0ed0*/  LOP3.LUT P3, RZ, R5.reuse, 0x4, RZ, 0xc0, !PT ;  /* 0x0000000405ff7812 */ /* 0x040fe2000786c0ff */
[----:B------:R-:W-:Y:S01]  /*0ee0*/  IMAD.SHL.U32 R2, R5, 0x40, RZ ;  /* 0x0000004005027824 */ /* 0x000fe200078e00ff */
[----:B------:R-:W-:Y:S01]  /*0ef0*/  LEA.HI R3, R0, R0, RZ, 0x1 ;  /* 0x0000000000037211 */ /* 0x000fe200078f08ff */
[----:B------:R-:W-:Y:S01]  /*0f00*/  IMAD.SHL.U32 R7, R4, 0x400, RZ ;  /* 0x0000040004077824 */ /* 0x000fe200078e00ff */
[C---:B------:R-:W-:Y:S01]  /*0f10*/  R2P PR, R8.reuse, 0x6 ;  /* 0x0000000608007804 */ /* 0x040fe20000000000 */
[----:B------:R-:W-:Y:S01]  /*0f20*/  IMAD.SHL.U32 R4, R8, 0x40, RZ ;  /* 0x0000004008047824 */ /* 0x000fe200078e00ff */
[----:B------:R-:W-:Y:S01]  /*0f30*/  LOP3.LUT R2, R2, 0x1c0, RZ, 0xc0, !PT ;  /* 0x000001c002027812 */ /* 0x000fe200078ec0ff */
[----:B------:R-:W-:Y:S01]  /*0f40*/  IMAD.SHL.U32 R6, R14, 0x8, RZ ;  /* 0x000000080e067824 */ /* 0x000fe200078e00ff */
[----:B------:R-:W-:Y:S01]  /*0f50*/  LOP3.LUT R3, R3, 0x1ffffffe, RZ, 0xc0, !PT ;  /* 0x1ffffffe03037812 */ /* 0x000fe200078ec0ff */
[----:B------:R-:W-:Y:S01]  /*0f60*/  IMAD.SHL.U32 R8, R10, 0x40, RZ ;  /* 0x000000400a087824 */ /* 0x000fe200078e00ff */
[----:B------:R-:W-:Y:S01]  /*0f70*/  LOP3.LUT R4, R4, 0x1c0, RZ, 0xc0, !PT ;  /* 0x000001c004047812 */ /* 0x000fe200078ec0ff */
[----:B------:R-:W-:Y:S01]  /*0f80*/  IMAD R5, R0, 0x2, R7 ;  /* 0x0000000200057824 */ /* 0x000fe200078e0207 */
[----:B------:R-:W-:Y:S01]  /*0f90*/  LOP3.LUT R6, R2, 0x8, R6, 0xf8, !PT ;  /* 0x0000000802067812 */ /* 0x000fe200078ef806 */
[----:B------:R-:W-:Y:S01]  /*0fa0*/  IMAD.MOV.U32 R10, RZ, RZ, 0x40 ;  /* 0x00000040ff0a7424 */ /* 0x000fe200078e00ff */
[----:B------:R-:W-:Y:S01]  /*0fb0*/  LOP3.LUT R12, R12, 0x7ffffe00, R9, 0xf8, !PT ;  /* 0x7ffffe000c0c7812 */ /* 0x000fe200078ef809 */
[----:B------:R-:W-:Y:S01]  /*0fc0*/  IMAD.IADD R9, R0, 0x1, -R3 ;  /* 0x0000000100097824 */ /* 0x000fe200078e0a03 */
[----:B------:R-:W-:Y:S01]  /*0fd0*/  SHF.R.U32.HI R2, RZ, 0x3, R2 ;  /* 0x00000003ff027819 */ /* 0x000fe20000011602 */
[----:B------:R-:W-:Y:S01]  /*0fe0*/  STL [R1+0x8], R15 ;  /* 0x0000080f01007387 */ /* 0x000fe20000100800 */
[----:B------:R-:W-:Y:S01]  /*0ff0*/  LEA.HI R3, R4, R4, RZ, 0x1d ;  /* 0x0000000404037211 */ /* 0x000fe200078fe8ff */
[----:B------:R-:W-:Y:S01]  /*1000*/  IMAD R9, R9, 0x8, R15 ;  /* 0x0000000809097824 */ /* 0x000fe200078e020f */
[----:B------:R-:W-:Y:S01]  /*1010*/  LOP3.LUT R2, R6, R2, RZ, 0x3c, !PT ;  /* 0x0000000206027212 */ /* 0x000fe200078e3cff */
[----:B------:R-:W-:Y:S01]  /*1020*/  IMAD R0, R14, 0x200, R13 ;  /* 0x000002000e007824 */ /* 0x000fe200078e020d */
[----:B------:R-:W-:Y:S01]  /*1030*/  LOP3.LUT R4, R8, 0xfffffe00, RZ, 0xc0, !PT ;  /* 0xfffffe0008047812 */ /* 0x000fe200078ec0ff */
[----:B------:R-:W-:Y:S01]  /*1040*/  IMAD.IADD R8, R5, 0x1, R3 ;  /* 0x0000000105087824 */ /* 0x000fe200078e0203 */
[----:B------:R-:W-:Y:S01]  /*1050*/  IADD3 R198, R194, 0x40, RZ ;  /* 0x00000040c2c67810 */ /* 0x000fe20007ffe0ff */
[----:B------:R1:W-:Y:S01]  /*1060*/  STL [R1+0xc], R9 ;  /* 0x00000c0901007387 */ /* 0x0003e20000100800 */
[CC--:B------:R-:W-:Y:S01]  /*1070*/  IADD3 R3, R2.reuse, R4.reuse, R7 ;  /* 0x0000000402037210 */ /* 0x0c0fe20007ffe007 */
[----:B------:R-:W-:Y:S01]  /*1080*/  IMAD.MOV.U32 R7, RZ, RZ, 0x20 ;  /* 0x00000020ff077424 */ /* 0x000fe200078e00ff */
[----:B------:R-:W-:Y:S01]  /*1090*/  LOP3.LUT R4, R2, R4, RZ, 0xfc, !PT ;  /* 0x0000000402047212 */ /* 0x000fe200078efcff */
[----:B------:R-:W-:Y:S01]  /*10a0*/  IMAD.SHL.U32 R187, R12, 0x2, RZ ;  /* 0x000000020cbb7824 */ /* 0x000fe200078e00ff */
[----:B------:R-:W-:-:S02]  /*10b0*/  LOP3.LUT R2, R11, 0x7ffffffc, RZ, 0xc0, !PT ;  /* 0x7ffffffc0b027812 */ /* 0x000fc400078ec0ff */
[----:B------:R-:W-:Y:S02]  /*10c0*/  IADD3 R199, R194, 0x80, RZ ;  /* 0x00000080c2c77810 */ /* 0x000fe40007ffe0ff */
[----:B------:R-:W-:Y:S01]  /*10d0*/  SHF.R.S32.HI R5, RZ, 0x1f, R198 ;  /* 0x0000001fff057819 */ /* 0x000fe200000114c6 */
[----:B------:R-:W-:Y:S01]  /*10e0*/  IMAD.IADD R2, R16, 0x1, -R2 ;  /* 0x0000000110027824 */ /* 0x000fe200078e0a02 */
[C---:B------:R-:W-:Y:S02]  /*10f0*/  SEL R5, R7.reuse, 0xffffffe0, !P1 ;  /* 0xffffffe007057807 */ /* 0x040fe40004800000 */
[----:B------:R-:W-:Y:S01]  /*1100*/  SHF.R.S32.HI R6, RZ, 0x1f, R199 ;  /* 0x0000001fff067819 */ /* 0x000fe200000114c7 */
[----:B------:R-:W-:Y:S01]  /*1110*/  IMAD.SHL.U32 R222, R2, 0x2, RZ ;  /* 0x0000000202de7824 */ /* 0x000fe200078e00ff */
[----:B------:R-:W-:Y:S02]  /*1120*/  SEL R2, R7, 0xffffffe0, !P4 ;  /* 0xffffffe007027807 */ /* 0x000fe40006000000 */
[----:B------:R-:W-:-:S02]  /*1130*/  SEL R6, R10, 0xffffffc0, !P2 ;  /* 0xffffffc00a067807 */ /* 0x000fc40005000000 */
[C---:B------:R-:W-:Y:S02]  /*1140*/  IADD3 R249, R222.reuse, 0x8, RZ ;  /* 0x00000008def97810 */ /* 0x040fe40007ffe0ff */
[C---:B------:R-:W-:Y:S02]  /*1150*/  IADD3 R246, R222.reuse, 0x20, RZ ;  /* 0x00000020def67810 */ /* 0x040fe40007ffe0ff */
[C---:B------:R-:W-:Y:S02]  /*1160*/  IADD3 R243, R222.reuse, 0x38, RZ ;  /* 0x00000038def37810 */ /* 0x040fe40007ffe0ff */
[C---:B------:R-:W-:Y:S02]  /*1170*/  IADD3 R240, R222.reuse, 0x50, RZ ;  /* 0x00000050def07810 */ /* 0x040fe40007ffe0ff */
[----:B------:R-:W-:Y:S02]  /*1180*/  IADD3 R237, R222, 0x68, RZ ;  /* 0x00000068deed7810 */ /* 0x000fe40007ffe0ff */
[----:B------:R-:W-:-:S02]  /*1190*/  SHF.R.S32.HI R7, RZ, 0x1f, R249 ;  /* 0x0000001fff077819 */ /* 0x000fc400000114f9 */
[C---:B------:R-:W-:Y:S02]  /*11a0*/  IADD3 R234, R222.reuse, 0x80, RZ ;  /* 0x00000080deea7810 */ /* 0x040fe40007ffe0ff */
[----:B------:R-:W-:Y:S02]  /*11b0*/  SHF.R.S32.HI R7, RZ, 0x1f, R246 ;  /* 0x0000001fff077819 */ /* 0x000fe400000114f6 */
[C---:B------:R-:W-:Y:S02]  /*11c0*/  IADD3 R231, R222.reuse, 0x98, RZ ;  /* 0x00000098dee77810 */ /* 0x040fe40007ffe0ff */
[----:B------:R-:W-:Y:S02]  /*11d0*/  SHF.R.S32.HI R7, RZ, 0x1f, R243 ;  /* 0x0000001fff077819 */ /* 0x000fe400000114f3 */
[----:B------:R-:W-:Y:S02]  /*11e0*/  IADD3 R228, R222, 0xb0, RZ ;  /* 0x000000b0dee47810 */ /* 0x000fe40007ffe0ff */
[----:B------:R-:W-:-:S02]  /*11f0*/  LEA R223, R8, 0x80, 0x1 ;  /* 0x0000008008df7811 */ /* 0x000fc400078e08ff */
[----:B------:R-:W-:Y:S02]  /*1200*/  SHF.R.S32.HI R7, RZ, 0x1f, R240 ;  /* 0x0000001fff077819 */ /* 0x000fe400000114f0 */
[----:B------:R-:W-:Y:S01]  /*1210*/  SHF.R.S32.HI R7, RZ, 0x1f, R237 ;  /* 0x0000001fff077819 */ /* 0x000fe200000114ed */
[C---:B------:R-:W-:Y:S01]  /*1220*/  IMAD.IADD R226, R223.reuse, 0x1, R5 ;  /* 0x00000001dfe27824 */ /* 0x040fe200078e0205 */
[----:B------:R-:W-:Y:S02]  /*1230*/  SHF.R.S32.HI R7, RZ, 0x1f, R234 ;  /* 0x0000001fff077819 */ /* 0x000fe400000114ea */
[----:B------:R-:W-:Y:S01]  /*1240*/  SHF.R.S32.HI R7, RZ, 0x1f, R231 ;  /* 0x0000001fff077819 */ /* 0x000fe200000114e7 */
[----:B------:R-:W-:Y:S01]  /*1250*/  IMAD.IADD R252, R226, 0x1, R6 ;  /* 0x00000001e2fc7824 */ /* 0x000fe200078e0206 */
[----:B------:R-:W-:Y:S01]  /*1260*/  SHF.R.S32.HI R7, RZ, 0x1f, R228 ;  /* 0x0000001fff077819 */ /* 0x000fe200000114e4 */
[----:B------:R-:W-:Y:S01]  /*1270*/  IMAD.IADD R7, R223, 0x1, R6 ;  /* 0x00000001df077824 */ /* 0x000fe200078e0206 */
[----:B------:R-:W-:-:S02]  /*1280*/  IADD3 R247, R222, 0x18, RZ ;  /* 0x00000018def77810 */ /* 0x000fc40007ffe0ff */
[C---:B------:R-:W-:Y:S02]  /*1290*/  IADD3 R248, R222.reuse, 0x10, RZ ;  /* 0x00000010def87810 */ /* 0x040fe40007ffe0ff */
[----:B------:R2:W-:Y:S01]  /*12a0*/  STL [R1], R7 ;  /* 0x0000000701007387 */ /* 0x0005e20000100800 */
[C---:B------:R-:W-:Y:S02]  /*12b0*/  IADD3 R244, R222.reuse, 0x30, RZ ;  /* 0x00000030def47810 */ /* 0x040fe40007ffe0ff */
[C---:B------:R-:W-:Y:S02]  /*12c0*/  IADD3 R224, R223.reuse, -0x10, RZ ;  /* 0xfffffff0dfe07810 */ /* 0x040fe40007ffe0ff */
[C---:B------:R-:W-:Y:S02]  /*12d0*/  IADD3 R245, R222.reuse, 0x28, RZ ;  /* 0x00000028def57810 */ /* 0x040fe40007ffe0ff */
[----:B------:R-:W-:Y:S02]  /*12e0*/  IADD3 R241, R222, 0x48, RZ ;  /* 0x00000048def17810 */ /* 0x000fe40007ffe0ff */
[----:B------:R-:W-:-:S02]  /*12f0*/  @P0 IADD3 R224, R223, 0x10, RZ ;  /* 0x00000010dfe00810 */ /* 0x000fc40007ffe0ff */
[----:B------:R-:W-:Y:S02]  /*1300*/  LEA R183, R3, 0xc100, 0x1 ;  /* 0x0000c10003b77811 */ /* 0x000fe400078e08ff */
[----:B------:R-:W-:Y:S01]  /*1310*/  LEA R178, R4, 0x100, 0x1 ;  /* 0x0000010004b27811 */ /* 0x000fe200078e08ff */
[----:B------:R-:W-:Y:S01]  /*1320*/  IMAD.IADD R225, R5, 0x1, R224 ;  /* 0x0000000105e17824 */ /* 0x000fe200078e02e0 */
[C---:B------:R-:W-:Y:S01]  /*1330*/  IADD3 R242, R222.reuse, 0x40, RZ ;  /* 0x00000040def27810 */ /* 0x040fe20007ffe0ff */
[----:B------:R-:W-:Y:S01]  /*1340*/  IMAD.IADD R184, R183, 0x1, R2 ;  /* 0x00000001b7b87824 */ /* 0x000fe200078e0202 */
[----:B------:R-:W-:Y:S01]  /*1350*/  IADD3 R238, R222, 0x60, RZ ;  /* 0x00000060deee7810 */ /* 0x000fe20007ffe0ff */
[----:B------:R-:W-:Y:S01]  /*1360*/  IMAD.IADD R179, R2, 0x1, R178 ;  /* 0x0000000102b37824 */ /* 0x000fe200078e02b2 */
[----:B------:R-:W-:Y:S01]  /*1370*/  IADD3 R239, R222, 0x58, RZ ;  /* 0x00000058deef7810 */ /* 0x000fe20007ffe0ff */
[----:B------:R-:W-:Y:S01]  /*1380*/  IMAD.IADD R251, R6, 0x1, R224 ;  /* 0x0000000106fb7824 */ /* 0x000fe200078e02e0 */
[----:B------:R-:W-:Y:S01]  /*1390*/  IADD3 R235, R222, 0x78, RZ ;  /* 0x00000078deeb7810 */ /* 0x000fe20007ffe0ff */
[----:B------:R-:W-:Y:S01]  /*13a0*/  IMAD.IADD R250, R225, 0x1, R6 ;  /* 0x00000001e1fa7824 */ /* 0x000fe200078e0206 */
[----:B------:R-:W-:-:S02]  /*13b0*/  SHF.R.S32.HI R8, RZ, 0x1f, R247 ;  /* 0x0000001fff087819 */ /* 0x000fc400000114f7 */
[----:B------:R-:W-:Y:S02]  /*13c0*/  LEA R176, R0, 0x6100, 0x1 ;  /* 0x0000610000b07811 */ /* 0x000fe400078e08ff */
[C---:B------:R-:W-:Y:S02]  /*13d0*/  IADD3 R236, R222.reuse, 0x70, RZ ;  /* 0x00000070deec7810 */ /* 0x040fe40007ffe0ff */
[----:B------:R-:W-:Y:S02]  /*13e0*/  IADD3 R232, R222, 0x90, RZ ;  /* 0x00000090dee87810 */ /* 0x000fe40007ffe0ff */
[----:B-1----:R-:W-:Y:S02]  /*13f0*/  SHF.R.S32.HI R9, RZ, 0x1f, R248 ;  /* 0x0000001fff097819 */ /* 0x002fe400000114f8 */
[----:B------:R-:W-:Y:S02]  /*1400*/  SHF.R.S32.HI R8, RZ, 0x1f, R244 ;  /* 0x0000001fff087819 */ /* 0x000fe400000114f4 */
[----:B------:R-:W-:-:S02]  /*1410*/  SEL R0, R10, 0xffffffc0, !P3 ;  /* 0xffffffc00a007807 */ /* 0x000fc40005800000 */
[C---:B------:R-:W-:Y:S02]  /*1420*/  IADD3 R233, R222.reuse, 0x88, RZ ;  /* 0x00000088dee97810 */ /* 0x040fe40007ffe0ff */
[----:B------:R-:W-:Y:S01]  /*1430*/  IADD3 R229, R222, 0xa8, RZ ;  /* 0x000000a8dee57810 */ /* 0x000fe20007ffe0ff */
[----:B------:R-:W-:Y:S01]  /*1440*/  IMAD.IADD R186, R183, 0x1, R0 ;  /* 0x00000001b7ba7824 */ /* 0x000fe200078e0200 */
[----:B------:R-:W-:Y:S01]  /*1450*/  SHF.R.S32.HI R9, RZ, 0x1f, R245 ;  /* 0x0000001fff097819 */ /* 0x000fe200000114f5 */
[----:B------:R-:W-:Y:S01]  /*1460*/  IMAD.IADD R181, R0, 0x1, R178 ;  /* 0x0000000100b57824 */ /* 0x000fe200078e02b2 */
[----:B------:R-:W-:Y:S01]  /*1470*/  SHF.R.S32.HI R8, RZ, 0x1f, R241 ;  /* 0x0000001fff087819 */ /* 0x000fe200000114f1 */
[----:B------:R-:W-:Y:S01]  /*1480*/  IMAD.IADD R185, R184, 0x1, R0 ;  /* 0x00000001b8b97824 */ /* 0x000fe200078e0200 */
[----:B------:R-:W-:Y:S01]  /*1490*/  IADD3 R230, R222, 0xa0, RZ ;  /* 0x000000a0dee67810 */ /* 0x000fe20007ffe0ff */
[----:B------:R-:W-:Y:S01]  /*14a0*/  IMAD.IADD R180, R0, 0x1, R179 ;  /* 0x0000000100b47824 */ /* 0x000fe200078e02b3 */
[----:B------:R-:W-:-:S02]  /*14b0*/  IADD3 R227, R222, 0xb8, RZ ;  /* 0x000000b8dee37810 */ /* 0x000fc40007ffe0ff */
[----:B------:R-:W-:Y:S02]  /*14c0*/  SHF.R.S32.HI R9, RZ, 0x1f, R242 ;  /* 0x0000001fff097819 */ /* 0x000fe400000114f2 */
[----:B------:R-:W-:Y:S02]  /*14d0*/  SHF.R.S32.HI R8, RZ, 0x1f, R238 ;  /* 0x0000001fff087819 */ /* 0x000fe400000114ee */
[----:B------:R-:W-:Y:S02]  /*14e0*/  SHF.R.S32.HI R9, RZ, 0x1f, R239 ;  /* 0x0000001fff097819 */ /* 0x000fe400000114ef */
[----:B------:R-:W-:Y:S02]  /*14f0*/  SHF.R.S32.HI R8, RZ, 0x1f, R235 ;  /* 0x0000001fff087819 */ /* 0x000fe400000114eb */
[----:B------:R-:W-:Y:S02]  /*1500*/  SHF.R.S32.HI R9, RZ, 0x1f, R236 ;  /* 0x0000001fff097819 */ /* 0x000fe400000114ec */
[----:B------:R-:W-:-:S02]  /*1510*/  SHF.R.S32.HI R8, RZ, 0x1f, R232 ;  /* 0x0000001fff087819 */ /* 0x000fc400000114e8 */
[----:B------:R-:W-:Y:S02]  /*1520*/  SHF.R.S32.HI R9, RZ, 0x1f, R233 ;  /* 0x0000001fff097819 */ /* 0x000fe400000114e9 */
[----:B------:R-:W-:Y:S02]  /*1530*/  SHF.R.S32.HI R8, RZ, 0x1f, R229 ;  /* 0x0000001fff087819 */ /* 0x000fe400000114e5 */
[----:B------:R-:W-:Y:S02]  /*1540*/  SHF.R.S32.HI R11, RZ, 0x1f, R194 ;  /* 0x0000001fff0b7819 */ /* 0x000fe400000114c2 */
[----:B------:R-:W-:Y:S02]  /*1550*/  SHF.R.S32.HI R9, RZ, 0x1f, R230 ;  /* 0x0000001fff097819 */ /* 0x000fe400000114e6 */
[----:B--2---:R-:W-:Y:S02]  /*1560*/  SHF.R.S32.HI R8, RZ, 0x1f, R227 ;  /* 0x0000001fff087819 */ /* 0x004fe400000114e3 */
.L_x_121:
[----:B------:R-:W-:-:S04]  /*1570*/  IMAD.MOV.U32 R8, RZ, RZ, 0x4 ;  /* 0x00000004ff087424 */ /* 0x000fc800078e00ff */
[----:B------:R-:W-:-:S05]  /*1580*/  IMAD.WIDE R2, R215, R8, c[0x0][0x588] ;  /* 0x00016200d7027625 */ /* 0x000fca00078e0208 */
[----:B------:R-:W2:Y:S01]  /*1590*/  LDG.E R216, [R2.64] ;  /* 0x0000000602d87981 */ /* 0x000ea2000c1e1900 */
[----:B------:R-:W-:Y:S01]  /*15a0*/  ISETP.NE.U32.AND P4, PT, RZ, c[0x0][0x370], PT ;  /* 0x0000dc00ff007a0c */ /* 0x000fe20003f85070 */
[----:B------:R-:W-:Y:S01]  /*15b0*/  IMAD.MOV.U32 R202, RZ, RZ, RZ ;  /* 0x000000ffffca7224 */ /* 0x000fe200078e00ff */
[----:B------:R-:W-:Y:S01]  /*15c0*/  ISETP.NE.U32.AND P3, PT, RZ, c[0x0][0x360], PT ;  /* 0x0000d800ff007a0c */ /* 0x000fe20003f65070 */
[----:B------:R-:W-:Y:S01]  /*15d0*/  IMAD.MOV.U32 R11, RZ, RZ, RZ ;  /* 0x000000ffff0b7224 */ /* 0x000fe200078e00ff */
[----:B------:R-:W-:Y:S02]  /*15e0*/  ISETP.NE.AND.EX P4, PT, RZ, c[0x0][0x374], PT, P4 ;  /* 0x0000dd00ff007a0c */ /* 0x000fe40003f85340 */
[----:B------:R-:W-:Y:S02]  /*15f0*/  ISETP.NE.AND.EX P3, PT, RZ, c[0x0][0x364], PT, P3 ;  /* 0x0000d900ff007a0c */ /* 0x000fe40003f65330 */
[----:B------:R-:W-:-:S04]  /*1600*/  ISETP.NE.U32.AND P0, PT, RZ, c[0x0][0x348], PT ;  /* 0x0000d200ff007a0c */ /* 0x000fc80003f05070 */
[----:B------:R-:W-:Y:S02]  /*1610*/  ISETP.NE.AND.EX P0, PT, RZ, c[0x0][0x34c], PT, P0 ;  /* 0x0000d300ff007a0c */ /* 0x000fe40003f05300 */
[----:B--2---:R-:W-:Y:S01]  /*1620*/  SHF.R.S32.HI R220, RZ, 0x1f, R216 ;  /* 0x0000001fffdc7819 */ /* 0x004fe200000114d8 */
[C---:B------:R-:W-:Y:S02]  /*1630*/  IMAD.SHL.U32 R217, R216.reuse, 0x4, RZ ;  /* 0x00000004d8d97824 */ /* 0x040fe400078e00ff */
[C---:B------:R-:W-:Y:S02]  /*1640*/  @P4 LEA R6, P2, R216.reuse, c[0x0][0x370], 0x2 ;  /* 0x0000dc00d8064a11 */ /* 0x040fe400078410ff */
[C-C-:B------:R-:W-:Y:S02]  /*1650*/  SHF.L.U64.HI R218, R216.reuse, 0x2, R220.reuse ;  /* 0x00000002d8da7819 */ /* 0x140fe400000102dc */
[----:B------:R-:W-:Y:S02]  /*1660*/  @P4 LEA.HI.X R7, R216, c[0x0][0x374], R220, 0x2, P2 ;  /* 0x0000dd00d8074a11 */ /* 0x000fe400010f14dc */
[----:B------:R-:W-:-:S02]  /*1670*/  @P3 IADD3 R4, P1, R217, c[0x0][0x360], RZ ;  /* 0x0000d800d9043a10 */ /* 0x000fc40007f3e0ff */
[----:B------:R-:W-:Y:S01]  /*1680*/  IADD3 R2, P2, R217, c[0x0][0x348], RZ ;  /* 0x0000d200d9027a10 */ /* 0x000fe20007f5e0ff */
[----:B------:R1:W5:Y:S01]  /*1690*/  @P4 LDG.E R202, [R6.64] ;  /* 0x0000000606ca4981 */ /* 0x000362000c1e1900 */
[C---:B------:R-:W-:Y:S02]  /*16a0*/  @P3 IADD3.X R5, R218.reuse, c[0x0][0x364], RZ, P1, !PT ;  /* 0x0000d900da053a10 */ /* 0x040fe40000ffe4ff */
[----:B------:R-:W-:-:S03]  /*16b0*/  IADD3.X R3, R218, c[0x0][0x34c], RZ, P2, !PT ;  /* 0x0000d300da037a10 */ /* 0x000fc600017fe4ff */
[----:B------:R1:W5:Y:S04]  /*16c0*/  @P3 LDG.E R15, [R4.64] ;  /* 0x00000006040f3981 */ /* 0x000368000c1e1900 */
[----:B------:R1:W5:Y:S01]  /*16d0*/  @P0 LDG.E R11, [R2.64] ;  /* 0x00000006020b0981 */ /* 0x000362000c1e1900 */
[----:B------:R-:W-:Y:S01]  /*16e0*/  YIELD ;  /* 0x0000000000007946 */ /* 0x000fe20003800000 */
[----:B------:R-:W-:Y:S05]  /*16f0*/  @P3 BRA `(.L_x_31) ;  /* 0x0000005000003947 */ /* 0x000fea0003800000 */
[----:B-----5:R-:W-:Y:S01]  /*1700*/  MOV R15, c[0x0][0x168] ;  /* 0x00005a00000f7a02 */ /* 0x020fe20000000f00 */
[----:B------:R-:W-:Y:S05]  /*1710*/  @!P0 BRA `(.L_x_31) ;  /* 0x0000003000008947 */ /* 0x000fea0003800000 */
[----:B------:R2:W3:Y:S04]  /*1720*/  LDG.E R0, [R2.64] ;  /* 0x0000000602007981 */ /* 0x0004e8000c1e1900 */
[----:B-12---:R-:W3:Y:S02]  /*1730*/  LDG.E R2, [R2.64+0x4] ;  /* 0x0000040602027981 */ /* 0x006ee4000c1e1900 */
[----:B---3--:R-:W-:-:S02]  /*1740*/  IADD3 R15, -R0, R2, RZ ;  /* 0x00000002000f7210 */ /* 0x008fc40007ffe1ff */
.L_x_31:
[----:B------:R-:W-:-:S04]  /*1750*/  ISETP.NE.U32.AND P1, PT, RZ, c[0x0][0x368], PT ;  /* 0x0000da00ff007a0c */ /* 0x000fc80003f25070 */
[----:B------:R-:W-:-:S13]  /*1760*/  ISETP.NE.AND.EX P1, PT, RZ, c[0x0][0x36c], PT, P1 ;  /* 0x0000db00ff007a0c */ /* 0x000fda0003f25310 */
[----:B------:R-:W-:Y:S05]  /*1770*/  @!P1 BRA `(.L_x_32) ;  /* 0x0000004000009947 */ /* 0x000fea0003800000 */
[----:B-1----:R-:W-:-:S04]  /*1780*/  IADD3 R2, P1, R217, c[0x0][0x368], RZ ;  /* 0x0000da00d9027a10 */ /* 0x002fc80007f3e0ff */
[----:B------:R-:W-:-:S05]  /*1790*/  IADD3.X R3, R218, c[0x0][0x36c], RZ, P1, !PT ;  /* 0x0000db00da037a10 */ /* 0x000fca0000ffe4ff */
[----:B------:R1:W5:Y:S01]  /*17a0*/  LDG.E R0, [R2.64] ;  /* 0x0000000602007981 */ /* 0x000362000c1e1900 */
[----:B------:R-:W-:Y:S05]  /*17b0*/  BRA `(.L_x_33) ;  /* 0x0000008000007947 */ /* 0x000fea0003800000 */
.L_x_32:
[----:B------:R-:W-:Y:S01]  /*17c0*/  ISETP.NE.U32.AND P1, PT, RZ, c[0x0][0x350], PT ;  /* 0x0000d400ff007a0c */ /* 0x000fe20003f25070 */
[----:B------:R-:W-:-:S03]  /*17d0*/  IMAD.U32 R0, RZ, RZ, UR5 ;  /* 0x00000005ff007e24 */ /* 0x000fc6000f8e00ff */
[----:B------:R-:W-:-:S13]  /*17e0*/  ISETP.NE.AND.EX P1, PT, RZ, c[0x0][0x354], PT, P1 ;  /* 0x0000d500ff007a0c */ /* 0x000fda0003f25310 */
[----:B------:R-:W-:Y:S05]  /*17f0*/  @!P1 BRA `(.L_x_33) ;  /* 0x0000004000009947 */ /* 0x000fea0003800000 */
[----:B-1----:R-:W-:-:S05]  /*1800*/  IMAD.WIDE R2, R216, R8, c[0x0][0x350] ;  /* 0x0000d400d8027625 */ /* 0x002fca00078e0208 */
[----:B------:R-:W2:Y:S04]  /*1810*/  LDG.E R4, [R2.64] ;  /* 0x0000000602047981 */ /* 0x000ea8000c1e1900 */
[----:B------:R-:W2:Y:S02]  /*1820*/  LDG.E R0, [R2.64+0x4] ;  /* 0x0000040602007981 */ /* 0x000ea4000c1e1900 */
[----:B--2---:R-:W-:-:S05]  /*1830*/  IADD3 R0, -R4, R0, RZ ;  /* 0x0000000004007210 */ /* 0x004fca0007ffe1ff */
.L_x_33:
[----:B-----5:R-:W-:Y:S01]  /*1840*/  IMAD.IADD R16, R0, 0x1, -R202 ;  /* 0x0000000100107824 */ /* 0x020fe200078e0aca */
[C---:B-1----:R-:W-:Y:S01]  /*1850*/  LOP3.LUT R3, R214.reuse, 0xff000000, RZ, 0xc0, !PT ;  /* 0xff000000d6037812 */ /* 0x042fe200078ec0ff */
[----:B------:R-:W-:Y:S01]  /*1860*/  BSSY B0, `(.L_x_34) ;  /* 0x000002b000007945 */ /* 0x000fe20003800000 */
[----:B------:R-:W-:Y:S02]  /*1870*/  LOP3.LUT R4, R214, 0xff0000, RZ, 0xc0, !PT ;  /* 0x00ff0000d6047812 */ /* 0x000fe400078ec0ff */
[----:B------:R-:W-:-:S02]  /*1880*/  ISETP.GE.AND P1, PT, R16, 0x1, PT ;  /* 0x000000011000780c */ /* 0x000fc40003f26270 */
[----:B------:R-:W-:Y:S02]  /*1890*/  IADD3 R0, R16, 0x3f, RZ ;  /* 0x0000003f10007810 */ /* 0x000fe40007ffe0ff */
[----:B------:R-:W-:Y:S02]  /*18a0*/  SHF.R.U32.HI R3, RZ, 0x8, R3 ;  /* 0x00000008ff037819 */ /* 0x000fe40000011603 */
[----:B------:R-:W-:Y:S02]  /*18b0*/  SHF.R.S32.HI R2, RZ, 0x1f, R0 ;  /* 0x0000001fff027819 */ /* 0x000fe40000011400 */
[----:B------:R-:W-:Y:S02]  /*18c0*/  LEA.HI R3, R4, R3, RZ, 0x10 ;  /* 0x0000000304037211 */ /* 0x000fe400078f80ff */
[----:B------:R-:W-:Y:S01]  /*18d0*/  LEA.HI R0, R2, R0, RZ, 0x6 ;  /* 0x0000000002007211 */ /* 0x000fe200078f30ff */
[----:B------:R-:W-:Y:S01]  /*18e0*/  IMAD.MOV.U32 R2, RZ, RZ, RZ ;  /* 0x000000ffff027224 */ /* 0x000fe200078e00ff */
[----:B------:R-:W-:-:S02]  /*18f0*/  LOP3.LUT R221, R3, 0xff, RZ, 0xc0, !PT ;  /* 0x000000ff03dd7812 */ /* 0x000fc400078ec0ff */
[----:B------:R-:W-:Y:S02]  /*1900*/  SHF.R.U32.HI R219, RZ, 0x10, R3 ;  /* 0x00000010ffdb7819 */ /* 0x000fe40000011603 */
[----:B------:R-:W-:Y:S01]  /*1910*/  SHF.R.S32.HI R10, RZ, 0x6, R0 ;  /* 0x00000006ff0a7819 */ /* 0x000fe20000011400 */
[----:B------:R-:W-:Y:S05]  /*1920*/  @!P1 BRA `(.L_x_35) ;  /* 0x000001e000009947 */ /* 0x000fea0003800000 */
[----:B------:R-:W-:Y:S01]  /*1930*/  ISETP.NE.AND P1, PT, R219, RZ, PT ;  /* 0x000000ffdb00720c */ /* 0x000fe20003f25270 */
[----:B------:R-:W-:-:S03]  /*1940*/  IMAD.MOV.U32 R4, RZ, RZ, RZ ;  /* 0x000000ffff047224 */ /* 0x000fc600078e00ff */
[----:B------:R-:W-:-:S04]  /*1950*/  SEL R0, R219, c[0x0][0x338], P1 ;  /* 0x0000ce00db007a07 */ /* 0x000fc80000800000 */
[----:B------:R-:W-:Y:S02]  /*1960*/  IABS R3, R0 ;  /* 0x0000000000037213 */ /* 0x000fe40000000000 */
[----:B------:R-:W-:Y:S02]  /*1970*/  IADD3 R6, R10, -0x1, R0 ;  /* 0xffffffff0a067810 */ /* 0x000fe40007ffe000 */
[----:B------:R-:W1:Y:S02]  /*1980*/  I2F.RP R2, R3 ;  /* 0x0000000300027306 */ /* 0x000e640000209400 */
[----:B------:R-:W-:-:S06]  /*1990*/  IABS R9, R6 ;  /* 0x0000000600097213 */ /* 0x000fcc0000000000 */
[----:B-1----:R-:W1:Y:S02]  /*19a0*/  MUFU.RCP R2, R2 ;  /* 0x0000000200027308 */ /* 0x002e640000001000 */
[----:B-1----:R-:W-:-:S06]  /*19b0*/  IADD3 R2, R2, 0xffffffe, RZ ;  /* 0x0ffffffe02027810 */ /* 0x002fcc0007ffe0ff */
[----:B------:R-:W1:Y:S02]  /*19c0*/  F2I.FTZ.U32.TRUNC.NTZ R5, R2 ;  /* 0x0000000200057305 */ /* 0x000e64000021f000 */
[----:B-1----:R-:W-:-:S04]  /*19d0*/  IMAD.MOV R2, RZ, RZ, -R5 ;  /* 0x000000ffff027224 */ /* 0x002fc800078e0a05 */
[----:B------:R-:W-:Y:S01]  /*19e0*/  IMAD.MOV.U32 R7, RZ, RZ, R2 ;  /* 0x000000ffff077224 */ /* 0x000fe200078e0002 */
[----:B------:R-:W-:-:S03]  /*19f0*/  IABS R2, R0 ;  /* 0x0000000000027213 */ /* 0x000fc60000000000 */
[----:B------:R-:W-:Y:S02]  /*1a00*/  IMAD R7, R7, R3, RZ ;  /* 0x0000000307077224 */ /* 0x000fe400078e02ff */
[----:B------:R-:W-:Y:S02]  /*1a10*/  IMAD.MOV R8, RZ, RZ, -R2 ;  /* 0x000000ffff087224 */ /* 0x000fe400078e0a02 */
[----:B------:R-:W-:-:S04]  /*1a20*/  IMAD.HI.U32 R2, R5, R7, R4 ;  /* 0x0000000705027227 */ /* 0x000fc800078e0004 */
[----:B------:R-:W-:Y:S02]  /*1a30*/  IMAD.MOV.U32 R4, RZ, RZ, R9 ;  /* 0x000000ffff047224 */ /* 0x000fe400078e0009 */
[----:B------:R-:W-:Y:S02]  /*1a40*/  IMAD.MOV.U32 R5, RZ, RZ, R8 ;  /* 0x000000ffff057224 */ /* 0x000fe400078e0008 */
[----:B------:R-:W-:-:S04]  /*1a50*/  IMAD.HI.U32 R2, R2, R4, RZ ;  /* 0x0000000402027227 */ /* 0x000fc800078e00ff */
[----:B------:R-:W-:-:S05]  /*1a60*/  IMAD R4, R2, R5, R4 ;  /* 0x0000000502047224 */ /* 0x000fca00078e0204 */
[----:B------:R-:W-:-:S13]  /*1a70*/  ISETP.GT.U32.AND P2, PT, R3, R4, PT ;  /* 0x000000040300720c */ /* 0x000fda0003f44070 */
[----:B------:R-:W-:Y:S01]  /*1a80*/  @!P2 IMAD.IADD R4, R4, 0x1, -R3 ;  /* 0x000000010404a824 */ /* 0x000fe200078e0a03 */
[----:B------:R-:W-:Y:S02]  /*1a90*/  @!P2 IADD3 R2, R2, 0x1, RZ ;  /* 0x000000010202a810 */ /* 0x000fe40007ffe0ff */
[----:B------:R-:W-:Y:S02]  /*1aa0*/  ISETP.NE.AND P2, PT, R0, RZ, PT ;  /* 0x000000ff0000720c */ /* 0x000fe40003f45270 */
[----:B------:R-:W-:Y:S02]  /*1ab0*/  ISETP.GE.U32.AND P3, PT, R4, R3, PT ;  /* 0x000000030400720c */ /* 0x000fe40003f66070 */
[----:B------:R-:W-:-:S04]  /*1ac0*/  LOP3.LUT R3, R6, R0, RZ, 0x3c, !PT ;  /* 0x0000000006037212 */ /* 0x000fc800078e3cff */
[----:B------:R-:W-:-:S07]  /*1ad0*/  ISETP.GE.AND P1, PT, R3, RZ, PT ;  /* 0x000000ff0300720c */ /* 0x000fce0003f26270 */
[----:B------:R-:W-:-:S06]  /*1ae0*/  @P3 IADD3 R2, R2, 0x1, RZ ;  /* 0x0000000102023810 */ /* 0x000fcc0007ffe0ff */
[----:B------:R-:W-:Y:S01]  /*1af0*/  @!P1 IMAD.MOV R2, RZ, RZ, -R2 ;  /* 0x000000ffff029224 */ /* 0x000fe200078e0a02 */
[----:B------:R-:W-:Y:S02]  /*1b00*/  @!P2 LOP3.LUT R2, RZ, R0, RZ, 0x33, !PT ;  /* 0x00000000ff02a212 */ /* 0x000fe400078e33ff */
.L_x_35:
[----:B------:R-:W-:Y:S05]  /*1b10*/  BSYNC B0 ;  /* 0x0000000000007941 */ /* 0x000fea0003800000 */
.L_x_34:
[----:B------:R-:W-:Y:S01]  /*1b20*/  IMAD R200, R221, R2, RZ ;  /* 0x00000002ddc87224 */ /* 0x000fe200078e02ff */
[----:B------:R-:W-:Y:S01]  /*1b30*/  PRMT R0, RZ, 0x7610, R0 ;  /* 0x00007610ff007816 */ /* 0x000fe20000000000 */
[----:B------:R-:W-:Y:S01]  /*1b40*/  CS2R R22, SRZ ;  /* 0x0000000000167805 */ /* 0x000fe2000001ff00 */
[----:B------:R-:W-:Y:S01]  /*1b50*/  CS2R R26, SRZ ;  /* 0x00000000001a7805 */ /* 0x000fe2000001ff00 */
[----:B------:R-:W-:Y:S01]  /*1b60*/  IMAD.IADD R2, R200, 0x1, R2 ;  /* 0x00000001c8027824 */ /* 0x000fe200078e0202 */
[----:B------:R-:W-:Y:S01]  /*1b70*/  CS2R R24, SRZ ;  /* 0x0000000000187805 */ /* 0x000fe2000001ff00 */
[----:B------:R-:W-:Y:S01]  /*1b80*/  CS2R R42, SRZ ;  /* 0x00000000002a7805 */ /* 0x000fe2000001ff00 */
[----:B------:R-:W-:Y:S01]  /*1b90*/  CS2R R92, SRZ ;  /* 0x00000000005c7805 */ /* 0x000fe2000001ff00 */
[----:B------:R-:W-:Y:S01]  /*1ba0*/  CS2R R70, SRZ ;  /* 0x0000000000467805 */ /* 0x000fe2000001ff00 */
[----:B------:R-:W-:Y:S01]  /*1bb0*/  IMNMX R160, R10, R2, PT ;  /* 0x000000020aa07217 */ /* 0x000fe20003800200 */
[----:B------:R-:W-:Y:S01]  /*1bc0*/  CS2R R100, SRZ ;  /* 0x0000000000647805 */ /* 0x000fe2000001ff00 */
[----:B------:R-:W-:Y:S01]  /*1bd0*/  CS2R R82, SRZ ;  /* 0x0000000000527805 */ /* 0x000fe2000001ff00 */
[----:B------:R-:W-:Y:S01]  /*1be0*/  CS2R R128, SRZ ;  /* 0x0000000000807805 */ /* 0x000fe2000001ff00 */
[----:B------:R-:W-:Y:S01]  /*1bf0*/  ISETP.GT.AND P1, PT, R160, R200, PT ;  /* 0x000000c8a000720c */ /* 0x000fe20003f24270 */
        /* <DEDUP_REMOVED lines=41> */
[----:B------:R-:W-:-:S04]  /*1e90*/  ISETP.NE.U32.AND P1, PT, RZ, c[0x0][0x340], PT ;  /* 0x0000d000ff007a0c */ /* 0x000fc80003f25070 */
[----:B------:R-:W-:-:S13]  /*1ea0*/  ISETP.NE.AND.EX P1, PT, RZ, c[0x0][0x344], PT, P1 ;  /* 0x0000d100ff007a0c */ /* 0x000fda0003f25310 */
[----:B------:R-:W-:-:S04]  /*1eb0*/  @P1 IADD3 R2, P2, R217, c[0x0][0x340], RZ ;  /* 0x0000d000d9021a10 */ /* 0x000fc80007f5e0ff */
[----:B------:R-:W-:-:S05]  /*1ec0*/  @P1 IADD3.X R3, R218, c[0x0][0x344], RZ, P2, !PT ;  /* 0x0000d100da031a10 */ /* 0x000fca00017fe4ff */
[----:B------:R1:W5:Y:S01]  /*1ed0*/  @P1 LDG.E R14, [R2.64] ;  /* 0x00000006020e1981 */ /* 0x000362000c1e1900 */
[----:B------:R-:W-:Y:S01]  /*1ee0*/  SHF.R.S32.HI R0, RZ, 0x1f, R11 ;  /* 0x0000001fff007819 */ /* 0x000fe2000001140b */
[----:B------:R-:W-:Y:S01]  /*1ef0*/  IMAD.MOV.U32 R4, RZ, RZ, c[0x0][0x2c4] ;  /* 0x0000b100ff047624 */ /* 0x000fe200078e00ff */
[----:B------:R-:W-:Y:S01]  /*1f00*/  LOP3.LUT R13, R214, 0xffff, RZ, 0xc0, !PT ;  /* 0x0000ffffd60d7812 */ /* 0x000fe200078ec0ff */
[----:B------:R-:W-:Y:S01]  /*1f10*/  IMAD R5, R197, 0x20, R201 ;  /* 0x00000020c5057824 */ /* 0x000fe200078e02c9 */
[----:B------:R-:W-:Y:S01]  /*1f20*/  SEL R6, R220, RZ, !P0 ;  /* 0x000000ffdc067207 */ /* 0x000fe20004000000 */
[----:B------:R-:W-:Y:S01]  /*1f30*/  IMAD R0, R0, c[0x0][0x178], RZ ;  /* 0x00005e0000007a24 */ /* 0x000fe200078e02ff */
[----:B------:R-:W-:Y:S01]  /*1f40*/  ISETP.NE.AND P2, PT, R4, 0x1, PT ;  /* 0x000000010400780c */ /* 0x000fe20003f45270 */
[----:B------:R-:W-:Y:S01]  /*1f50*/  IMAD R5, R213, 0x80, R5 ;  /* 0x00000080d5057824 */ /* 0x000fe200078e0205 */
[----:B------:R-:W-:Y:S01]  /*1f60*/  SEL R4, R216, RZ, !P0 ;  /* 0x000000ffd8047207 */ /* 0x000fe20004000000 */
[----:B------:R-:W-:Y:S01]  /*1f70*/  IMAD R0, R11, c[0x0][0x17c], R0 ;  /* 0x00005f000b007a24 */ /* 0x000fe200078e0200 */
[----:B------:R-:W-:Y:S01]  /*1f80*/  ISETP.GE.AND P6, PT, R194, c[0x0][0x198], PT ;  /* 0x00006600c2007a0c */ /* 0x000fe20003fc6270 */
[----:B------:R-:W-:Y:S01]  /*1f90*/  IMAD R6, R6, c[0x0][0x1c0], RZ ;  /* 0x0000700006067a24 */ /* 0x000fe200078e02ff */
[----:B------:R-:W-:-:S02]  /*1fa0*/  ISETP.GE.AND P5, PT, R198, c[0x0][0x198], PT ;  /* 0x00006600c6007a0c */ /* 0x000fc40003fa6270 */
[----:B------:R-:W-:Y:S01]  /*1fb0*/  ISETP.GE.AND P4, PT, R199, c[0x0][0x198], PT ;  /* 0x00006600c7007a0c */ /* 0x000fe20003f86270 */
[----:B------:R-:W-:Y:S01]  /*1fc0*/  IMAD R6, R4, c[0x0][0x1c4], R6 ;  /* 0x0000710004067a24 */ /* 0x000fe200078e0206 */
[----:B------:R-:W-:-:S03]  /*1fd0*/  IADD3 R115, R160, -0x1, RZ ;  /* 0xffffffffa0737810 */ /* 0x000fc60007ffe0ff */
[----:B------:R-:W-:-:S04]  /*1fe0*/  @P2 IMAD.HI.U32 R7, R5, c[0x0][0x2c8], RZ ;  /* 0x0000b20005072a27 */ /* 0x000fc800078e00ff */
[----:B-1----:R-:W-:-:S05]  /*1ff0*/  IMAD.WIDE.U32 R2, R11, c[0x0][0x178], RZ ;  /* 0x00005e000b027a25 */ /* 0x002fca00078e00ff */
[----:B------:R-:W-:Y:S02]  /*2000*/  IADD3 R3, R3, R0, RZ ;  /* 0x0000000003037210 */ /* 0x000fe40007ffe0ff */
[----:B------:R-:W-:Y:S02]  /*2010*/  MOV R0, R5 ;  /* 0x0000000500007202 */ /* 0x000fe40000000f00 */
[----:B------:R-:W-:Y:S01]  /*2020*/  @P2 SHF.R.U32.HI R0, RZ, c[0x0][0x2cc], R7 ;  /* 0x0000b300ff002a19 */ /* 0x000fe20000011607 */
[----:B------:R-:W-:-:S03]  /*2030*/  IMAD.WIDE.U32 R2, R13, c[0x0][0x1b8], R2 ;  /* 0x00006e000d027a25 */ /* 0x000fc600078e0002 */
[----:B------:R-:W-:Y:S01]  /*2040*/  SHF.R.S32.HI R7, RZ, 0x1f, R0 ;  /* 0x0000001fff077819 */ /* 0x000fe20000011400 */
[----:B------:R-:W-:-:S04]  /*2050*/  IMAD R3, R13, c[0x0][0x1bc], R3 ;  /* 0x00006f000d037a24 */ /* 0x000fc800078e0203 */
[----:B------:R-:W-:-:S04]  /*2060*/  IMAD.WIDE.U32 R2, R4, c[0x0][0x1c0], R2 ;  /* 0x0000700004027a25 */ /* 0x000fc800078e0002 */
[----:B------:R-:W-:Y:S01]  /*2070*/  IMAD.MOV R4, RZ, RZ, -R0 ;  /* 0x000000ffff047224 */ /* 0x000fe200078e0a00 */
[----:B------:R-:W-:-:S03]  /*2080*/  IADD3 R3, R3, R6, RZ ;  /* 0x0000000603037210 */ /* 0x000fc60007ffe0ff */
[----:B------:R-:W-:Y:S02]  /*2090*/  IMAD R4, R4, c[0x0][0x2c4], R5 ;  /* 0x0000b10004047a24 */ /* 0x000fe400078e0205 */
[----:B------:R-:W-:Y:S02]  /*20a0*/  IMAD R5, R7, c[0x0][0x1b0], RZ ;  /* 0x00006c0007057a24 */ /* 0x000fe400078e02ff */
[----:B------:R-:W-:-:S04]  /*20b0*/  IMAD.WIDE.U32 R2, R0, c[0x0][0x1b0], R2 ;  /* 0x00006c0000027a25 */ /* 0x000fc800078e0002 */
[----:B------:R-:W-:Y:S01]  /*20c0*/  IMAD R6, R0, c[0x0][0x1b4], R5 ;  /* 0x00006d0000067a24 */ /* 0x000fe200078e0205 */
[----:B------:R-:W-:-:S03]  /*20d0*/  SHF.R.S32.HI R5, RZ, 0x1f, R4 ;  /* 0x0000001fff057819 */ /* 0x000fc60000011404 */
[----:B------:R-:W-:Y:S02]  /*20e0*/  IMAD.IADD R3, R3, 0x1, R6 ;  /* 0x0000000103037824 */ /* 0x000fe400078e0206 */
[----:B------:R-:W-:Y:S02]  /*20f0*/  IMAD R0, R5, c[0x0][0x1a8], RZ ;  /* 0x00006a0005007a24 */ /* 0x000fe400078e02ff */
[----:B------:R-:W-:-:S04]  /*2100*/  IMAD.WIDE.U32 R2, R4, c[0x0][0x1a8], R2 ;  /* 0x00006a0004027a25 */ /* 0x000fc800078e0002 */
[----:B------:R-:W-:Y:S01]  /*2110*/  IMAD R0, R4, c[0x0][0x1ac], R0 ;  /* 0x00006b0004007a24 */ /* 0x000fe200078e0200 */
[----:B------:R-:W-:-:S04]  /*2120*/  LEA R12, P0, R2, c[0x0][0x160], 0x1 ;  /* 0x00005800020c7a11 */ /* 0x000fc800078008ff */
[----:B------:R-:W-:-:S04]  /*2130*/  IADD3 R0, R3, R0, RZ ;  /* 0x0000000003007210 */ /* 0x000fc80007ffe0ff */
[----:B------:R-:W-:Y:S01]  /*2140*/  LEA.HI.X R9, R2, c[0x0][0x164], R0, 0x1, P0 ;  /* 0x0000590002097a11 */ /* 0x000fe200000f0c00 */
[----:B------:R-:W-:Y:S01]  /*2150*/  @!P1 IMAD.MOV.U32 R14, RZ, RZ, R216 ;  /* 0x000000ffff0e9224 */ /* 0x000fe200078e00d8 */
[----:B------:R-:W-:Y:S05]  /*2160*/  BRA.DIV ~URZ, `(.L_x_37) ;  /* 0x0000ac227f007947 */ /* 0x000fea000b800000 */
[----:B------:R1:W2:Y:S02]  /*2170*/  SHFL.IDX PT, R8, R9, RZ, 0x181f ;  /* 0x00181fff09087589 */ /* 0x0002a400000e0000 */
.L_x_126:
[----:B------:R-:W-:Y:S05]  /*2180*/  BRA.DIV ~URZ, `(.L_x_38) ;  /* 0x0000ac727f007947 */ /* 0x000fea000b800000 */
[----:B------:R3:W4:Y:S02]  /*2190*/  SHFL.IDX PT, R0, R12, RZ, 0x181f ;  /* 0x00181fff0c007589 */ /* 0x00072400000e0000 */
.L_x_127:
[----:B------:R-:W-:Y:S01]  /*21a0*/  IMAD R11, R15, c[0x0][0x2c4], RZ ;  /* 0x0000b1000f0b7a24 */ /* 0x000fe200078e02ff */
[----:B------:R-:W-:Y:S01]  /*21b0*/  LEA R10, R213, R201, 0x7 ;  /* 0x000000c9d50a7211 */ /* 0x000fe200078e38ff */
[----:B------:R-:W-:Y:S03]  /*21c0*/  BSSY B0, `(.L_x_39) ;  /* 0x0000012000007945 */ /* 0x000fe60003800000 */
[----:B------:R-:W-:-:S13]  /*21d0*/  ISETP.GE.AND P0, PT, R10, R11, PT ;  /* 0x0000000b0a00720c */ /* 0x000fda0003f06270 */
[----:B------:R-:W-:Y:S05]  /*21e0*/  @P0 BRA `(.L_x_40) ;  /* 0x000000f000000947 */ /* 0x000fea0003800000 */
[-C--:B----4-:R-:W-:Y:S02]  /*21f0*/  LEA R6, P2, R194, R0.reuse, 0x1 ;  /* 0x00000000c2067211 */ /* 0x090fe400078408ff */
[----:B------:R-:W-:Y:S02]  /*2200*/  SHF.R.S32.HI R19, RZ, 0x1f, R194 ;  /* 0x0000001fff137819 */ /* 0x000fe400000114c2 */
[-C--:B------:R-:W-:Y:S02]  /*2210*/  LEA R4, P1, R198, R0.reuse, 0x1 ;  /* 0x00000000c6047211 */ /* 0x080fe400078208ff */
[----:B------:R-:W-:Y:S02]  /*2220*/  SHF.R.S32.HI R18, RZ, 0x1f, R198 ;  /* 0x0000001fff127819 */ /* 0x000fe400000114c6 */
[----:B------:R-:W-:Y:S02]  /*2230*/  SHF.R.S32.HI R17, RZ, 0x1f, R199 ;  /* 0x0000001fff117819 */ /* 0x000fe400000114c7 */
[----:B------:R-:W-:-:S02]  /*2240*/  LEA R2, P0, R199, R0, 0x1 ;  /* 0x00000000c7027211 */ /* 0x000fc400078008ff */
[-C--:B--2---:R-:W-:Y:S02]  /*2250*/  LEA.HI.X R7, R194, R8.reuse, R19, 0x1, P2 ;  /* 0x00000008c2077211 */ /* 0x084fe400010f0c13 */
[-C--:B------:R-:W-:Y:S02]  /*2260*/  LEA.HI.X R5, R198, R8.reuse, R18, 0x1, P1 ;  /* 0x00000008c6057211 */ /* 0x080fe400008f0c12 */
[----:B------:R-:W-:Y:S01]  /*2270*/  LEA.HI.X R3, R199, R8, R17, 0x1, P0 ;  /* 0x00000008c7037211 */ /* 0x000fe200000f0c11 */
[----:B------:R-:W-:Y:S01]  /*2280*/  @!PT LDS RZ, [RZ] ;  /* 0x00000000fffff984 */ /* 0x000fe20000000800 */
[----:B------:R-:W-:Y:S01]  /*2290*/  @!PT LDS RZ, [RZ] ;  /* 0x00000000fffff984 */ /* 0x000fe20000000800 */
[----:B------:R-:W-:Y:S01]  /*22a0*/  @!PT LDS RZ, [RZ] ;  /* 0x00000000fffff984 */ /* 0x000fe20000000800 */
[----:B------:R2:W-:Y:S04]  /*22b0*/  LDGSTS.E.BYPASS.LTC128B.128 [R187+0xc100], [R6.64], !P6 ;  /* 0x0c10000006bb7fae */ /* 0x0005e8000f101d46 */
[----:B------:R2:W-:Y:S04]  /*22c0*/  LDGSTS.E.BYPASS.LTC128B.128 [R187+0x10100], [R4.64], !P5 ;  /* 0x1010000004bb7fae */ /* 0x0005e8000e901d46 */
[----:B------:R2:W-:Y:S02]  /*22d0*/  LDGSTS.E.BYPASS.LTC128B.128 [R187+0x14100], [R2.64], !P4 ;  /* 0x1410000002bb7fae */ /* 0x0005e4000e101d46 */
.L_x_40:
[----:B------:R-:W-:Y:S05]  /*22e0*/  BSYNC B0 ;  /* 0x0000000000007941 */ /* 0x000fea0003800000 */
.L_x_39:
[----:B------:R-:W-:Y:S05]  /*22f0*/  BRA.DIV ~URZ, `(.L_x_41) ;  /* 0x0000ab727f007947 */ /* 0x000fea000b800000 */
[----:B--2---:R2:W1:Y:S04]  /*2300*/  SHFL.IDX PT, R8, R9, 0x1, 0x181f ;  /* 0x00381f0009087f89 */ /* 0x00446800000e0000 */
[----:B----4-:R2:W4:Y:S02]  /*2310*/  SHFL.IDX PT, R0, R12, 0x1, 0x181f ;  /* 0x00381f000c007f89 */ /* 0x01052400000e0000 */
.L_x_128:
[----:B------:R-:W-:Y:S01]  /*2320*/  IADD3 R2, R10, 0x20, RZ ;  /* 0x000000200a027810 */ /* 0x000fe20007ffe0ff */
        /* <DEDUP_REMOVED lines=9> */
[-C--:B-1----:R-:W-:Y:S02]  /*23c0*/  LEA.HI.X R7, R194, R8.reuse, R18, 0x1, P2 ;  /* 0x00000008c2077211 */ /* 0x082fe400010f0c12 */
        /* <DEDUP_REMOVED lines=8> */
.L_x_43:
[----:B------:R-:W-:Y:S05]  /*2450*/  BSYNC B0 ;  /* 0x0000000000007941 */ /* 0x000fea0003800000 */
.L_x_42:
[----:B------:R-:W-:Y:S05]  /*2460*/  BRA.DIV ~URZ, `(.L_x_44) ;  /* 0x0000aad27f007947 */ /* 0x000fea000b800000 */
[----:B-1----:R1:W2:Y:S02]  /*2470*/  SHFL.IDX PT, R8, R9, 0x2, 0x181f ;  /* 0x00581f0009087f89 */ /* 0x0022a400000e0000 */
.L_x_129:
[----:B------:R-:W-:Y:S05]  /*2480*/  BRA.DIV ~URZ, `(.L_x_45) ;  /* 0x0000ab227f007947 */ /* 0x000fea000b800000 */
[----:B----4-:R4:W1:Y:S02]  /*2490*/  SHFL.IDX PT, R0, R12, 0x2, 0x181f ;  /* 0x00581f000c007f89 */ /* 0x01086400000e0000 */
.L_x_130:
[----:B------:R-:W-:Y:S01]  /*24a0*/  IADD3 R2, R10, 0x40, RZ ;  /* 0x000000400a027810 */ /* 0x000fe20007ffe0ff */
[----:B------:R-:W-:Y:S03]  /*24b0*/  BSSY B0, `(.L_x_46) ;  /* 0x0000012000007945 */ /* 0x000fe60003800000 */
[----:B------:R-:W-:-:S13]  /*24c0*/  ISETP.GE.AND P0, PT, R2, R11, PT ;  /* 0x0000000b0200720c */ /* 0x000fda0003f06270 */
[----:B------:R-:W-:Y:S05]  /*24d0*/  @P0 BRA `(.L_x_47) ;  /* 0x000000f000000947 */ /* 0x000fea0003800000 */
[-C--:B-1----:R-:W-:Y:S02]  /*24e0*/  LEA R6, P2, R194, R0.reuse, 0x1 ;  /* 0x00000000c2067211 */ /* 0x082fe400078408ff */
        /* <DEDUP_REMOVED lines=14> */
.L_x_47:
[----:B------:R-:W-:Y:S05]  /*25d0*/  BSYNC B0 ;  /* 0x0000000000007941 */ /* 0x000fea0003800000 */
.L_x_46:
[----:B------:R-:W-:Y:S05]  /*25e0*/  BRA.DIV ~URZ, `(.L_x_48) ;  /* 0x0000aa327f007947 */ /* 0x000fea000b800000 */
[----:B--2---:R2:W3:Y:S04]  /*25f0*/  SHFL.IDX PT, R8, R9, 0x3, 0x181f ;  /* 0x00781f0009087f89 */ /* 0x0044e800000e0000 */
[----:B-1----:R2:W1:Y:S02]  /*2600*/  SHFL.IDX PT, R0, R12, 0x3, 0x181f ;  /* 0x00781f000c007f89 */ /* 0x00246400000e0000 */
.L_x_131:
[----:B------:R-:W-:Y:S01]  /*2610*/  IADD3 R2, R10, 0x60, RZ ;  /* 0x000000600a027810 */ /* 0x000fe20007ffe0ff */
[----:B-----5:R-:W-:Y:S01]  /*2620*/  IMAD.WIDE.U32 R206, R14, c[0x0][0x2b0], RZ ;  /* 0x0000ac000ece7a25 */ /* 0x020fe200078e00ff */
[----:B------:R-:W-:-:S02]  /*2630*/  SHF.R.S32.HI R18, RZ, 0x1f, R194 ;  /* 0x0000001fff127819 */ /* 0x000fc400000114c2 */
[----:B------:R-:W-:Y:S01]  /*2640*/  ISETP.GE.AND P3, PT, R2, R11, PT ;  /* 0x0000000b0200720c */ /* 0x000fe20003f66270 */
[----:B------:R-:W-:Y:S01]  /*2650*/  IMAD R116, R197, 0x20, R201 ;  /* 0x00000020c5747824 */ /* 0x000fe200078e02c9 */
[----:B------:R-:W-:Y:S02]  /*2660*/  SHF.R.S32.HI R17, RZ, 0x1f, R198 ;  /* 0x0000001fff117819 */ /* 0x000fe400000114c6 */
[----:B------:R-:W-:-:S09]  /*2670*/  SHF.R.S32.HI R15, RZ, 0x1f, R199 ;  /* 0x0000001fff0f7819 */ /* 0x000fd200000114c7 */
[-C--:B-1----:R-:W-:Y:S02]  /*2680*/  @!P3 LEA R6, P2, R194, R0.reuse, 0x1 ;  /* 0x00000000c206b211 */ /* 0x082fe400078408ff */
[-C--:B------:R-:W-:Y:S02]  /*2690*/  @!P3 LEA R4, P1, R198, R0.reuse, 0x1 ;  /* 0x00000000c604b211 */ /* 0x080fe400078208ff */
[C---:B------:R-:W-:Y:S02]  /*26a0*/  @!P3 LEA R2, P0, R199.reuse, R0, 0x1 ;  /* 0x00000000c702b211 */ /* 0x040fe400078008ff */
[----:B------:R-:W-:Y:S02]  /*26b0*/  SHF.R.S32.HI R0, RZ, 0x1f, R14 ;  /* 0x0000001fff007819 */ /* 0x000fe4000001140e */
[-C--:B---3--:R-:W-:Y:S02]  /*26c0*/  @!P3 LEA.HI.X R7, R194, R8.reuse, R18, 0x1, P2 ;  /* 0x00000008c207b211 */ /* 0x088fe400010f0c12 */
[-C--:B------:R-:W-:Y:S01]  /*26d0*/  @!P3 LEA.HI.X R5, R198, R8.reuse, R17, 0x1, P1 ;  /* 0x00000008c605b211 */ /* 0x080fe200008f0c11 */
[----:B------:R-:W-:Y:S01]  /*26e0*/  IMAD R0, R0, c[0x0][0x2b0], RZ ;  /* 0x0000ac0000007a24 */ /* 0x000fe200078e02ff */
[----:B------:R-:W-:Y:S01]  /*26f0*/  @!P3 LEA.HI.X R3, R199, R8, R15, 0x1, P0 ;  /* 0x00000008c703b211 */ /* 0x000fe200000f0c0f */
[----:B------:R-:W-:Y:S01]  /*2700*/  @!PT LDS RZ, [RZ] ;  /* 0x00000000fffff984 */ /* 0x000fe20000000800 */
[----:B------:R-:W-:Y:S01]  /*2710*/  @!PT LDS RZ, [RZ] ;  /* 0x00000000fffff984 */ /* 0x000fe20000000800 */
[----:B------:R-:W-:Y:S01]  /*2720*/  @!PT LDS RZ, [RZ] ;  /* 0x00000000fffff984 */ /* 0x000fe20000000800 */
[----:B------:R1:W-:Y:S02]  /*2730*/  @!P3 LDGSTS.E.BYPASS.LTC128B.128 [R187+0xf100], [R6.64], !P6 ;  /* 0x0f10000006bbbfae */ /* 0x0003e4000f101d46 */
[----:B------:R-:W-:-:S02]  /*2740*/  IMAD R0, R14, c[0x0][0x2b4], R0 ;  /* 0x0000ad000e007a24 */ /* 0x000fc400078e0200 */
[----:B------:R1:W-:Y:S01]  /*2750*/  @!P3 LDGSTS.E.BYPASS.LTC128B.128 [R187+0x13100], [R4.64], !P5 ;  /* 0x1310000004bbbfae */ /* 0x0003e2000e901d46 */
[----:B------:R-:W-:Y:S01]  /*2760*/  ISETP.GE.AND P5, PT, R194, c[0x0][0x1d4], PT ;  /* 0x00007500c2007a0c */ /* 0x000fe20003fa6270 */
[----:B------:R-:W-:Y:S02]  /*2770*/  IMAD.IADD R210, R207, 0x1, R0 ;  /* 0x00000001cfd27824 */ /* 0x000fe400078e0200 */
[----:B------:R1:W-:Y:S01]  /*2780*/  @!P3 LDGSTS.E.BYPASS.LTC128B.128 [R187+0x17100], [R2.64], !P4 ;  /* 0x1710000002bbbfae */ /* 0x0003e2000e101d46 */
[----:B------:R-:W-:Y:S02]  /*2790*/  ISETP.GE.AND P4, PT, R198, c[0x0][0x1d4], PT ;  /* 0x00007500c6007a0c */ /* 0x000fe40003f86270 */
[----:B------:R-:W-:Y:S01]  /*27a0*/  ISETP.GE.AND P3, PT, R199, c[0x0][0x1d4], PT ;  /* 0x00007500c7007a0c */ /* 0x000fe20003f66270 */
[----:B------:R-:W0:Y:S01]  /*27b0*/  LDGDEPBAR ;  /* 0x00000000000079af */ /* 0x000e220000000000 */
[----:B------:R-:W-:Y:S03]  /*27c0*/  WARPSYNC 0xffffffff ;  /* 0xffffffff00007948 */ /* 0x000fe60003800000 */
[----:B------:R-:W-:Y:S01]  /*27d0*/  IMAD.MOV.U32 R0, RZ, RZ, c[0x0][0x2b8] ;  /* 0x0000ae00ff007624 */ /* 0x000fe200078e00ff */
[----:B------:R-:W-:Y:S01]  /*27e0*/  BAR.SYNC.DEFER_BLOCKING 0x0 ;  /* 0x0000000000007b1d */ /* 0x000fe20000010000 */
[----:B-1----:R-:W-:-:S02]  /*27f0*/  IMAD R2, R115, 0x40, R116 ;  /* 0x0000004073027824 */ /* 0x002fc400078e0274 */
[----:B------:R-:W-:Y:S01]  /*2800*/  IMAD.MOV.U32 R188, RZ, RZ, RZ ;  /* 0x000000ffffbc7224 */ /* 0x000fe200078e00ff */
[----:B------:R-:W-:Y:S02]  /*2810*/  ISETP.NE.AND P0, PT, R0, 0x1, PT ;  /* 0x000000010000780c */ /* 0x000fe40003f05270 */
[C---:B------:R-:W-:Y:S01]  /*2820*/  ISETP.GE.AND P2, PT, R2.reuse, R16, PT ;  /* 0x000000100200720c */ /* 0x040fe20003f46270 */
[----:B------:R-:W-:-:S03]  /*2830*/  IMAD.IADD R2, R2, 0x1, R202 ;  /* 0x0000000102027824 */ /* 0x000fc600078e02ca */
[----:B------:R-:W-:Y:S01]  /*2840*/  ISETP.GT.OR P2, PT, R116, 0x3f, P2 ;  /* 0x0000003f7400780c */ /* 0x000fe20001744670 */
[----:B------:R-:W-:-:S06]  /*2850*/  IMAD.MOV.U32 R0, RZ, RZ, R2 ;  /* 0x000000ffff007224 */ /* 0x000fcc00078e0002 */
[----:B------:R-:W-:-:S05]  /*2860*/  @P0 IMAD.HI.U32 R3, R2, c[0x0][0x2bc], RZ ;  /* 0x0000af0002030a27 */ /* 0x000fca00078e00ff */
[----:B------:R-:W-:-:S04]  /*2870*/  @P0 SHF.R.U32.HI R0, RZ, c[0x0][0x2c0], R3 ;  /* 0x0000b000ff000a19 */ /* 0x000fc80000011603 */
[----:B------:R-:W-:-:S04]  /*2880*/  @!P2 IADD3 R3, P1, R0, R206, RZ ;  /* 0x000000ce0003a210 */ /* 0x000fc80007f3e0ff */
[----:B------:R-:W-:Y:S02]  /*2890*/  @!P2 LEA.HI.X.SX32 R5, R0, R210, 0x1, P1 ;  /* 0x000000d20005a211 */ /* 0x000fe400008f0eff */
[----:B------:R-:W-:-:S04]  /*28a0*/  @!P2 LEA R4, P1, R3, c[0x0][0x2a0], 0x2 ;  /* 0x0000a8000304aa11 */ /* 0x000fc800078210ff */
[----:B------:R-:W-:-:S05]  /*28b0*/  @!P2 LEA.HI.X R5, R3, c[0x0][0x2a4], R5, 0x2, P1 ;  /* 0x0000a9000305aa11 */ /* 0x000fca00008f1405 */
[----:B------:R-:W3:Y:S01]  /*28c0*/  @!P2 LDG.E R188, [R4.64] ;  /* 0x0000000604bca981 */ /* 0x000ee2000c1e1900 */
[----:B------:R-:W-:Y:S01]  /*28d0*/  IMAD.MOV R0, RZ, RZ, -R0 ;  /* 0x000000ffff007224 */ /* 0x000fe200078e0a00 */
[----:B------:R-:W-:Y:S01]  /*28e0*/  SHF.L.U64.HI R112, R194, 0x1, R18 ;  /* 0x00000001c2707819 */ /* 0x000fe20000010212 */
[----:B------:R-:W-:Y:S01]  /*28f0*/  IMAD.WIDE.U32 R204, R13, c[0x0][0x1e8], RZ ;  /* 0x00007a000dcc7a25 */ /* 0x000fe200078e00ff */
[----:B------:R-:W-:Y:S01]  /*2900*/  SHF.L.U64.HI R113, R198, 0x1, R17 ;  /* 0x00000001c6717819 */ /* 0x000fe20000010211 */
[----:B------:R-:W-:Y:S01]  /*2910*/  BSSY B0, `(.L_x_49) ;  /* 0x0000153000007945 */ /* 0x000fe20003800000 */
[----:B------:R-:W-:Y:S01]  /*2920*/  SHF.L.U64.HI R114, R199, 0x1, R15 ;  /* 0x00000001c7727819 */ /* 0x000fe2000001020f */
[----:B------:R-:W-:Y:S02]  /*2930*/  IMAD R189, R0, c[0x0][0x2b8], R2 ;  /* 0x0000ae0000bd7a24 */ /* 0x000fe400078e0202 */
[----:B------:R-:W-:Y:S02]  /*2940*/  IMAD R203, R13, c[0x0][0x1ec], R205 ;  /* 0x00007b000dcb7a24 */ /* 0x000fe400078e02cd */
[----:B------:R-:W-:Y:S01]  /*2950*/  IMAD.WIDE.U32 R2, R189, c[0x0][0x1e0], RZ ;  /* 0x00007800bd027a25 */ /* 0x000fe200078e00ff */
[----:B------:R-:W-:-:S03]  /*2960*/  SHF.R.S32.HI R6, RZ, 0x1f, R189 ;  /* 0x0000001fff067819 */ /* 0x000fc600000114bd */
[----:B------:R-:W-:Y:S02]  /*2970*/  IMAD R117, R115, -0x40, R16 ;  /* 0xffffffc073757824 */ /* 0x000fe400078e0210 */
[C---:B------:R-:W-:Y:S02]  /*2980*/  IMAD R0, R6.reuse, c[0x0][0x1e0], RZ ;  /* 0x0000780006007a24 */ /* 0x040fe400078e02ff */
[----:B------:R-:W-:Y:S02]  /*2990*/  IMAD.IADD R22, R117, 0x1, -R201 ;  /* 0x0000000175167824 */ /* 0x000fe400078e0ac9 */
[----:B------:R-:W-:Y:S02]  /*29a0*/  IMAD R0, R189, c[0x0][0x1e4], R0 ;  /* 0x00007900bd007a24 */ /* 0x000fe400078e0200 */
[----:B------:R-:W-:Y:S01]  /*29b0*/  IMAD R6, R6, c[0x0][0x208], RZ ;  /* 0x0000820006067a24 */ /* 0x000fe200078e02ff */
[----:B------:R-:W-:Y:S01]  /*29c0*/  ISETP.GE.AND P2, PT, R22, 0x1, PT ;  /* 0x000000011600780c */ /* 0x000fe20003f46270 */
[----:B------:R-:W-:-:S02]  /*29d0*/  IMAD.IADD R3, R3, 0x1, R0 ;  /* 0x0000000103037824 */ /* 0x000fc400078e0200 */
[----:B------:R-:W-:Y:S02]  /*29e0*/  IMAD R6, R189, c[0x0][0x20c], R6 ;  /* 0x00008300bd067a24 */ /* 0x000fe400078e0206 */
[----:B------:R-:W-:-:S04]  /*29f0*/  IMAD.WIDE.U32 R208, R13, c[0x0][0x210], RZ ;  /* 0x000084000dd07a25 */ /* 0x000fc800078e00ff */
[----:B------:R-:W-:Y:S02]  /*2a00*/  IMAD R211, R13, c[0x0][0x214], R209 ;  /* 0x000085000dd37a24 */ /* 0x000fe400078e02d1 */
[----:B------:R-:W-:Y:S02]  /*2a10*/  IMAD.SHL.U32 R118, R194, 0x2, RZ ;  /* 0x00000002c2767824 */ /* 0x000fe400078e00ff */
[----:B------:R-:W-:Y:S02]  /*2a20*/  IMAD.SHL.U32 R119, R198, 0x2, RZ ;  /* 0x00000002c6777824 */ /* 0x000fe400078e00ff */
[----:B------:R-:W-:Y:S01]  /*2a30*/  IMAD.SHL.U32 R120, R199, 0x2, RZ ;  /* 0x00000002c7787824 */ /* 0x000fe200078e00ff */
[----:B---3--:R-:W-:Y:S01]  /*2a40*/  SHF.R.S32.HI R7, RZ, 0x1f, R188 ;  /* 0x0000001fff077819 */ /* 0x008fe200000114bc */
[----:B------:R-:W-:-:S04]  /*2a50*/  IMAD.WIDE.U32 R2, R188, c[0x0][0x1f0], R2 ;  /* 0x00007c00bc027a25 */ /* 0x000fc800078e0002 */
[C---:B------:R-:W-:Y:S02]  /*2a60*/  IMAD R0, R7.reuse, c[0x0][0x1f0], RZ ;  /* 0x00007c0007007a24 */ /* 0x040fe400078e02ff */
[----:B------:R-:W-:Y:S02]  /*2a70*/  IMAD R7, R7, c[0x0][0x218], RZ ;  /* 0x0000860007077a24 */ /* 0x000fe400078e02ff */
[----:B------:R-:W-:Y:S01]  /*2a80*/  IMAD R4, R188, c[0x0][0x1f4], R0 ;  /* 0x00007d00bc047a24 */ /* 0x000fe200078e0200 */
[----:B------:R-:W-:Y:S01]  /*2a90*/  IADD3 R0, P1, R2, R204, RZ ;  /* 0x000000cc02007210 */ /* 0x000fe20007f3e0ff */
[----:B--2-4-:R-:W-:-:S03]  /*2aa0*/  IMAD R12, R188, c[0x0][0x21c], R7 ;  /* 0x00008700bc0c7a24 */ /* 0x014fc600078e0207 */
[----:B------:R-:W-:Y:S02]  /*2ab0*/  IADD3.X R2, R203, R3, R4, P1, !PT ;  /* 0x00000003cb027210 */ /* 0x000fe40000ffe404 */
[----:B------:R-:W-:-:S04]  /*2ac0*/  LEA R4, P1, R0, c[0x0][0x1c8], 0x1 ;  /* 0x0000720000047a11 */ /* 0x000fc800078208ff */
[----:B------:R-:W-:Y:S01]  /*2ad0*/  LEA.HI.X R11, R0, c[0x0][0x1cc], R2, 0x1, P1 ;  /* 0x00007300000b7a11 */ /* 0x000fe200008f0c02 */
[----:B------:R-:W-:Y:S01]  /*2ae0*/  IMAD.WIDE.U32 R2, R189, c[0x0][0x208], RZ ;  /* 0x00008200bd027a25 */ /* 0x000fe200078e00ff */
[----:B------:R-:W1:Y:S03]  /*2af0*/  SHFL.IDX PT, R0, R4, RZ, 0x181f ;  /* 0x00181fff04007589 */ /* 0x000e6600000e0000 */
[----:B------:R-:W-:Y:S01]  /*2b00*/  IMAD.IADD R3, R3, 0x1, R6 ;  /* 0x0000000103037824 */ /* 0x000fe200078e0206 */
[----:B------:R-:W2:Y:S03]  /*2b10*/  SHFL.IDX PT, R5, R11, RZ, 0x181f ;  /* 0x00181fff0b057589 */ /* 0x000ea600000e0000 */
[----:B------:R-:W-:Y:S01]  /*2b20*/  IMAD.WIDE.U32 R2, R188, c[0x0][0x218], R2 ;  /* 0x00008600bc027a25 */ /* 0x000fe200078e0002 */
[----:B------:R3:W4:Y:S04]  /*2b30*/  SHFL.IDX PT, R10, R4, 0x1, 0x181f ;  /* 0x00381f00040a7f89 */ /* 0x00072800000e0000 */
[----:B------:R-:W5:Y:S01]  /*2b40*/  SHFL.IDX PT, R11, R11, 0x1, 0x181f ;  /* 0x00381f000b0b7f89 */ /* 0x000f6200000e0000 */
[----:B-1----:R-:W-:-:S02]  /*2b50*/  @P2 LEA R8, P6, R194, R0, 0x1 ;  /* 0x00000000c2082211 */ /* 0x002fc400078c08ff */
[-C--:B------:R-:W-:Y:S02]  /*2b60*/  @P2 LEA R6, P1, R198, R0.reuse, 0x1 ;  /* 0x00000000c6062211 */ /* 0x080fe400078208ff */
[-C--:B--2---:R-:W-:Y:S02]  /*2b70*/  @P2 LEA.HI.X R9, R194, R5.reuse, R18, 0x1, P6 ;  /* 0x00000005c2092211 */ /* 0x084fe400030f0c12 */
[-C--:B------:R-:W-:Y:S02]  /*2b80*/  @P2 LEA.HI.X R7, R198, R5.reuse, R17, 0x1, P1 ;  /* 0x00000005c6072211 */ /* 0x080fe400008f0c11 */
[C---:B---3--:R-:W-:Y:S01]  /*2b90*/  @P2 LEA R4, P6, R199.reuse, R0, 0x1 ;  /* 0x00000000c7042211 */ /* 0x048fe200078c08ff */
[----:B------:R4:W-:Y:S01]  /*2ba0*/  @P2 LDGSTS.E.BYPASS.LTC128B.128 [R187+0x6100], [R8.64], !P5 ;  /* 0x0610000008bb2fae */ /* 0x0009e2000e901d46 */
[----:B------:R-:W-:Y:S02]  /*2bb0*/  IADD3 R0, P1, R2, R208, RZ ;  /* 0x000000d002007210 */ /* 0x000fe40007f3e0ff */
[----:B------:R-:W-:Y:S01]  /*2bc0*/  @P2 LEA.HI.X R5, R199, R5, R15, 0x1, P6 ;  /* 0x00000005c7052211 */ /* 0x000fe200030f0c0f */
[----:B------:R1:W-:Y:S01]  /*2bd0*/  @P2 LDGSTS.E.BYPASS.LTC128B.128 [R187+0x8100], [R6.64], !P4 ;  /* 0x0810000006bb2fae */ /* 0x0003e2000e101d46 */
[----:B------:R-:W-:-:S02]  /*2be0*/  ISETP.GE.AND P6, PT, R22, 0x21, PT ;  /* 0x000000211600780c */ /* 0x000fc40003fc6270 */
[----:B------:R-:W-:Y:S01]  /*2bf0*/  IADD3.X R2, R211, R3, R12, P1, !PT ;  /* 0x00000003d3027210 */ /* 0x000fe20000ffe40c */
[----:B------:R2:W-:Y:S01]  /*2c00*/  @P2 LDGSTS.E.BYPASS.LTC128B.128 [R187+0xa100], [R4.64], !P3 ;  /* 0x0a10000004bb2fae */ /* 0x0005e2000d901d46 */
[----:B------:R-:W-:-:S04]  /*2c10*/  LEA R3, P1, R0, c[0x0][0x1f8], 0x1 ;  /* 0x00007e0000037a11 */ /* 0x000fc800078208ff */
[----:B------:R-:W-:Y:S01]  /*2c20*/  LEA.HI.X R12, R0, c[0x0][0x1fc], R2, 0x1, P1 ;  /* 0x00007f00000c7a11 */ /* 0x000fe200008f0c02 */
[----:B------:R-:W-:Y:S04]  /*2c30*/  SHFL.IDX PT, R21, R3, 0x1, 0x181f ;  /* 0x00381f0003157f89 */ /* 0x000fe800000e0000 */
[----:B------:R3:W3:Y:S04]  /*2c40*/  SHFL.IDX PT, R0, R3, RZ, 0x181f ;  /* 0x00181fff03007589 */ /* 0x0006e800000e0000 */
[----:B------:R-:W3:Y:S04]  /*2c50*/  SHFL.IDX PT, R2, R12, RZ, 0x181f ;  /* 0x00181fff0c027589 */ /* 0x000ee800000e0000 */
[----:B------:R3:W3:Y:S01]  /*2c60*/  SHFL.IDX PT, R20, R12, 0x1, 0x181f ;  /* 0x00381f000c147f89 */ /* 0x0006e200000e0000 */
[----:B----4-:R-:W-:-:S04]  /*2c70*/  @P6 LEA R8, P2, R194, R10, 0x1 ;  /* 0x0000000ac2086211 */ /* 0x010fc800078408ff */
[-C--:B-----5:R-:W-:Y:S02]  /*2c80*/  @P6 LEA.HI.X R9, R194, R11.reuse, R18, 0x1, P2 ;  /* 0x0000000bc2096211 */ /* 0x0a0fe400010f0c12 */
[CC--:B-1----:R-:W-:Y:S02]  /*2c90*/  @P6 LEA R6, P2, R198.reuse, R10.reuse, 0x1 ;  /* 0x0000000ac6066211 */ /* 0x0c2fe400078408ff */
[C---:B--2---:R-:W-:Y:S01]  /*2ca0*/  @P6 LEA R4, P1, R199.reuse, R10, 0x1 ;  /* 0x0000000ac7046211 */ /* 0x044fe200078208ff */
[----:B------:R1:W-:Y:S01]  /*2cb0*/  @P6 LDGSTS.E.BYPASS.LTC128B.128 [R187+0x7100], [R8.64], !P5 ;  /* 0x0710000008bb6fae */ /* 0x0003e2000e901d46 */
[-C--:B------:R-:W-:Y:S02]  /*2cc0*/  @P6 LEA.HI.X R7, R198, R11.reuse, R17, 0x1, P2 ;  /* 0x0000000bc6076211 */ /* 0x080fe400010f0c11 */
[----:B------:R-:W-:Y:S02]  /*2cd0*/  @P6 LEA.HI.X R5, R199, R11, R15, 0x1, P1 ;  /* 0x0000000bc7056211 */ /* 0x000fe400008f0c0f */
[----:B---3--:R-:W-:Y:S01]  /*2ce0*/  IADD3 R3, R176, 0x20, RZ ;  /* 0x00000020b0037810 */ /* 0x008fe20007ffe0ff */
[----:B------:R2:W-:Y:S04]  /*2cf0*/  @P6 LDGSTS.E.BYPASS.LTC128B.128 [R187+0x9100], [R6.64], !P4 ;  /* 0x0910000006bb6fae */ /* 0x0005e8000e101d46 */
[----:B------:R2:W-:Y:S02]  /*2d00*/  @P6 LDGSTS.E.BYPASS.LTC128B.128 [R187+0xb100], [R4.64], !P3 ;  /* 0x0b10000004bb6fae */ /* 0x0005e4000d901d46 */
[----:B------:R-:W-:-:S02]  /*2d10*/  R2P PR, R197, 0x6 ;  /* 0x00000006c5007804 */ /* 0x000fc40000000000 */
[----:B------:R-:W0:Y:S01]  /*2d20*/  LDGDEPBAR ;  /* 0x00000000000079af */ /* 0x000e220000000000 */
[----:B------:R-:W-:-:S05]  /*2d30*/  IADD3 R16, P6, R0, R118, RZ ;  /* 0x0000007600107210 */ /* 0x000fca0007fde0ff */
[----:B------:R-:W-:Y:S01]  /*2d40*/  IMAD.X R17, R2, 0x1, R112, P6 ;  /* 0x0000000102117824 */ /* 0x000fe200030e0670 */
[----:B------:R-:W-:-:S04]  /*2d50*/  IADD3 R12, P6, R0, R120, RZ ;  /* 0x00000078000c7210 */ /* 0x000fc80007fde0ff */
[----:B------:R-:W-:Y:S01]  /*2d60*/  @P1 IADD3 R3, R176, -0x20, RZ ;  /* 0xffffffe0b0031810 */ /* 0x000fe20007ffe0ff */
[----:B------:R-:W-:Y:S01]  /*2d70*/  IMAD.X R13, R2, 0x1, R114, P6 ;  /* 0x00000001020d7824 */ /* 0x000fe200030e0672 */
[----:B------:R-:W-:Y:S01]  /*2d80*/  IADD3 R14, P1, R0, R119, RZ ;  /* 0x00000077000e7210 */ /* 0x000fe20007f3e0ff */
[----:B------:R-:W-:Y:S01]  /*2d90*/  IMAD.MOV.U32 R0, RZ, RZ, 0x40 ;  /* 0x00000040ff007424 */ /* 0x000fe200078e00ff */
[----:B------:R-:W-:-:S03]  /*2da0*/  ISETP.GE.AND P6, PT, R194, c[0x0][0x1d4], PT ;  /* 0x00007500c2007a0c */ /* 0x000fc60003fc6270 */
[----:B------:R-:W-:Y:S01]  /*2db0*/  IMAD.X R15, R2, 0x1, R113, P1 ;  /* 0x00000001020f7824 */ /* 0x000fe200008e0671 */
[----:B------:R-:W-:Y:S02]  /*2dc0*/  IADD3 R18, P1, R21, R118, RZ ;  /* 0x0000007615127210 */ /* 0x000fe40007f3e0ff */
[----:B------:R-:W-:Y:S02]  /*2dd0*/  SEL R0, R0, 0xffffffc0, !P2 ;  /* 0xffffffc000007807 */ /* 0x000fe40005000000 */
[----:B------:R-:W-:Y:S01]  /*2de0*/  IADD3 R2, R3, 0x4000, RZ ;  /* 0x0000400003027810 */ /* 0x000fe20007ffe0ff */
[----:B------:R-:W-:-:S04]  /*2df0*/  DEPBAR.LE SB0, 0x1 ;  /* 0x000080400000791a */ /* 0x000fc80000000000 */
[----:B------:R-:W-:-:S04]  /*2e00*/  DEPBAR.LE SB0, 0x0 ;  /* 0x000080000000791a */ /* 0x000fc80000000000 */
[----:B------:R-:W-:Y:S01]  /*2e10*/  BAR.SYNC.DEFER_BLOCKING 0x0 ;  /* 0x0000000000007b1d */ /* 0x000fe20000010000 */
[----:B------:R-:W-:Y:S01]  /*2e20*/  IMAD.X R19, R20, 0x1, R112, P1 ;  /* 0x0000000114137824 */ /* 0x000fe200008e0670 */
[----:B------:R-:W-:Y:S01]  /*2e30*/  ISETP.LT.OR P1, PT, R22, 0x1, P6 ;  /* 0x000000011600780c */ /* 0x000fe20003721670 */
[----:B------:R-:W-:Y:S01]  /*2e40*/  IMAD.IADD R177, R2, 0x1, R0 ;  /* 0x0000000102b17824 */ /* 0x000fe200078e0200 */
[----:B------:R-:W-:Y:S02]  /*2e50*/  ISETP.GE.AND P6, PT, R198, c[0x0][0x1d4], PT ;  /* 0x00007500c6007a0c */ /* 0x000fe40003fc6270 */
[----:B--2---:R-:W-:Y:S04]  /*2e60*/  LDSM.16.M88.4 R4, [R183] ;  /* 0x00000000b704783b */ /* 0x004fe80000000200 */
[----:B------:R-:W2:Y:S04]  /*2e70*/  LDSM.16.M88.4 R28, [R176] ;  /* 0x00000000b01c783b */ /* 0x000ea80000000200 */
[----:B------:R-:W3:Y:S04]  /*2e80*/  LDSM.16.M88.4 R32, [R176+0x800] ;  /* 0x00080000b020783b */ /* 0x000ee80000000200 */
[----:B------:R-:W-:Y:S04]  /*2e90*/  LDSM.16.M88.4 R40, [R176+0x1000] ;  /* 0x00100000b028783b */ /* 0x000fe80000000200 */
[----:B------:R-:W4:Y:S04]  /*2ea0*/  LDSM.16.M88.4 R52, [R176+0x1800] ;  /* 0x00180000b034783b */ /* 0x000f280000000200 */
[----:B-1----:R-:W-:Y:S04]  /*2eb0*/  LDSM.16.M88.4 R8, [R184] ;  /* 0x00000000b808783b */ /* 0x002fe80000000200 */
[----:B------:R-:W-:Y:S04]  /*2ec0*/  LDSM.16.M88.4 R48, [R3] ;  /* 0x000000000330783b */ /* 0x000fe80000000200 */
[----:B------:R-:W1:Y:S04]  /*2ed0*/  LDSM.16.M88.4 R44, [R3+0x800] ;  /* 0x00080000032c783b */ /* 0x000e680000000200 */
[----:B------:R-:W-:Y:S04]  /*2ee0*/  LDSM.16.M88.4 R68, [R3+0x1000] ;  /* 0x001000000344783b */ /* 0x000fe80000000200 */
[----:B------:R-:W5:Y:S04]  /*2ef0*/  LDSM.16.M88.4 R72, [R3+0x1800] ;  /* 0x001800000348783b */ /* 0x000f680000000200 */
[----:B------:R-:W-:Y:S01]  /*2f00*/  @!PT LDS RZ, [RZ] ;  /* 0x00000000fffff984 */ /* 0x000fe20000000800 */
[----:B------:R-:W-:Y:S01]  /*2f10*/  @!PT LDS RZ, [RZ] ;  /* 0x00000000fffff984 */ /* 0x000fe20000000800 */
[----:B------:R-:W-:Y:S01]  /*2f20*/  @!PT LDS RZ, [RZ] ;  /* 0x00000000fffff984 */ /* 0x000fe20000000800 */
[----:B------:R1:W-:Y:S01]  /*2f30*/  LDGSTS.E.BYPASS.LTC128B.128 [R187+0x100], [R16.64], !P1 ;  /* 0x0010000010bb7fae */ /* 0x0003e2000c901d46 */
[----:B------:R-:W-:-:S02]  /*2f40*/  ISETP.LT.OR P1, PT, R22, 0x1, P6 ;  /* 0x000000011600780c */ /* 0x000fc40003721670 */
[----:B------:R-:W-:Y:S01]  /*2f50*/  ISETP.GE.AND P6, PT, R199, c[0x0][0x1d4], PT ;  /* 0x00007500c7007a0c */ /* 0x000fe20003fc6270 */
[C---:B--2---:R-:W-:Y:S08]  /*2f60*/  HMMA.16816.F32 R36, R4.reuse, R28, RZ ;  /* 0x0000001c0424723c */ /* 0x044ff000000018ff */
[C---:B---3--:R-:W-:Y:S02]  /*2f70*/  HMMA.16816.F32 R24, R4.reuse, R32, RZ ;  /* 0x000000200418723c */ /* 0x048fe400000018ff */
[----:B------:R2:W-:Y:S06]  /*2f80*/  LDGSTS.E.BYPASS.LTC128B.128 [R187+0x2100], [R14.64], !P1 ;  /* 0x021000000ebb7fae */ /* 0x0005ec000c901d46 */
[C---:B------:R-:W-:Y:S08]  /*2f90*/  HMMA.16816.F32 R28, R4.reuse, R30, RZ ;  /* 0x0000001e041c723c */ /* 0x040ff000000018ff */
[C---:B----4-:R-:W-:Y:S08]  /*2fa0*/  HMMA.16816.F32 R64, R4.reuse, R52, RZ ;  /* 0x000000340440723c */ /* 0x050ff000000018ff */
[----:B------:R-:W-:Y:S01]  /*2fb0*/  HMMA.16816.F32 R60, R4, R54, RZ ;  /* 0x00000036043c723c */ /* 0x000fe200000018ff */
[----:B--2---:R-:W-:-:S07]  /*2fc0*/  IADD3 R14, P1, R21, R119, RZ ;  /* 0x00000077150e7210 */ /* 0x004fce0007f3e0ff */
[----:B-1----:R-:W-:Y:S01]  /*2fd0*/  HMMA.16816.F32 R52, R8, R44, R24 ;  /* 0x0000002c0834723c */ /* 0x002fe20000001818 */
[----:B------:R-:W-:Y:S01]  /*2fe0*/  IMAD.X R15, R20, 0x1, R113, P1 ;  /* 0x00000001140f7824 */ /* 0x000fe200008e0671 */
[C---:B------:R-:W-:Y:S02]  /*2ff0*/  ISETP.LT.OR P1, PT, R22.reuse, 0x1, P6 ;  /* 0x000000011600780c */ /* 0x040fe40003721670 */
[----:B------:R-:W-:-:S04]  /*3000*/  ISETP.LT.OR P6, PT, R22, 0x21, P6 ;  /* 0x000000211600780c */ /* 0x000fc800037c1670 */
[C---:B------:R-:W-:Y:S07]  /*3010*/  HMMA.16816.F32 R76, R8.reuse, R48, R36 ;  /* 0x00000030084c723c */ /* 0x040fee0000001824 */
[----:B------:R1:W-:Y:S01]  /*3020*/  LDGSTS.E.BYPASS.LTC128B.128 [R187+0x4100], [R12.64], !P1 ;  /* 0x041000000cbb7fae */ /* 0x0003e2000c901d46 */
[C---:B------:R-:W-:Y:S08]  /*3030*/  HMMA.16816.F32 R56, R8.reuse, R50, R28 ;  /* 0x000000320838723c */ /* 0x040ff0000000181c */
[----:B-----5:R-:W-:Y:S01]  /*3040*/  HMMA.16816.F32 R36, R8, R74, R60 ;  /* 0x0000004a0824723c */ /* 0x020fe2000000183c */
[----:B-1----:R-:W-:-:S05]  /*3050*/  IADD3 R12, P1, R21, R120, RZ ;  /* 0x00000078150c7210 */ /* 0x002fca0007f3e0ff */
[----:B------:R-:W-:Y:S01]  /*3060*/  IMAD.X R13, R20, 0x1, R114, P1 ;  /* 0x00000001140d7824 */ /* 0x000fe200008e0672 */
[----:B------:R-:W-:-:S04]  /*3070*/  ISETP.GE.AND P1, PT, R194, c[0x0][0x1d4], PT ;  /* 0x00007500c2007a0c */ /* 0x000fc80003f26270 */
[----:B------:R-:W-:Y:S11]  /*3080*/  ISETP.LT.OR P1, PT, R22, 0x21, P1 ;  /* 0x000000211600780c */ /* 0x000ff60000f21670 */
[----:B------:R-:W-:Y:S02]  /*3090*/  @!UPT UIADD3 URZ, URZ, URZ, URZ ;  /* 0x0000003f3f3ff290 */ /* 0x000fe4000fffe03f */
[----:B------:R1:W-:Y:S01]  /*30a0*/  LDGSTS.E.BYPASS.LTC128B.128 [R187+0x1100], [R18.64], !P1 ;  /* 0x0110000012bb7fae */ /* 0x0003e2000c901d46 */
[----:B------:R-:W-:-:S04]  /*30b0*/  ISETP.GE.AND P1, PT, R198, c[0x0][0x1d4], PT ;  /* 0x00007500c6007a0c */ /* 0x000fc80003f26270 */
[----:B------:R-:W-:Y:S11]  /*30c0*/  ISETP.LT.OR P1, PT, R22, 0x21, P1 ;  /* 0x000000211600780c */ /* 0x000ff60000f21670 */
[----:B------:R-:W-:Y:S02]  /*30d0*/  @!UPT UIADD3 URZ, URZ, URZ, URZ ;  /* 0x0000003f3f3ff290 */ /* 0x000fe4000fffe03f */
[----:B------:R2:W-:Y:S01]  /*30e0*/  LDGSTS.E.BYPASS.LTC128B.128 [R187+0x3100], [R14.64], !P1 ;  /* 0x031000000ebb7fae */ /* 0x0005e2000c901d46 */
[----:B------:R-:W-:-:S03]  /*30f0*/  ISETP.GT.AND P1, PT, R115, R200, PT ;  /* 0x000000c87300720c */ /* 0x000fc60003f24270 */
[----:B------:R2:W-:Y:S01]  /*3100*/  LDGSTS.E.BYPASS.LTC128B.128 [R187+0x5100], [R12.64], !P6 ;  /* 0x051000000cbb7fae */ /* 0x0005e2000f101d46 */
[----:B------:R-:W-:-:S03]  /*3110*/  ISETP.GT.AND P6, PT, R116, 0x3f, PT ;  /* 0x0000003f7400780c */ /* 0x000fc60003fc4270 */
[----:B------:R-:W-:Y:S01]  /*3120*/  LDSM.16.M88.4 R80, [R177+-0x3800] ;  /* 0xffc80000b150783b */ /* 0x000fe20000000200 */
[C---:B-1----:R-:W-:Y:S03]  /*3130*/  HMMA.16816.F32 R16, R4.reuse, R34, RZ ;  /* 0x000000220410723c */ /* 0x042fe600000018ff */
[----:B------:R-:W-:Y:S04]  /*3140*/  LDSM.16.M88.4 R84, [R177+-0x3000] ;  /* 0xffd00000b154783b */ /* 0x000fe80000000200 */
[----:B------:R-:W-:Y:S01]  /*3150*/  LDSM.16.M88.4 R92, [R177+-0x2800] ;  /* 0xffd80000b15c783b */ /* 0x000fe20000000200 */
[C---:B------:R-:W-:Y:S03]  /*3160*/  HMMA.16816.F32 R32, R4.reuse, R40, RZ ;  /* 0x000000280420723c */ /* 0x040fe600000018ff */
[----:B------:R-:W-:Y:S04]  /*3170*/  LDSM.16.M88.4 R88, [R176+0x3800] ;  /* 0x00380000b058783b */ /* 0x000fe80000000200 */
[----:B------:R-:W-:Y:S01]  /*3180*/  LDSM.16.M88.4 R96, [R3+0x5000] ;  /* 0x005000000360783b */ /* 0x000fe20000000200 */
[----:B------:R-:W-:Y:S03]  /*3190*/  HMMA.16816.F32 R40, R4, R42, RZ ;  /* 0x0000002a0428723c */ /* 0x000fe600000018ff */
[----:B------:R-:W-:Y:S04]  /*31a0*/  LDSM.16.M88.4 R4, [R186] ;  /* 0x00000000ba04783b */ /* 0x000fe80000000200 */
[----:B------:R-:W-:Y:S01]  /*31b0*/  LDSM.16.M88.4 R108, [R3+0x5800] ;  /* 0x00580000036c783b */ /* 0x000fe20000000200 */
[C---:B------:R-:W-:Y:S03]  /*31c0*/  HMMA.16816.F32 R44, R8.reuse, R46, R16 ;  /* 0x0000002e082c723c */ /* 0x040fe60000001810 */
[----:B------:R-:W0:Y:S04]  /*31d0*/  LDGDEPBAR ;  /* 0x00000000000079af */ /* 0x000e280000000000 */
[----:B------:R-:W-:Y:S01]  /*31e0*/  IMAD.IADD R16, R176, 0x1, R0 ;  /* 0x00000001b0107824 */ /* 0x000fe200078e0200 */
[C---:B------:R-:W-:Y:S04]  /*31f0*/  HMMA.16816.F32 R32, R8.reuse, R68, R32 ;  /* 0x000000440820723c */ /* 0x040fe80000001820 */
[----:B------:R-:W1:Y:S04]  /*3200*/  LDSM.16.M88.4 R20, [R16] ;  /* 0x000000001014783b */ /* 0x000e680000000200 */
[----:B--2---:R-:W2:Y:S01]  /*3210*/  LDSM.16.M88.4 R12, [R16+0x800] ;  /* 0x00080000100c783b */ /* 0x004ea20000000200 */
[C---:B------:R-:W-:Y:S03]  /*3220*/  HMMA.16816.F32 R28, R8.reuse, R70, R40 ;  /* 0x00000046081c723c */ /* 0x040fe60000001828 */
[----:B------:R-:W3:Y:S04]  /*3230*/  LDSM.16.M88.4 R24, [R16+0x1000] ;  /* 0x001000001018783b */ /* 0x000ee80000000200 */
[----:B------:R-:W4:Y:S01]  /*3240*/  LDSM.16.M88.4 R48, [R16+0x1800] ;  /* 0x001800001030783b */ /* 0x000f220000000200 */
[----:B------:R-:W-:Y:S03]  /*3250*/  HMMA.16816.F32 R40, R8, R72, R64 ;  /* 0x000000480828723c */ /* 0x000fe60000001840 */
[----:B------:R-:W-:Y:S04]  /*3260*/  LDSM.16.M88.4 R8, [R185] ;  /* 0x00000000b908783b */ /* 0x000fe80000000200 */
[----:B------:R-:W5:Y:S04]  /*3270*/  LDSM.16.M88.4 R72, [R177+-0x4000] ;  /* 0xffc00000b148783b */ /* 0x000f680000000200 */
[----:B------:R-:W-:Y:S04]  /*3280*/  LDSM.16.M88.4 R68, [R176+0x2800] ;  /* 0x00280000b044783b */ /* 0x000fe80000000200 */
[----:B------:R-:W-:Y:S04]  /*3290*/  LDSM.16.M88.4 R100, [R16+0x5000] ;  /* 0x005000001064783b */ /* 0x000fe80000000200 */
[----:B------:R-:W-:Y:S01]  /*32a0*/  LDSM.16.M88.4 R104, [R16+0x5800] ;  /* 0x005800001068783b */ /* 0x000fe20000000200 */
[C---:B-1----:R-:W-:Y:S08]  /*32b0*/  HMMA.16816.F32 R60, R4.reuse, R22, R56 ;  /* 0x00000016043c723c */ /* 0x042ff00000001838 */
[C---:B------:R-:W-:Y:S01]  /*32c0*/  HMMA.16816.F32 R64, R4.reuse, R20, R76 ;  /* 0x000000140440723c */ /* 0x040fe2000000184c */
[----:B------:R-:W-:Y:S07]  /*32d0*/  LDSM.16.M88.4 R76, [R176+0x3000] ;  /* 0x00300000b04c783b */ /* 0x000fee0000000200 */
[C---:B--2---:R-:W-:Y:S08]  /*32e0*/  HMMA.16816.F32 R56, R4.reuse, R12, R52 ;  /* 0x0000000c0438723c */ /* 0x044ff00000001834 */
[C---:B------:R-:W-:Y:S08]  /*32f0*/  HMMA.16816.F32 R52, R4.reuse, R14, R44 ;  /* 0x0000000e0434723c */ /* 0x040ff0000000182c */
[C---:B---3--:R-:W-:Y:S08]  /*3300*/  HMMA.16816.F32 R20, R4.reuse, R24, R32 ;  /* 0x000000180414723c */ /* 0x048ff00000001820 */
[C---:B------:R-:W-:Y:S08]  /*3310*/  HMMA.16816.F32 R12, R4.reuse, R26, R28 ;  /* 0x0000001a040c723c */ /* 0x040ff0000000181c */
[C---:B----4-:R-:W-:Y:S01]  /*3320*/  HMMA.16816.F32 R32, R4.reuse, R48, R40 ;  /* 0x000000300420723c */ /* 0x050fe20000001828 */
[----:B------:R-:W-:Y:S07]  /*3330*/  LDSM.16.M88.4 R40, [R176+0x2000] ;  /* 0x00200000b028783b */ /* 0x000fee0000000200 */
[----:B------:R-:W-:Y:S01]  /*3340*/  HMMA.16816.F32 R28, R4, R50, R36 ;  /* 0x00000032041c723c */ /* 0x000fe20000001824 */
[----:B------:R-:W1:Y:S07]  /*3350*/  LDSM.16.M88.4 R4, [R183+0x4000] ;  /* 0x00400000b704783b */ /* 0x000e6e0000000200 */
[C---:B-----5:R-:W-:Y:S01]  /*3360*/  HMMA.16816.F32 R36, R8.reuse, R72, R64 ;  /* 0x000000480824723c */ /* 0x060fe20000001840 */
[----:B------:R-:W-:Y:S07]  /*3370*/  LDSM.16.M88.4 R64, [R3+0x2000] ;  /* 0x002000000340783b */ /* 0x000fee0000000200 */
[C---:B------:R-:W-:Y:S01]  /*3380*/  HMMA.16816.F32 R44, R8.reuse, R74, R60 ;  /* 0x0000004a082c723c */ /* 0x040fe2000000183c */
[----:B------:R-:W-:Y:S07]  /*3390*/  LDSM.16.M88.4 R72, [R3+0x2800] ;  /* 0x002800000348783b */ /* 0x000fee0000000200 */
[C---:B------:R-:W-:Y:S08]  /*33a0*/  HMMA.16816.F32 R56, R8.reuse, R80, R56 ;  /* 0x000000500838723c */ /* 0x040ff00000001838 */
[C---:B------:R-:W-:Y:S08]  /*33b0*/  HMMA.16816.F32 R48, R8.reuse, R84, R20 ;  /* 0x000000540830723c */ /* 0x040ff00000001814 */
[C---:B------:R-:W-:Y:S01]  /*33c0*/  HMMA.16816.F32 R24, R8.reuse, R86, R12 ;  /* 0x000000560818723c */ /* 0x040fe2000000180c */
[----:B------:R-:W-:Y:S07]  /*33d0*/  LDSM.16.M88.4 R84, [R3+0x3800] ;  /* 0x003800000354783b */ /* 0x000fee0000000200 */
[C---:B------:R-:W-:Y:S01]  /*33e0*/  HMMA.16816.F32 R52, R8.reuse, R82, R52 ;  /* 0x000000520834723c */ /* 0x040fe20000001834 */
[----:B------:R-:W-:Y:S07]  /*33f0*/  LDSM.16.M88.4 R80, [R3+0x3000] ;  /* 0x003000000350783b */ /* 0x000fee0000000200 */
[C---:B------:R-:W-:Y:S08]  /*3400*/  HMMA.16816.F32 R20, R8.reuse, R92, R32 ;  /* 0x0000005c0814723c */ /* 0x040ff00000001820 */
[----:B------:R-:W-:Y:S01]  /*3410*/  HMMA.16816.F32 R12, R8, R94, R28 ;  /* 0x0000005e080c723c */ /* 0x000fe2000000181c */
[----:B------:R-:W2:Y:S04]  /*3420*/  LDSM.16.M88.4 R8, [R184+0x4000] ;  /* 0x00400000b808783b */ /* 0x000ea80000000200 */
[----:B------:R-:W-:Y:S03]  /*3430*/  LDSM.16.M88.4 R92, [R16+0x4800] ;  /* 0x00480000105c783b */ /* 0x000fe60000000200 */
[C---:B-1----:R-:W-:Y:S08]  /*3440*/  HMMA.16816.F32 R32, R4.reuse, R40, R36 ;  /* 0x000000280420723c */ /* 0x042ff00000001824 */
[C---:B------:R-:W-:Y:S08]  /*3450*/  HMMA.16816.F32 R36, R4.reuse, R42, R44 ;  /* 0x0000002a0424723c */ /* 0x040ff0000000182c */
[C---:B------:R-:W-:Y:S01]  /*3460*/  HMMA.16816.F32 R40, R4.reuse, R68, R56 ;  /* 0x000000440428723c */ /* 0x040fe20000001838 */
[----:B------:R-:W-:Y:S07]  /*3470*/  LDSM.16.M88.4 R56, [R16+0x2800] ;  /* 0x002800001038783b */ /* 0x000fee0000000200 */
[C---:B------:R-:W-:Y:S08]  /*3480*/  HMMA.16816.F32 R28, R4.reuse, R78, R24 ;  /* 0x0000004e041c723c */ /* 0x040ff00000001818 */
[C---:B------:R-:W-:Y:S01]  /*3490*/  HMMA.16816.F32 R60, R4.reuse, R70, R52 ;  /* 0x00000046043c723c */ /* 0x040fe20000001834 */
[----:B------:R-:W-:Y:S04]  /*34a0*/  LDSM.16.M88.4 R68, [R16+0x3000] ;  /* 0x003000001044783b */ /* 0x000fe80000000200 */
[----:B------:R-:W-:Y:S03]  /*34b0*/  LDSM.16.M88.4 R52, [R177+-0x2000] ;  /* 0xffe00000b134783b */ /* 0x000fe60000000200 */
[C---:B------:R-:W-:Y:S01]  /*34c0*/  HMMA.16816.F32 R44, R4.reuse, R76, R48 ;  /* 0x0000004c042c723c */ /* 0x040fe20000001830 */
[----:B------:R-:W-:Y:S04]  /*34d0*/  LDSM.16.M88.4 R48, [R16+0x2000] ;  /* 0x002000001030783b */ /* 0x000fe80000000200 */
[----:B------:R-:W-:Y:S03]  /*34e0*/  LDSM.16.M88.4 R76, [R16+0x3800] ;  /* 0x00380000104c783b */ /* 0x000fe60000000200 */
[C---:B------:R-:W-:Y:S08]  /*34f0*/  HMMA.16816.F32 R24, R4.reuse, R88, R20 ;  /* 0x000000580418723c */ /* 0x040ff00000001814 */
[----:B------:R-:W-:Y:S01]  /*3500*/  HMMA.16816.F32 R12, R4, R90, R12 ;  /* 0x0000005a040c723c */ /* 0x000fe2000000180c */
[----:B------:R-:W1:Y:S04]  /*3510*/  LDSM.16.M88.4 R4, [R186+0x4000] ;  /* 0x00400000ba04783b */ /* 0x000e680000000200 */
[----:B------:R-:W-:Y:S03]  /*3520*/  LDSM.16.M88.4 R88, [R176+0x5800] ;  /* 0x00580000b058783b */ /* 0x000fe60000000200 */
[C---:B--2---:R-:W-:Y:S08]  /*3530*/  HMMA.16816.F32 R20, R8.reuse, R64, R32 ;  /* 0x000000400814723c */ /* 0x044ff00000001820 */
[C---:B------:R-:W-:Y:S01]  /*3540*/  HMMA.16816.F32 R36, R8.reuse, R66, R36 ;  /* 0x000000420824723c */ /* 0x040fe20000001824 */
[----:B------:R-:W-:Y:S07]  /*3550*/  LDSM.16.M88.4 R64, [R177+-0x1800] ;  /* 0xffe80000b140783b */ /* 0x000fee0000000200 */
[C---:B------:R-:W-:Y:S08]  /*3560*/  HMMA.16816.F32 R40, R8.reuse, R72, R40 ;  /* 0x000000480828723c */ /* 0x040ff00000001828 */
[C---:B------:R-:W-:Y:S08]  /*3570*/  HMMA.16816.F32 R32, R8.reuse, R82, R28 ;  /* 0x000000520820723c */ /* 0x040ff0000000181c */
[C---:B------:R-:W-:Y:S01]  /*3580*/  HMMA.16816.F32 R60, R8.reuse, R74, R60 ;  /* 0x0000004a083c723c */ /* 0x040fe2000000183c */
[----:B------:R-:W-:Y:S07]  /*3590*/  LDSM.16.M88.4 R72, [R176+0x4800] ;  /* 0x00480000b048783b */ /* 0x000fee0000000200 */
[C---:B------:R-:W-:Y:S01]  /*35a0*/  HMMA.16816.F32 R44, R8.reuse, R80, R44 ;  /* 0x00000050082c723c */ /* 0x040fe2000000182c */
[----:B------:R-:W-:Y:S07]  /*35b0*/  LDSM.16.M88.4 R80, [R177+-0x1000] ;  /* 0xfff00000b150783b */ /* 0x000fee0000000200 */
[C---:B------:R-:W-:Y:S08]  /*35c0*/  HMMA.16816.F32 R28, R8.reuse, R84, R24 ;  /* 0x00000054081c723c */ /* 0x040ff00000001818 */
[----:B------:R-:W-:Y:S01]  /*35d0*/  HMMA.16816.F32 R12, R8, R86, R12 ;  /* 0x00000056080c723c */ /* 0x000fe2000000180c */
[----:B------:R-:W2:Y:S04]  /*35e0*/  LDSM.16.M88.4 R8, [R185+0x4000] ;  /* 0x00400000b908783b */ /* 0x000ea80000000200 */
[----:B------:R-:W3:Y:S03]  /*35f0*/  LDSM.16.M88.4 R84, [R177+-0x800] ;  /* 0xfff80000b154783b */ /* 0x000ee60000000200 */
[C---:B-1----:R-:W-:Y:S08]  /*3600*/  HMMA.16816.F32 R20, R4.reuse, R48, R20 ;  /* 0x000000300414723c */ /* 0x042ff00000001814 */
[C---:B------:R-:W-:Y:S08]  /*3610*/  HMMA.16816.F32 R24, R4.reuse, R50, R36 ;  /* 0x000000320418723c */ /* 0x040ff00000001824 */
[C---:B------:R-:W-:Y:S08]  /*3620*/  HMMA.16816.F32 R40, R4.reuse, R56, R40 ;  /* 0x000000380428723c */ /* 0x040ff00000001828 */
[C---:B------:R-:W-:Y:S08]  /*3630*/  HMMA.16816.F32 R36, R4.reuse, R70, R32 ;  /* 0x000000460424723c */ /* 0x040ff00000001820 */
[C---:B------:R-:W-:Y:S08]  /*3640*/  HMMA.16816.F32 R60, R4.reuse, R58, R60 ;  /* 0x0000003a043c723c */ /* 0x040ff0000000183c */
[C---:B------:R-:W-:Y:S01]  /*3650*/  HMMA.16816.F32 R44, R4.reuse, R68, R44 ;  /* 0x00000044042c723c */ /* 0x040fe2000000182c */
[----:B------:R-:W-:Y:S07]  /*3660*/  LDSM.16.M88.4 R68, [R176+0x4000] ;  /* 0x00400000b044783b */ /* 0x000fee0000000200 */
[C---:B------:R-:W-:Y:S08]  /*3670*/  HMMA.16816.F32 R32, R4.reuse, R76, R28 ;  /* 0x0000004c0420723c */ /* 0x040ff0000000181c */
[----:B------:R-:W-:Y:S01]  /*3680*/  HMMA.16816.F32 R12, R4, R78, R12 ;  /* 0x0000004e040c723c */ /* 0x000fe2000000180c */
[----:B------:R-:W1:Y:S04]  /*3690*/  LDSM.16.M88.4 R4, [R183+0x8000] ;  /* 0x00800000b704783b */ /* 0x000e680000000200 */
[----:B------:R-:W4:Y:S03]  /*36a0*/  LDSM.16.M88.4 R76, [R176+0x5000] ;  /* 0x00500000b04c783b */ /* 0x000f260000000200 */
[C---:B--2---:R-:W-:Y:S08]  /*36b0*/  HMMA.16816.F32 R28, R8.reuse, R52, R20 ;  /* 0x00000034081c723c */ /* 0x044ff00000001814 */
[C---:B------:R-:W-:Y:S08]  /*36c0*/  HMMA.16816.F32 R24, R8.reuse, R54, R24 ;  /* 0x000000360818723c */ /* 0x040ff00000001818 */
[C---:B------:R-:W-:Y:S08]  /*36d0*/  HMMA.16816.F32 R20, R8.reuse, R64, R40 ;  /* 0x000000400814723c */ /* 0x040ff00000001828 */
[C---:B------:R-:W-:Y:S01]  /*36e0*/  HMMA.16816.F32 R60, R8.reuse, R66, R60 ;  /* 0x00000042083c723c */ /* 0x040fe2000000183c */
[----:B------:R-:W-:Y:S07]  /*36f0*/  LDSM.16.M88.4 R64, [R3+0x4000] ;  /* 0x004000000340783b */ /* 0x000fee0000000200 */
[C---:B------:R-:W-:Y:S08]  /*3700*/  HMMA.16816.F32 R56, R8.reuse, R80, R44 ;  /* 0x000000500838723c */ /* 0x040ff0000000182c */
[C---:B------:R-:W-:Y:S08]  /*3710*/  HMMA.16816.F32 R52, R8.reuse, R82, R36 ;  /* 0x000000520834723c */ /* 0x040ff00000001824 */
[C---:B---3--:R-:W-:Y:S08]  /*3720*/  HMMA.16816.F32 R48, R8.reuse, R84, R32 ;  /* 0x000000540830723c */ /* 0x048ff00000001820 */
[----:B------:R-:W-:Y:S01]  /*3730*/  HMMA.16816.F32 R8, R8, R86, R12 ;  /* 0x000000560808723c */ /* 0x000fe2000000180c */
[----:B------:R-:W2:Y:S04]  /*3740*/  LDSM.16.M88.4 R12, [R184+0x8000] ;  /* 0x00800000b80c783b */ /* 0x000ea80000000200 */
[----:B------:R-:W3:Y:S03]  /*3750*/  LDSM.16.M88.4 R84, [R3+0x4800] ;  /* 0x004800000354783b */ /* 0x000ee60000000200 */
[C---:B-1----:R-:W-:Y:S08]  /*3760*/  HMMA.16816.F32 R44, R4.reuse, R68, R28 ;  /* 0x00000044042c723c */ /* 0x042ff0000000181c */
[C---:B------:R-:W-:Y:S08]  /*3770*/  HMMA.16816.F32 R40, R4.reuse, R70, R24 ;  /* 0x000000460428723c */ /* 0x040ff00000001818 */
[C---:B------:R-:W-:Y:S08]  /*3780*/  HMMA.16816.F32 R36, R4.reuse, R72, R20 ;  /* 0x000000480424723c */ /* 0x040ff00000001814 */
[C---:B------:R-:W-:Y:S08]  /*3790*/  HMMA.16816.F32 R32, R4.reuse, R74, R60 ;  /* 0x0000004a0420723c */ /* 0x040ff0000000183c */
[C---:B----4-:R-:W-:Y:S01]  /*37a0*/  HMMA.16816.F32 R28, R4.reuse, R76, R56 ;  /* 0x0000004c041c723c */ /* 0x050fe20000001838 */
[----:B------:R-:W-:Y:S07]  /*37b0*/  LDSM.16.M88.4 R56, [R177] ;  /* 0x00000000b138783b */ /* 0x000fee0000000200 */
[C---:B------:R-:W-:Y:S01]  /*37c0*/  HMMA.16816.F32 R24, R4.reuse, R78, R52 ;  /* 0x0000004e0418723c */ /* 0x040fe20000001834 */
[----:B------:R-:W-:Y:S07]  /*37d0*/  LDSM.16.M88.4 R52, [R177+0x800] ;  /* 0x00080000b134783b */ /* 0x000fee0000000200 */
[C---:B------:R-:W-:Y:S01]  /*37e0*/  HMMA.16816.F32 R20, R4.reuse, R88, R48 ;  /* 0x000000580414723c */ /* 0x040fe20000001830 */
[----:B------:R-:W-:Y:S07]  /*37f0*/  LDSM.16.M88.4 R48, [R177+0x1000] ;  /* 0x00100000b130783b */ /* 0x000fee0000000200 */
[----:B------:R-:W-:Y:S01]  /*3800*/  HMMA.16816.F32 R4, R4, R90, R8 ;  /* 0x0000005a0404723c */ /* 0x000fe20000001808 */
[----:B------:R-:W-:Y:S04]  /*3810*/  LDSM.16.M88.4 R8, [R186+0x8000] ;  /* 0x00800000ba08783b */ /* 0x000fe80000000200 */
[----:B------:R1:W4:Y:S03]  /*3820*/  LDSM.16.M88.4 R88, [R16+0x4000] ;  /* 0x004000001058783b */ /* 0x0003260000000200 */
[C---:B--2---:R-:W-:Y:S01]  /*3830*/  HMMA.16816.F32 R80, R12.reuse, R64, R44 ;  /* 0x000000400c50723c */ /* 0x044fe2000000182c */
[----:B------:R-:W-:Y:S07]  /*3840*/  LDSM.16.M88.4 R44, [R177+0x1800] ;  /* 0x00180000b12c783b */ /* 0x000fee0000000200 */
[C---:B------:R-:W-:Y:S08]  /*3850*/  HMMA.16816.F32 R76, R12.reuse, R66, R40 ;  /* 0x000000420c4c723c */ /* 0x040ff00000001828 */
[C---:B---3--:R-:W-:Y:S08]  /*3860*/  HMMA.16816.F32 R72, R12.reuse, R84, R36 ;  /* 0x000000540c48723c */ /* 0x048ff00000001824 */
[C---:B------:R-:W-:Y:S08]  /*3870*/  HMMA.16816.F32 R68, R12.reuse, R86, R32 ;  /* 0x000000560c44723c */ /* 0x040ff00000001820 */
[C---:B------:R-:W-:Y:S08]  /*3880*/  HMMA.16816.F32 R64, R12.reuse, R96, R28 ;  /* 0x000000600c40723c */ /* 0x040ff0000000181c */
[C---:B------:R-:W-:Y:S08]  /*3890*/  HMMA.16816.F32 R60, R12.reuse, R98, R24 ;  /* 0x000000620c3c723c */ /* 0x040ff00000001818 */
[C---:B-1----:R-:W-:Y:S08]  /*38a0*/  HMMA.16816.F32 R16, R12.reuse, R108, R20 ;  /* 0x0000006c0c10723c */ /* 0x042ff00000001814 */
[----:B------:R-:W-:Y:S01]  /*38b0*/  HMMA.16816.F32 R12, R12, R110, R4 ;  /* 0x0000006e0c0c723c */ /* 0x000fe20000001804 */
[----:B------:R-:W1:Y:S01]  /*38c0*/  LDSM.16.M88.4 R4, [R185+0x8000] ;  /* 0x00800000b904783b */ /* 0x000e620000000200 */
[----:B------:R-:W-:-:S06]  /*38d0*/  DEPBAR.LE SB0, 0x0 ;  /* 0x000080000000791a */ /* 0x000fcc0000000000 */
[C---:B----4-:R-:W-:Y:S08]  /*38e0*/  HMMA.16816.F32 R40, R8.reuse, R88, R80 ;  /* 0x000000580828723c */ /* 0x050ff00000001850 */
[C---:B------:R-:W-:Y:S08]  /*38f0*/  HMMA.16816.F32 R36, R8.reuse, R90, R76 ;  /* 0x0000005a0824723c */ /* 0x040ff0000000184c */
[C---:B------:R-:W-:Y:S08]  /*3900*/  HMMA.16816.F32 R32, R8.reuse, R92, R72 ;  /* 0x0000005c0820723c */ /* 0x040ff00000001848 */
[C---:B------:R-:W-:Y:S08]  /*3910*/  HMMA.16816.F32 R28, R8.reuse, R94, R68 ;  /* 0x0000005e081c723c */ /* 0x040ff00000001844 */
[C---:B------:R-:W-:Y:S08]  /*3920*/  HMMA.16816.F32 R24, R8.reuse, R100, R64 ;  /* 0x000000640818723c */ /* 0x040ff00000001840 */
[C---:B------:R-:W-:Y:S08]  /*3930*/  HMMA.16816.F32 R20, R8.reuse, R102, R60 ;  /* 0x000000660814723c */ /* 0x040ff0000000183c */
[C---:B------:R-:W-:Y:S08]  /*3940*/  HMMA.16816.F32 R16, R8.reuse, R104, R16 ;  /* 0x000000680810723c */ /* 0x040ff00000001810 */
[----:B------:R-:W-:Y:S08]  /*3950*/  HMMA.16816.F32 R8, R8, R106, R12 ;  /* 0x0000006a0808723c */ /* 0x000ff0000000180c */
[C---:B-1----:R-:W-:Y:S08]  /*3960*/  HMMA.16816.F32 R40, R4.reuse, R56, R40 ;  /* 0x000000380428723c */ /* 0x042ff00000001828 */
        /* <DEDUP_REMOVED lines=8> */
[----:B------:R-:W-:Y:S01]  /*39f0*/  @!UPT UIADD3 URZ, URZ, URZ, URZ ;  /* 0x0000003f3f3ff290 */ /* 0x000fe2000fffe03f */
[----:B------:R-:W-:Y:S11]  /*3a00*/  @!P1 BRA `(.L_x_50) ;  /* 0x0000043000009947 */ /* 0x000ff60003800000 */
[----:B------:R-:W-:Y:S02]  /*3a10*/  IMAD R2, R115, 0x40, R202 ;  /* 0x0000004073027824 */ /* 0x000fe400078e02ca */
[----:B------:R-:W-:-:S03]  /*3a20*/  IMAD.MOV.U32 R188, RZ, RZ, RZ ;  /* 0x000000ffffbc7224 */ /* 0x000fc600078e00ff */
[----:B------:R-:W-:-:S05]  /*3a30*/  IADD3 R2, R2, -0x40, R116 ;  /* 0xffffffc002027810 */ /* 0x000fca0007ffe074 */
[----:B------:R-:W-:-:S04]  /*3a40*/  @P0 IMAD.HI.U32 R3, R2, c[0x0][0x2bc], RZ ;  /* 0x0000af0002030a27 */ /* 0x000fc800078e00ff */
[----:B------:R-:W-:Y:S01]  /*3a50*/  IMAD.MOV.U32 R0, RZ, RZ, R2 ;  /* 0x000000ffff007224 */ /* 0x000fe200078e0002 */
[----:B------:R-:W-:-:S04]  /*3a60*/  @P0 SHF.R.U32.HI R0, RZ, c[0x0][0x2c0], R3 ;  /* 0x0000b000ff000a19 */ /* 0x000fc80000011603 */
[----:B------:R-:W-:-:S04]  /*3a70*/  @!P6 IADD3 R3, P0, R0, R206, RZ ;  /* 0x000000ce0003e210 */ /* 0x000fc80007f1e0ff */
[----:B------:R-:W-:Y:S02]  /*3a80*/  @!P6 LEA.HI.X.SX32 R5, R0, R210, 0x1, P0 ;  /* 0x000000d20005e211 */ /* 0x000fe400000f0eff */
[----:B------:R-:W-:-:S04]  /*3a90*/  @!P6 LEA R4, P0, R3, c[0x0][0x2a0], 0x2 ;  /* 0x0000a8000304ea11 */ /* 0x000fc800078010ff */
[----:B------:R-:W-:-:S05]  /*3aa0*/  @!P6 LEA.HI.X R5, R3, c[0x0][0x2a4], R5, 0x2, P0 ;  /* 0x0000a9000305ea11 */ /* 0x000fca00000f1405 */
[----:B------:R-:W2:Y:S01]  /*3ab0*/  @!P6 LDG.E R188, [R4.64] ;  /* 0x0000000604bce981 */ /* 0x000ea2000c1e1900 */
[----:B------:R-:W-:Y:S01]  /*3ac0*/  IMAD.MOV R0, RZ, RZ, -R0 ;  /* 0x000000ffff007224 */ /* 0x000fe200078e0a00 */
[----:B------:R-:W-:-:S03]  /*3ad0*/  SEL R11, RZ, 0x10, P3 ;  /* 0x00000010ff0b7807 */ /* 0x000fc60001800000 */
[----:B------:R-:W-:-:S04]  /*3ae0*/  IMAD R189, R0, c[0x0][0x2b8], R2 ;  /* 0x0000ae0000bd7a24 */ /* 0x000fc800078e0202 */
[----:B------:R-:W-:Y:S01]  /*3af0*/  IMAD.WIDE.U32 R2, R189, c[0x0][0x1e0], RZ ;  /* 0x00007800bd027a25 */ /* 0x000fe200078e00ff */
[----:B------:R-:W-:-:S05]  /*3b00*/  SHF.R.S32.HI R0, RZ, 0x1f, R189 ;  /* 0x0000001fff007819 */ /* 0x000fca00000114bd */
[----:B------:R-:W-:-:S04]  /*3b10*/  IMAD R0, R0, c[0x0][0x1e0], RZ ;  /* 0x0000780000007a24 */ /* 0x000fc800078e02ff */
[----:B------:R-:W-:-:S04]  /*3b20*/  IMAD R0, R189, c[0x0][0x1e4], R0 ;  /* 0x00007900bd007a24 */ /* 0x000fc800078e0200 */
[----:B------:R-:W-:Y:S01]  /*3b30*/  IMAD.IADD R3, R3, 0x1, R0 ;  /* 0x0000000103037824 */ /* 0x000fe200078e0200 */
[----:B--2---:R-:W-:-:S03]  /*3b40*/  SHF.R.S32.HI R0, RZ, 0x1f, R188 ;  /* 0x0000001fff007819 */ /* 0x004fc600000114bc */
[----:B------:R-:W-:-:S04]  /*3b50*/  IMAD.WIDE.U32 R2, R188, c[0x0][0x1f0], R2 ;  /* 0x00007c00bc027a25 */ /* 0x000fc800078e0002 */
[----:B------:R-:W-:Y:S01]  /*3b60*/  IMAD R4, R0, c[0x0][0x1f0], RZ ;  /* 0x00007c0000047a24 */ /* 0x000fe200078e02ff */
[----:B------:R-:W-:-:S03]  /*3b70*/  IADD3 R0, P1, R204, R2, RZ ;  /* 0x00000002cc007210 */ /* 0x000fc60007f3e0ff */
[----:B------:R-:W-:Y:S01]  /*3b80*/  IMAD R2, R188, c[0x0][0x1f4], R4 ;  /* 0x00007d00bc027a24 */ /* 0x000fe200078e0204 */
[----:B------:R-:W-:-:S04]  /*3b90*/  LEA R10, P0, R0, c[0x0][0x1c8], 0x1 ;  /* 0x00007200000a7a11 */ /* 0x000fc800078008ff */
[----:B------:R-:W-:-:S04]  /*3ba0*/  IADD3.X R2, R203, R3, R2, P1, !PT ;  /* 0x00000003cb027210 */ /* 0x000fc80000ffe402 */
[----:B------:R-:W-:Y:S01]  /*3bb0*/  LEA.HI.X R5, R0, c[0x0][0x1cc], R2, 0x1, P0 ;  /* 0x0000730000057a11 */ /* 0x000fe200000f0c02 */
[----:B------:R-:W-:Y:S05]  /*3bc0*/  BRA.DIV ~URZ, `(.L_x_51) ;  /* 0x000095227f007947 */ /* 0x000fea000b800000 */
[----:B------:R1:W2:Y:S02]  /*3bd0*/  SHFL.IDX PT, R4, R5, RZ, 0x181f ;  /* 0x00181fff05047589 */ /* 0x0002a400000e0000 */
.L_x_132:
[----:B------:R-:W-:Y:S05]  /*3be0*/  BRA.DIV ~URZ, `(.L_x_52) ;  /* 0x000095727f007947 */ /* 0x000fea000b800000 */
[----:B------:R-:W3:Y:S02]  /*3bf0*/  SHFL.IDX PT, R0, R10, RZ, 0x181f ;  /* 0x00181fff0a007589 */ /* 0x000ee400000e0000 */
[C---:B---3--:R-:W-:Y:S02]  /*3c00*/  IADD3 R8, P2, R0.reuse, R118, RZ ;  /* 0x0000007600087210 */ /* 0x048fe40007f5e0ff */
[C---:B------:R-:W-:Y:S02]  /*3c10*/  IADD3 R6, P1, R0.reuse, R119, RZ ;  /* 0x0000007700067210 */ /* 0x040fe40007f3e0ff */
[----:B------:R-:W-:Y:S01]  /*3c20*/  IADD3 R2, P0, R0, R120, RZ ;  /* 0x0000007800027210 */ /* 0x000fe20007f1e0ff */
[C---:B--2---:R-:W-:Y:S01]  /*3c30*/  IMAD.X R9, R4.reuse, 0x1, R112, P2 ;  /* 0x0000000104097824 */ /* 0x044fe200010e0670 */
[----:B------:R-:W2:Y:S01]  /*3c40*/  SHFL.IDX PT, R0, R10, 0x1, 0x181f ;  /* 0x00381f000a007f89 */ /* 0x000ea200000e0000 */
[----:B------:R-:W-:-:S02]  /*3c50*/  IMAD.X R7, R4, 0x1, R113, P1 ;  /* 0x0000000104077824 */ /* 0x000fc400008e0671 */
[----:B------:R-:W-:Y:S01]  /*3c60*/  IMAD.X R3, R4, 0x1, R114, P0 ;  /* 0x0000000104037824 */ /* 0x000fe200000e0672 */
[----:B------:R-:W-:Y:S01]  /*3c70*/  @!PT LDS RZ, [RZ] ;  /* 0x00000000fffff984 */ /* 0x000fe20000000800 */
[----:B------:R3:W-:Y:S01]  /*3c80*/  LDGSTS.E.BYPASS.LTC128B.128 [R187+0x6100], [R8.64], !P5 ;  /* 0x0610000008bb7fae */ /* 0x0007e2000e901d46 */
[----:B------:R-:W-:-:S03]  /*3c90*/  SEL R4, RZ, 0x10, P5 ;  /* 0x00000010ff047807 */ /* 0x000fc60002800000 */
[----:B------:R4:W-:Y:S04]  /*3ca0*/  LDGSTS.E.BYPASS.LTC128B.128 [R187+0x8100], [R6.64], !P4 ;  /* 0x0810000006bb7fae */ /* 0x0009e8000e101d46 */
[----:B------:R4:W-:Y:S04]  /*3cb0*/  LDGSTS.E.BYPASS.LTC128B.128 [R187+0xa100], [R2.64], !P3 ;  /* 0x0a10000002bb7fae */ /* 0x0009e8000d901d46 */
[----:B---3--:R3:W1:Y:S01]  /*3cc0*/  SHFL.IDX PT, R8, R5, 0x1, 0x181f ;  /* 0x00381f0005087f89 */ /* 0x00866200000e0000 */
[----:B------:R-:W-:Y:S01]  /*3cd0*/  IMAD.MOV.U32 R9, RZ, RZ, R11 ;  /* 0x000000ffff097224 */ /* 0x000fe200078e000b */
[----:B-1-3--:R-:W-:-:S02]  /*3ce0*/  SEL R5, RZ, 0x10, P4 ;  /* 0x00000010ff057807 */ /* 0x00afc40002000000 */
.L_x_133:
[----:B--2-4-:R-:W-:Y:S02]  /*3cf0*/  IADD3 R2, -R4, 0x10, RZ ;  /* 0x0000001004027810 */ /* 0x014fe40007ffe1ff */
[----:B------:R-:W-:-:S02]  /*3d00*/  IADD3 R3, -R5, 0x10, RZ ;  /* 0x0000001005037810 */ /* 0x000fc40007ffe1ff */
[----:B------:R-:W-:Y:S02]  /*3d10*/  LOP3.LUT R2, R2, 0xf, RZ, 0xc0, !PT ;  /* 0x0000000f02027812 */ /* 0x000fe400078ec0ff */
[----:B------:R-:W-:Y:S02]  /*3d20*/  IADD3 R7, -R9, 0x10, RZ ;  /* 0x0000001009077810 */ /* 0x000fe40007ffe1ff */
[----:B------:R-:W-:Y:S02]  /*3d30*/  IADD3 R6, P3, P2, R2, R0, R118 ;  /* 0x0000000002067210 */ /* 0x000fe40007a7e076 */
[----:B------:R-:W-:Y:S02]  /*3d40*/  LOP3.LUT R3, R3, 0xf, RZ, 0xc0, !PT ;  /* 0x0000000f03037812 */ /* 0x000fe400078ec0ff */
[----:B------:R-:W-:Y:S02]  /*3d50*/  LOP3.LUT R2, R7, 0xf, RZ, 0xc0, !PT ;  /* 0x0000000f07027812 */ /* 0x000fe400078ec0ff */
[----:B------:R-:W-:-:S02]  /*3d60*/  ISETP.NE.U32.AND P4, PT, R4, RZ, PT ;  /* 0x000000ff0400720c */ /* 0x000fc40003f85070 */
[----:B------:R-:W-:Y:S02]  /*3d70*/  IADD3.X R7, RZ, R8, R112, P3, P2 ;  /* 0x00000008ff077210 */ /* 0x000fe40001fe4470 */
[----:B------:R-:W-:Y:S02]  /*3d80*/  IADD3 R4, P1, P0, R3, R0, R119 ;  /* 0x0000000003047210 */ /* 0x000fe4000783e077 */
[----:B------:R-:W-:Y:S02]  /*3d90*/  ISETP.NE.U32.AND P3, PT, R5, RZ, PT ;  /* 0x000000ff0500720c */ /* 0x000fe40003f65070 */
[----:B------:R-:W-:Y:S02]  /*3da0*/  ISETP.NE.U32.AND P2, PT, R9, RZ, PT ;  /* 0x000000ff0900720c */ /* 0x000fe40003f45070 */
[----:B------:R-:W-:Y:S02]  /*3db0*/  IADD3.X R5, RZ, R8, R113, P1, P0 ;  /* 0x00000008ff057210 */ /* 0x000fe40000fe0471 */
[----:B------:R-:W-:Y:S01]  /*3dc0*/  IADD3 R2, P1, P0, R2, R0, R120 ;  /* 0x0000000002027210 */ /* 0x000fe2000783e078 */
[----:B------:R-:W-:Y:S01]  /*3dd0*/  @!PT LDS RZ, [RZ] ;  /* 0x00000000fffff984 */ /* 0x000fe20000000800 */
[----:B------:R-:W-:Y:S01]  /*3de0*/  @!PT LDS RZ, [RZ] ;  /* 0x00000000fffff984 */ /* 0x000fe20000000800 */
[----:B------:R-:W-:Y:S01]  /*3df0*/  @!PT LDS RZ, [RZ] ;  /* 0x00000000fffff984 */ /* 0x000fe20000000800 */
[----:B------:R1:W-:Y:S03]  /*3e00*/  LDGSTS.E.BYPASS.LTC128B.128.ZFILL [R187+0x7100], [R6.64], P4 ;  /* 0x0710000006bb7fae */ /* 0x0003e6000a141d46 */
[----:B------:R-:W-:-:S03]  /*3e10*/  IADD3.X R3, RZ, R8, R114, P1, P0 ;  /* 0x00000008ff037210 */ /* 0x000fc60000fe0472 */
[----:B------:R1:W-:Y:S04]  /*3e20*/  LDGSTS.E.BYPASS.LTC128B.128.ZFILL [R187+0x9100], [R4.64], P3 ;  /* 0x0910000004bb7fae */ /* 0x0003e80009941d46 */
[----:B------:R1:W-:Y:S02]  /*3e30*/  LDGSTS.E.BYPASS.LTC128B.128.ZFILL [R187+0xb100], [R2.64], P2 ;  /* 0x0b10000002bb7fae */ /* 0x0003e40009141d46 */
.L_x_50:
[----:B------:R-:W-:Y:S05]  /*3e40*/  BSYNC B0 ;  /* 0x0000000000007941 */ /* 0x000fea0003800000 */
.L_x_49:
[----:B------:R-:W-:Y:S01]  /*3e50*/  IMAD.IADD R0, R117, 0x1, -R222 ;  /* 0x0000000175007824 */ /* 0x000fe200078e0ade */
[----:B------:R-:W0:Y:S04]  /*3e60*/  LDGDEPBAR ;  /* 0x00000000000079af */ /* 0x000e280000000000 */
[C---:B------:R-:W-:Y:S02]  /*3e70*/  ISETP.GT.AND P3, PT, R0.reuse, RZ, PT ;  /* 0x000000ff0000720c */ /* 0x040fe40003f64270 */
[----:B------:R-:W-:-:S02]  /*3e80*/  ISETP.GT.AND P2, PT, R0, 0x1, PT ;  /* 0x000000010000780c */ /* 0x000fc40003f44270 */
[----:B------:R-:W-:Y:S02]  /*3e90*/  ISETP.GT.AND P1, PT, R0, 0x8, PT ;  /* 0x000000080000780c */ /* 0x000fe40003f24270 */
[----:B-1----:R-:W-:Y:S02]  /*3ea0*/  FSEL R6, R40, -INF , P3 ;  /* 0xff80000028067808 */ /* 0x002fe40001800000 */
[----:B------:R-:W-:Y:S02]  /*3eb0*/  FSEL R7, R41, -INF , P2 ;  /* 0xff80000029077808 */ /* 0x000fe40001000000 */
[----:B------:R-:W-:Y:S02]  /*3ec0*/  FSEL R10, R42, -INF , P3 ;  /* 0xff8000002a0a7808 */ /* 0x000fe40001800000 */
[----:B------:R-:W-:Y:S02]  /*3ed0*/  FSEL R11, R43, -INF , P2 ;  /* 0xff8000002b0b7808 */ /* 0x000fe40001000000 */
[----:B------:R-:W-:-:S02]  /*3ee0*/  ISETP.GT.AND P0, PT, R0, 0x9, PT ;  /* 0x000000090000780c */ /* 0x000fc40003f04270 */
[----:B------:R-:W-:Y:S02]  /*3ef0*/  FSEL R8, R56, -INF , P1 ;  /* 0xff80000038087808 */ /* 0x000fe40000800000 */
[----:B------:R-:W-:Y:S02]  /*3f00*/  FMNMX.FTZ R2, R6, R7, !PT ;  /* 0x0000000706027209 */ /* 0x000fe40007810000 */
[----:B------:R-:W-:Y:S02]  /*3f10*/  FSEL R13, R58, -INF , P1 ;  /* 0xff8000003a0d7808 */ /* 0x000fe40000800000 */
[----:B------:R-:W-:Y:S02]  /*3f20*/  FMNMX.FTZ R3, R10, R11, !PT ;  /* 0x0000000b0a037209 */ /* 0x000fe40007810000 */
[----:B------:R-:W-:Y:S02]  /*3f30*/  FSEL R9, R57, -INF , P0 ;  /* 0xff80000039097808 */ /* 0x000fe40000000000 */
[----:B------:R-:W-:-:S02]  /*3f40*/  ISETP.GT.AND P3, PT, R0, 0x10, PT ;  /* 0x000000100000780c */ /* 0x000fc40003f64270 */
[----:B------:R-:W-:Y:S02]  /*3f50*/  FMNMX.FTZ R2, R8, R2, !PT ;  /* 0x0000000208027209 */ /* 0x000fe40007810000 */
[----:B------:R-:W-:Y:S02]  /*3f60*/  FSEL R14, R59, -INF , P0 ;  /* 0xff8000003b0e7808 */ /* 0x000fe40000000000 */
[----:B------:R-:W-:Y:S02]  /*3f70*/  FMNMX.FTZ R3, R13, R3, !PT ;  /* 0x000000030d037209 */ /* 0x000fe40007810000 */
[----:B------:R-:W-:Y:S02]  /*3f80*/  ISETP.GT.AND P2, PT, R0, 0x11, PT ;  /* 0x000000110000780c */ /* 0x000fe40003f44270 */
[----:B------:R-:W-:Y:S02]  /*3f90*/  FSEL R15, R32, -INF , P3 ;  /* 0xff800000200f7808 */ /* 0x000fe40001800000 */
[----:B------:R-:W-:-:S02]  /*3fa0*/  FMNMX.FTZ R2, R9, R2, !PT ;  /* 0x0000000209027209 */ /* 0x000fc40007810000 */
[----:B------:R-:W-:Y:S02]  /*3fb0*/  FSEL R23, R34, -INF , P3 ;  /* 0xff80000022177808 */ /* 0x000fe40001800000 */
[----:B------:R-:W-:Y:S02]  /*3fc0*/  FMNMX.FTZ R3, R14, R3, !PT ;  /* 0x000000030e037209 */ /* 0x000fe40007810000 */
[----:B------:R-:W-:Y:S02]  /*3fd0*/  ISETP.GT.AND P1, PT, R0, 0x18, PT ;  /* 0x000000180000780c */ /* 0x000fe40003f24270 */
[----:B------:R-:W-:Y:S02]  /*3fe0*/  FSEL R20, R33, -INF , P2 ;  /* 0xff80000021147808 */ /* 0x000fe40001000000 */
[----:B------:R-:W-:Y:S02]  /*3ff0*/  FMNMX.FTZ R2, R15, R2, !PT ;  /* 0x000000020f027209 */ /* 0x000fe40007810000 */
[----:B------:R-:W-:-:S02]  /*4000*/  FSEL R24, R35, -INF , P2 ;  /* 0xff80000023187808 */ /* 0x000fc40001000000 */
[----:B------:R-:W-:Y:S02]  /*4010*/  FMNMX.FTZ R3, R23, R3, !PT ;  /* 0x0000000317037209 */ /* 0x000fe40007810000 */
[----:B------:R-:W-:Y:S02]  /*4020*/  ISETP.GT.AND P0, PT, R0, 0x19, PT ;  /* 0x000000190000780c */ /* 0x000fe40003f04270 */
[----:B------:R-:W-:Y:S02]  /*4030*/  FSEL R21, R28, -INF , P1 ;  /* 0xff8000001c157808 */ /* 0x000fe40000800000 */
[----:B------:R-:W-:Y:S02]  /*4040*/  FMNMX.FTZ R2, R20, R2, !PT ;  /* 0x0000000214027209 */ /* 0x000fe40007810000 */
[----:B------:R-:W-:Y:S02]  /*4050*/  FSEL R25, R30, -INF , P1 ;  /* 0xff8000001e197808 */ /* 0x000fe40000800000 */
[----:B------:R-:W-:-:S02]  /*4060*/  FMNMX.FTZ R3, R24, R3, !PT ;  /* 0x0000000318037209 */ /* 0x000fc40007810000 */
[----:B------:R-:W-:Y:S02]  /*4070*/  FSEL R26, R31, -INF , P0 ;  /* 0xff8000001f1a7808 */ /* 0x000fe40000000000 */
[----:B------:R-:W-:Y:S02]  /*4080*/  FSEL R22, R29, -INF , P0 ;  /* 0xff8000001d167808 */ /* 0x000fe40000000000 */
[C---:B------:R-:W-:Y:S02]  /*4090*/  ISETP.GT.AND P1, PT, R0.reuse, 0x20, PT ;  /* 0x000000200000780c */ /* 0x040fe40003f24270 */
[----:B------:R-:W-:Y:S02]  /*40a0*/  FMNMX.FTZ R2, R21, R2, !PT ;  /* 0x0000000215027209 */ /* 0x000fe40007810000 */
[----:B------:R-:W-:Y:S02]  /*40b0*/  ISETP.GT.AND P0, PT, R0, 0x21, PT ;  /* 0x000000210000780c */ /* 0x000fe40003f04270 */
[----:B------:R-:W-:-:S02]  /*40c0*/  FMNMX.FTZ R3, R25, R3, !PT ;  /* 0x0000000319037209 */ /* 0x000fc40007810000 */
[----:B------:R-:W-:Y:S02]  /*40d0*/  FSEL R81, R36, -INF , P1 ;  /* 0xff80000024517808 */ /* 0x000fe40000800000 */
[----:B------:R-:W-:Y:S02]  /*40e0*/  FMNMX.FTZ R2, R22, R2, !PT ;  /* 0x0000000216027209 */ /* 0x000fe40007810000 */
[----:B------:R-:W-:Y:S02]  /*40f0*/  FSEL R83, R38, -INF , P1 ;  /* 0xff80000026537808 */ /* 0x000fe40000800000 */
[----:B------:R-:W-:Y:S02]  /*4100*/  FSEL R82, R39, -INF , P0 ;  /* 0xff80000027527808 */ /* 0x000fe40000000000 */
[----:B------:R-:W-:Y:S02]  /*4110*/  FSEL R79, R37, -INF , P0 ;  /* 0xff800000254f7808 */ /* 0x000fe40000000000 */
[----:B------:R-:W-:-:S02]  /*4120*/  FMNMX.FTZ R3, R26, R3, !PT ;  /* 0x000000031a037209 */ /* 0x000fc40007810000 */
[----:B------:R-:W-:Y:S02]  /*4130*/  ISETP.GT.AND P0, PT, R0, 0x28, PT ;  /* 0x000000280000780c */ /* 0x000fe40003f04270 */
[----:B------:R-:W-:Y:S02]  /*4140*/  FMNMX.FTZ R2, R81, R2, !PT ;  /* 0x0000000251027209 */ /* 0x000fe40007810000 */
[----:B------:R-:W-:Y:S02]  /*4150*/  FMNMX.FTZ R3, R83, R3, !PT ;  /* 0x0000000353037209 */ /* 0x000fe40007810000 */
[----:B------:R-:W-:Y:S02]  /*4160*/  FSEL R80, R50, -INF , P0 ;  /* 0xff80000032507808 */ /* 0x000fe40000000000 */
[----:B------:R-:W-:Y:S02]  /*4170*/  FSEL R77, R48, -INF , P0 ;  /* 0xff800000304d7808 */ /* 0x000fe40000000000 */
[----:B------:R-:W-:-:S02]  /*4180*/  ISETP.GT.AND P4, PT, R0, 0x29, PT ;  /* 0x000000290000780c */ /* 0x000fc40003f84270 */
[C---:B------:R-:W-:Y:S02]  /*4190*/  ISETP.GT.AND P3, PT, R0.reuse, 0x30, PT ;  /* 0x000000300000780c */ /* 0x040fe40003f64270 */
[C---:B------:R-:W-:Y:S02]  /*41a0*/  ISETP.GT.AND P2, PT, R0.reuse, 0x31, PT ;  /* 0x000000310000780c */ /* 0x040fe40003f44270 */
[C---:B------:R-:W-:Y:S02]  /*41b0*/  ISETP.GT.AND P1, PT, R0.reuse, 0x38, PT ;  /* 0x000000380000780c */ /* 0x040fe40003f24270 */
[----:B------:R-:W-:Y:S02]  /*41c0*/  ISETP.GT.AND P0, PT, R0, 0x39, PT ;  /* 0x000000390000780c */ /* 0x000fe40003f04270 */
[----:B------:R-:W-:Y:S02]  /*41d0*/  FMNMX.FTZ R0, R79, R2, !PT ;  /* 0x000000024f007209 */ /* 0x000fe40007810000 */
[----:B------:R-:W-:-:S02]  /*41e0*/  FMNMX.FTZ R2, R82, R3, !PT ;  /* 0x0000000352027209 */ /* 0x000fc40007810000 */
[----:B------:R-:W-:Y:S02]  /*41f0*/  FSEL R78, R51, -INF , P4 ;  /* 0xff800000334e7808 */ /* 0x000fe40002000000 */
[----:B------:R-:W-:Y:S02]  /*4200*/  FSEL R76, R49, -INF , P4 ;  /* 0xff800000314c7808 */ /* 0x000fe40002000000 */
[----:B------:R-:W-:Y:S02]  /*4210*/  FMNMX.FTZ R0, R77, R0, !PT ;  /* 0x000000004d007209 */ /* 0x000fe40007810000 */
[----:B------:R-:W-:Y:S02]  /*4220*/  FMNMX.FTZ R2, R80, R2, !PT ;  /* 0x0000000250027209 */ /* 0x000fe40007810000 */
[----:B------:R-:W-:Y:S02]  /*4230*/  FSEL R153, R18, -INF , P3 ;  /* 0xff80000012997808 */ /* 0x000fe40001800000 */
[----:B------:R-:W-:-:S02]  /*4240*/  FSEL R151, R16, -INF , P3 ;  /* 0xff80000010977808 */ /* 0x000fc40001800000 */
[----:B------:R-:W-:Y:S02]  /*4250*/  FMNMX.FTZ R0, R76, R0, !PT ;  /* 0x000000004c007209 */ /* 0x000fe40007810000 */
[----:B------:R-:W-:Y:S02]  /*4260*/  FMNMX.FTZ R2, R78, R2, !PT ;  /* 0x000000024e027209 */ /* 0x000fe40007810000 */
[----:B------:R-:W-:Y:S02]  /*4270*/  FSEL R152, R19, -INF , P2 ;  /* 0xff80000013987808 */ /* 0x000fe40001000000 */
[----:B------:R-:W-:Y:S02]  /*4280*/  FSEL R149, R17, -INF , P2 ;  /* 0xff80000011957808 */ /* 0x000fe40001000000 */
        /* <DEDUP_REMOVED lines=10> */
[----:B------:R-:W-:Y:S02]  /*4330*/  FMNMX.FTZ R4, R126, R0, !PT ;  /* 0x000000007e047209 */ /* 0x000fe40007810000 */
[----:B------:R-:W-:Y:S01]  /*4340*/  FMNMX.FTZ R5, R148, R2, !PT ;  /* 0x0000000294057209 */ /* 0x000fe20007810000 */
[----:B------:R-:W-:Y:S05]  /*4350*/  BRA.DIV ~URZ, `(.L_x_53) ;  /* 0x000090127f007947 */ /* 0x000fea000b800000 */
[----:B------:R-:W1:Y:S04]  /*4360*/  SHFL.BFLY PT, R0, R4, 0x2, 0x1f ;  /* 0x0c401f0004007f89 */ /* 0x000e6800000e0000 */
[----:B------:R-:W2:Y:S01]  /*4370*/  SHFL.BFLY PT, R3, R5, 0x2, 0x1f ;  /* 0x0c401f0005037f89 */ /* 0x000ea200000e0000 */
[----:B-1----:R-:W-:-:S02]  /*4380*/  FMNMX.FTZ R0, R4, R0, !PT ;  /* 0x0000000004007209 */ /* 0x002fc40007810000 */
[----:B--2---:R-:W-:-:S03]  /*4390*/  FMNMX.FTZ R5, R5, R3, !PT ;  /* 0x0000000305057209 */ /* 0x004fc60007810000 */
[----:B------:R-:W1:Y:S04]  /*43a0*/  SHFL.BFLY PT, R2, R0, 0x1, 0x1f ;  /* 0x0c201f0000027f89 */ /* 0x000e6800000e0000 */
[----:B------:R2:W3:Y:S01]  /*43b0*/  SHFL.BFLY PT, R3, R5, 0x1, 0x1f ;  /* 0x0c201f0005037f89 */ /* 0x0004e200000e0000 */
[----:B-1----:R-:W-:-:S05]  /*43c0*/  FMNMX.FTZ R125, R0, R2, !PT ;  /* 0x00000002007d7209 */ /* 0x002fca0007810000 */
.L_x_134:
[C---:B------:R-:W-:Y:S01]  /*43d0*/  FMUL.FTZ R2, R125.reuse, c[0x0][0x2d0] ;  /* 0x0000b4007d027a20 */ /* 0x040fe20000410000 */
[----:B------:R-:W-:Y:S01]  /*43e0*/  FSETP.NEU.FTZ.AND P0, PT, R125, -INF , PT ;  /* 0xff8000007d00780b */ /* 0x000fe20003f1d000 */
[----:B------:R-:W-:Y:S01]  /*43f0*/  WARPSYNC 0xffffffff ;  /* 0xffffffff00007948 */ /* 0x000fe20003800000 */
[----:B---3--:R-:W-:Y:S01]  /*4400*/  FMNMX.FTZ R12, R3, R5, !PT ;  /* 0x00000005030c7209 */ /* 0x008fe20007810000 */
[----:B------:R-:W-:Y:S01]  /*4410*/  LDSM.16.MT88.4 R16, [R178] ;  /* 0x00000000b210783b */ /* 0x000fe20000004200 */
[----:B------:R-:W-:-:S02]  /*4420*/  FSEL R2, R2, RZ, P0 ;  /* 0x000000ff02027208 */ /* 0x000fc40000000000 */
[----:B------:R-:W-:Y:S01]  /*4430*/  FSETP.NEU.FTZ.AND P0, PT, R12, -INF , PT ;  /* 0xff8000000c00780b */ /* 0x000fe20003f1d000 */
[----:B------:R-:W-:Y:S02]  /*4440*/  LDSM.16.MT88.4 R32, [R181] ;  /* 0x00000000b520783b */ /* 0x000fe40000004200 */
[--C-:B------:R-:W-:Y:S02]  /*4450*/  FFMA.FTZ R0, R6, c[0x0][0x2d0], -R2.reuse ;  /* 0x0000b40006007a23 */ /* 0x100fe40000010802 */
[--C-:B------:R-:W-:Y:S01]  /*4460*/  FFMA.FTZ R3, R8, c[0x0][0x2d0], -R2.reuse ;  /* 0x0000b40008037a23 */ /* 0x100fe20000010802 */
[----:B------:R-:W-:Y:S01]  /*4470*/  LDSM.16.MT88.4 R44, [R179+0x800] ;  /* 0x00080000b32c783b */ /* 0x000fe20000004200 */
[----:B------:R1:W-:Y:S03]  /*4480*/  MUFU.EX2 R164, R0 ;  /* 0x0000000000a47308 */ /* 0x0003e60000000800 */
[----:B------:R-:W-:Y:S04]  /*4490*/  LDSM.16.MT88.4 R48, [R178+0x800] ;  /* 0x00080000b230783b */ /* 0x000fe80000004200 */
[----:B------:R-:W-:Y:S01]  /*44a0*/  LDSM.16.MT88.4 R40, [R181+0x800] ;  /* 0x00080000b528783b */ /* 0x000fe20000004200 */
[----:B------:R3:W-:Y:S03]  /*44b0*/  MUFU.EX2 R168, R3 ;  /* 0x0000000300a87308 */ /* 0x0007e60000000800 */
[----:B------:R-:W-:Y:S04]  /*44c0*/  LDSM.16.MT88.4 R64, [R179+0x2000] ;  /* 0x00200000b340783b */ /* 0x000fe80000004200 */
[----:B------:R-:W-:Y:S01]  /*44d0*/  LDSM.16.MT88.4 R60, [R178+0x2000] ;  /* 0x00200000b23c783b */ /* 0x000fe20000004200 */
[----:B-1----:R-:W-:-:S03]  /*44e0*/  FFMA.FTZ R0, R7, c[0x0][0x2d0], -R2 ;  /* 0x0000b40007007a23 */ /* 0x002fc60000010802 */
[----:B--2---:R-:W1:Y:S01]  /*44f0*/  LDSM.16.MT88.4 R4, [R179] ;  /* 0x00000000b304783b */ /* 0x004e620000004200 */
[----:B------:R2:W4:Y:S03]  /*4500*/  MUFU.EX2 R163, R0 ;  /* 0x0000000000a37308 */ /* 0x0005260000000800 */
[----:B------:R-:W-:Y:S01]  /*4510*/  LDSM.16.MT88.4 R68, [R178+0x4000] ;  /* 0x00400000b244783b */ /* 0x000fe20000004200 */
[----:B---3--:R-:W-:-:S04]  /*4520*/  FFMA.FTZ R3, R9, c[0x0][0x2d0], -R2 ;  /* 0x0000b40009037a23 */ /* 0x008fc80000010802 */
[----:B------:R3:W5:Y:S01]  /*4530*/  MUFU.EX2 R167, R3 ;  /* 0x0000000300a77308 */ /* 0x0007620000000800 */
[----:B--2---:R-:W-:Y:S01]  /*4540*/  FMUL.FTZ R0, R12, c[0x0][0x2d0] ;  /* 0x0000b4000c007a20 */ /* 0x004fe20000410000 */
[----:B----4-:R-:W-:-:S04]  /*4550*/  F2FP.PACK_AB R8, R163, R164 ;  /* 0x000000a4a308723e */ /* 0x010fc800000000ff */
[----:B------:R-:W-:-:S05]  /*4560*/  FSEL R0, R0, RZ, P0 ;  /* 0x000000ff00007208 */ /* 0x000fca0000000000 */
[----:B---3--:R-:W-:Y:S01]  /*4570*/  FFMA.FTZ R3, R10, c[0x0][0x2d0], -R0 ;  /* 0x0000b4000a037a23 */ /* 0x008fe20000010800 */
[----:B-----5:R-:W-:-:S03]  /*4580*/  F2FP.PACK_AB R10, R167, R168 ;  /* 0x000000a8a70a723e */ /* 0x020fc600000000ff */
[----:B------:R2:W-:Y:S02]  /*4590*/  MUFU.EX2 R162, R3 ;  /* 0x0000000300a27308 */ /* 0x0005e40000000800 */
[----:B--2---:R-:W-:-:S06]  /*45a0*/  FFMA.FTZ R3, R11, c[0x0][0x2d0], -R0 ;  /* 0x0000b4000b037a23 */ /* 0x004fcc0000010800 */
[----:B------:R2:W3:Y:S02]  /*45b0*/  MUFU.EX2 R161, R3 ;  /* 0x0000000300a17308 */ /* 0x0004e40000000800 */
[----:B--2---:R-:W-:Y:S01]  /*45c0*/  FFMA.FTZ R3, R13, c[0x0][0x2d0], -R0 ;  /* 0x0000b4000d037a23 */ /* 0x004fe20000010800 */
[----:B---3--:R-:W-:-:S05]  /*45d0*/  F2FP.PACK_AB R9, R161, R162 ;  /* 0x000000a2a109723e */ /* 0x008fca00000000ff */
[----:B------:R2:W-:Y:S02]  /*45e0*/  MUFU.EX2 R166, R3 ;  /* 0x0000000300a67308 */ /* 0x0005e40000000800 */
[----:B--2---:R-:W-:-:S06]  /*45f0*/  FFMA.FTZ R3, R14, c[0x0][0x2d0], -R0 ;  /* 0x0000b4000e037a23 */ /* 0x004fcc0000010800 */
[----:B------:R2:W3:Y:S02]  /*4600*/  MUFU.EX2 R165, R3 ;  /* 0x0000000300a57308 */ /* 0x0004e40000000800 */
[----:B--2---:R-:W-:Y:S01]  /*4610*/  FFMA.FTZ R3, R15, c[0x0][0x2d0], -R2 ;  /* 0x0000b4000f037a23 */ /* 0x004fe20000010802 */
[----:B---3--:R-:W-:-:S05]  /*4620*/  F2FP.PACK_AB R11, R165, R166 ;  /* 0x000000a6a50b723e */ /* 0x008fca00000000ff */
[----:B------:R2:W-:Y:S02]  /*4630*/  MUFU.EX2 R173, R3 ;  /* 0x0000000300ad7308 */ /* 0x0005e40000000800 */
[C---:B-1----:R-:W-:Y:S08]  /*4640*/  HMMA.16816.F32 R36, R8.reuse, R4, RZ ;  /* 0x000000040824723c */ /* 0x042ff000000018ff */
[----:B------:R-:W-:Y:S01]  /*4650*/  HMMA.16816.F32 R56, R8, R16, RZ ;  /* 0x000000100838723c */ /* 0x000fe200000018ff */
[----:B--2---:R-:W-:-:S04]  /*4660*/  FFMA.FTZ R3, R20, c[0x0][0x2d0], -R2 ;  /* 0x0000b40014037a23 */ /* 0x004fc80000010802 */
[----:B------:R1:W2:Y:S03]  /*4670*/  MUFU.EX2 R175, R3 ;  /* 0x0000000300af7308 */ /* 0x0002a60000000800 */
[C---:B------:R-:W-:Y:S08]  /*4680*/  HMMA.16816.F32 R52, R8.reuse, R18, RZ ;  /* 0x000000120834723c */ /* 0x040ff000000018ff */
[----:B------:R-:W-:Y:S01]  /*4690*/  HMMA.16816.F32 R28, R8, R6, RZ ;  /* 0x00000006081c723c */ /* 0x000fe200000018ff */
[----:B-1----:R-:W-:-:S07]  /*46a0*/  FFMA.FTZ R3, R21, c[0x0][0x2d0], -R2 ;  /* 0x0000b40015037a23 */ /* 0x002fce0000010802 */
[----:B------:R-:W-:Y:S01]  /*46b0*/  HMMA.16816.F32 R16, R8, R34, RZ ;  /* 0x000000220810723c */ /* 0x000fe200000018ff */
[----:B--2---:R-:W-:Y:S01]  /*46c0*/  F2FP.PACK_AB R4, R175, R173 ;  /* 0x000000adaf04723e */ /* 0x004fe200000000ff */
[----:B------:R1:W-:Y:S02]  /*46d0*/  MUFU.EX2 R174, R3 ;  /* 0x0000000300ae7308 */ /* 0x0003e40000000800 */
[----:B-1----:R-:W-:-:S06]  /*46e0*/  FFMA.FTZ R3, R22, c[0x0][0x2d0], -R2 ;  /* 0x0000b40016037a23 */ /* 0x002fcc0000010802 */
[----:B------:R1:W2:Y:S02]  /*46f0*/  MUFU.EX2 R182, R3 ;  /* 0x0000000300b67308 */ /* 0x0002a40000000800 */
[--C-:B-1----:R-:W-:Y:S01]  /*4700*/  FFMA.FTZ R3, R23, c[0x0][0x2d0], -R0.reuse ;  /* 0x0000b40017037a23 */ /* 0x102fe20000010800 */
[----:B--2---:R-:W-:Y:S01]  /*4710*/  F2FP.PACK_AB R6, R182, R174 ;  /* 0x000000aeb606723e */ /* 0x004fe200000000ff */
[----:B------:R-:W-:Y:S04]  /*4720*/  HMMA.16816.F32 R20, R8, R32, RZ ;  /* 0x000000200814723c */ /* 0x000fe800000018ff */
[----:B------:R1:W-:Y:S02]  /*4730*/  MUFU.EX2 R170, R3 ;  /* 0x0000000300aa7308 */ /* 0x0003e40000000800 */
[----:B-1----:R-:W-:-:S06]  /*4740*/  FFMA.FTZ R3, R24, c[0x0][0x2d0], -R0 ;  /* 0x0000b40018037a23 */ /* 0x002fcc0000010800 */
[----:B------:R1:W2:Y:S02]  /*4750*/  MUFU.EX2 R172, R3 ;  /* 0x0000000300ac7308 */ /* 0x0002a40000000800 */
[----:B-1----:R-:W-:Y:S01]  /*4760*/  FFMA.FTZ R3, R25, c[0x0][0x2d0], -R0 ;  /* 0x0000b40019037a23 */ /* 0x002fe20000010800 */
[----:B--2---:R-:W-:-:S05]  /*4770*/  F2FP.PACK_AB R5, R172, R170 ;  /* 0x000000aaac05723e */ /* 0x004fca00000000ff */
[----:B------:R1:W-:Y:S02]  /*4780*/  MUFU.EX2 R169, R3 ;  /* 0x0000000300a97308 */ /* 0x0003e40000000800 */
[----:B-1----:R-:W-:Y:S02]  /*4790*/  FFMA.FTZ R3, R26, c[0x0][0x2d0], -R0 ;  /* 0x0000b4001a037a23 */ /* 0x002fe40000010800 */
[----:B------:R-:W1:Y:S04]  /*47a0*/  LDSM.16.MT88.4 R24, [R180] ;  /* 0x00000000b418783b */ /* 0x000e680000004200 */
[----:B------:R-:W2:Y:S02]  /*47b0*/  MUFU.EX2 R171, R3 ;  /* 0x0000000300ab7308 */ /* 0x000ea40000000800 */
[----:B--2---:R-:W-:Y:S01]  /*47c0*/  F2FP.PACK_AB R7, R171, R169 ;  /* 0x000000a9ab07723e */ /* 0x004fe200000000ff */
[----:B------:R-:W-:-:S05]  /*47d0*/  FFMA.FTZ R3, R81, c[0x0][0x2d0], -R2 ;  /* 0x0000b40051037a23 */ /* 0x000fca0000010802 */
[----:B------:R2:W-:Y:S01]  /*47e0*/  MUFU.EX2 R155, R3 ;  /* 0x00000003009b7308 */ /* 0x0005e20000000800 */
[C---:B------:R-:W-:Y:S01]  /*47f0*/  HMMA.16816.F32 R140, R4.reuse, R44, R36 ;  /* 0x0000002c048c723c */ /* 0x040fe20000001824 */
[----:B------:R-:W3:Y:S07]  /*4800*/  LDSM.16.MT88.4 R36, [R179+0x2800] ;  /* 0x00280000b324783b */ /* 0x000eee0000004200 */
[----:B------:R-:W-:Y:S01]  /*4810*/  HMMA.16816.F32 R132, R4, R48, R56 ;  /* 0x000000300484723c */ /* 0x000fe20000001838 */
[----:B------:R-:W4:Y:S01]  /*4820*/  LDSM.16.MT88.4 R56, [R180+0x2000] ;  /* 0x00200000b438783b */ /* 0x000f220000004200 */
[----:B--2---:R-:W-:-:S06]  /*4830*/  FFMA.FTZ R3, R79, c[0x0][0x2d0], -R2 ;  /* 0x0000b4004f037a23 */ /* 0x004fcc0000010802 */
[C---:B------:R-:W-:Y:S01]  /*4840*/  HMMA.16816.F32 R128, R4.reuse, R50, R52 ;  /* 0x000000320480723c */ /* 0x040fe20000001834 */
[----:B------:R-:W2:Y:S01]  /*4850*/  LDSM.16.MT88.4 R52, [R180+0x800] ;  /* 0x00080000b434783b */ /* 0x000ea20000004200 */
[----:B------:R5:W1:Y:S03]  /*4860*/  MUFU.EX2 R158, R3 ;  /* 0x00000003009e7308 */ /* 0x000a660000000800 */
[----:B------:R-:W-:Y:S03]  /*4870*/  LDSM.16.MT88.4 R48, [R181+0x2000] ;  /* 0x00200000b530783b */ /* 0x000fe60000004200 */
[----:B------:R-:W-:Y:S08]  /*4880*/  HMMA.16816.F32 R116, R4, R42, R16 ;  /* 0x0000002a0474723c */ /* 0x000ff00000001810 */
[----:B------:R-:W-:Y:S01]  /*4890*/  HMMA.16816.F32 R16, R8, R66, RZ ;  /* 0x000000420810723c */ /* 0x000fe200000018ff */
[----:B-----5:R-:W-:-:S04]  /*48a0*/  FFMA.FTZ R3, R77, c[0x0][0x2d0], -R2 ;  /* 0x0000b4004d037a23 */ /* 0x020fc80000010802 */
[----:B------:R5:W-:Y:S03]  /*48b0*/  MUFU.EX2 R157, R3 ;  /* 0x00000003009d7308 */ /* 0x000be60000000800 */
[----:B------:R-:W-:Y:S01]  /*48c0*/  HMMA.16816.F32 R136, R4, R40, R20 ;  /* 0x000000280488723c */ /* 0x000fe20000001814 */
[----:B------:R-:W2:Y:S07]  /*48d0*/  LDSM.16.MT88.4 R40, [R178+0x2800] ;  /* 0x00280000b228783b */ /* 0x000eae0000004200 */
[----:B------:R-:W-:Y:S01]  /*48e0*/  HMMA.16816.F32 R20, R8, R64, RZ ;  /* 0x000000400814723c */ /* 0x000fe200000018ff */
[----:B------:R-:W2:Y:S01]  /*48f0*/  LDSM.16.MT88.4 R64, [R180+0x2800] ;  /* 0x00280000b440783b */ /* 0x000ea20000004200 */
[----:B-----5:R-:W-:-:S06]  /*4900*/  FFMA.FTZ R3, R76, c[0x0][0x2d0], -R2 ;  /* 0x0000b4004c037a23 */ /* 0x020fcc0000010802 */
[----:B-1----:R-:W-:Y:S01]  /*4910*/  HMMA.16816.F32 R32, R8, R26, RZ ;  /* 0x0000001a0820723c */ /* 0x002fe200000018ff */
[----:B------:R1:W5:Y:S07]  /*4920*/  MUFU.EX2 R159, R3 ;  /* 0x00000003009f7308 */ /* 0x00036e0000000800 */
[----:B------:R-:W-:Y:S08]  /*4930*/  HMMA.16816.F32 R120, R4, R46, R28 ;  /* 0x0000002e0478723c */ /* 0x000ff0000000181c */
[----:B------:R-:W-:Y:S01]  /*4940*/  HMMA.16816.F32 R44, R8, R24, RZ ;  /* 0x00000018082c723c */ /* 0x000fe200000018ff */
[----:B-1----:R-:W-:-:S04]  /*4950*/  FFMA.FTZ R3, R83, c[0x0][0x2d0], -R0 ;  /* 0x0000b40053037a23 */ /* 0x002fc80000010800 */
[----:B------:R1:W-:Y:S03]  /*4960*/  MUFU.EX2 R15, R3 ;  /* 0x00000003000f7308 */ /* 0x0003e60000000800 */
[----:B------:R-:W-:Y:S08]  /*4970*/  HMMA.16816.F32 R24, R8, R62, RZ ;  /* 0x0000003e0818723c */ /* 0x000ff000000018ff */
[----:B---3--:R-:W-:Y:S01]  /*4980*/  HMMA.16816.F32 R88, R4, R38, R16 ;  /* 0x000000260458723c */ /* 0x008fe20000001810 */
[----:B-1----:R-:W-:-:S07]  /*4990*/  FFMA.FTZ R3, R82, c[0x0][0x2d0], -R0 ;  /* 0x0000b40052037a23 */ /* 0x002fce0000010800 */
[----:B----4-:R-:W-:Y:S01]  /*49a0*/  HMMA.16816.F32 R16, R8, R56, RZ ;  /* 0x000000380810723c */ /* 0x010fe200000018ff */
[----:B------:R1:W3:Y:S07]  /*49b0*/  MUFU.EX2 R154, R3 ;  /* 0x00000003009a7308 */ /* 0x0002ee0000000800 */
[----:B------:R-:W-:Y:S01]  /*49c0*/  HMMA.16816.F32 R108, R4, R36, R20 ;  /* 0x00000024046c723c */ /* 0x000fe20000001814 */
[----:B------:R-:W4:Y:S07]  /*49d0*/  LDSM.16.MT88.4 R36, [R178+0x4800] ;  /* 0x00480000b224783b */ /* 0x000f2e0000004200 */
[----:B------:R-:W-:Y:S01]  /*49e0*/  HMMA.16816.F32 R28, R8, R60, RZ ;  /* 0x0000003c081c723c */ /* 0x000fe200000018ff */
[----:B------:R-:W-:Y:S01]  /*49f0*/  LDSM.16.MT88.4 R60, [R181+0x2800] ;  /* 0x00280000b53c783b */ /* 0x000fe20000004200 */
[----:B-1----:R-:W-:-:S04]  /*4a00*/  FFMA.FTZ R3, R80, c[0x0][0x2d0], -R0 ;  /* 0x0000b40050037a23 */ /* 0x002fc80000010800 */
[----:B------:R1:W-:Y:S02]  /*4a10*/  MUFU.EX2 R124, R3 ;  /* 0x00000003007c7308 */ /* 0x0003e40000000800 */
[C---:B--2---:R-:W-:Y:S01]  /*4a20*/  HMMA.16816.F32 R104, R4.reuse, R54, R32 ;  /* 0x000000360468723c */ /* 0x044fe20000001820 */
[----:B------:R-:W2:Y:S07]  /*4a30*/  LDSM.16.MT88.4 R32, [R179+0x4000] ;  /* 0x00400000b320783b */ /* 0x000eae0000004200 */
[----:B------:R-:W-:Y:S01]  /*4a40*/  HMMA.16816.F32 R84, R4, R42, R24 ;  /* 0x0000002a0454723c */ /* 0x000fe20000001818 */
[----:B-1----:R-:W-:-:S07]  /*4a50*/  FFMA.FTZ R3, R78, c[0x0][0x2d0], -R0 ;  /* 0x0000b4004e037a23 */ /* 0x002fce0000010800 */
[----:B------:R-:W-:Y:S01]  /*4a60*/  HMMA.16816.F32 R24, R8, R58, RZ ;  /* 0x0000003a0818723c */ /* 0x000fe200000018ff */
[----:B------:R1:W1:Y:S07]  /*4a70*/  MUFU.EX2 R156, R3 ;  /* 0x00000003009c7308 */ /* 0x00026e0000000800 */
[----:B------:R-:W-:Y:S08]  /*4a80*/  HMMA.16816.F32 R92, R4, R64, R16 ;  /* 0x00000040045c723c */ /* 0x000ff00000001810 */
[----:B------:R-:W-:Y:S01]  /*4a90*/  HMMA.16816.F32 R16, R8, R68, RZ ;  /* 0x000000440810723c */ /* 0x000fe200000018ff */
[----:B-1----:R-:W-:-:S07]  /*4aa0*/  FFMA.FTZ R3, R151, c[0x0][0x2d0], -R2 ;  /* 0x0000b40097037a23 */ /* 0x002fce0000010802 */
[----:B------:R-:W-:Y:S01]  /*4ab0*/  HMMA.16816.F32 R112, R4, R40, R28 ;  /* 0x000000280470723c */ /* 0x000fe2000000181c */
[----:B------:R-:W1:Y:S07]  /*4ac0*/  LDSM.16.MT88.4 R28, [R179+0x4800] ;  /* 0x00480000b31c783b */ /* 0x000e6e0000004200 */
[----:B------:R-:W-:Y:S08]  /*4ad0*/  HMMA.16816.F32 R20, R8, R50, RZ ;  /* 0x000000320814723c */ /* 0x000ff000000018ff */
[C---:B------:R-:W-:Y:S08]  /*4ae0*/  HMMA.16816.F32 R72, R4.reuse, R66, R24 ;  /* 0x000000420448723c */ /* 0x040ff00000001818 */
[----:B----4-:R-:W-:Y:S08]  /*4af0*/  HMMA.16816.F32 R64, R4, R36, R16 ;  /* 0x000000240440723c */ /* 0x010ff00000001810 */
[----:B--2---:R-:W-:Y:S08]  /*4b00*/  HMMA.16816.F32 R16, R8, R34, RZ ;  /* 0x000000220810723c */ /* 0x004ff000000018ff */
[----:B------:R-:W-:Y:S08]  /*4b10*/  HMMA.16816.F32 R96, R4, R62, R20 ;  /* 0x0000003e0460723c */ /* 0x000ff00000001814 */
[----:B------:R-:W-:Y:S01]  /*4b20*/  HMMA.16816.F32 R20, R8, R32, RZ ;  /* 0x000000200814723c */ /* 0x000fe200000018ff */
[----:B------:R-:W2:Y:S07]  /*4b30*/  LDSM.16.MT88.4 R32, [R181+0x4000] ;  /* 0x00400000b520783b */ /* 0x000eae0000004200 */
[C---:B-1----:R-:W-:Y:S01]  /*4b40*/  HMMA.16816.F32 R40, R4.reuse, R30, R16 ;  /* 0x0000001e0428723c */ /* 0x042fe20000001810 */
[----:B------:R-:W1:Y:S07]  /*4b50*/  LDSM.16.MT88.4 R16, [R180+0x4000] ;  /* 0x00400000b410783b */ /* 0x000e6e0000004200 */
[----:B------:R-:W-:Y:S08]  /*4b60*/  HMMA.16816.F32 R144, R4, R52, R44 ;  /* 0x000000340490723c */ /* 0x000ff0000000182c */
[C---:B------:R-:W-:Y:S08]  /*4b70*/  HMMA.16816.F32 R44, R8.reuse, R48, RZ ;  /* 0x00000030082c723c */ /* 0x040ff000000018ff */
[----:B------:R-:W-:Y:S08]  /*4b80*/  HMMA.16816.F32 R24, R8, R70, RZ ;  /* 0x000000460818723c */ /* 0x000ff000000018ff */
[C---:B------:R-:W-:Y:S01]  /*4b90*/  HMMA.16816.F32 R48, R4.reuse, R28, R20 ;  /* 0x0000001c0430723c */ /* 0x040fe20000001814 */
[----:B------:R-:W4:Y:S07]  /*4ba0*/  LDSM.16.MT88.4 R28, [R181+0x4800] ;  /* 0x00480000b51c783b */ /* 0x000f2e0000004200 */
[C---:B------:R-:W-:Y:S08]  /*4bb0*/  HMMA.16816.F32 R100, R4.reuse, R60, R44 ;  /* 0x0000003c0464723c */ /* 0x040ff0000000182c */
[----:B------:R-:W-:Y:S08]  /*4bc0*/  HMMA.16816.F32 R60, R4, R38, R24 ;  /* 0x00000026043c723c */ /* 0x000ff00000001818 */
[C---:B--2---:R-:W-:Y:S08]  /*4bd0*/  HMMA.16816.F32 R24, R8.reuse, R32, RZ ;  /* 0x000000200818723c */ /* 0x044ff000000018ff */
[C---:B------:R-:W-:Y:S08]  /*4be0*/  HMMA.16816.F32 R20, R8.reuse, R34, RZ ;  /* 0x000000220814723c */ /* 0x040ff000000018ff */
[C---:B-1----:R-:W-:Y:S08]  /*4bf0*/  HMMA.16816.F32 R32, R8.reuse, R16, RZ ;  /* 0x000000100820723c */ /* 0x042ff000000018ff */
[----:B------:R-:W-:Y:S01]  /*4c00*/  HMMA.16816.F32 R8, R8, R18, RZ ;  /* 0x000000120808723c */ /* 0x000fe200000018ff */
[----:B------:R-:W1:Y:S07]  /*4c10*/  LDSM.16.MT88.4 R16, [R180+0x4800] ;  /* 0x00480000b410783b */ /* 0x000e6e0000004200 */
[C---:B----4-:R-:W-:Y:S08]  /*4c20*/  HMMA.16816.F32 R24, R4.reuse, R28, R24 ;  /* 0x0000001c0418723c */ /* 0x050ff00000001818 */
[C---:B------:R-:W-:Y:S08]  /*4c30*/  HMMA.16816.F32 R20, R4.reuse, R30, R20 ;  /* 0x0000001e0414723c */ /* 0x040ff00000001814 */
[C---:B-1----:R-:W-:Y:S08]  /*4c40*/  HMMA.16816.F32 R32, R4.reuse, R16, R32 ;  /* 0x000000100420723c */ /* 0x042ff00000001820 */
[----:B------:R-:W-:Y:S01]  /*4c50*/  HMMA.16816.F32 R16, R4, R18, R8 ;  /* 0x000000120410723c */ /* 0x000fe20000001808 */
[----:B------:R-:W1:Y:S06]  /*4c60*/  LDSM.16.MT88.4 R8, [R178+0x1000] ;  /* 0x00100000b208783b */ /* 0x000e6c0000004200 */
[----:B------:R-:W-:-:S02]  /*4c70*/  F2FP.PACK_AB R4, R158, R155 ;  /* 0x0000009b9e04723e */ /* 0x000fc400000000ff */
[----:B-----5:R-:W-:Y:S02]  /*4c80*/  F2FP.PACK_AB R6, R159, R157 ;  /* 0x0000009d9f06723e */ /* 0x020fe400000000ff */
[----:B---3--:R-:W-:Y:S02]  /*4c90*/  F2FP.PACK_AB R5, R154, R15 ;  /* 0x0000000f9a05723e */ /* 0x008fe400000000ff */
[----:B------:R-:W-:-:S07]  /*4ca0*/  F2FP.PACK_AB R7, R156, R124 ;  /* 0x0000007c9c07723e */ /* 0x000fce00000000ff */
[C---:B-1----:R-:W-:Y:S08]  /*4cb0*/  HMMA.16816.F32 R132, R4.reuse, R8, R132 ;  /* 0x000000080484723c */ /* 0x042ff00000001884 */
[C---:B------:R-:W-:Y:S01]  /*4cc0*/  HMMA.16816.F32 R28, R4.reuse, R10, R128 ;  /* 0x0000000a041c723c */ /* 0x040fe20000001880 */
[----:B------:R-:W1:Y:S04]  /*4cd0*/  LDSM.16.MT88.4 R8, [R179+0x1000] ;  /* 0x00100000b308783b */ /* 0x000e680000004200 */
[----:B------:R-:W-:Y:S03]  /*4ce0*/  LDSM.16.MT88.4 R128, [R178+0x1800] ;  /* 0x00180000b280783b */ /* 0x000fe60000004200 */
[C---:B-1----:R-:W-:Y:S08]  /*4cf0*/  HMMA.16816.F32 R36, R4.reuse, R8, R140 ;  /* 0x000000080424723c */ /* 0x042ff0000000188c */
[C---:B------:R-:W-:Y:S01]  /*4d00*/  HMMA.16816.F32 R44, R4.reuse, R10, R120 ;  /* 0x0000000a042c723c */ /* 0x040fe20000001878 */
[----:B------:R-:W1:Y:S07]  /*4d10*/  LDSM.16.MT88.4 R8, [R181+0x1000] ;  /* 0x00100000b508783b */ /* 0x000e6e0000004200 */
        /* <DEDUP_REMOVED lines=14> */
[----:B------:R-:W1:Y:S04]  /*4e00*/  LDSM.16.MT88.4 R8, [R180+0x3000] ;  /* 0x00300000b408783b */ /* 0x000e680000004200 */
[----:B------:R-:W-:Y:S03]  /*4e10*/  LDSM.16.MT88.4 R96, [R178+0x5800] ;  /* 0x00580000b260783b */ /* 0x000fe60000004200 */
[C---:B-1----:R-:W-:Y:S08]  /*4e20*/  HMMA.16816.F32 R104, R4.reuse, R8, R92 ;  /* 0x000000080468723c */ /* 0x042ff0000000185c */
[C---:B------:R-:W-:Y:S01]  /*4e30*/  HMMA.16816.F32 R100, R4.reuse, R10, R72 ;  /* 0x0000000a0464723c */ /* 0x040fe20000001848 */
[----:B------:R-:W1:Y:S04]  /*4e40*/  LDSM.16.MT88.4 R8, [R178+0x5000] ;  /* 0x00500000b208783b */ /* 0x000e680000004200 */
[----:B------:R-:W-:Y:S03]  /*4e50*/  LDSM.16.MT88.4 R72, [R179+0x3800] ;  /* 0x00380000b348783b */ /* 0x000fe60000004200 */
[C---:B-1----:R-:W-:Y:S01]  /*4e60*/  HMMA.16816.F32 R92, R4.reuse, R8, R64 ;  /* 0x00000008045c723c */ /* 0x042fe20000001840 */
[----:B------:R-:W-:Y:S07]  /*4e70*/  LDSM.16.MT88.4 R64, [R178+0x3800] ;  /* 0x00380000b240783b */ /* 0x000fee0000004200 */
[C---:B------:R-:W-:Y:S01]  /*4e80*/  HMMA.16816.F32 R116, R4.reuse, R10, R60 ;  /* 0x0000000a0474723c */ /* 0x040fe2000000183c */
[----:B------:R-:W1:Y:S07]  /*4e90*/  LDSM.16.MT88.4 R8, [R179+0x5000] ;  /* 0x00500000b308783b */ /* 0x000e6e0000004200 */
[C---:B-1----:R-:W-:Y:S01]  /*4ea0*/  HMMA.16816.F32 R136, R4.reuse, R8, R48 ;  /* 0x000000080488723c */ /* 0x042fe20000001830 */
[----:B------:R-:W-:Y:S07]  /*4eb0*/  LDSM.16.MT88.4 R48, [R181+0x1800] ;  /* 0x00180000b530783b */ /* 0x000fee0000004200 */
[C---:B------:R-:W-:Y:S01]  /*4ec0*/  HMMA.16816.F32 R108, R4.reuse, R10, R40 ;  /* 0x0000000a046c723c */ /* 0x040fe20000001828 */
[----:B------:R-:W1:Y:S04]  /*4ed0*/  LDSM.16.MT88.4 R8, [R181+0x5000] ;  /* 0x00500000b508783b */ /* 0x000e680000004200 */
[----:B------:R-:W-:Y:S03]  /*4ee0*/  LDSM.16.MT88.4 R40, [R179+0x1800] ;  /* 0x00180000b328783b */ /* 0x000fe60000004200 */
[C---:B-1----:R-:W-:Y:S08]  /*4ef0*/  HMMA.16816.F32 R24, R4.reuse, R8, R24 ;  /* 0x000000080418723c */ /* 0x042ff00000001818 */
[C---:B------:R-:W-:Y:S01]  /*4f00*/  HMMA.16816.F32 R20, R4.reuse, R10, R20 ;  /* 0x0000000a0414723c */ /* 0x040fe20000001814 */
[----:B------:R-:W1:Y:S07]  /*4f10*/  LDSM.16.MT88.4 R8, [R180+0x5000] ;  /* 0x00500000b408783b */ /* 0x000e6e0000004200 */
[C---:B-1----:R-:W-:Y:S01]  /*4f20*/  HMMA.16816.F32 R16, R4.reuse, R10, R16 ;  /* 0x0000000a0410723c */ /* 0x042fe20000001810 */
[----:B------:R1:W-:Y:S07]  /*4f30*/  MUFU.EX2 R11, R3 ;  /* 0x00000003000b7308 */ /* 0x0003ee0000000800 */
[----:B------:R-:W-:Y:S07]  /*4f40*/  HMMA.16816.F32 R32, R4, R8, R32 ;  /* 0x000000080420723c */ /* 0x000fee0000001820 */
[----:B------:R-:W-:-:S02]  /*4f50*/  FADD.FTZ R4, R162, R161 ;  /* 0x000000a1a2047221 */ /* 0x000fc40000010000 */
[----:B-1----:R-:W-:-:S04]  /*4f60*/  FFMA.FTZ R3, R149, c[0x0][0x2d0], -R2 ;  /* 0x0000b40095037a23 */ /* 0x002fc80000010802 */
[----:B------:R1:W2:Y:S02]  /*4f70*/  MUFU.EX2 R14, R3 ;  /* 0x00000003000e7308 */ /* 0x0002a40000000800 */
[--C-:B-1----:R-:W-:Y:S01]  /*4f80*/  FFMA.FTZ R3, R127, c[0x0][0x2d0], -R2.reuse ;  /* 0x0000b4007f037a23 */ /* 0x102fe20000010802 */
[----:B--2---:R-:W-:Y:S01]  /*4f90*/  F2FP.PACK_AB R120, R14, R11 ;  /* 0x0000000b0e78723e */ /* 0x004fe200000000ff */
[----:B------:R-:W-:-:S04]  /*4fa0*/  FFMA.FTZ R2, R126, c[0x0][0x2d0], -R2 ;  /* 0x0000b4007e027a23 */ /* 0x000fc80000010802 */
[----:B------:R1:W-:Y:S08]  /*4fb0*/  MUFU.EX2 R13, R3 ;  /* 0x00000003000d7308 */ /* 0x0003f00000000800 */
[----:B------:R2:W3:Y:S01]  /*4fc0*/  MUFU.EX2 R195, R2 ;  /* 0x0000000200c37308 */ /* 0x0004e20000000800 */
[----:B-1----:R-:W-:Y:S02]  /*4fd0*/  FADD.FTZ R3, R164, R163 ;  /* 0x000000a3a4037221 */ /* 0x002fe40000010000 */
[----:B--2---:R-:W-:Y:S01]  /*4fe0*/  FFMA.FTZ R2, R153, c[0x0][0x2d0], -R0 ;  /* 0x0000b40099027a23 */ /* 0x004fe20000010800 */
[----:B---3--:R-:W-:-:S04]  /*4ff0*/  F2FP.PACK_AB R122, R195, R13 ;  /* 0x0000000dc37a723e */ /* 0x008fc800000000ff */
[----:B------:R1:W-:Y:S02]  /*5000*/  MUFU.EX2 R9, R2 ;  /* 0x0000000200097308 */ /* 0x0003e40000000800 */
[----:B-1----:R-:W-:-:S06]  /*5010*/  FFMA.FTZ R2, R152, c[0x0][0x2d0], -R0 ;  /* 0x0000b40098027a23 */ /* 0x002fcc0000010800 */
[----:B------:R1:W2:Y:S02]  /*5020*/  MUFU.EX2 R10, R2 ;  /* 0x00000002000a7308 */ /* 0x0002a40000000800 */
[--C-:B-1----:R-:W-:Y:S01]  /*5030*/  FFMA.FTZ R2, R150, c[0x0][0x2d0], -R0.reuse ;  /* 0x0000b40096027a23 */ /* 0x102fe20000010800 */
[----:B--2---:R-:W-:Y:S01]  /*5040*/  F2FP.PACK_AB R121, R10, R9 ;  /* 0x000000090a79723e */ /* 0x004fe200000000ff */
[----:B------:R-:W-:-:S04]  /*5050*/  FFMA.FTZ R0, R148, c[0x0][0x2d0], -R0 ;  /* 0x0000b40094007a23 */ /* 0x000fc80000010800 */
[----:B------:R1:W-:Y:S08]  /*5060*/  MUFU.EX2 R8, R2 ;  /* 0x0000000200087308 */ /* 0x0003f00000000800 */
[----:B------:R-:W2:Y:S01]  /*5070*/  MUFU.EX2 R196, R0 ;  /* 0x0000000000c47308 */ /* 0x000ea20000000800 */
[----:B-1----:R-:W-:-:S04]  /*5080*/  FADD.FTZ R2, R168, R3 ;  /* 0x00000003a8027221 */ /* 0x002fc80000010000 */
[----:B------:R-:W-:Y:S01]  /*5090*/  FADD.FTZ R2, R167, R2 ;  /* 0x00000002a7027221 */ /* 0x000fe20000010000 */
[----:B--2---:R-:W-:Y:S01]  /*50a0*/  F2FP.PACK_AB R123, R196, R8 ;  /* 0x00000008c47b723e */ /* 0x004fe200000000ff */
[----:B------:R-:W-:Y:S02]  /*50b0*/  FADD.FTZ R0, R166, R4 ;  /* 0x00000004a6007221 */ /* 0x000fe40000010000 */
[----:B------:R-:W-:Y:S01]  /*50c0*/  FADD.FTZ R2, R173, R2 ;  /* 0x00000002ad027221 */ /* 0x000fe20000010000 */
[----:B------:R-:W-:Y:S01]  /*50d0*/  LDSM.16.MT88.4 R4, [R180+0x5800] ;  /* 0x00580000b404783b */ /* 0x000fe20000004200 */
[----:B------:R-:W-:Y:S02]  /*50e0*/  FADD.FTZ R0, R165, R0 ;  /* 0x00000000a5007221 */ /* 0x000fe40000010000 */
[----:B------:R-:W-:Y:S01]  /*50f0*/  HMMA.16816.F32 R36, R120, R40, R36 ;  /* 0x000000287824723c */ /* 0x000fe20000001824 */
[----:B------:R-:W-:Y:S02]  /*5100*/  FADD.FTZ R2, R175, R2 ;  /* 0x00000002af027221 */ /* 0x000fe40000010000 */
[----:B------:R-:W-:-:S02]  /*5110*/  FADD.FTZ R0, R170, R0 ;  /* 0x00000000aa007221 */ /* 0x000fc40000010000 */
[----:B------:R-:W-:Y:S02]  /*5120*/  FADD.FTZ R2, R174, R2 ;  /* 0x00000002ae027221 */ /* 0x000fe40000010000 */
[----:B------:R-:W-:Y:S01]  /*5130*/  FADD.FTZ R0, R172, R0 ;  /* 0x00000000ac007221 */ /* 0x000fe20000010000 */
[C---:B------:R-:W-:Y:S01]  /*5140*/  HMMA.16816.F32 R40, R120.reuse, R42, R44 ;  /* 0x0000002a7828723c */ /* 0x040fe2000000182c */
[----:B------:R-:W-:Y:S02]  /*5150*/  FADD.FTZ R2, R182, R2 ;  /* 0x00000002b6027221 */ /* 0x000fe40000010000 */
[----:B------:R-:W-:Y:S02]  /*5160*/  FADD.FTZ R0, R169, R0 ;  /* 0x00000000a9007221 */ /* 0x000fe40000010000 */
[----:B------:R-:W-:Y:S02]  /*5170*/  FADD.FTZ R2, R155, R2 ;  /* 0x000000029b027221 */ /* 0x000fe40000010000 */
[----:B------:R-:W-:Y:S01]  /*5180*/  FADD.FTZ R0, R171, R0 ;  /* 0x00000000ab007221 */ /* 0x000fe20000010000 */
[----:B------:R-:W-:Y:S01]  /*5190*/  HMMA.16816.F32 R44, R120, R48, R52 ;  /* 0x00000030782c723c */ /* 0x000fe20000001834 */
[----:B------:R-:W-:-:S02]  /*51a0*/  FADD.FTZ R2, R158, R2 ;  /* 0x000000029e027221 */ /* 0x000fc40000010000 */
[----:B------:R-:W-:Y:S02]  /*51b0*/  FADD.FTZ R0, R15, R0 ;  /* 0x000000000f007221 */ /* 0x000fe40000010000 */
[----:B------:R-:W-:Y:S02]  /*51c0*/  FADD.FTZ R2, R157, R2 ;  /* 0x000000029d027221 */ /* 0x000fe40000010000 */
[----:B------:R-:W-:Y:S01]  /*51d0*/  FADD.FTZ R0, R154, R0 ;  /* 0x000000009a007221 */ /* 0x000fe20000010000 */
[----:B------:R-:W-:Y:S01]  /*51e0*/  HMMA.16816.F32 R48, R120, R50, R56 ;  /* 0x000000327830723c */ /* 0x000fe20000001838 */
[----:B------:R-:W1:Y:S01]  /*51f0*/  LDSM.16.MT88.4 R56, [R180+0x1800] ;  /* 0x00180000b438783b */ /* 0x000e620000004200 */
[----:B------:R-:W-:Y:S02]  /*5200*/  FADD.FTZ R2, R159, R2 ;  /* 0x000000029f027221 */ /* 0x000fe40000010000 */
[----:B------:R-:W-:Y:S02]  /*5210*/  FADD.FTZ R0, R124, R0 ;  /* 0x000000007c007221 */ /* 0x000fe40000010000 */
[----:B------:R-:W-:-:S02]  /*5220*/  FADD.FTZ R3, R11, R2 ;  /* 0x000000020b037221 */ /* 0x000fc40000010000 */
[C---:B------:R-:W-:Y:S01]  /*5230*/  HMMA.16816.F32 R60, R120.reuse, R64, R76 ;  /* 0x00000040783c723c */ /* 0x040fe2000000184c */
[----:B------:R-:W-:Y:S02]  /*5240*/  FADD.FTZ R0, R156, R0 ;  /* 0x000000009c007221 */ /* 0x000fe40000010000 */
[----:B------:R-:W-:Y:S02]  /*5250*/  FADD.FTZ R3, R14, R3 ;  /* 0x000000030e037221 */ /* 0x000fe40000010000 */
[----:B------:R-:W-:Y:S01]  /*5260*/  FADD.FTZ R2, R9, R0 ;  /* 0x0000000009027221 */ /* 0x000fe20000010000 */
[----:B------:R-:W-:Y:S01]  /*5270*/  IADD3 R0, R160, -0x2, RZ ;  /* 0xfffffffea0007810 */ /* 0x000fe20007ffe0ff */
[----:B------:R-:W-:Y:S01]  /*5280*/  FADD.FTZ R3, R13, R3 ;  /* 0x000000030d037221 */ /* 0x000fe20000010000 */
[----:B------:R-:W-:Y:S01]  /*5290*/  HMMA.16816.F32 R64, R120, R66, R80 ;  /* 0x000000427840723c */ /* 0x000fe20000001850 */
[----:B------:R-:W2:Y:S01]  /*52a0*/  LDSM.16.MT88.4 R80, [R181+0x3800] ;  /* 0x00380000b550783b */ /* 0x000ea20000004200 */
[----:B------:R-:W-:Y:S01]  /*52b0*/  ISETP.GE.AND P0, PT, R0, R200, PT ;  /* 0x000000c80000720c */ /* 0x000fe20003f06270 */
[----:B------:R-:W-:-:S02]  /*52c0*/  FADD.FTZ R2, R10, R2 ;  /* 0x000000020a027221 */ /* 0x000fc40000010000 */
[----:B------:R-:W-:Y:S02]  /*52d0*/  FADD.FTZ R195, R195, R3 ;  /* 0x00000003c3c37221 */ /* 0x000fe40000010000 */
[----:B------:R-:W-:Y:S01]  /*52e0*/  FADD.FTZ R2, R8, R2 ;  /* 0x0000000208027221 */ /* 0x000fe20000010000 */
[----:B------:R-:W-:Y:S03]  /*52f0*/  HMMA.16816.F32 R92, R120, R96, R92 ;  /* 0x00000060785c723c */ /* 0x000fe6000000185c */
[----:B------:R-:W-:-:S05]  /*5300*/  FADD.FTZ R196, R196, R2 ;  /* 0x00000002c4c47221 */ /* 0x000fca0000010000 */
[C---:B------:R-:W-:Y:S08]  /*5310*/  HMMA.16816.F32 R132, R120.reuse, R128, R132 ;  /* 0x000000807884723c */ /* 0x040ff00000001884 */
[C---:B------:R-:W-:Y:S08]  /*5320*/  HMMA.16816.F32 R96, R120.reuse, R98, R116 ;  /* 0x000000627860723c */ /* 0x040ff00000001874 */
[C---:B-1----:R-:W-:Y:S08]  /*5330*/  HMMA.16816.F32 R52, R120.reuse, R56, R144 ;  /* 0x000000387834723c */ /* 0x042ff00000001890 */
[C---:B------:R-:W-:Y:S08]  /*5340*/  HMMA.16816.F32 R56, R120.reuse, R58, R68 ;  /* 0x0000003a7838723c */ /* 0x040ff00000001844 */
[C---:B------:R-:W-:Y:S08]  /*5350*/  HMMA.16816.F32 R68, R120.reuse, R72, R84 ;  /* 0x000000487844723c */ /* 0x040ff00000001854 */
[C---:B------:R-:W-:Y:S01]  /*5360*/  HMMA.16816.F32 R72, R120.reuse, R74, R88 ;  /* 0x0000004a7848723c */ /* 0x040fe20000001858 */
[----:B------:R-:W1:Y:S07]  /*5370*/  LDSM.16.MT88.4 R88, [R180+0x3800] ;  /* 0x00380000b458783b */ /* 0x000e6e0000004200 */
[C---:B--2---:R-:W-:Y:S08]  /*5380*/  HMMA.16816.F32 R76, R120.reuse, R80, R140 ;  /* 0x00000050784c723c */ /* 0x044ff0000000188c */
[C---:B------:R-:W-:Y:S01]  /*5390*/  HMMA.16816.F32 R80, R120.reuse, R82, R112 ;  /* 0x000000527850723c */ /* 0x040fe20000001870 */
[----:B------:R-:W-:Y:S07]  /*53a0*/  LDSM.16.MT88.4 R112, [R181+0x5800] ;  /* 0x00580000b570783b */ /* 0x000fee0000004200 */
[C---:B------:R-:W-:Y:S08]  /*53b0*/  HMMA.16816.F32 R128, R120.reuse, R130, R28 ;  /* 0x000000827880723c */ /* 0x040ff0000000181c */
[C---:B------:R-:W-:Y:S08]  /*53c0*/  HMMA.16816.F32 R116, R120.reuse, R4, R32 ;  /* 0x000000047874723c */ /* 0x040ff00000001820 */
[C---:B-1----:R-:W-:Y:S01]  /*53d0*/  HMMA.16816.F32 R84, R120.reuse, R88, R104 ;  /* 0x000000587854723c */ /* 0x042fe20000001868 */
[----:B------:R-:W1:Y:S07]  /*53e0*/  LDSM.16.MT88.4 R104, [R179+0x5800] ;  /* 0x00580000b368783b */ /* 0x000e6e0000004200 */
[C---:B------:R-:W-:Y:S08]  /*53f0*/  HMMA.16816.F32 R88, R120.reuse, R90, R100 ;  /* 0x0000005a7858723c */ /* 0x040ff00000001864 */
[C---:B-1----:R-:W-:Y:S08]  /*5400*/  HMMA.16816.F32 R100, R120.reuse, R104, R136 ;  /* 0x000000687864723c */ /* 0x042ff00000001888 */
[C---:B------:R-:W-:Y:S08]  /*5410*/  HMMA.16816.F32 R104, R120.reuse, R106, R108 ;  /* 0x0000006a7868723c */ /* 0x040ff0000000186c */
[C---:B------:R-:W-:Y:S08]  /*5420*/  HMMA.16816.F32 R108, R120.reuse, R112, R24 ;  /* 0x00000070786c723c */ /* 0x040ff00000001818 */
[C---:B------:R-:W-:Y:S08]  /*5430*/  HMMA.16816.F32 R112, R120.reuse, R114, R20 ;  /* 0x000000727870723c */ /* 0x040ff00000001814 */
[----:B------:R-:W-:Y:S01]  /*5440*/  HMMA.16816.F32 R120, R120, R6, R16 ;  /* 0x000000067878723c */ /* 0x000fe20000001810 */
[----:B------:R-:W-:Y:S07]  /*5450*/  @!UPT UIADD3 URZ, URZ, URZ, URZ ;  /* 0x0000003f3f3ff290 */ /* 0x000fee000fffe03f */
[----:B------:R-:W-:Y:S11]  /*5460*/  @!P0 BRA `(.L_x_54) ;  /* 0x00002e1000008947 */ /* 0x000ff60003800000 */
[----:B------:R-:W-:Y:S02]  /*5470*/  MOV R193, R0 ;  /* 0x0000000000c17202 */ /* 0x000fe40000000f00 */
[----:B------:R-:W-:-:S02]  /*5480*/  MOV R127, R12 ;  /* 0x0000000c007f7202 */ /* 0x000fc40000000f00 */
[----:B------:R-:W-:Y:S02]  /*5490*/  MOV R126, R125 ;  /* 0x0000007d007e7202 */ /* 0x000fe40000000f00 */
.L_x_61:
[----:B------:R-:W-:Y:S01]  /*54a0*/  SHF.R.S32.HI R0, RZ, 0x1f, R189 ;  /* 0x0000001fff007819 */ /* 0x000fe200000114bd */
[----:B------:R-:W-:Y:S04]  /*54b0*/  DEPBAR.LE SB0, 0x0 ;  /* 0x000080000000791a */ /* 0x000fe80000000000 */
[----:B------:R-:W-:Y:S01]  /*54c0*/  SHF.R.S32.HI R4, RZ, 0x1f, R188 ;  /* 0x0000001fff047819 */ /* 0x000fe200000114bc */
[----:B------:R-:W-:Y:S01]  /*54d0*/  WARPSYNC 0xffffffff ;  /* 0xffffffff00007948 */ /* 0x000fe20003800000 */
[----:B------:R-:W-:Y:S01]  /*54e0*/  R2P PR, R197, 0x6 ;  /* 0x00000006c5007804 */ /* 0x000fe20000000000 */
[----:B------:R-:W-:Y:S01]  /*54f0*/  BAR.SYNC.DEFER_BLOCKING 0x0 ;  /* 0x0000000000007b1d */ /* 0x000fe20000010000 */
[----:B------:R-:W-:Y:S01]  /*5500*/  SHF.R.S32.HI R5, RZ, 0x1f, R199 ;  /* 0x0000001fff057819 */ /* 0x000fe200000114c7 */
[----:B------:R-:W-:Y:S01]  /*5510*/  IMAD R0, R0, c[0x0][0x208], RZ ;  /* 0x0000820000007a24 */ /* 0x000fe200078e02ff */
[----:B------:R-:W-:Y:S01]  /*5520*/  IADD3 R124, R176, 0x40, RZ ;  /* 0x00000040b07c7810 */ /* 0x000fe20007ffe0ff */
[----:B------:R-:W-:Y:S01]  /*5530*/  IMAD.WIDE.U32 R2, R189, c[0x0][0x208], RZ ;  /* 0x00008200bd027a25 */ /* 0x000fe200078e00ff */
[----:B------:R-:W-:Y:S02]  /*5540*/  SHF.R.S32.HI R12, RZ, 0x1f, R198 ;  /* 0x0000001fff0c7819 */ /* 0x000fe400000114c6 */
[----:B------:R-:W-:Y:S01]  /*5550*/  SHF.L.U64.HI R22, R199, 0x1, R5 ;  /* 0x00000001c7167819 */ /* 0x000fe20000010205 */
[----:B------:R-:W-:Y:S01]  /*5560*/  IMAD R0, R189, c[0x0][0x20c], R0 ;  /* 0x00008300bd007a24 */ /* 0x000fe200078e0200 */
[----:B------:R-:W-:Y:S01]  /*5570*/  SHF.R.S32.HI R5, RZ, 0x1f, R194 ;  /* 0x0000001fff057819 */ /* 0x000fe200000114c2 */
[----:B------:R-:W-:Y:S01]  /*5580*/  IMAD R4, R4, c[0x0][0x218], RZ ;  /* 0x0000860004047a24 */ /* 0x000fe200078e02ff */
[----:B------:R-:W-:Y:S01]  /*5590*/  SHF.L.U64.HI R14, R198, 0x1, R12 ;  /* 0x00000001c60e7819 */ /* 0x000fe2000001020c */
[----:B------:R-:W-:Y:S01]  /*55a0*/  IMAD.IADD R3, R3, 0x1, R0 ;  /* 0x0000000103037824 */ /* 0x000fe200078e0200 */
[----:B------:R-:W-:Y:S01]  /*55b0*/  IADD3 R0, R176, 0x20, RZ ;  /* 0x00000020b0007810 */ /* 0x000fe20007ffe0ff */
[----:B------:R-:W-:Y:S01]  /*55c0*/  IMAD R4, R188, c[0x0][0x21c], R4 ;  /* 0x00008700bc047a24 */ /* 0x000fe200078e0204 */
[----:B------:R-:W-:Y:S01]  /*55d0*/  @P2 IADD3 R124, R176, -0x40, RZ ;  /* 0xffffffc0b07c2810 */ /* 0x000fe20007ffe0ff */
[----:B------:R-:W-:Y:S01]  /*55e0*/  IMAD.WIDE.U32 R2, R188, c[0x0][0x218], R2 ;  /* 0x00008600bc027a25 */ /* 0x000fe200078e0002 */
[----:B------:R-:W-:Y:S02]  /*55f0*/  @P1 IADD3 R0, R176, -0x20, RZ ;  /* 0xffffffe0b0001810 */ /* 0x000fe40007ffe0ff */
[C---:B------:R-:W-:Y:S01]  /*5600*/  ISETP.GE.AND P1, PT, R199.reuse, c[0x0][0x1d4], PT ;  /* 0x00007500c7007a0c */ /* 0x040fe20003f26270 */
[----:B------:R-:W-:Y:S01]  /*5610*/  IMAD.SHL.U32 R28, R199, 0x2, RZ ;  /* 0x00000002c71c7824 */ /* 0x000fe200078e00ff */
[----:B------:R-:W-:Y:S01]  /*5620*/  IADD3 R2, P0, R208, R2, RZ ;  /* 0x00000002d0027210 */ /* 0x000fe20007f1e0ff */
[----:B------:R-:W-:Y:S01]  /*5630*/  IMAD.SHL.U32 R15, R198, 0x2, RZ ;  /* 0x00000002c60f7824 */ /* 0x000fe200078e00ff */
[C---:B------:R-:W-:Y:S01]  /*5640*/  SHF.L.U64.HI R13, R194.reuse, 0x1, R5 ;  /* 0x00000001c20d7819 */ /* 0x040fe20000010205 */
[----:B------:R-:W1:Y:S01]  /*5650*/  LDSM.16.M88.4 R32, [R183] ;  /* 0x00000000b720783b */ /* 0x000e620000000200 */
[----:B------:R-:W-:Y:S01]  /*5660*/  IADD3.X R3, R211, R3, R4, P0, !PT ;  /* 0x00000003d3037210 */ /* 0x000fe200007fe404 */
[----:B------:R-:W-:Y:S01]  /*5670*/  IMAD.SHL.U32 R12, R194, 0x2, RZ ;  /* 0x00000002c20c7824 */ /* 0x000fe200078e00ff */
[----:B------:R-:W-:Y:S01]  /*5680*/  LEA R6, P0, R2, c[0x0][0x1f8], 0x1 ;  /* 0x00007e0002067a11 */ /* 0x000fe200078008ff */
[----:B------:R-:W2:Y:S01]  /*5690*/  LDSM.16.M88.4 R8, [R176] ;  /* 0x00000000b008783b */ /* 0x000ea20000000200 */
[----:B------:R-:W-:Y:S02]  /*56a0*/  IADD3 R172, R0, 0x5800, RZ ;  /* 0x0000580000ac7810 */ /* 0x000fe40007ffe0ff */
[----:B------:R-:W-:Y:S01]  /*56b0*/  LEA.HI.X R7, R2, c[0x0][0x1fc], R3, 0x1, P0 ;  /* 0x00007f0002077a11 */ /* 0x000fe200000f0c03 */
[----:B------:R-:W3:Y:S01]  /*56c0*/  LDSM.16.M88.4 R16, [R176+0x800] ;  /* 0x00080000b010783b */ /* 0x000ee20000000200 */
[----:B------:R-:W-:Y:S02]  /*56d0*/  ISETP.GE.AND P0, PT, R198, c[0x0][0x1d4], PT ;  /* 0x00007500c6007a0c */ /* 0x000fe40003f06270 */
[C---:B------:R-:W-:Y:S01]  /*56e0*/  IADD3 R171, R0.reuse, 0x5000, RZ ;  /* 0x0000500000ab7810 */ /* 0x040fe20007ffe0ff */
[----:B------:R-:W4:Y:S01]  /*56f0*/  LDSM.16.M88.4 R24, [R176+0x1000] ;  /* 0x00100000b018783b */ /* 0x000f220000000200 */
[C---:B------:R-:W-:Y:S02]  /*5700*/  IADD3 R170, R0.reuse, 0x4800, RZ ;  /* 0x0000480000aa7810 */ /* 0x040fe40007ffe0ff */
[C---:B------:R-:W-:Y:S01]  /*5710*/  IADD3 R169, R0.reuse, 0x4000, RZ ;  /* 0x0000400000a97810 */ /* 0x040fe20007ffe0ff */
[----:B------:R-:W1:Y:S01]  /*5720*/  LDSM.16.M88.4 R136, [R176+0x1800] ;  /* 0x00180000b088783b */ /* 0x000e620000000200 */
[C---:B------:R-:W-:Y:S02]  /*5730*/  IADD3 R164, R0.reuse, 0x3800, RZ ;  /* 0x0000380000a47810 */ /* 0x040fe40007ffe0ff */
[C---:B------:R-:W-:Y:S01]  /*5740*/  IADD3 R163, R0.reuse, 0x3000, RZ ;  /* 0x0000300000a37810 */ /* 0x040fe20007ffe0ff */
[----:B------:R-:W1:Y:S01]  /*5750*/  LDSM.16.M88.4 R140, [R184] ;  /* 0x00000000b88c783b */ /* 0x000e620000000200 */
[C---:B------:R-:W-:Y:S02]  /*5760*/  IADD3 R162, R0.reuse, 0x2800, RZ ;  /* 0x0000280000a27810 */ /* 0x040fe40007ffe0ff */
[----:B------:R-:W-:Y:S01]  /*5770*/  IADD3 R161, R0, 0x2000, RZ ;  /* 0x0000200000a17810 */ /* 0x000fe20007ffe0ff */
[----:B------:R-:W1:Y:S01]  /*5780*/  LDSM.16.M88.4 R144, [R0] ;  /* 0x000000000090783b */ /* 0x000e620000000200 */
[C---:B------:R-:W-:Y:S02]  /*5790*/  IADD3 R182, R124.reuse, 0x5800, RZ ;  /* 0x000058007cb67810 */ /* 0x040fe40007ffe0ff */
[C---:B------:R-:W-:Y:S01]  /*57a0*/  IADD3 R175, R124.reuse, 0x5000, RZ ;  /* 0x000050007caf7810 */ /* 0x040fe20007ffe0ff */
[----:B------:R-:W1:Y:S01]  /*57b0*/  LDSM.16.M88.4 R148, [R0+0x800] ;  /* 0x000800000094783b */ /* 0x000e620000000200 */
[C---:B------:R-:W-:Y:S02]  /*57c0*/  IADD3 R174, R124.reuse, 0x4800, RZ ;  /* 0x000048007cae7810 */ /* 0x040fe40007ffe0ff */
[C---:B------:R-:W-:Y:S01]  /*57d0*/  IADD3 R173, R124.reuse, 0x4000, RZ ;  /* 0x000040007cad7810 */ /* 0x040fe20007ffe0ff */
[----:B------:R-:W1:Y:S01]  /*57e0*/  LDSM.16.M88.4 R152, [R0+0x1000] ;  /* 0x001000000098783b */ /* 0x000e620000000200 */
[C---:B------:R-:W-:Y:S02]  /*57f0*/  IADD3 R168, R124.reuse, 0x3800, RZ ;  /* 0x000038007ca87810 */ /* 0x040fe40007ffe0ff */
[C---:B------:R-:W-:Y:S01]  /*5800*/  IADD3 R167, R124.reuse, 0x3000, RZ ;  /* 0x000030007ca77810 */ /* 0x040fe20007ffe0ff */
[----:B------:R5:W1:Y:S01]  /*5810*/  LDSM.16.M88.4 R156, [R0+0x1800] ;  /* 0x00180000009c783b */ /* 0x000a620000000200 */
[C---:B------:R-:W-:Y:S02]  /*5820*/  IADD3 R166, R124.reuse, 0x2800, RZ ;  /* 0x000028007ca67810 */ /* 0x040fe40007ffe0ff */
[C---:B------:R-:W-:Y:S02]  /*5830*/  IADD3 R165, R124.reuse, 0x2000, RZ ;  /* 0x000020007ca57810 */ /* 0x040fe40007ffe0ff */
[C---:B------:R-:W-:Y:S02]  /*5840*/  IADD3 R160, R124.reuse, 0x1800, RZ ;  /* 0x000018007ca07810 */ /* 0x040fe40007ffe0ff */
[C---:B------:R-:W-:Y:S02]  /*5850*/  IADD3 R125, R124.reuse, 0x1000, RZ ;  /* 0x000010007c7d7810 */ /* 0x040fe40007ffe0ff */
[----:B-----5:R-:W-:Y:S01]  /*5860*/  IADD3 R0, R124, 0x800, RZ ;  /* 0x000008007c007810 */ /* 0x020fe20007ffe0ff */
[----:B------:R-:W-:-:S05]  /*5870*/  BRA.DIV ~URZ, `(.L_x_55) ;  /* 0x00007c427f007947 */ /* 0x000fca000b800000 */
[----:B--234-:R2:W3:Y:S02]  /*5880*/  SHFL.IDX PT, R2, R7, RZ, 0x181f ;  /* 0x00181fff07027589 */ /* 0x01c4e400000e0000 */
.L_x_135:
[----:B------:R-:W4:Y:S01]  /*5890*/  SHFL.IDX PT, R3, R6, RZ, 0x181f ;  /* 0x00181fff06037589 */ /* 0x000f2200000e0000 */
[----:B------:R-:W-:Y:S01]  /*58a0*/  SEL R192, RZ, 0x10, P5 ;  /* 0x00000010ffc07807 */ /* 0x000fe20002800000 */
[----:B------:R-:W-:Y:S03]  /*58b0*/  BSSY B0, `(.L_x_56) ;  /* 0x0000102000007945 */ /* 0x000fe60003800000 */
[----:B------:R-:W5:Y:S05]  /*58c0*/  SHFL.IDX PT, R20, R6, 0x1, 0x181f ;  /* 0x00381f0006147f89 */ /* 0x000f6a00000e0000 */
[----:B------:R-:W2:Y:S01]  /*58d0*/  SHFL.IDX PT, R21, R7, 0x1, 0x181f ;  /* 0x00381f0007157f89 */ /* 0x000ea200000e0000 */
[C---:B----4-:R-:W-:Y:S05]  /*58e0*/  IADD3 R4, P2, R3.reuse, R12, RZ ;  /* 0x0000000c03047210 */ /* 0x050fea0007f5e0ff */
[C-C-:B---3--:R-:W-:Y:S05]  /*58f0*/  IMAD.X R5, R2.reuse, 0x1, R13.reuse, P2 ;  /* 0x0000000102057824 */ /* 0x148fea00010e060d */
[----:B------:R3:W-:Y:S02]  /*5900*/  LDGSTS.E.BYPASS.LTC128B.128 [R187+0x100], [R4.64], !P5 ;  /* 0x0010000004bb7fae */ /* 0x0007e4000e901d46 */
[C---:B---3--:R-:W-:Y:S05]  /*5910*/  IADD3 R4, P2, R3.reuse, R15, RZ ;  /* 0x0000000f03047210 */ /* 0x048fea0007f5e0ff */
[----:B------:R-:W-:Y:S05]  /*5920*/  IMAD.X R5, R2, 0x1, R14, P2 ;  /* 0x0000000102057824 */ /* 0x000fea00010e060e */
[----:B------:R3:W-:Y:S02]  /*5930*/  LDGSTS.E.BYPASS.LTC128B.128 [R187+0x2100], [R4.64], !P0 ;  /* 0x0210000004bb7fae */ /* 0x0007e4000c101d46 */
[----:B---3--:R-:W-:Y:S02]  /*5940*/  IADD3 R5, -R192, 0x10, RZ ;  /* 0x00000010c0057810 */ /* 0x008fe40007ffe1ff */
[----:B------:R-:W-:Y:S02]  /*5950*/  IADD3 R4, P3, R3, R28, RZ ;  /* 0x0000001c03047210 */ /* 0x000fe40007f7e0ff */
[----:B------:R-:W-:Y:S04]  /*5960*/  LOP3.LUT R5, R5, 0xf, RZ, 0xc0, !PT ;  /* 0x0000000f05057812 */ /* 0x000fe800078ec0ff */
[-C--:B-----5:R-:W-:Y:S01]  /*5970*/  IADD3 R12, P4, P2, R5, R20.reuse, R12 ;  /* 0x00000014050c7210 */ /* 0x0a0fe20007a9e00c */
[----:B------:R-:W-:Y:S01]  /*5980*/  IMAD.X R5, R2, 0x1, R22, P3 ;  /* 0x0000000102057824 */ /* 0x000fe200018e0616 */
[----:B------:R-:W-:Y:S02]  /*5990*/  ISETP.NE.U32.AND P3, PT, R192, RZ, PT ;  /* 0x000000ffc000720c */ /* 0x000fe40003f65070 */
[----:B------:R-:W-:Y:S02]  /*59a0*/  SEL R2, RZ, 0x10, P0 ;  /* 0x00000010ff027807 */ /* 0x000fe40000000000 */
[----:B------:R3:W-:Y:S01]  /*59b0*/  LDGSTS.E.BYPASS.LTC128B.128 [R187+0x4100], [R4.64], !P1 ;  /* 0x0410000004bb7fae */ /* 0x0007e2000c901d46 */
[-C--:B--2---:R-:W-:Y:S02]  /*59c0*/  IADD3.X R13, RZ, R21.reuse, R13, P4, P2 ;  /* 0x00000015ff0d7210 */ /* 0x084fe400027e440d */
[C---:B------:R-:W-:Y:S02]  /*59d0*/  ISETP.NE.U32.AND P2, PT, R2.reuse, RZ, PT ;  /* 0x000000ff0200720c */ /* 0x040fe40003f45070 */
[----:B------:R-:W-:Y:S04]  /*59e0*/  IADD3 R2, -R2, 0x10, RZ ;  /* 0x0000001002027810 */ /* 0x000fe80007ffe1ff */
[----:B------:R-:W-:Y:S01]  /*59f0*/  LOP3.LUT R2, R2, 0xf, RZ, 0xc0, !PT ;  /* 0x0000000f02027812 */ /* 0x000fe200078ec0ff */
[----:B------:R2:W-:Y:S03]  /*5a00*/  LDGSTS.E.BYPASS.LTC128B.128.ZFILL [R187+0x1100], [R12.64], P3 ;  /* 0x011000000cbb7fae */ /* 0x0005e60009941d46 */
[-C--:B------:R-:W-:Y:S04]  /*5a10*/  IADD3 R2, P4, P3, R2, R20.reuse, R15 ;  /* 0x0000001402027210 */ /* 0x080fe80007b9e00f */
[-C--:B------:R-:W-:Y:S05]  /*5a20*/  IADD3.X R3, RZ, R21.reuse, R14, P4, P3 ;  /* 0x00000015ff037210 */ /* 0x080fea00027e640e */
[----:B------:R4:W-:Y:S01]  /*5a30*/  LDGSTS.E.BYPASS.LTC128B.128.ZFILL [R187+0x3100], [R2.64], P2 ;  /* 0x0310000002bb7fae */ /* 0x0009e20009141d46 */
[C---:B-1-3--:R-:W-:Y:S08]  /*5a40*/  HMMA.16816.F32 R4, R32.reuse, R8, RZ ;  /* 0x000000082004723c */ /* 0x04aff000000018ff */
[C---:B------:R-:W-:Y:S01]  /*5a50*/  HMMA.16816.F32 R8, R32.reuse, R10, RZ ;  /* 0x0000000a2008723c */ /* 0x040fe200000018ff */
[----:B--2---:R-:W-:Y:S04]  /*5a60*/  SEL R12, RZ, 0x10, P1 ;  /* 0x00000010ff0c7807 */ /* 0x004fe80000800000 */
[C---:B------:R-:W-:Y:S02]  /*5a70*/  ISETP.NE.U32.AND P4, PT, R12.reuse, RZ, PT ;  /* 0x000000ff0c00720c */ /* 0x040fe40003f85070 */
[----:B------:R-:W-:Y:S02]  /*5a80*/  IADD3 R23, -R12, 0x10, RZ ;  /* 0x000000100c177810 */ /* 0x000fe40007ffe1ff */
[C---:B------:R-:W-:Y:S03]  /*5a90*/  HMMA.16816.F32 R12, R32.reuse, R16, RZ ;  /* 0x00000010200c723c */ /* 0x040fe600000018ff */
[----:B----4-:R-:W-:Y:S04]  /*5aa0*/  LOP3.LUT R2, R23, 0xf, RZ, 0xc0, !PT ;  /* 0x0000000f17027812 */ /* 0x010fe800078ec0ff */
[----:B------:R-:W-:Y:S01]  /*5ab0*/  IADD3 R2, P3, P2, R2, R20, R28 ;  /* 0x0000001402027210 */ /* 0x000fe20007a7e01c */
[C---:B------:R-:W-:Y:S04]  /*5ac0*/  HMMA.16816.F32 R16, R32.reuse, R18, RZ ;  /* 0x000000122010723c */ /* 0x040fe800000018ff */
[----:B------:R-:W-:Y:S02]  /*5ad0*/  IADD3.X R3, RZ, R21, R22, P3, P2 ;  /* 0x00000015ff037210 */ /* 0x000fe40001fe4416 */
[----:B------:R-:W-:Y:S02]  /*5ae0*/  ISETP.GT.AND P2, PT, R193, R200, PT ;  /* 0x000000c8c100720c */ /* 0x000fe40003f44270 */
[C---:B------:R-:W-:Y:S01]  /*5af0*/  HMMA.16816.F32 R20, R32.reuse, R24, RZ ;  /* 0x000000182014723c */ /* 0x040fe200000018ff */
[----:B------:R1:W-:Y:S05]  /*5b00*/  LDGSTS.E.BYPASS.LTC128B.128.ZFILL [R187+0x5100], [R2.64], P4 ;  /* 0x0510000002bb7fae */ /* 0x0003ea000a141d46 */
[----:B------:R-:W0:Y:S02]  /*5b10*/  LDGDEPBAR ;  /* 0x00000000000079af */ /* 0x000e240000000000 */
[C---:B------:R-:W-:Y:S08]  /*5b20*/  HMMA.16816.F32 R24, R32.reuse, R26, RZ ;  /* 0x0000001a2018723c */ /* 0x040ff000000018ff */
[C---:B------:R-:W-:Y:S08]  /*5b30*/  HMMA.16816.F32 R28, R32.reuse, R136, RZ ;  /* 0x00000088201c723c */ /* 0x040ff000000018ff */
[----:B------:R-:W-:Y:S01]  /*5b40*/  HMMA.16816.F32 R32, R32, R138, RZ ;  /* 0x0000008a2020723c */ /* 0x000fe200000018ff */
[----:B------:R-:W-:Y:S07]  /*5b50*/  LDSM.16.M88.4 R136, [R186] ;  /* 0x00000000ba88783b */ /* 0x000fee0000000200 */
[C---:B------:R-:W-:Y:S08]  /*5b60*/  HMMA.16816.F32 R4, R140.reuse, R144, R4 ;  /* 0x000000908c04723c */ /* 0x040ff00000001804 */
[C---:B------:R-:W-:Y:S01]  /*5b70*/  HMMA.16816.F32 R8, R140.reuse, R146, R8 ;  /* 0x000000928c08723c */ /* 0x040fe20000001808 */
[----:B------:R-:W2:Y:S07]  /*5b80*/  LDSM.16.M88.4 R144, [R124] ;  /* 0x000000007c90783b */ /* 0x000eae0000000200 */
[C---:B------:R-:W-:Y:S08]  /*5b90*/  HMMA.16816.F32 R12, R140.reuse, R148, R12 ;  /* 0x000000948c0c723c */ /* 0x040ff0000000180c */
[C---:B------:R-:W-:Y:S01]  /*5ba0*/  HMMA.16816.F32 R16, R140.reuse, R150, R16 ;  /* 0x000000968c10723c */ /* 0x040fe20000001810 */
[----:B------:R-:W3:Y:S07]  /*5bb0*/  LDSM.16.M88.4 R148, [R0] ;  /* 0x000000000094783b */ /* 0x000eee0000000200 */
[C---:B------:R-:W-:Y:S08]  /*5bc0*/  HMMA.16816.F32 R20, R140.reuse, R152, R20 ;  /* 0x000000988c14723c */ /* 0x040ff00000001814 */
[C---:B------:R-:W-:Y:S01]  /*5bd0*/  HMMA.16816.F32 R24, R140.reuse, R154, R24 ;  /* 0x0000009a8c18723c */ /* 0x040fe20000001818 */
[----:B------:R-:W4:Y:S07]  /*5be0*/  LDSM.16.M88.4 R152, [R125] ;  /* 0x000000007d98783b */ /* 0x000f2e0000000200 */
[C---:B------:R-:W-:Y:S08]  /*5bf0*/  HMMA.16816.F32 R28, R140.reuse, R156, R28 ;  /* 0x0000009c8c1c723c */ /* 0x040ff0000000181c */
[----:B------:R-:W-:Y:S01]  /*5c00*/  HMMA.16816.F32 R32, R140, R158, R32 ;  /* 0x0000009e8c20723c */ /* 0x000fe20000001820 */
[----:B------:R-:W5:Y:S05]  /*5c10*/  LDSM.16.M88.4 R140, [R160] ;  /* 0x00000000a08c783b */ /* 0x000f6a0000000200 */
[----:B------:R-:W-:Y:S02]  /*5c20*/  LDSM.16.M88.4 R156, [R177+-0x3800] ;  /* 0xffc80000b19c783b */ /* 0x000fe40000000200 */
[C---:B--2---:R-:W-:Y:S08]  /*5c30*/  HMMA.16816.F32 R4, R136.reuse, R144, R4 ;  /* 0x000000908804723c */ /* 0x044ff00000001804 */
[C---:B------:R-:W-:Y:S01]  /*5c40*/  HMMA.16816.F32 R8, R136.reuse, R146, R8 ;  /* 0x000000928808723c */ /* 0x040fe20000001808 */
[----:B------:R-:W-:Y:S07]  /*5c50*/  LDSM.16.M88.4 R144, [R185] ;  /* 0x00000000b990783b */ /* 0x000fee0000000200 */
[C---:B---3--:R-:W-:Y:S08]  /*5c60*/  HMMA.16816.F32 R12, R136.reuse, R148, R12 ;  /* 0x00000094880c723c */ /* 0x048ff0000000180c */
[C---:B------:R-:W-:Y:S01]  /*5c70*/  HMMA.16816.F32 R16, R136.reuse, R150, R16 ;  /* 0x000000968810723c */ /* 0x040fe20000001810 */
[----:B------:R-:W2:Y:S07]  /*5c80*/  LDSM.16.M88.4 R148, [R177+-0x4000] ;  /* 0xffc00000b194783b */ /* 0x000eae0000000200 */
[C---:B----4-:R-:W-:Y:S08]  /*5c90*/  HMMA.16816.F32 R20, R136.reuse, R152, R20 ;  /* 0x000000988814723c */ /* 0x050ff00000001814 */
[C---:B------:R-:W-:Y:S01]  /*5ca0*/  HMMA.16816.F32 R24, R136.reuse, R154, R24 ;  /* 0x0000009a8818723c */ /* 0x040fe20000001818 */
[----:B------:R-:W3:Y:S07]  /*5cb0*/  LDSM.16.M88.4 R152, [R177+-0x3000] ;  /* 0xffd00000b198783b */ /* 0x000eee0000000200 */
[C---:B-----5:R-:W-:Y:S08]  /*5cc0*/  HMMA.16816.F32 R28, R136.reuse, R140, R28 ;  /* 0x0000008c881c723c */ /* 0x060ff0000000181c */
[----:B------:R-:W-:Y:S01]  /*5cd0*/  HMMA.16816.F32 R32, R136, R142, R32 ;  /* 0x0000008e8820723c */ /* 0x000fe20000001820 */
[----:B------:R-:W4:Y:S05]  /*5ce0*/  LDSM.16.M88.4 R136, [R177+-0x2800] ;  /* 0xffd80000b188783b */ /* 0x000f2a0000000200 */
[----:B------:R-:W-:Y:S02]  /*5cf0*/  LDSM.16.M88.4 R140, [R183+0x4000] ;  /* 0x00400000b78c783b */ /* 0x000fe40000000200 */
[C---:B--2---:R-:W-:Y:S08]  /*5d00*/  HMMA.16816.F32 R4, R144.reuse, R148, R4 ;  /* 0x000000949004723c */ /* 0x044ff00000001804 */
[C---:B------:R-:W-:Y:S01]  /*5d10*/  HMMA.16816.F32 R8, R144.reuse, R150, R8 ;  /* 0x000000969008723c */ /* 0x040fe20000001808 */
[----:B------:R-:W2:Y:S07]  /*5d20*/  LDSM.16.M88.4 R148, [R176+0x2000] ;  /* 0x00200000b094783b */ /* 0x000eae0000000200 */
[C---:B------:R-:W-:Y:S08]  /*5d30*/  HMMA.16816.F32 R12, R144.reuse, R156, R12 ;  /* 0x0000009c900c723c */ /* 0x040ff0000000180c */
[C---:B------:R-:W-:Y:S01]  /*5d40*/  HMMA.16816.F32 R16, R144.reuse, R158, R16 ;  /* 0x0000009e9010723c */ /* 0x040fe20000001810 */
[----:B------:R-:W-:Y:S07]  /*5d50*/  LDSM.16.M88.4 R156, [R176+0x3000] ;  /* 0x00300000b09c783b */ /* 0x000fee0000000200 */
[C---:B---3--:R-:W-:Y:S08]  /*5d60*/  HMMA.16816.F32 R20, R144.reuse, R152, R20 ;  /* 0x000000989014723c */ /* 0x048ff00000001814 */
[C---:B------:R-:W-:Y:S01]  /*5d70*/  HMMA.16816.F32 R24, R144.reuse, R154, R24 ;  /* 0x0000009a9018723c */ /* 0x040fe20000001818 */
[----:B------:R-:W3:Y:S07]  /*5d80*/  LDSM.16.M88.4 R152, [R176+0x2800] ;  /* 0x00280000b098783b */ /* 0x000eee0000000200 */
[C---:B----4-:R-:W-:Y:S08]  /*5d90*/  HMMA.16816.F32 R28, R144.reuse, R136, R28 ;  /* 0x00000088901c723c */ /* 0x050ff0000000181c */
[----:B------:R-:W-:Y:S01]  /*5da0*/  HMMA.16816.F32 R32, R144, R138, R32 ;  /* 0x0000008a9020723c */ /* 0x000fe20000001820 */
[----:B------:R-:W4:Y:S05]  /*5db0*/  LDSM.16.M88.4 R136, [R176+0x3800] ;  /* 0x00380000b088783b */ /* 0x000f2a0000000200 */
[----:B------:R-:W-:Y:S02]  /*5dc0*/  LDSM.16.M88.4 R144, [R184+0x4000] ;  /* 0x00400000b890783b */ /* 0x000fe40000000200 */
[C---:B--2---:R-:W-:Y:S08]  /*5dd0*/  HMMA.16816.F32 R4, R140.reuse, R148, R4 ;  /* 0x000000948c04723c */ /* 0x044ff00000001804 */
[C---:B------:R-:W-:Y:S01]  /*5de0*/  HMMA.16816.F32 R8, R140.reuse, R150, R8 ;  /* 0x000000968c08723c */ /* 0x040fe20000001808 */
[----:B------:R-:W2:Y:S07]  /*5df0*/  LDSM.16.M88.4 R148, [R161] ;  /* 0x00000000a194783b */ /* 0x000eae0000000200 */
[C---:B---3--:R-:W-:Y:S08]  /*5e00*/  HMMA.16816.F32 R12, R140.reuse, R152, R12 ;  /* 0x000000988c0c723c */ /* 0x048ff0000000180c */
[C---:B------:R-:W-:Y:S01]  /*5e10*/  HMMA.16816.F32 R16, R140.reuse, R154, R16 ;  /* 0x0000009a8c10723c */ /* 0x040fe20000001810 */
[----:B------:R-:W3:Y:S05]  /*5e20*/  LDSM.16.M88.4 R152, [R162] ;  /* 0x00000000a298783b */ /* 0x000eea0000000200 */
[----:B------:R-:W5:Y:S02]  /*5e30*/  LDSM.16.M88.4 R160, [R163] ;  /* 0x00000000a3a0783b */ /* 0x000f640000000200 */
[C---:B------:R-:W-:Y:S08]  /*5e40*/  HMMA.16816.F32 R20, R140.reuse, R156, R20 ;  /* 0x0000009c8c14723c */ /* 0x040ff00000001814 */
[C---:B------:R-:W-:Y:S01]  /*5e50*/  HMMA.16816.F32 R24, R140.reuse, R158, R24 ;  /* 0x0000009e8c18723c */ /* 0x040fe20000001818 */
[----:B------:R-:W-:Y:S07]  /*5e60*/  LDSM.16.M88.4 R156, [R165] ;  /* 0x00000000a59c783b */ /* 0x000fee0000000200 */
[C---:B----4-:R-:W-:Y:S08]  /*5e70*/  HMMA.16816.F32 R28, R140.reuse, R136, R28 ;  /* 0x000000888c1c723c */ /* 0x050ff0000000181c */
[----:B------:R-:W-:Y:S01]  /*5e80*/  HMMA.16816.F32 R32, R140, R138, R32 ;  /* 0x0000008a8c20723c */ /* 0x000fe20000001820 */
[----:B------:R-:W4:Y:S05]  /*5e90*/  LDSM.16.M88.4 R136, [R164] ;  /* 0x00000000a488783b */ /* 0x000f2a0000000200 */
[----:B------:R-:W1:Y:S02]  /*5ea0*/  LDSM.16.M88.4 R140, [R186+0x4000] ;  /* 0x00400000ba8c783b */ /* 0x000e640000000200 */
[C---:B--2---:R-:W-:Y:S08]  /*5eb0*/  HMMA.16816.F32 R4, R144.reuse, R148, R4 ;  /* 0x000000949004723c */ /* 0x044ff00000001804 */
[C---:B------:R-:W-:Y:S01]  /*5ec0*/  HMMA.16816.F32 R8, R144.reuse, R150, R8 ;  /* 0x000000969008723c */ /* 0x040fe20000001808 */
[----:B------:R-:W2:Y:S07]  /*5ed0*/  LDSM.16.M88.4 R148, [R166] ;  /* 0x00000000a694783b */ /* 0x000eae0000000200 */
[C---:B---3--:R-:W-:Y:S08]  /*5ee0*/  HMMA.16816.F32 R12, R144.reuse, R152, R12 ;  /* 0x00000098900c723c */ /* 0x048ff0000000180c */
[C---:B------:R-:W-:Y:S01]  /*5ef0*/  HMMA.16816.F32 R16, R144.reuse, R154, R16 ;  /* 0x0000009a9010723c */ /* 0x040fe20000001810 */
[----:B------:R-:W3:Y:S05]  /*5f00*/  LDSM.16.M88.4 R152, [R167] ;  /* 0x00000000a798783b */ /* 0x000eea0000000200 */
[----:B------:R-:W2:Y:S02]  /*5f10*/  LDSM.16.M88.4 R164, [R168] ;  /* 0x00000000a8a4783b */ /* 0x000ea40000000200 */
[C---:B-----5:R-:W-:Y:S08]  /*5f20*/  HMMA.16816.F32 R20, R144.reuse, R160, R20 ;  /* 0x000000a09014723c */ /* 0x060ff00000001814 */
[C---:B------:R-:W-:Y:S01]  /*5f30*/  HMMA.16816.F32 R24, R144.reuse, R162, R24 ;  /* 0x000000a29018723c */ /* 0x040fe20000001818 */
[----:B------:R-:W-:Y:S07]  /*5f40*/  LDSM.16.M88.4 R160, [R177+-0x1000] ;  /* 0xfff00000b1a0783b */ /* 0x000fee0000000200 */
[C---:B----4-:R-:W-:Y:S08]  /*5f50*/  HMMA.16816.F32 R28, R144.reuse, R136, R28 ;  /* 0x00000088901c723c */ /* 0x050ff0000000181c */
[----:B------:R-:W-:Y:S01]  /*5f60*/  HMMA.16816.F32 R32, R144, R138, R32 ;  /* 0x0000008a9020723c */ /* 0x000fe20000001820 */
[----:B------:R-:W-:Y:S05]  /*5f70*/  LDSM.16.M88.4 R136, [R185+0x4000] ;  /* 0x00400000b988783b */ /* 0x000fea0000000200 */
[----:B------:R-:W4:Y:S02]  /*5f80*/  LDSM.16.M88.4 R144, [R177+-0x2000] ;  /* 0xffe00000b190783b */ /* 0x000f240000000200 */
[C---:B-1----:R-:W-:Y:S08]  /*5f90*/  HMMA.16816.F32 R4, R140.reuse, R156, R4 ;  /* 0x0000009c8c04723c */ /* 0x042ff00000001804 */
[C---:B------:R-:W-:Y:S01]  /*5fa0*/  HMMA.16816.F32 R8, R140.reuse, R158, R8 ;  /* 0x0000009e8c08723c */ /* 0x040fe20000001808 */
[----:B------:R-:W1:Y:S07]  /*5fb0*/  LDSM.16.M88.4 R156, [R177+-0x1800] ;  /* 0xffe80000b19c783b */ /* 0x000e6e0000000200 */
[C---:B--2---:R-:W-:Y:S08]  /*5fc0*/  HMMA.16816.F32 R12, R140.reuse, R148, R12 ;  /* 0x000000948c0c723c */ /* 0x044ff0000000180c */
[C---:B------:R-:W-:Y:S01]  /*5fd0*/  HMMA.16816.F32 R16, R140.reuse, R150, R16 ;  /* 0x000000968c10723c */ /* 0x040fe20000001810 */
[----:B------:R-:W-:Y:S07]  /*5fe0*/  LDSM.16.M88.4 R148, [R183+0x8000] ;  /* 0x00800000b794783b */ /* 0x000fee0000000200 */
[C---:B---3--:R-:W-:Y:S08]  /*5ff0*/  HMMA.16816.F32 R20, R140.reuse, R152, R20 ;  /* 0x000000988c14723c */ /* 0x048ff00000001814 */
[C---:B------:R-:W-:Y:S01]  /*6000*/  HMMA.16816.F32 R24, R140.reuse, R154, R24 ;  /* 0x0000009a8c18723c */ /* 0x040fe20000001818 */
[----:B------:R-:W-:Y:S07]  /*6010*/  LDSM.16.M88.4 R152, [R176+0x4000] ;  /* 0x00400000b098783b */ /* 0x000fee0000000200 */
[C---:B------:R-:W-:Y:S08]  /*6020*/  HMMA.16816.F32 R28, R140.reuse, R164, R28 ;  /* 0x000000a48c1c723c */ /* 0x040ff0000000181c */
[----:B------:R-:W-:Y:S01]  /*6030*/  HMMA.16816.F32 R32, R140, R166, R32 ;  /* 0x000000a68c20723c */ /* 0x000fe20000001820 */
[----:B------:R-:W2:Y:S05]  /*6040*/  LDSM.16.M88.4 R140, [R177+-0x800] ;  /* 0xfff80000b18c783b */ /* 0x000eaa0000000200 */
[----:B------:R-:W3:Y:S02]  /*6050*/  LDSM.16.M88.4 R164, [R176+0x4800] ;  /* 0x00480000b0a4783b */ /* 0x000ee40000000200 */
[C---:B----4-:R-:W-:Y:S08]  /*6060*/  HMMA.16816.F32 R4, R136.reuse, R144, R4 ;  /* 0x000000908804723c */ /* 0x050ff00000001804 */
[C---:B------:R-:W-:Y:S01]  /*6070*/  HMMA.16816.F32 R8, R136.reuse, R146, R8 ;  /* 0x000000928808723c */ /* 0x040fe20000001808 */
[----:B------:R-:W4:Y:S07]  /*6080*/  LDSM.16.M88.4 R144, [R176+0x5000] ;  /* 0x00500000b090783b */ /* 0x000f2e0000000200 */
[C---:B-1----:R-:W-:Y:S08]  /*6090*/  HMMA.16816.F32 R12, R136.reuse, R156, R12 ;  /* 0x0000009c880c723c */ /* 0x042ff0000000180c */
[C---:B------:R-:W-:Y:S01]  /*60a0*/  HMMA.16816.F32 R16, R136.reuse, R158, R16 ;  /* 0x0000009e8810723c */ /* 0x040fe20000001810 */
[----:B------:R-:W1:Y:S07]  /*60b0*/  LDSM.16.M88.4 R156, [R176+0x5800] ;  /* 0x00580000b09c783b */ /* 0x000e6e0000000200 */
[C---:B------:R-:W-:Y:S08]  /*60c0*/  HMMA.16816.F32 R20, R136.reuse, R160, R20 ;  /* 0x000000a08814723c */ /* 0x040ff00000001814 */
[C---:B------:R-:W-:Y:S01]  /*60d0*/  HMMA.16816.F32 R24, R136.reuse, R162, R24 ;  /* 0x000000a28818723c */ /* 0x040fe20000001818 */
[----:B------:R-:W-:Y:S07]  /*60e0*/  LDSM.16.M88.4 R160, [R171] ;  /* 0x00000000aba0783b */ /* 0x000fee0000000200 */
[C---:B--2---:R-:W-:Y:S08]  /*60f0*/  HMMA.16816.F32 R28, R136.reuse, R140, R28 ;  /* 0x0000008c881c723c */ /* 0x044ff0000000181c */
[----:B------:R-:W-:Y:S01]  /*6100*/  HMMA.16816.F32 R32, R136, R142, R32 ;  /* 0x0000008e8820723c */ /* 0x000fe20000001820 */
[----:B------:R-:W-:Y:S05]  /*6110*/  LDSM.16.M88.4 R140, [R169] ;  /* 0x00000000a98c783b */ /* 0x000fea0000000200 */
[----:B------:R-:W2:Y:S02]  /*6120*/  LDSM.16.M88.4 R136, [R184+0x8000] ;  /* 0x00800000b888783b */ /* 0x000ea40000000200 */
[C---:B------:R-:W-:Y:S08]  /*6130*/  HMMA.16816.F32 R4, R148.reuse, R152, R4 ;  /* 0x000000989404723c */ /* 0x040ff00000001804 */
[C---:B------:R-:W-:Y:S01]  /*6140*/  HMMA.16816.F32 R8, R148.reuse, R154, R8 ;  /* 0x0000009a9408723c */ /* 0x040fe20000001808 */
[----:B------:R-:W5:Y:S05]  /*6150*/  LDSM.16.M88.4 R152, [R170] ;  /* 0x00000000aa98783b */ /* 0x000f6a0000000200 */
[----:B------:R-:W2:Y:S02]  /*6160*/  LDSM.16.M88.4 R168, [R172] ;  /* 0x00000000aca8783b */ /* 0x000ea40000000200 */
[C---:B---3--:R-:W-:Y:S08]  /*6170*/  HMMA.16816.F32 R12, R148.reuse, R164, R12 ;  /* 0x000000a4940c723c */ /* 0x048ff0000000180c */
[C---:B------:R-:W-:Y:S01]  /*6180*/  HMMA.16816.F32 R16, R148.reuse, R166, R16 ;  /* 0x000000a69410723c */ /* 0x040fe20000001810 */
[----:B------:R-:W-:Y:S07]  /*6190*/  LDSM.16.M88.4 R164, [R173] ;  /* 0x00000000ada4783b */ /* 0x000fee0000000200 */
[C---:B----4-:R-:W-:Y:S08]  /*61a0*/  HMMA.16816.F32 R20, R148.reuse, R144, R20 ;  /* 0x000000909414723c */ /* 0x050ff00000001814 */
[C---:B------:R-:W-:Y:S01]  /*61b0*/  HMMA.16816.F32 R24, R148.reuse, R146, R24 ;  /* 0x000000929418723c */ /* 0x040fe20000001818 */
[----:B------:R-:W3:Y:S07]  /*61c0*/  LDSM.16.M88.4 R144, [R186+0x8000] ;  /* 0x00800000ba90783b */ /* 0x000eee0000000200 */
[C---:B-1----:R-:W-:Y:S08]  /*61d0*/  HMMA.16816.F32 R28, R148.reuse, R156, R28 ;  /* 0x0000009c941c723c */ /* 0x042ff0000000181c */
[----:B------:R-:W-:Y:S01]  /*61e0*/  HMMA.16816.F32 R32, R148, R158, R32 ;  /* 0x0000009e9420723c */ /* 0x000fe20000001820 */
[----:B------:R-:W1:Y:S05]  /*61f0*/  LDSM.16.M88.4 R148, [R174] ;  /* 0x00000000ae94783b */ /* 0x000e6a0000000200 */
[----:B------:R-:W4:Y:S02]  /*6200*/  LDSM.16.M88.4 R156, [R175] ;  /* 0x00000000af9c783b */ /* 0x000f240000000200 */
[C---:B--2---:R-:W-:Y:S03]  /*6210*/  HMMA.16816.F32 R4, R136.reuse, R140, R4 ;  /* 0x0000008c8804723c */ /* 0x044fe60000001804 */
[----:B------:R-:W2:Y:S05]  /*6220*/  LDSM.16.M88.4 R172, [R182] ;  /* 0x00000000b6ac783b */ /* 0x000eaa0000000200 */
[C---:B------:R-:W-:Y:S01]  /*6230*/  HMMA.16816.F32 R8, R136.reuse, R142, R8 ;  /* 0x0000008e8808723c */ /* 0x040fe20000001808 */
[----:B------:R-:W-:Y:S07]  /*6240*/  LDSM.16.M88.4 R140, [R185+0x8000] ;  /* 0x00800000b98c783b */ /* 0x000fee0000000200 */
[C---:B-----5:R-:W-:Y:S08]  /*6250*/  HMMA.16816.F32 R12, R136.reuse, R152, R12 ;  /* 0x00000098880c723c */ /* 0x060ff0000000180c */
[C---:B------:R-:W-:Y:S01]  /*6260*/  HMMA.16816.F32 R16, R136.reuse, R154, R16 ;  /* 0x0000009a8810723c */ /* 0x040fe20000001810 */
[----:B------:R-:W5:Y:S07]  /*6270*/  LDSM.16.M88.4 R152, [R177] ;  /* 0x00000000b198783b */ /* 0x000f6e0000000200 */
[C---:B------:R-:W-:Y:S08]  /*6280*/  HMMA.16816.F32 R20, R136.reuse, R160, R20 ;  /* 0x000000a08814723c */ /* 0x040ff00000001814 */
[C---:B------:R-:W-:Y:S01]  /*6290*/  HMMA.16816.F32 R24, R136.reuse, R162, R24 ;  /* 0x000000a28818723c */ /* 0x040fe20000001818 */
[----:B------:R-:W2:Y:S07]  /*62a0*/  LDSM.16.M88.4 R160, [R177+0x800] ;  /* 0x00080000b1a0783b */ /* 0x000eae0000000200 */
[C---:B------:R-:W-:Y:S08]  /*62b0*/  HMMA.16816.F32 R28, R136.reuse, R168, R28 ;  /* 0x000000a8881c723c */ /* 0x040ff0000000181c */
[----:B------:R-:W-:Y:S01]  /*62c0*/  HMMA.16816.F32 R32, R136, R170, R32 ;  /* 0x000000aa8820723c */ /* 0x000fe20000001820 */
[----:B------:R-:W2:Y:S05]  /*62d0*/  LDSM.16.M88.4 R136, [R177+0x1000] ;  /* 0x00100000b188783b */ /* 0x000eaa0000000200 */
[----:B------:R-:W2:Y:S02]  /*62e0*/  LDSM.16.M88.4 R168, [R177+0x1800] ;  /* 0x00180000b1a8783b */ /* 0x000ea40000000200 */
[C---:B---3--:R-:W-:Y:S01]  /*62f0*/  HMMA.16816.F32 R4, R144.reuse, R164, R4 ;  /* 0x000000a49004723c */ /* 0x048fe20000001804 */
[----:B------:R-:W-:Y:S04]  /*6300*/  DEPBAR.LE SB0, 0x0 ;  /* 0x000080000000791a */ /* 0x000fe80000000000 */
[----:B------:R-:W-:Y:S03]  /*6310*/  BAR.SYNC.DEFER_BLOCKING 0x0 ;  /* 0x0000000000007b1d */ /* 0x000fe60000010000 */
[C---:B------:R-:W-:Y:S08]  /*6320*/  HMMA.16816.F32 R8, R144.reuse, R166, R8 ;  /* 0x000000a69008723c */ /* 0x040ff00000001808 */
[C---:B-1----:R-:W-:Y:S08]  /*6330*/  HMMA.16816.F32 R12, R144.reuse, R148, R12 ;  /* 0x00000094900c723c */ /* 0x042ff0000000180c */
[C---:B------:R-:W-:Y:S08]  /*6340*/  HMMA.16816.F32 R16, R144.reuse, R150, R16 ;  /* 0x000000969010723c */ /* 0x040ff00000001810 */
[C---:B----4-:R-:W-:Y:S08]  /*6350*/  HMMA.16816.F32 R20, R144.reuse, R156, R20 ;  /* 0x0000009c9014723c */ /* 0x050ff00000001814 */
[C---:B------:R-:W-:Y:S08]  /*6360*/  HMMA.16816.F32 R24, R144.reuse, R158, R24 ;  /* 0x0000009e9018723c */ /* 0x040ff00000001818 */
[C---:B--2---:R-:W-:Y:S08]  /*6370*/  HMMA.16816.F32 R28, R144.reuse, R172, R28 ;  /* 0x000000ac901c723c */ /* 0x044ff0000000181c */
[----:B------:R-:W-:Y:S08]  /*6380*/  HMMA.16816.F32 R32, R144, R174, R32 ;  /* 0x000000ae9020723c */ /* 0x000ff00000001820 */
[C---:B-----5:R-:W-:Y:S08]  /*6390*/  HMMA.16816.F32 R4, R140.reuse, R152, R4 ;  /* 0x000000988c04723c */ /* 0x060ff00000001804 */
[C---:B------:R-:W-:Y:S08]  /*63a0*/  HMMA.16816.F32 R8, R140.reuse, R154, R8 ;  /* 0x0000009a8c08723c */ /* 0x040ff00000001808 */
[C---:B------:R-:W-:Y:S08]  /*63b0*/  HMMA.16816.F32 R12, R140.reuse, R160, R12 ;  /* 0x000000a08c0c723c */ /* 0x040ff0000000180c */
[C---:B------:R-:W-:Y:S08]  /*63c0*/  HMMA.16816.F32 R16, R140.reuse, R162, R16 ;  /* 0x000000a28c10723c */ /* 0x040ff00000001810 */
[C---:B------:R-:W-:Y:S08]  /*63d0*/  HMMA.16816.F32 R20, R140.reuse, R136, R20 ;  /* 0x000000888c14723c */ /* 0x040ff00000001814 */
[C---:B------:R-:W-:Y:S08]  /*63e0*/  HMMA.16816.F32 R24, R140.reuse, R138, R24 ;  /* 0x0000008a8c18723c */ /* 0x040ff00000001818 */
[C---:B------:R-:W-:Y:S08]  /*63f0*/  HMMA.16816.F32 R28, R140.reuse, R168, R28 ;  /* 0x000000a88c1c723c */ /* 0x040ff0000000181c */
[----:B------:R-:W-:Y:S01]  /*6400*/  HMMA.16816.F32 R32, R140, R170, R32 ;  /* 0x000000aa8c20723c */ /* 0x000fe20000001820 */
[----:B------:R-:W-:Y:S07]  /*6410*/  @!UPT UIADD3 URZ, URZ, URZ, URZ ;  /* 0x0000003f3f3ff290 */ /* 0x000fee000fffe03f */
[----:B------:R-:W-:-:S11]  /*6420*/  @!P2 BRA `(.L_x_57) ;  /* 0x000004a00000a947 */ /* 0x000fd60003800000 */
[----:B------:R-:W-:Y:S01]  /*6430*/  IMAD.MOV.U32 R0, RZ, RZ, 0x1 ;  /* 0x00000001ff007424 */ /* 0x000fe200078e00ff */
[----:B------:R-:W-:Y:S01]  /*6440*/  SHF.R.S32.HI R190, RZ, 0x1f, R199 ;  /* 0x0000001fffbe7819 */ /* 0x000fe200000114c7 */
[----:B------:R-:W-:Y:S01]  /*6450*/  IMAD R2, R193, 0x40, R202 ;  /* 0x00000040c1027824 */ /* 0x000fe200078e02ca */
[----:B------:R-:W-:Y:S01]  /*6460*/  SHF.R.S32.HI R191, RZ, 0x1f, R198 ;  /* 0x0000001fffbf7819 */ /* 0x000fe200000114c6 */
[----:B------:R-:W-:Y:S01]  /*6470*/  IMAD.MOV.U32 R188, RZ, RZ, RZ ;  /* 0x000000ffffbc7224 */ /* 0x000fe200078e00ff */
[----:B------:R-:W-:Y:S01]  /*6480*/  ISETP.NE.AND P2, PT, R0, c[0x0][0x2b8], PT ;  /* 0x0000ae0000007a0c */ /* 0x000fe20003f45270 */
[----:B------:R-:W-:Y:S01]  /*6490*/  IMAD R0, R197, 0x20, R201 ;  /* 0x00000020c5007824 */ /* 0x000fe200078e02c9 */
[C---:B------:R-:W-:Y:S01]  /*64a0*/  SHF.L.U64.HI R141, R199.reuse, 0x1, R190 ;  /* 0x00000001c78d7819 */ /* 0x040fe200000102be */
[----:B------:R-:W-:Y:S01]  /*64b0*/  IMAD.SHL.U32 R144, R199, 0x2, RZ ;  /* 0x00000002c7907824 */ /* 0x000fe200078e00ff */
[----:B------:R-:W-:Y:S01]  /*64c0*/  SHF.R.S32.HI R190, RZ, 0x1f, R194 ;  /* 0x0000001fffbe7819 */ /* 0x000fe200000114c2 */
[----:B------:R-:W-:Y:S01]  /*64d0*/  IMAD.SHL.U32 R143, R198, 0x2, RZ ;  /* 0x00000002c68f7824 */ /* 0x000fe200078e00ff */
[----:B------:R-:W-:Y:S01]  /*64e0*/  IADD3 R2, R2, -0x40, R0 ;  /* 0xffffffc002027810 */ /* 0x000fe20007ffe000 */
[----:B------:R-:W-:Y:S01]  /*64f0*/  IMAD.SHL.U32 R142, R194, 0x2, RZ ;  /* 0x00000002c28e7824 */ /* 0x000fe200078e00ff */
[----:B------:R-:W-:Y:S02]  /*6500*/  SHF.L.U64.HI R139, R198, 0x1, R191 ;  /* 0x00000001c68b7819 */ /* 0x000fe400000102bf */
[----:B------:R-:W-:Y:S01]  /*6510*/  SHF.L.U64.HI R140, R194, 0x1, R190 ;  /* 0x00000001c28c7819 */ /* 0x000fe200000102be */
[----:B------:R-:W-:Y:S02]  /*6520*/  IMAD.MOV.U32 R0, RZ, RZ, R2 ;  /* 0x000000ffff007224 */ /* 0x000fe400078e0002 */
[----:B------:R-:W-:Y:S05]  /*6530*/  @P2 IMAD.HI.U32 R3, R2, c[0x0][0x2bc], RZ ;  /* 0x0000af0002032a27 */ /* 0x000fea00078e00ff */
[----:B------:R-:W-:Y:S04]  /*6540*/  @P2 SHF.R.U32.HI R0, RZ, c[0x0][0x2c0], R3 ;  /* 0x0000b000ff002a19 */ /* 0x000fe80000011603 */
[C---:B------:R-:W-:Y:S04]  /*6550*/  @!P6 IADD3 R3, P2, R0.reuse, R206, RZ ;  /* 0x000000ce0003e210 */ /* 0x040fe80007f5e0ff */
[----:B------:R-:W-:Y:S01]  /*6560*/  @!P6 LEA.HI.X.SX32 R125, R0, R210, 0x1, P2 ;  /* 0x000000d2007de211 */ /* 0x000fe200010f0eff */
[----:B------:R-:W-:Y:S01]  /*6570*/  IMAD.MOV R0, RZ, RZ, -R0 ;  /* 0x000000ffff007224 */ /* 0x000fe200078e0a00 */
[C---:B------:R-:W-:Y:S03]  /*6580*/  @!P6 LEA R124, P2, R3.reuse, c[0x0][0x2a0], 0x2 ;  /* 0x0000a800037cea11 */ /* 0x040fe600078410ff */
[----:B------:R-:W-:Y:S01]  /*6590*/  IMAD R189, R0, c[0x0][0x2b8], R2 ;  /* 0x0000ae0000bd7a24 */ /* 0x000fe200078e0202 */
[----:B------:R-:W-:Y:S03]  /*65a0*/  @!P6 LEA.HI.X R125, R3, c[0x0][0x2a4], R125, 0x2, P2 ;  /* 0x0000a900037dea11 */ /* 0x000fe600010f147d */
[C---:B------:R-:W-:Y:S01]  /*65b0*/  IMAD.WIDE.U32 R2, R189.reuse, c[0x0][0x1e0], RZ ;  /* 0x00007800bd027a25 */ /* 0x040fe200078e00ff */
[----:B------:R-:W-:Y:S01]  /*65c0*/  SHF.R.S32.HI R0, RZ, 0x1f, R189 ;  /* 0x0000001fff007819 */ /* 0x000fe200000114bd */
[----:B------:R-:W2:Y:S04]  /*65d0*/  @!P6 LDG.E R188, [R124.64] ;  /* 0x000000067cbce981 */ /* 0x000ea8000c1e1900 */
[----:B------:R-:W-:Y:S04]  /*65e0*/  IMAD R0, R0, c[0x0][0x1e0], RZ ;  /* 0x0000780000007a24 */ /* 0x000fe800078e02ff */
[----:B------:R-:W-:Y:S04]  /*65f0*/  IMAD R0, R189, c[0x0][0x1e4], R0 ;  /* 0x00007900bd007a24 */ /* 0x000fe800078e0200 */
[----:B------:R-:W-:Y:S01]  /*6600*/  IMAD.IADD R3, R3, 0x1, R0 ;  /* 0x0000000103037824 */ /* 0x000fe200078e0200 */
[----:B--2---:R-:W-:Y:S03]  /*6610*/  SHF.R.S32.HI R0, RZ, 0x1f, R188 ;  /* 0x0000001fff007819 */ /* 0x004fe600000114bc */
[----:B------:R-:W-:Y:S04]  /*6620*/  IMAD.WIDE.U32 R2, R188, c[0x0][0x1f0], R2 ;  /* 0x00007c00bc027a25 */ /* 0x000fe800078e0002 */
[----:B------:R-:W-:Y:S01]  /*6630*/  IMAD R124, R0, c[0x0][0x1f0], RZ ;  /* 0x00007c00007c7a24 */ /* 0x000fe200078e02ff */
[----:B------:R-:W-:Y:S03]  /*6640*/  IADD3 R0, P2, R204, R2, RZ ;  /* 0x00000002cc007210 */ /* 0x000fe60007f5e0ff */
[----:B------:R-:W-:Y:S05]  /*6650*/  IMAD R124, R188, c[0x0][0x1f4], R124 ;  /* 0x00007d00bc7c7a24 */ /* 0x000fea00078e027c */
[----:B------:R-:W-:Y:S02]  /*6660*/  IADD3.X R2, R203, R3, R124, P2, !PT ;  /* 0x00000003cb027210 */ /* 0x000fe400017fe47c */
[C---:B------:R-:W-:Y:S04]  /*6670*/  LEA R138, P2, R0.reuse, c[0x0][0x1c8], 0x1 ;  /* 0x00007200008a7a11 */ /* 0x040fe800078408ff */
[----:B------:R-:W-:Y:S01]  /*6680*/  LEA.HI.X R125, R0, c[0x0][0x1cc], R2, 0x1, P2 ;  /* 0x00007300007d7a11 */ /* 0x000fe200010f0c02 */
[----:B------:R-:W-:-:S06]  /*6690*/  BRA.DIV ~URZ, `(.L_x_58) ;  /* 0x00006e927f007947 */ /* 0x000fcc000b800000 */
[----:B------:R1:W2:Y:S02]  /*66a0*/  SHFL.IDX PT, R124, R125, RZ, 0x181f ;  /* 0x00181fff7d7c7589 */ /* 0x0002a400000e0000 */
.L_x_136:
[----:B------:R-:W-:-:S05]  /*66b0*/  BRA.DIV ~URZ, `(.L_x_59) ;  /* 0x00006ee27f007947 */ /* 0x000fca000b800000 */
[----:B------:R-:W3:Y:S01]  /*66c0*/  SHFL.IDX PT, R0, R138, RZ, 0x181f ;  /* 0x00181fff8a007589 */ /* 0x000ee200000e0000 */
[C---:B------:R-:W-:Y:S02]  /*66d0*/  IADD3 R2, -R192.reuse, 0x10, RZ ;  /* 0x00000010c0027810 */ /* 0x040fe40007ffe1ff */
[----:B------:R-:W-:Y:S02]  /*66e0*/  ISETP.NE.U32.AND P2, PT, R192, RZ, PT ;  /* 0x000000ffc000720c */ /* 0x000fe40003f45070 */
[----:B------:R-:W-:Y:S04]  /*66f0*/  LOP3.LUT R2, R2, 0xf, RZ, 0xc0, !PT ;  /* 0x0000000f02027812 */ /* 0x000fe800078ec0ff */
[----:B---3--:R-:W-:Y:S04]  /*6700*/  IADD3 R2, P4, P3, R2, R0, R142 ;  /* 0x0000000002027210 */ /* 0x008fe80007b9e08e */
[----:B--2---:R-:W-:Y:S05]  /*6710*/  IADD3.X R3, RZ, R124, R140, P4, P3 ;  /* 0x0000007cff037210 */ /* 0x004fea00027e648c */
[----:B------:R-:W-:Y:S01]  /*6720*/  @!PT LDS RZ, [RZ] ;  /* 0x00000000fffff984 */ /* 0x000fe20000000800 */
[----:B------:R-:W-:Y:S01]  /*6730*/  @!PT LDS RZ, [RZ] ;  /* 0x00000000fffff984 */ /* 0x000fe20000000800 */
[----:B------:R2:W-:Y:S01]  /*6740*/  LDGSTS.E.BYPASS.LTC128B.128.ZFILL [R187+0x6100], [R2.64], P2 ;  /* 0x0610000002bb7fae */ /* 0x0005e20009141d46 */
[----:B------:R-:W-:Y:S05]  /*6750*/  IADD3 R136, P2, R0, R143, RZ ;  /* 0x0000008f00887210 */ /* 0x000fea0007f5e0ff */
[----:B------:R-:W-:Y:S05]  /*6760*/  IMAD.X R137, R124, 0x1, R139, P2 ;  /* 0x000000017c897824 */ /* 0x000fea00010e068b */
[----:B------:R3:W-:Y:S01]  /*6770*/  LDGSTS.E.BYPASS.LTC128B.128 [R187+0x8100], [R136.64], !P0 ;  /* 0x0810000088bb7fae */ /* 0x0007e2000c101d46 */
[----:B--2---:R-:W-:Y:S03]  /*6780*/  IADD3 R2, P2, R0, R144, RZ ;  /* 0x0000009000027210 */ /* 0x004fe60007f5e0ff */
[----:B------:R3:W2:Y:S02]  /*6790*/  SHFL.IDX PT, R0, R138, 0x1, 0x181f ;  /* 0x00381f008a007f89 */ /* 0x0006a400000e0000 */
[----:B------:R-:W-:Y:S02]  /*67a0*/  IMAD.X R3, R124, 0x1, R141, P2 ;  /* 0x000000017c037824 */ /* 0x000fe400010e068d */
[----:B------:R3:W4:Y:S04]  /*67b0*/  SHFL.IDX PT, R124, R125, 0x1, 0x181f ;  /* 0x00381f007d7c7f89 */ /* 0x00072800000e0000 */
[----:B------:R3:W-:Y:S02]  /*67c0*/  LDGSTS.E.BYPASS.LTC128B.128 [R187+0xa100], [R2.64], !P1 ;  /* 0x0a10000002bb7fae */ /* 0x0007e4000c901d46 */
.L_x_137:
[----:B---3--:R-:W-:Y:S02]  /*67d0*/  IADD3 R2, -R192, 0x10, RZ ;  /* 0x00000010c0027810 */ /* 0x008fe40007ffe1ff */
[----:B--2---:R-:W-:Y:S02]  /*67e0*/  IADD3 R136, P2, R0, R143, RZ ;  /* 0x0000008f00887210 */ /* 0x004fe40007f5e0ff */
[----:B------:R-:W-:Y:S03]  /*67f0*/  LOP3.LUT R2, R2, 0xf, RZ, 0xc0, !PT ;  /* 0x0000000f02027812 */ /* 0x000fe600078ec0ff */
[----:B----4-:R-:W-:Y:S01]  /*6800*/  IMAD.X R137, R124, 0x1, R139, P2 ;  /* 0x000000017c897824 */ /* 0x010fe200010e068b */
[----:B------:R-:W-:Y:S02]  /*6810*/  IADD3 R138, P4, P3, R2, R0, R142 ;  /* 0x00000000028a7210 */ /* 0x000fe40007b9e08e */
[----:B------:R-:W-:Y:S02]  /*6820*/  IADD3 R2, P2, R0, R144, RZ ;  /* 0x0000009000027210 */ /* 0x000fe40007f5e0ff */
[----:B------:R-:W-:Y:S03]  /*6830*/  IADD3.X R139, RZ, R124, R140, P4, P3 ;  /* 0x0000007cff8b7210 */ /* 0x000fe600027e648c */
[----:B------:R-:W-:Y:S01]  /*6840*/  IMAD.X R3, R124, 0x1, R141, P2 ;  /* 0x000000017c037824 */ /* 0x000fe200010e068d */
[----:B------:R-:W-:Y:S11]  /*6850*/  ISETP.NE.U32.AND P2, PT, R192, RZ, PT ;  /* 0x000000ffc000720c */ /* 0x000ff60003f45070 */
[----:B------:R-:W-:Y:S02]  /*6860*/  @!UPT UIADD3 URZ, URZ, URZ, URZ ;  /* 0x0000003f3f3ff290 */ /* 0x000fe4000fffe03f */
[----:B------:R-:W-:Y:S01]  /*6870*/  @!PT LDS RZ, [RZ] ;  /* 0x00000000fffff984 */ /* 0x000fe20000000800 */
[----:B------:R-:W-:Y:S01]  /*6880*/  @!PT LDS RZ, [RZ] ;  /* 0x00000000fffff984 */ /* 0x000fe20000000800 */
[----:B------:R-:W-:Y:S01]  /*6890*/  @!PT LDS RZ, [RZ] ;  /* 0x00000000fffff984 */ /* 0x000fe20000000800 */
[----:B------:R2:W-:Y:S04]  /*68a0*/  LDGSTS.E.BYPASS.LTC128B.128.ZFILL [R187+0x7100], [R138.64], P2 ;  /* 0x071000008abb7fae */ /* 0x0005e80009141d46 */
[----:B------:R2:W-:Y:S04]  /*68b0*/  LDGSTS.E.BYPASS.LTC128B.128 [R187+0x9100], [R136.64], !P0 ;  /* 0x0910000088bb7fae */ /* 0x0005e8000c101d46 */
[----:B------:R2:W-:Y:S02]  /*68c0*/  LDGSTS.E.BYPASS.LTC128B.128 [R187+0xb100], [R2.64], !P1 ;  /* 0x0b10000002bb7fae */ /* 0x0005e4000c901d46 */
.L_x_57:
[----:B------:R-:W-:Y:S05]  /*68d0*/  BSYNC B0 ;  /* 0x0000000000007941 */ /* 0x000fea0003800000 */
.L_x_56:
[----:B--2---:R-:W-:Y:S01]  /*68e0*/  FMNMX.FTZ R2, R4, R126, !PT ;  /* 0x0000007e04027209 */ /* 0x004fe20007810000 */
[----:B------:R-:W0:Y:S01]  /*68f0*/  LDGDEPBAR ;  /* 0x00000000000079af */ /* 0x000e220000000000 */
[----:B------:R-:W-:Y:S02]  /*6900*/  FMNMX.FTZ R0, R6, R127, !PT ;  /* 0x0000007f06007209 */ /* 0x000fe40007810000 */
        /* <DEDUP_REMOVED lines=29> */
[----:B------:R-:W-:Y:S01]  /*6ae0*/  FMNMX.FTZ R136, R35, R0, !PT ;  /* 0x0000000023887209 */ /* 0x000fe20007810000 */
[----:B------:R-:W-:-:S05]  /*6af0*/  BRA.DIV ~URZ, `(.L_x_60) ;  /* 0x00006cb27f007947 */ /* 0x000fca000b800000 */
[----:B------:R-:W2:Y:S04]  /*6b00*/  SHFL.BFLY PT, R2, R124, 0x2, 0x1f ;  /* 0x0c401f007c027f89 */ /* 0x000ea800000e0000 */
[----:B------:R-:W3:Y:S01]  /*6b10*/  SHFL.BFLY PT, R0, R136, 0x2, 0x1f ;  /* 0x0c401f0088007f89 */ /* 0x000ee200000e0000 */
[----:B--2---:R-:W-:Y:S02]  /*6b20*/  FMNMX.FTZ R2, R124, R2, !PT ;  /* 0x000000027c027209 */ /* 0x004fe40007810000 */
[----:B---3--:R-:W-:Y:S03]  /*6b30*/  FMNMX.FTZ R124, R136, R0, !PT ;  /* 0x00000000887c7209 */ /* 0x008fe60007810000 */
[----:B------:R-:W2:Y:S04]  /*6b40*/  SHFL.BFLY PT, R3, R2, 0x1, 0x1f ;  /* 0x0c201f0002037f89 */ /* 0x000ea800000e0000 */
[----:B------:R3:W4:Y:S01]  /*6b50*/  SHFL.BFLY PT, R0, R124, 0x1, 0x1f ;  /* 0x0c201f007c007f89 */ /* 0x00072200000e0000 */
[----:B-12---:R-:W-:Y:S05]  /*6b60*/  FMNMX.FTZ R125, R2, R3, !PT ;  /* 0x00000003027d7209 */ /* 0x006fea0007810000 */
.L_x_138:
[C---:B------:R-:W-:Y:S01]  /*6b70*/  FMUL.FTZ R144, R125.reuse, c[0x0][0x2d0] ;  /* 0x0000b4007d907a20 */ /* 0x040fe20000410000 */
[----:B------:R-:W-:Y:S01]  /*6b80*/  WARPSYNC 0xffffffff ;  /* 0xffffffff00007948 */ /* 0x000fe20003800000 */
[----:B------:R-:W-:Y:S01]  /*6b90*/  FADD.FTZ R2, -R125, R126 ;  /* 0x0000007e7d027221 */ /* 0x000fe20000010100 */
[----:B------:R-:W1:Y:S01]  /*6ba0*/  LDSM.16.MT88.4 R140, [R178] ;  /* 0x00000000b28c783b */ /* 0x000e620000004200 */
[--C-:B------:R-:W-:Y:S01]  /*6bb0*/  FFMA.FTZ R3, R4, c[0x0][0x2d0], -R144.reuse ;  /* 0x0000b40004037a23 */ /* 0x100fe20000010890 */
[----:B------:R-:W-:Y:S01]  /*6bc0*/  ISETP.GT.AND P0, PT, R193, R200, PT ;  /* 0x000000c8c100720c */ /* 0x000fe20003f04270 */
[----:B------:R-:W-:Y:S02]  /*6bd0*/  FMUL.FTZ R2, R2, c[0x0][0x2d0] ;  /* 0x0000b40002027a20 */ /* 0x000fe40000410000 */
[----:B------:R2:W-:Y:S01]  /*6be0*/  MUFU.EX2 R126, R3 ;  /* 0x00000003007e7308 */ /* 0x0005e20000000800 */
[--C-:B------:R-:W-:Y:S09]  /*6bf0*/  FFMA.FTZ R29, R29, c[0x0][0x2d0], -R144.reuse ;  /* 0x0000b4001d1d7a23 */ /* 0x100ff20000010890 */
[----:B------:R-:W-:Y:S01]  /*6c00*/  MUFU.EX2 R2, R2 ;  /* 0x0000000200027308 */ /* 0x000fe20000000800 */
[--C-:B--2---:R-:W-:Y:S09]  /*6c10*/  FFMA.FTZ R3, R5, c[0x0][0x2d0], -R144.reuse ;  /* 0x0000b40005037a23 */ /* 0x104ff20000010890 */
[----:B------:R2:W5:Y:S02]  /*6c20*/  MUFU.EX2 R147, R3 ;  /* 0x0000000300937308 */ /* 0x0005640000000800 */
[--C-:B--2---:R-:W-:Y:S01]  /*6c30*/  FFMA.FTZ R3, R8, c[0x0][0x2d0], -R144.reuse ;  /* 0x0000b40008037a23 */ /* 0x104fe20000010890 */
[----:B-----5:R-:W-:Y:S01]  /*6c40*/  F2FP.PACK_AB R136, R147, R126 ;  /* 0x0000007e9388723e */ /* 0x020fe200000000ff */
[C---:B------:R-:W-:Y:S06]  /*6c50*/  FMUL.FTZ R8, R2.reuse, R128 ;  /* 0x0000008002087220 */ /* 0x040fec0000410000 */
[----:B------:R2:W-:Y:S01]  /*6c60*/  MUFU.EX2 R153, R3 ;  /* 0x0000000300997308 */ /* 0x0005e20000000800 */
[C---:B------:R-:W-:Y:S02]  /*6c70*/  FMUL.FTZ R5, R2.reuse, R133 ;  /* 0x0000008502057220 */ /* 0x040fe40000410000 */
        /* <DEDUP_REMOVED lines=10> */
[----:B------:R-:W-:Y:S01]  /*6d20*/  FMUL.FTZ R56, R2, R56 ;  /* 0x0000003802387220 */ /* 0x000fe20000410000 */
[----:B--2-4-:R-:W-:Y:S01]  /*6d30*/  FMNMX.FTZ R3, R0, R124, !PT ;  /* 0x0000007c00037209 */ /* 0x014fe20007810000 */
[----:B------:R-:W-:Y:S02]  /*6d40*/  FFMA.FTZ R0, R9, c[0x0][0x2d0], -R144 ;  /* 0x0000b40009007a23 */ /* 0x000fe40000010890 */
[C---:B------:R-:W-:Y:S02]  /*6d50*/  FMUL.FTZ R9, R2.reuse, R129 ;  /* 0x0000008102097220 */ /* 0x040fe40000410000 */
[----:B------:R-:W2:Y:S01]  /*6d60*/  MUFU.EX2 R154, R0 ;  /* 0x00000000009a7308 */ /* 0x000ea20000000800 */
        /* <DEDUP_REMOVED lines=12> */
[----:B--2---:R-:W-:Y:S01]  /*6e30*/  F2FP.PACK_AB R138, R154, R153 ;  /* 0x000000999a8a723e */ /* 0x004fe200000000ff */
[C---:B------:R-:W-:Y:S02]  /*6e40*/  FADD.FTZ R0, -R3.reuse, R127 ;  /* 0x0000007f03007221 */ /* 0x040fe40000010100 */
[----:B------:R-:W-:Y:S02]  /*6e50*/  FMUL.FTZ R127, R3, c[0x0][0x2d0] ;  /* 0x0000b400037f7a20 */ /* 0x000fe40000410000 */
[----:B------:R-:W-:Y:S02]  /*6e60*/  FMUL.FTZ R0, R0, c[0x0][0x2d0] ;  /* 0x0000b40000007a20 */ /* 0x000fe40000410000 */
[--C-:B------:R-:W-:Y:S02]  /*6e70*/  FFMA.FTZ R4, R10, c[0x0][0x2d0], -R127.reuse ;  /* 0x0000b4000a047a23 */ /* 0x100fe4000001087f */
[--C-:B------:R-:W-:Y:S02]  /*6e80*/  FFMA.FTZ R6, R6, c[0x0][0x2d0], -R127.reuse ;  /* 0x0000b40006067a23 */ /* 0x100fe4000001087f */
[----:B------:R2:W-:Y:S01]  /*6e90*/  MUFU.EX2 R152, R4 ;  /* 0x0000000400987308 */ /* 0x0005e20000000800 */
[--C-:B------:R-:W-:Y:S02]  /*6ea0*/  FFMA.FTZ R7, R7, c[0x0][0x2d0], -R127.reuse ;  /* 0x0000b40007077a23 */ /* 0x100fe4000001087f */
[C---:B------:R-:W-:Y:S02]  /*6eb0*/  FMUL.FTZ R81, R2.reuse, R81 ;  /* 0x0000005102517220 */ /* 0x040fe40000410000 */
[C---:B------:R-:W-:Y:S02]  /*6ec0*/  FMUL.FTZ R84, R2.reuse, R84 ;  /* 0x0000005402547220 */ /* 0x040fe40000410000 */
[C---:B------:R-:W-:Y:S02]  /*6ed0*/  FMUL.FTZ R85, R2.reuse, R85 ;  /* 0x0000005502557220 */ /* 0x040fe40000410000 */
[C---:B------:R-:W-:Y:S01]  /*6ee0*/  FMUL.FTZ R88, R2.reuse, R88 ;  /* 0x0000005802587220 */ /* 0x040fe20000410000 */
[----:B------:R-:W4:Y:S01]  /*6ef0*/  MUFU.EX2 R0, R0 ;  /* 0x0000000000007308 */ /* 0x000f220000000800 */
[C---:B------:R-:W-:Y:S02]  /*6f00*/  FMUL.FTZ R89, R2.reuse, R89 ;  /* 0x0000005902597220 */ /* 0x040fe40000410000 */
[C---:B------:R-:W-:Y:S02]  /*6f10*/  FMUL.FTZ R92, R2.reuse, R92 ;  /* 0x0000005c025c7220 */ /* 0x040fe40000410000 */
[C---:B------:R-:W-:Y:S02]  /*6f20*/  FMUL.FTZ R93, R2.reuse, R93 ;  /* 0x0000005d025d7220 */ /* 0x040fe40000410000 */
[C---:B------:R-:W-:Y:S02]  /*6f30*/  FMUL.FTZ R96, R2.reuse, R96 ;  /* 0x0000006002607220 */ /* 0x040fe40000410000 */
[C---:B------:R-:W-:Y:S01]  /*6f40*/  FMUL.FTZ R97, R2.reuse, R97 ;  /* 0x0000006102617220 */ /* 0x040fe20000410000 */
[----:B------:R5:W-:Y:S01]  /*6f50*/  MUFU.EX2 R145, R6 ;  /* 0x0000000600917308 */ /* 0x000be20000000800 */
[C---:B------:R-:W-:Y:S02]  /*6f60*/  FMUL.FTZ R100, R2.reuse, R100 ;  /* 0x0000006402647220 */ /* 0x040fe40000410000 */
[C---:B------:R-:W-:Y:S02]  /*6f70*/  FMUL.FTZ R101, R2.reuse, R101 ;  /* 0x0000006502657220 */ /* 0x040fe40000410000 */
[--C-:B--2---:R-:W-:Y:S02]  /*6f80*/  FFMA.FTZ R4, R11, c[0x0][0x2d0], -R127.reuse ;  /* 0x0000b4000b047a23 */ /* 0x104fe4000001087f */
[C---:B------:R-:W-:Y:S02]  /*6f90*/  FMUL.FTZ R104, R2.reuse, R104 ;  /* 0x0000006802687220 */ /* 0x040fe40000410000 */
[C---:B------:R-:W-:Y:S01]  /*6fa0*/  FMUL.FTZ R105, R2.reuse, R105 ;  /* 0x0000006902697220 */ /* 0x040fe20000410000 */
[----:B------:R-:W2:Y:S01]  /*6fb0*/  MUFU.EX2 R146, R7 ;  /* 0x0000000700927308 */ /* 0x000ea20000000800 */
[C---:B------:R-:W-:Y:S02]  /*6fc0*/  FMUL.FTZ R108, R2.reuse, R108 ;  /* 0x0000006c026c7220 */ /* 0x040fe40000410000 */
[----:B------:R-:W-:Y:S02]  /*6fd0*/  FMUL.FTZ R109, R2, R109 ;  /* 0x0000006d026d7220 */ /* 0x000fe40000410000 */
[C---:B----4-:R-:W-:Y:S02]  /*6fe0*/  FMUL.FTZ R10, R0.reuse, R130 ;  /* 0x00000082000a7220 */ /* 0x050fe40000410000 */
[C---:B------:R-:W-:Y:S02]  /*6ff0*/  FMUL.FTZ R11, R0.reuse, R131 ;  /* 0x00000083000b7220 */ /* 0x040fe40000410000 */
[----:B------:R-:W4:Y:S01]  /*7000*/  LDSM.16.MT88.4 R128, [R179] ;  /* 0x00000000b380783b */ /* 0x000f220000004200 */
[----:B------:R-:W3:Y:S01]  /*7010*/  MUFU.EX2 R159, R4 ;  /* 0x00000004009f7308 */ /* 0x000ee20000000800 */
[C---:B------:R-:W-:Y:S02]  /*7020*/  FMUL.FTZ R38, R0.reuse, R38 ;  /* 0x0000002600267220 */ /* 0x040fe40000410000 */
[C---:B------:R-:W-:Y:S02]  /*7030*/  FMUL.FTZ R39, R0.reuse, R39 ;  /* 0x0000002700277220 */ /* 0x040fe40000410000 */
[C---:B-----5:R-:W-:Y:S02]  /*7040*/  FMUL.FTZ R6, R0.reuse, R134 ;  /* 0x0000008600067220 */ /* 0x060fe40000410000 */
[C---:B------:R-:W-:Y:S02]  /*7050*/  FMUL.FTZ R42, R0.reuse, R42 ;  /* 0x0000002a002a7220 */ /* 0x040fe40000410000 */
[C---:B------:R-:W-:Y:S02]  /*7060*/  FMUL.FTZ R43, R0.reuse, R43 ;  /* 0x0000002b002b7220 */ /* 0x040fe40000410000 */
[C---:B------:R-:W-:Y:S02]  /*7070*/  FMUL.FTZ R46, R0.reuse, R46 ;  /* 0x0000002e002e7220 */ /* 0x040fe40000410000 */
[----:B------:R-:W-:Y:S01]  /*7080*/  FMUL.FTZ R47, R0, R47 ;  /* 0x0000002f002f7220 */ /* 0x000fe20000410000 */
[----:B--2---:R-:W-:Y:S01]  /*7090*/  F2FP.PACK_AB R137, R146, R145 ;  /* 0x000000919289723e */ /* 0x004fe200000000ff */
[C---:B------:R-:W-:Y:S02]  /*70a0*/  FMUL.FTZ R7, R0.reuse, R135 ;  /* 0x0000008700077220 */ /* 0x040fe40000410000 */
[C---:B------:R-:W-:Y:S02]  /*70b0*/  FMUL.FTZ R50, R0.reuse, R50 ;  /* 0x0000003200327220 */ /* 0x040fe40000410000 */
[C---:B------:R-:W-:Y:S02]  /*70c0*/  FMUL.FTZ R51, R0.reuse, R51 ;  /* 0x0000003300337220 */ /* 0x040fe40000410000 */
[C---:B------:R-:W-:Y:S02]  /*70d0*/  FMUL.FTZ R54, R0.reuse, R54 ;  /* 0x0000003600367220 */ /* 0x040fe40000410000 */
[----:B------:R-:W-:Y:S01]  /*70e0*/  FMUL.FTZ R55, R0, R55 ;  /* 0x0000003700377220 */ /* 0x000fe20000410000 */
[----:B---3--:R-:W-:Y:S01]  /*70f0*/  F2FP.PACK_AB R139, R159, R152 ;  /* 0x000000989f8b723e */ /* 0x008fe200000000ff */
[----:B------:R-:W-:Y:S02]  /*7100*/  FMUL.FTZ R4, R2, R132 ;  /* 0x0000008402047220 */ /* 0x000fe40000410000 */
[----:B------:R-:W-:Y:S01]  /*7110*/  LDSM.16.MT88.4 R132, [R179+0x800] ;  /* 0x00080000b384783b */ /* 0x000fe20000004200 */
[C---:B------:R-:W-:Y:S02]  /*7120*/  FMUL.FTZ R58, R0.reuse, R58 ;  /* 0x0000003a003a7220 */ /* 0x040fe40000410000 */
[C---:B------:R-:W-:Y:S02]  /*7130*/  FMUL.FTZ R59, R0.reuse, R59 ;  /* 0x0000003b003b7220 */ /* 0x040fe40000410000 */
[C---:B-1----:R-:W-:Y:S05]  /*7140*/  HMMA.16816.F32 R4, R136.reuse, R140, R4 ;  /* 0x0000008c8804723c */ /* 0x042fea0000001804 */
[C---:B------:R-:W-:Y:S02]  /*7150*/  FMUL.FTZ R62, R0.reuse, R62 ;  /* 0x0000003e003e7220 */ /* 0x040fe40000410000 */
[C---:B------:R-:W-:Y:S01]  /*7160*/  FMUL.FTZ R63, R0.reuse, R63 ;  /* 0x0000003f003f7220 */ /* 0x040fe20000410000 */
[C---:B------:R-:W-:Y:S04]  /*7170*/  HMMA.16816.F32 R8, R136.reuse, R142, R8 ;  /* 0x0000008e8808723c */ /* 0x040fe80000001808 */
[C---:B------:R-:W-:Y:S02]  /*7180*/  FMUL.FTZ R66, R0.reuse, R66 ;  /* 0x0000004200427220 */ /* 0x040fe40000410000 */
[C---:B------:R-:W-:Y:S02]  /*7190*/  FMUL.FTZ R67, R0.reuse, R67 ;  /* 0x0000004300437220 */ /* 0x040fe40000410000 */
[C---:B----4-:R-:W-:Y:S04]  /*71a0*/  HMMA.16816.F32 R36, R136.reuse, R128, R36 ;  /* 0x000000808824723c */ /* 0x050fe80000001824 */
[C---:B------:R-:W-:Y:S02]  /*71b0*/  FMUL.FTZ R70, R0.reuse, R70 ;  /* 0x0000004600467220 */ /* 0x040fe40000410000 */
[C---:B------:R-:W-:Y:S02]  /*71c0*/  FMUL.FTZ R71, R0.reuse, R71 ;  /* 0x0000004700477220 */ /* 0x040fe40000410000 */
[C---:B------:R-:W-:Y:S01]  /*71d0*/  HMMA.16816.F32 R40, R136.reuse, R130, R40 ;  /* 0x000000828828723c */ /* 0x040fe20000001828 */
[----:B------:R-:W1:Y:S03]  /*71e0*/  LDSM.16.MT88.4 R128, [R181] ;  /* 0x00000000b580783b */ /* 0x000e660000004200 */
[C---:B------:R-:W-:Y:S02]  /*71f0*/  FMUL.FTZ R74, R0.reuse, R74 ;  /* 0x0000004a004a7220 */ /* 0x040fe40000410000 */
[C---:B------:R-:W-:Y:S02]  /*7200*/  FMUL.FTZ R75, R0.reuse, R75 ;  /* 0x0000004b004b7220 */ /* 0x040fe40000410000 */
[C---:B------:R-:W-:Y:S04]  /*7210*/  FMUL.FTZ R78, R0.reuse, R78 ;  /* 0x0000004e004e7220 */ /* 0x040fe80000410000 */
[C---:B------:R-:W-:Y:S02]  /*7220*/  FMUL.FTZ R79, R0.reuse, R79 ;  /* 0x0000004f004f7220 */ /* 0x040fe40000410000 */
[C---:B------:R-:W-:Y:S02]  /*7230*/  FMUL.FTZ R82, R0.reuse, R82 ;  /* 0x0000005200527220 */ /* 0x040fe40000410000 */
[C---:B------:R-:W-:Y:S02]  /*7240*/  FMUL.FTZ R83, R0.reuse, R83 ;  /* 0x0000005300537220 */ /* 0x040fe40000410000 */
[C---:B------:R-:W-:Y:S02]  /*7250*/  FMUL.FTZ R86, R0.reuse, R86 ;  /* 0x0000005600567220 */ /* 0x040fe40000410000 */
[C---:B------:R-:W-:Y:S02]  /*7260*/  FMUL.FTZ R87, R0.reuse, R87 ;  /* 0x0000005700577220 */ /* 0x040fe40000410000 */
[C---:B------:R-:W-:Y:S02]  /*7270*/  FMUL.FTZ R90, R0.reuse, R90 ;  /* 0x0000005a005a7220 */ /* 0x040fe40000410000 */
[----:B------:R-:W-:Y:S02]  /*7280*/  FMUL.FTZ R91, R0, R91 ;  /* 0x0000005b005b7220 */ /* 0x000fe40000410000 */
[C---:B------:R-:W-:Y:S02]  /*7290*/  FMUL.FTZ R112, R2.reuse, R112 ;  /* 0x0000007002707220 */ /* 0x040fe40000410000 */
[C---:B------:R-:W-:Y:S02]  /*72a0*/  FMUL.FTZ R113, R2.reuse, R113 ;  /* 0x0000007102717220 */ /* 0x040fe40000410000 */
[C---:B------:R-:W-:Y:S02]  /*72b0*/  FMUL.FTZ R116, R2.reuse, R116 ;  /* 0x0000007402747220 */ /* 0x040fe40000410000 */
[C---:B------:R-:W-:Y:S02]  /*72c0*/  FMUL.FTZ R117, R2.reuse, R117 ;  /* 0x0000007502757220 */ /* 0x040fe40000410000 */
[C---:B------:R-:W-:Y:S02]  /*72d0*/  FMUL.FTZ R120, R2.reuse, R120 ;  /* 0x0000007802787220 */ /* 0x040fe40000410000 */
[----:B------:R-:W-:Y:S02]  /*72e0*/  FMUL.FTZ R121, R2, R121 ;  /* 0x0000007902797220 */ /* 0x000fe40000410000 */
[C---:B------:R-:W-:Y:S02]  /*72f0*/  FMUL.FTZ R94, R0.reuse, R94 ;  /* 0x0000005e005e7220 */ /* 0x040fe40000410000 */
[C---:B------:R-:W-:Y:S01]  /*7300*/  FMUL.FTZ R95, R0.reuse, R95 ;  /* 0x0000005f005f7220 */ /* 0x040fe20000410000 */
[C---:B-1----:R-:W-:Y:S03]  /*7310*/  HMMA.16816.F32 R44, R136.reuse, R128, R44 ;  /* 0x00000080882c723c */ /* 0x042fe6000000182c */
[C---:B------:R-:W-:Y:S02]  /*7320*/  FMUL.FTZ R98, R0.reuse, R98 ;  /* 0x0000006200627220 */ /* 0x040fe40000410000 */
[C---:B------:R-:W-:Y:S02]  /*7330*/  FMUL.FTZ R99, R0.reuse, R99 ;  /* 0x0000006300637220 */ /* 0x040fe40000410000 */
[C---:B------:R-:W-:Y:S01]  /*7340*/  FMUL.FTZ R102, R0.reuse, R102 ;  /* 0x0000006600667220 */ /* 0x040fe20000410000 */
        /* <DEDUP_REMOVED lines=11> */
[C---:B------:R-:W-:Y:S02]  /*7400*/  FMUL.FTZ R122, R0.reuse, R122 ;  /* 0x0000007a007a7220 */ /* 0x040fe40000410000 */
[----:B------:R-:W-:Y:S02]  /*7410*/  FMUL.FTZ R123, R0, R123 ;  /* 0x0000007b007b7220 */ /* 0x000fe40000410000 */
[----:B------:R-:W-:Y:S02]  /*7420*/  FFMA.FTZ R124, R2, R195, R126 ;  /* 0x000000c3027c7223 */ /* 0x000fe4000001007e */
[----:B------:R-:W-:Y:S02]  /*7430*/  FFMA.FTZ R2, R12, c[0x0][0x2d0], -R144 ;  /* 0x0000b4000c027a23 */ /* 0x000fe40000010890 */
[----:B------:R-:W-:Y:S02]  /*7440*/  FADD.FTZ R124, R147, R124 ;  /* 0x0000007c937c7221 */ /* 0x000fe40000010000 */
[----:B------:R2:W-:Y:S01]  /*7450*/  MUFU.EX2 R149, R2 ;  /* 0x0000000200957308 */ /* 0x0005e20000000800 */
[C---:B-1----:R-:W-:Y:S08]  /*7460*/  HMMA.16816.F32 R52, R136.reuse, R128, R52 ;  /* 0x000000808834723c */ /* 0x042ff00000001834 */
[C---:B------:R-:W-:Y:S01]  /*7470*/  HMMA.16816.F32 R56, R136.reuse, R130, R56 ;  /* 0x000000828838723c */ /* 0x040fe20000001838 */
[----:B------:R-:W1:Y:S03]  /*7480*/  LDSM.16.MT88.4 R128, [R178+0x2000] ;  /* 0x00200000b280783b */ /* 0x000e660000004200 */
[--C-:B--2---:R-:W-:Y:S04]  /*7490*/  FFMA.FTZ R2, R13, c[0x0][0x2d0], -R144.reuse ;  /* 0x0000b4000d027a23 */ /* 0x104fe80000010890 */
[----:B------:R2:W3:Y:S04]  /*74a0*/  MUFU.EX2 R151, R2 ;  /* 0x0000000200977308 */ /* 0x0004e80000000800 */
[--C-:B--2---:R-:W-:Y:S01]  /*74b0*/  FFMA.FTZ R2, R16, c[0x0][0x2d0], -R144.reuse ;  /* 0x0000b40010027a23 */ /* 0x104fe20000010890 */
[----:B---3--:R-:W-:Y:S01]  /*74c0*/  F2FP.PACK_AB R12, R151, R149 ;  /* 0x00000095970c723e */ /* 0x008fe200000000ff */
[C---:B-1----:R-:W-:Y:S04]  /*74d0*/  HMMA.16816.F32 R60, R136.reuse, R128, R60 ;  /* 0x00000080883c723c */ /* 0x042fe8000000183c */
[----:B------:R1:W-:Y:S04]  /*74e0*/  MUFU.EX2 R157, R2 ;  /* 0x00000002009d7308 */ /* 0x0003e80000000800 */
[C---:B------:R-:W-:Y:S01]  /*74f0*/  HMMA.16816.F32 R64, R136.reuse, R130, R64 ;  /* 0x000000828840723c */ /* 0x040fe20000001840 */
[----:B------:R-:W2:Y:S03]  /*7500*/  LDSM.16.MT88.4 R128, [R179+0x2000] ;  /* 0x00200000b380783b */ /* 0x000ea60000004200 */
[----:B-1----:R-:W-:Y:S04]  /*7510*/  FFMA.FTZ R2, R17, c[0x0][0x2d0], -R144 ;  /* 0x0000b40011027a23 */ /* 0x002fe80000010890 */
[----:B------:R1:W3:Y:S01]  /*7520*/  MUFU.EX2 R158, R2 ;  /* 0x00000002009e7308 */ /* 0x0002e20000000800 */
[C---:B--2---:R-:W-:Y:S03]  /*7530*/  HMMA.16816.F32 R68, R136.reuse, R128, R68 ;  /* 0x000000808844723c */ /* 0x044fe60000001844 */
[--C-:B-1----:R-:W-:Y:S01]  /*7540*/  FFMA.FTZ R2, R14, c[0x0][0x2d0], -R127.reuse ;  /* 0x0000b4000e027a23 */ /* 0x102fe2000001087f */
[----:B---3--:R-:W-:Y:S04]  /*7550*/  F2FP.PACK_AB R14, R158, R157 ;  /* 0x0000009d9e0e723e */ /* 0x008fe800000000ff */
[C---:B------:R-:W-:Y:S01]  /*7560*/  HMMA.16816.F32 R72, R136.reuse, R130, R72 ;  /* 0x000000828848723c */ /* 0x040fe20000001848 */
[----:B------:R-:W1:Y:S01]  /*7570*/  LDSM.16.MT88.4 R128, [R181+0x2000] ;  /* 0x00200000b580783b */ /* 0x000e620000004200 */
[----:B------:R2:W-:Y:S02]  /*7580*/  MUFU.EX2 R148, R2 ;  /* 0x0000000200947308 */ /* 0x0005e40000000800 */
[--C-:B--2---:R-:W-:Y:S08]  /*7590*/  FFMA.FTZ R2, R15, c[0x0][0x2d0], -R127.reuse ;  /* 0x0000b4000f027a23 */ /* 0x104ff0000001087f */
[----:B------:R2:W3:Y:S01]  /*75a0*/  MUFU.EX2 R150, R2 ;  /* 0x0000000200967308 */ /* 0x0004e20000000800 */
[C---:B-1----:R-:W-:Y:S08]  /*75b0*/  HMMA.16816.F32 R76, R136.reuse, R128, R76 ;  /* 0x00000080884c723c */ /* 0x042ff0000000184c */
[C---:B------:R-:W-:Y:S01]  /*75c0*/  HMMA.16816.F32 R80, R136.reuse, R130, R80 ;  /* 0x000000828850723c */ /* 0x040fe20000001850 */
[----:B------:R-:W1:Y:S03]  /*75d0*/  LDSM.16.MT88.4 R128, [R180+0x2000] ;  /* 0x00200000b480783b */ /* 0x000e660000004200 */
[----:B--2---:R-:W-:Y:S01]  /*75e0*/  FFMA.FTZ R2, R18, c[0x0][0x2d0], -R127 ;  /* 0x0000b40012027a23 */ /* 0x004fe2000001087f */
[----:B---3--:R-:W-:Y:S03]  /*75f0*/  F2FP.PACK_AB R13, R150, R148 ;  /* 0x00000094960d723e */ /* 0x008fe600000000ff */
[----:B------:R2:W-:Y:S04]  /*7600*/  MUFU.EX2 R156, R2 ;  /* 0x00000002009c7308 */ /* 0x0005e80000000800 */
[----:B--2---:R-:W-:Y:S02]  /*7610*/  FFMA.FTZ R2, R0, R196, R145 ;  /* 0x000000c400027223 */ /* 0x004fe40000010091 */
[--C-:B------:R-:W-:Y:S02]  /*7620*/  FFMA.FTZ R0, R19, c[0x0][0x2d0], -R127.reuse ;  /* 0x0000b40013007a23 */ /* 0x100fe4000001087f */
[----:B------:R-:W-:Y:S01]  /*7630*/  LDSM.16.MT88.4 R16, [R181+0x800] ;  /* 0x00080000b510783b */ /* 0x000fe20000004200 */
[----:B------:R-:W-:Y:S01]  /*7640*/  FADD.FTZ R126, R146, R2 ;  /* 0x00000002927e7221 */ /* 0x000fe20000010000 */
[----:B------:R2:W3:Y:S01]  /*7650*/  MUFU.EX2 R155, R0 ;  /* 0x00000000009b7308 */ /* 0x0004e20000000800 */
[----:B------:R-:W-:Y:S01]  /*7660*/  FFMA.FTZ R2, R33, c[0x0][0x2d0], -R144 ;  /* 0x0000b40021027a23 */ /* 0x000fe20000010890 */
[C---:B-1----:R-:W-:Y:S03]  /*7670*/  HMMA.16816.F32 R84, R136.reuse, R128, R84 ;  /* 0x000000808854723c */ /* 0x042fe60000001854 */
[----:B------:R-:W-:Y:S05]  /*7680*/  FADD.FTZ R33, R152, R126 ;  /* 0x0000007e98217221 */ /* 0x000fea0000010000 */
[C---:B------:R-:W-:Y:S01]  /*7690*/  HMMA.16816.F32 R88, R136.reuse, R130, R88 ;  /* 0x000000828858723c */ /* 0x040fe20000001858 */
[----:B------:R-:W1:Y:S03]  /*76a0*/  LDSM.16.MT88.4 R128, [R178+0x4000] ;  /* 0x00400000b280783b */ /* 0x000e660000004200 */
[--C-:B--2---:R-:W-:Y:S01]  /*76b0*/  FFMA.FTZ R0, R20, c[0x0][0x2d0], -R144.reuse ;  /* 0x0000b40014007a23 */ /* 0x104fe20000010890 */
[----:B---3--:R-:W-:Y:S03]  /*76c0*/  F2FP.PACK_AB R15, R155, R156 ;  /* 0x0000009c9b0f723e */ /* 0x008fe600000000ff */
[----:B------:R2:W-:Y:S01]  /*76d0*/  MUFU.EX2 R143, R0 ;  /* 0x00000000008f7308 */ /* 0x0005e20000000800 */
[C---:B-1----:R-:W-:Y:S03]  /*76e0*/  HMMA.16816.F32 R92, R136.reuse, R128, R92 ;  /* 0x00000080885c723c */ /* 0x042fe6000000185c */
[--C-:B--2---:R-:W-:Y:S06]  /*76f0*/  FFMA.FTZ R0, R21, c[0x0][0x2d0], -R144.reuse ;  /* 0x0000b40015007a23 */ /* 0x104fec0000010890 */
[----:B------:R1:W-:Y:S01]  /*7700*/  MUFU.EX2 R146, R0 ;  /* 0x0000000000927308 */ /* 0x0003e20000000800 */
[C---:B------:R-:W-:Y:S01]  /*7710*/  HMMA.16816.F32 R96, R136.reuse, R130, R96 ;  /* 0x000000828860723c */ /* 0x040fe20000001860 */
[----:B------:R-:W2:Y:S02]  /*7720*/  LDSM.16.MT88.4 R128, [R179+0x4000] ;  /* 0x00400000b380783b */ /* 0x000ea40000004200 */
[--C-:B-1----:R-:W-:Y:S06]  /*7730*/  FFMA.FTZ R0, R24, c[0x0][0x2d0], -R144.reuse ;  /* 0x0000b40018007a23 */ /* 0x102fec0000010890 */
[----:B------:R1:W-:Y:S01]  /*7740*/  MUFU.EX2 R145, R0 ;  /* 0x0000000000917308 */ /* 0x0003e20000000800 */
[C---:B--2---:R-:W-:Y:S08]  /*7750*/  HMMA.16816.F32 R100, R136.reuse, R128, R100 ;  /* 0x000000808864723c */ /* 0x044ff00000001864 */
[C---:B------:R-:W-:Y:S01]  /*7760*/  HMMA.16816.F32 R104, R136.reuse, R130, R104 ;  /* 0x000000828868723c */ /* 0x040fe20000001868 */
[----:B------:R-:W2:Y:S03]  /*7770*/  LDSM.16.MT88.4 R128, [R181+0x4000] ;  /* 0x00400000b580783b */ /* 0x000ea60000004200 */
[----:B-1----:R-:W-:Y:S04]  /*7780*/  FFMA.FTZ R0, R25, c[0x0][0x2d0], -R144 ;  /* 0x0000b40019007a23 */ /* 0x002fe80000010890 */
[----:B------:R1:W-:Y:S04]  /*7790*/  MUFU.EX2 R147, R0 ;  /* 0x0000000000937308 */ /* 0x0003e80000000800 */
[--C-:B-1----:R-:W-:Y:S06]  /*77a0*/  FFMA.FTZ R0, R22, c[0x0][0x2d0], -R127.reuse ;  /* 0x0000b40016007a23 */ /* 0x102fec000001087f */
[----:B------:R1:W3:Y:S01]  /*77b0*/  MUFU.EX2 R142, R0 ;  /* 0x00000000008e7308 */ /* 0x0002e20000000800 */
[C---:B--2---:R-:W-:Y:S08]  /*77c0*/  HMMA.16816.F32 R108, R136.reuse, R128, R108 ;  /* 0x00000080886c723c */ /* 0x044ff0000000186c */
[C---:B------:R-:W-:Y:S01]  /*77d0*/  HMMA.16816.F32 R112, R136.reuse, R130, R112 ;  /* 0x000000828870723c */ /* 0x040fe20000001870 */
[----:B------:R-:W2:Y:S03]  /*77e0*/  LDSM.16.MT88.4 R128, [R180+0x4000] ;  /* 0x00400000b480783b */ /* 0x000ea60000004200 */
[--C-:B-1----:R-:W-:Y:S05]  /*77f0*/  FFMA.FTZ R0, R23, c[0x0][0x2d0], -R127.reuse ;  /* 0x0000b40017007a23 */ /* 0x102fea000001087f */
[----:B------:R-:W-:Y:S01]  /*7800*/  LDSM.16.MT88.4 R20, [R179+0x1000] ;  /* 0x00100000b314783b */ /* 0x000fe20000004200 */
[----:B------:R1:W4:Y:S02]  /*7810*/  MUFU.EX2 R141, R0 ;  /* 0x00000000008d7308 */ /* 0x0003240000000800 */
[--C-:B-1----:R-:W-:Y:S01]  /*7820*/  FFMA.FTZ R0, R26, c[0x0][0x2d0], -R127.reuse ;  /* 0x0000b4001a007a23 */ /* 0x102fe2000001087f */
[C---:B--2---:R-:W-:Y:S07]  /*7830*/  HMMA.16816.F32 R116, R136.reuse, R128, R116 ;  /* 0x000000808874723c */ /* 0x044fee0000001874 */
[----:B------:R1:W2:Y:S01]  /*7840*/  MUFU.EX2 R140, R0 ;  /* 0x00000000008c7308 */ /* 0x0002a20000000800 */
[----:B------:R-:W-:Y:S01]  /*7850*/  HMMA.16816.F32 R120, R136, R130, R120 ;  /* 0x000000828878723c */ /* 0x000fe20000001878 */
[----:B------:R-:W5:Y:S08]  /*7860*/  LDSM.16.MT88.4 R128, [R178+0x800] ;  /* 0x00080000b280783b */ /* 0x000f700000004200 */
[----:B------:R-:W-:Y:S10]  /*7870*/  MUFU.EX2 R136, R29 ;  /* 0x0000001d00887308 */ /* 0x000ff40000000800 */
[----:B------:R2:W-:Y:S01]  /*7880*/  MUFU.EX2 R138, R2 ;  /* 0x00000002008a7308 */ /* 0x0005e20000000800 */
[----:B-1----:R-:W-:Y:S02]  /*7890*/  FFMA.FTZ R0, R27, c[0x0][0x2d0], -R127 ;  /* 0x0000b4001b007a23 */ /* 0x002fe4000001087f */
[----:B------:R-:W-:Y:S07]  /*78a0*/  LDSM.16.MT88.4 R24, [R181+0x1000] ;  /* 0x00100000b518783b */ /* 0x000fee0000004200 */
[----:B------:R1:W1:Y:S01]  /*78b0*/  MUFU.EX2 R139, R0 ;  /* 0x00000000008b7308 */ /* 0x0002620000000800 */
[----:B--2---:R-:W-:Y:S01]  /*78c0*/  FADD.FTZ R2, R159, R33 ;  /* 0x000000219f027221 */ /* 0x004fe20000010000 */
[C---:B-----5:R-:W-:Y:S05]  /*78d0*/  HMMA.16816.F32 R4, R12.reuse, R128, R4 ;  /* 0x000000800c04723c */ /* 0x060fea0000001804 */
[----:B------:R-:W-:Y:S03]  /*78e0*/  FADD.FTZ R2, R148, R2 ;  /* 0x0000000294027221 */ /* 0x000fe60000010000 */
[C---:B------:R-:W-:Y:S01]  /*78f0*/  HMMA.16816.F32 R8, R12.reuse, R130, R8 ;  /* 0x000000820c08723c */ /* 0x040fe20000001808 */
[----:B------:R-:W2:Y:S03]  /*7900*/  LDSM.16.MT88.4 R128, [R180+0x800] ;  /* 0x00080000b480783b */ /* 0x000ea60000004200 */
[----:B-1----:R-:W-:Y:S02]  /*7910*/  FADD.FTZ R0, R153, R124 ;  /* 0x0000007c99007221 */ /* 0x002fe40000010000 */
[--C-:B------:R-:W-:Y:S02]  /*7920*/  FFMA.FTZ R124, R28, c[0x0][0x2d0], -R144.reuse ;  /* 0x0000b4001c7c7a23 */ /* 0x100fe40000010890 */
[C---:B------:R-:W-:Y:S02]  /*7930*/  HMMA.16816.F32 R36, R12.reuse, R132, R36 ;  /* 0x000000840c24723c */ /* 0x040fe40000001824 */
[----:B------:R-:W1:Y:S02]  /*7940*/  MUFU.EX2 R126, R124 ;  /* 0x0000007c007e7308 */ /* 0x000e640000000800 */
[----:B------:R-:W-:Y:S02]  /*7950*/  FFMA.FTZ R28, R32, c[0x0][0x2d0], -R144 ;  /* 0x0000b400201c7a23 */ /* 0x000fe40000010890 */
[----:B------:R-:W-:Y:S02]  /*7960*/  FADD.FTZ R32, R154, R0 ;  /* 0x000000009a207221 */ /* 0x000fe40000010000 */
[C---:B------:R-:W-:Y:S04]  /*7970*/  HMMA.16816.F32 R40, R12.reuse, R134, R40 ;  /* 0x000000860c28723c */ /* 0x040fe80000001828 */
[----:B------:R5:W1:Y:S01]  /*7980*/  MUFU.EX2 R137, R28 ;  /* 0x0000001c00897308 */ /* 0x000a620000000800 */
[--C-:B------:R-:W-:Y:S02]  /*7990*/  FFMA.FTZ R0, R30, c[0x0][0x2d0], -R127.reuse ;  /* 0x0000b4001e007a23 */ /* 0x100fe4000001087f */
[----:B------:R-:W-:Y:S01]  /*79a0*/  FADD.FTZ R29, R149, R32 ;  /* 0x00000020951d7221 */ /* 0x000fe20000010000 */
[C---:B------:R-:W-:Y:S04]  /*79b0*/  HMMA.16816.F32 R44, R12.reuse, R16, R44 ;  /* 0x000000100c2c723c */ /* 0x040fe8000000182c */
[----:B------:R-:W-:Y:S02]  /*79c0*/  FADD.FTZ R2, R150, R2 ;  /* 0x0000000296027221 */ /* 0x000fe40000010000 */
[----:B------:R1:W-:Y:S02]  /*79d0*/  MUFU.EX2 R124, R0 ;  /* 0x00000000007c7308 */ /* 0x0003e40000000800 */
[C---:B------:R-:W-:Y:S01]  /*79e0*/  HMMA.16816.F32 R48, R12.reuse, R18, R48 ;  /* 0x000000120c30723c */ /* 0x040fe20000001830 */
[----:B------:R-:W1:Y:S03]  /*79f0*/  LDSM.16.MT88.4 R16, [R178+0x2800] ;  /* 0x00280000b210783b */ /* 0x000e660000004200 */
[----:B------:R-:W-:Y:S04]  /*7a00*/  FADD.FTZ R2, R156, R2 ;  /* 0x000000029c027221 */ /* 0x000fe80000010000 */
[----:B------:R-:W-:Y:S01]  /*7a10*/  FADD.FTZ R2, R155, R2 ;  /* 0x000000029b027221 */ /* 0x000fe20000010000 */
[C---:B--2---:R-:W-:Y:S03]  /*7a20*/  HMMA.16816.F32 R52, R12.reuse, R128, R52 ;  /* 0x000000800c34723c */ /* 0x044fe60000001834 */
[--C-:B-----5:R-:W-:Y:S02]  /*7a30*/  FFMA.FTZ R28, R35, c[0x0][0x2d0], -R127.reuse ;  /* 0x0000b400231c7a23 */ /* 0x120fe4000001087f */
[----:B---3--:R-:W-:Y:S03]  /*7a40*/  FADD.FTZ R2, R142, R2 ;  /* 0x000000028e027221 */ /* 0x008fe60000010000 */
[C---:B------:R-:W-:Y:S01]  /*7a50*/  HMMA.16816.F32 R56, R12.reuse, R130, R56 ;  /* 0x000000820c38723c */ /* 0x040fe20000001838 */
[----:B------:R-:W2:Y:S01]  /*7a60*/  LDSM.16.MT88.4 R128, [R179+0x2800] ;  /* 0x00280000b380783b */ /* 0x000ea20000004200 */
[----:B------:R-:W-:Y:S02]  /*7a70*/  MUFU.EX2 R28, R28 ;  /* 0x0000001c001c7308 */ /* 0x000fe40000000800 */
[----:B----4-:R-:W-:Y:S02]  /*7a80*/  FADD.FTZ R2, R141, R2 ;  /* 0x000000028d027221 */ /* 0x010fe40000010000 */
[--C-:B-1----:R-:W-:Y:S02]  /*7a90*/  FFMA.FTZ R0, R31, c[0x0][0x2d0], -R127.reuse ;  /* 0x0000b4001f007a23 */ /* 0x102fe4000001087f */
[----:B------:R-:W-:Y:S04]  /*7aa0*/  FADD.FTZ R2, R140, R2 ;  /* 0x000000028c027221 */ /* 0x000fe80000010000 */
[----:B------:R1:W3:Y:S01]  /*7ab0*/  MUFU.EX2 R31, R0 ;  /* 0x00000000001f7308 */ /* 0x0002e20000000800 */
[C---:B------:R-:W-:Y:S08]  /*7ac0*/  HMMA.16816.F32 R60, R12.reuse, R16, R60 ;  /* 0x000000100c3c723c */ /* 0x040ff0000000183c */
[C---:B------:R-:W-:Y:S01]  /*7ad0*/  HMMA.16816.F32 R64, R12.reuse, R18, R64 ;  /* 0x000000120c40723c */ /* 0x040fe20000001840 */
[----:B------:R-:W4:Y:S03]  /*7ae0*/  LDSM.16.MT88.4 R16, [R181+0x2800] ;  /* 0x00280000b510783b */ /* 0x000f260000004200 */
[----:B-1----:R-:W-:Y:S01]  /*7af0*/  FFMA.FTZ R0, R34, c[0x0][0x2d0], -R127 ;  /* 0x0000b40022007a23 */ /* 0x002fe2000001087f */
[----:B------:R-:W-:Y:S03]  /*7b00*/  MOV R127, R3 ;  /* 0x00000003007f7202 */ /* 0x000fe60000000f00 */
[----:B------:R1:W5:Y:S01]  /*7b10*/  MUFU.EX2 R30, R0 ;  /* 0x00000000001e7308 */ /* 0x0003620000000800 */
[C---:B--2---:R-:W-:Y:S08]  /*7b20*/  HMMA.16816.F32 R68, R12.reuse, R128, R68 ;  /* 0x000000800c44723c */ /* 0x044ff00000001844 */
[C---:B------:R-:W-:Y:S01]  /*7b30*/  HMMA.16816.F32 R72, R12.reuse, R130, R72 ;  /* 0x000000820c48723c */ /* 0x040fe20000001848 */
[----:B------:R-:W2:Y:S03]  /*7b40*/  LDSM.16.MT88.4 R128, [R180+0x2800] ;  /* 0x00280000b480783b */ /* 0x000ea60000004200 */
[----:B-1----:R-:W-:Y:S04]  /*7b50*/  FADD.FTZ R0, R151, R29 ;  /* 0x0000001d97007221 */ /* 0x002fe80000010000 */
[----:B------:R-:W-:Y:S04]  /*7b60*/  FADD.FTZ R0, R157, R0 ;  /* 0x000000009d007221 */ /* 0x000fe80000010000 */
[----:B------:R-:W-:Y:S01]  /*7b70*/  FADD.FTZ R0, R158, R0 ;  /* 0x000000009e007221 */ /* 0x000fe20000010000 */
[C---:B----4-:R-:W-:Y:S03]  /*7b80*/  HMMA.16816.F32 R76, R12.reuse, R16, R76 ;  /* 0x000000100c4c723c */ /* 0x050fe6000000184c */
[----:B------:R-:W-:Y:S04]  /*7b90*/  FADD.FTZ R0, R143, R0 ;  /* 0x000000008f007221 */ /* 0x000fe80000010000 */
[C---:B------:R-:W-:Y:S01]  /*7ba0*/  FADD.FTZ R0, R146.reuse, R0 ;  /* 0x0000000092007221 */ /* 0x040fe20000010000 */
[C---:B------:R-:W-:Y:S01]  /*7bb0*/  HMMA.16816.F32 R80, R12.reuse, R18, R80 ;  /* 0x000000120c50723c */ /* 0x040fe20000001850 */
[----:B------:R-:W1:Y:S03]  /*7bc0*/  LDSM.16.MT88.4 R16, [R178+0x4800] ;  /* 0x00480000b210783b */ /* 0x000e660000004200 */
[----:B------:R-:W-:Y:S04]  /*7bd0*/  FADD.FTZ R0, R145, R0 ;  /* 0x0000000091007221 */ /* 0x000fe80000010000 */
[C---:B------:R-:W-:Y:S01]  /*7be0*/  FADD.FTZ R0, R147.reuse, R0 ;  /* 0x0000000093007221 */ /* 0x040fe20000010000 */
[C---:B--2---:R-:W-:Y:S08]  /*7bf0*/  HMMA.16816.F32 R84, R12.reuse, R128, R84 ;  /* 0x000000800c54723c */ /* 0x044ff00000001854 */
[C---:B------:R-:W-:Y:S01]  /*7c00*/  HMMA.16816.F32 R88, R12.reuse, R130, R88 ;  /* 0x000000820c58723c */ /* 0x040fe20000001858 */
[----:B------:R-:W2:Y:S07]  /*7c10*/  LDSM.16.MT88.4 R128, [R179+0x4800] ;  /* 0x00480000b380783b */ /* 0x000eae0000004200 */
[C---:B-1----:R-:W-:Y:S08]  /*7c20*/  HMMA.16816.F32 R92, R12.reuse, R16, R92 ;  /* 0x000000100c5c723c */ /* 0x042ff0000000185c */
[C---:B------:R-:W-:Y:S01]  /*7c30*/  HMMA.16816.F32 R96, R12.reuse, R18, R96 ;  /* 0x000000120c60723c */ /* 0x040fe20000001860 */
[----:B------:R-:W1:Y:S07]  /*7c40*/  LDSM.16.MT88.4 R16, [R181+0x4800] ;  /* 0x00480000b510783b */ /* 0x000e6e0000004200 */
[C---:B--2---:R-:W-:Y:S08]  /*7c50*/  HMMA.16816.F32 R100, R12.reuse, R128, R100 ;  /* 0x000000800c64723c */ /* 0x044ff00000001864 */
[C---:B------:R-:W-:Y:S01]  /*7c60*/  HMMA.16816.F32 R104, R12.reuse, R130, R104 ;  /* 0x000000820c68723c */ /* 0x040fe20000001868 */
[----:B------:R-:W2:Y:S07]  /*7c70*/  LDSM.16.MT88.4 R128, [R180+0x4800] ;  /* 0x00480000b480783b */ /* 0x000eae0000004200 */
[C---:B-1----:R-:W-:Y:S08]  /*7c80*/  HMMA.16816.F32 R108, R12.reuse, R16, R108 ;  /* 0x000000100c6c723c */ /* 0x042ff0000000186c */
[C---:B------:R-:W-:Y:S01]  /*7c90*/  HMMA.16816.F32 R112, R12.reuse, R18, R112 ;  /* 0x000000120c70723c */ /* 0x040fe20000001870 */
[----:B------:R-:W1:Y:S07]  /*7ca0*/  LDSM.16.MT88.4 R16, [R178+0x1000] ;  /* 0x00100000b210783b */ /* 0x000e6e0000004200 */
[C---:B--2---:R-:W-:Y:S08]  /*7cb0*/  HMMA.16816.F32 R116, R12.reuse, R128, R116 ;  /* 0x000000800c74723c */ /* 0x044ff00000001874 */
[----:B------:R-:W-:Y:S01]  /*7cc0*/  HMMA.16816.F32 R120, R12, R130, R120 ;  /* 0x000000820c78723c */ /* 0x000fe20000001878 */
[----:B------:R-:W-:Y:S06]  /*7cd0*/  LDSM.16.MT88.4 R128, [R178+0x1800] ;  /* 0x00180000b280783b */ /* 0x000fec0000004200 */
[----:B------:R-:W-:Y:S02]  /*7ce0*/  F2FP.PACK_AB R12, R146, R143 ;  /* 0x0000008f920c723e */ /* 0x000fe400000000ff */
[----:B------:R-:W-:Y:S03]  /*7cf0*/  F2FP.PACK_AB R14, R147, R145 ;  /* 0x00000091930e723e */ /* 0x000fe600000000ff */
[----:B------:R-:W-:Y:S02]  /*7d00*/  F2FP.PACK_AB R13, R141, R142 ;  /* 0x0000008e8d0d723e */ /* 0x000fe400000000ff */
[----:B------:R-:W-:Y:S07]  /*7d10*/  F2FP.PACK_AB R15, R139, R140 ;  /* 0x0000008c8b0f723e */ /* 0x000fee00000000ff */
[C---:B-1----:R-:W-:Y:S08]  /*7d20*/  HMMA.16816.F32 R4, R12.reuse, R16, R4 ;  /* 0x000000100c04723c */ /* 0x042ff00000001804 */
[C---:B------:R-:W-:Y:S01]  /*7d30*/  HMMA.16816.F32 R8, R12.reuse, R18, R8 ;  /* 0x000000120c08723c */ /* 0x040fe20000001808 */
[----:B------:R-:W1:Y:S07]  /*7d40*/  LDSM.16.MT88.4 R16, [R180+0x1000] ;  /* 0x00100000b410783b */ /* 0x000e6e0000004200 */
[C---:B------:R-:W-:Y:S08]  /*7d50*/  HMMA.16816.F32 R36, R12.reuse, R20, R36 ;  /* 0x000000140c24723c */ /* 0x040ff00000001824 */
[C---:B------:R-:W-:Y:S01]  /*7d60*/  HMMA.16816.F32 R40, R12.reuse, R22, R40 ;  /* 0x000000160c28723c */ /* 0x040fe20000001828 */
[----:B------:R-:W2:Y:S07]  /*7d70*/  LDSM.16.MT88.4 R20, [R178+0x3000] ;  /* 0x00300000b214783b */ /* 0x000eae0000004200 */
        /* <DEDUP_REMOVED lines=9> */
[C---:B----4-:R-:W-:Y:S08]  /*7e10*/  HMMA.16816.F32 R68, R12.reuse, R24, R68 ;  /* 0x000000180c44723c */ /* 0x050ff00000001844 */
        /* <DEDUP_REMOVED lines=18> */
[----:B------:R-:W-:Y:S01]  /*7f40*/  HMMA.16816.F32 R120, R12, R26, R120 ;  /* 0x0000001a0c78723c */ /* 0x000fe20000001878 */
[----:B------:R-:W4:Y:S06]  /*7f50*/  LDSM.16.MT88.4 R24, [R180+0x1800] ;  /* 0x00180000b418783b */ /* 0x000f2c0000004200 */
[----:B------:R-:W-:Y:S02]  /*7f60*/  F2FP.PACK_AB R12, R136, R126 ;  /* 0x0000007e880c723e */ /* 0x000fe400000000ff */
[----:B------:R-:W-:Y:S03]  /*7f70*/  F2FP.PACK_AB R14, R138, R137 ;  /* 0x000000898a0e723e */ /* 0x000fe600000000ff */
[----:B---3--:R-:W-:Y:S02]  /*7f80*/  F2FP.PACK_AB R13, R31, R124 ;  /* 0x0000007c1f0d723e */ /* 0x008fe400000000ff */
[----:B-----5:R-:W-:Y:S07]  /*7f90*/  F2FP.PACK_AB R15, R28, R30 ;  /* 0x0000001e1c0f723e */ /* 0x020fee00000000ff */
[C---:B------:R-:W-:Y:S01]  /*7fa0*/  HMMA.16816.F32 R132, R12.reuse, R128, R4 ;  /* 0x000000800c84723c */ /* 0x040fe20000001804 */
[----:B------:R-:W3:Y:S07]  /*7fb0*/  LDSM.16.MT88.4 R4, [R178+0x3800] ;  /* 0x00380000b204783b */ /* 0x000eee0000004200 */
[C---:B------:R-:W-:Y:S01]  /*7fc0*/  HMMA.16816.F32 R128, R12.reuse, R130, R8 ;  /* 0x000000820c80723c */ /* 0x040fe20000001808 */
[----:B------:R-:W5:Y:S07]  /*7fd0*/  LDSM.16.MT88.4 R8, [R179+0x3800] ;  /* 0x00380000b308783b */ /* 0x000f6e0000004200 */
[C---:B-1----:R-:W-:Y:S08]  /*7fe0*/  HMMA.16816.F32 R36, R12.reuse, R16, R36 ;  /* 0x000000100c24723c */ /* 0x042ff00000001824 */
[C---:B------:R-:W-:Y:S01]  /*7ff0*/  HMMA.16816.F32 R40, R12.reuse, R18, R40 ;  /* 0x000000120c28723c */ /* 0x040fe20000001828 */
[----:B------:R-:W1:Y:S07]  /*8000*/  LDSM.16.MT88.4 R16, [R181+0x3800] ;  /* 0x00380000b510783b */ /* 0x000e6e0000004200 */
[C---:B--2---:R-:W-:Y:S08]  /*8010*/  HMMA.16816.F32 R44, R12.reuse, R20, R44 ;  /* 0x000000140c2c723c */ /* 0x044ff0000000182c */
[C---:B------:R-:W-:Y:S01]  /*8020*/  HMMA.16816.F32 R48, R12.reuse, R22, R48 ;  /* 0x000000160c30723c */ /* 0x040fe20000001830 */
[----:B------:R-:W2:Y:S07]  /*8030*/  LDSM.16.MT88.4 R20, [R180+0x3800] ;  /* 0x00380000b414783b */ /* 0x000eae0000004200 */
[C---:B----4-:R-:W-:Y:S08]  /*8040*/  HMMA.16816.F32 R52, R12.reuse, R24, R52 ;  /* 0x000000180c34723c */ /* 0x050ff00000001834 */
[C---:B------:R-:W-:Y:S08]  /*8050*/  HMMA.16816.F32 R56, R12.reuse, R26, R56 ;  /* 0x0000001a0c38723c */ /* 0x040ff00000001838 */
[C---:B---3--:R-:W-:Y:S08]  /*8060*/  HMMA.16816.F32 R60, R12.reuse, R4, R60 ;  /* 0x000000040c3c723c */ /* 0x048ff0000000183c */
[C---:B------:R-:W-:Y:S01]  /*8070*/  HMMA.16816.F32 R64, R12.reuse, R6, R64 ;  /* 0x000000060c40723c */ /* 0x040fe20000001840 */
[----:B------:R-:W3:Y:S07]  /*8080*/  LDSM.16.MT88.4 R4, [R178+0x5800] ;  /* 0x00580000b204783b */ /* 0x000eee0000004200 */
[C---:B-----5:R-:W-:Y:S08]  /*8090*/  HMMA.16816.F32 R68, R12.reuse, R8, R68 ;  /* 0x000000080c44723c */ /* 0x060ff00000001844 */
        /* <DEDUP_REMOVED lines=8> */
[C---:B---3--:R-:W-:Y:S07]  /*8120*/  HMMA.16816.F32 R92, R12.reuse, R4, R92 ;  /* 0x000000040c5c723c */ /* 0x048fee000000185c */
[----:B------:R-:W-:Y:S01]  /*8130*/  FADD.FTZ R4, R139, R2 ;  /* 0x000000028b047221 */ /* 0x000fe20000010000 */
[C---:B------:R-:W-:Y:S04]  /*8140*/  HMMA.16816.F32 R96, R12.reuse, R6, R96 ;  /* 0x000000060c60723c */ /* 0x040fe80000001860 */
[----:B------:R-:W-:Y:S01]  /*8150*/  FADD.FTZ R2, R126, R0 ;  /* 0x000000007e027221 */ /* 0x000fe20000010000 */
[----:B------:R-:W-:Y:S01]  /*8160*/  MOV R126, R125 ;  /* 0x0000007d007e7202 */ /* 0x000fe20000000f00 */
[----:B------:R-:W-:Y:S02]  /*8170*/  FADD.FTZ R0, R124, R4 ;  /* 0x000000047c007221 */ /* 0x000fe40000010000 */
[C---:B----4-:R-:W-:Y:S04]  /*8180*/  HMMA.16816.F32 R100, R12.reuse, R8, R100 ;  /* 0x000000080c64723c */ /* 0x050fe80000001864 */
[----:B------:R-:W-:Y:S02]  /*8190*/  FADD.FTZ R2, R136, R2 ;  /* 0x0000000288027221 */ /* 0x000fe40000010000 */
[----:B------:R-:W-:Y:S02]  /*81a0*/  FADD.FTZ R0, R31, R0 ;  /* 0x000000001f007221 */ /* 0x000fe40000010000 */
[C---:B------:R-:W-:Y:S04]  /*81b0*/  HMMA.16816.F32 R104, R12.reuse, R10, R104 ;  /* 0x0000000a0c68723c */ /* 0x040fe80000001868 */
[----:B------:R-:W-:Y:S02]  /*81c0*/  FADD.FTZ R4, R137, R2 ;  /* 0x0000000289047221 */ /* 0x000fe40000010000 */
[----:B------:R-:W-:Y:S01]  /*81d0*/  FADD.FTZ R2, R30, R0 ;  /* 0x000000001e027221 */ /* 0x000fe20000010000 */
[----:B------:R-:W-:Y:S01]  /*81e0*/  IADD3 R0, R193, -0x1, RZ ;  /* 0xffffffffc1007810 */ /* 0x000fe20007ffe0ff */
[C---:B-1----:R-:W-:Y:S04]  /*81f0*/  HMMA.16816.F32 R108, R12.reuse, R16, R108 ;  /* 0x000000100c6c723c */ /* 0x042fe8000000186c */
[----:B------:R-:W-:Y:S01]  /*8200*/  FADD.FTZ R195, R138, R4 ;  /* 0x000000048ac37221 */ /* 0x000fe20000010000 */
[----:B------:R-:W-:Y:S01]  /*8210*/  MOV R193, R0 ;  /* 0x0000000000c17202 */ /* 0x000fe20000000f00 */
[----:B------:R-:W-:Y:S02]  /*8220*/  FADD.FTZ R196, R28, R2 ;  /* 0x000000021cc47221 */ /* 0x000fe40000010000 */
[C---:B------:R-:W-:Y:S08]  /*8230*/  HMMA.16816.F32 R112, R12.reuse, R18, R112 ;  /* 0x000000120c70723c */ /* 0x040ff00000001870 */
[C---:B--2---:R-:W-:Y:S08]  /*8240*/  HMMA.16816.F32 R116, R12.reuse, R20, R116 ;  /* 0x000000140c74723c */ /* 0x044ff00000001874 */
[----:B------:R-:W-:Y:S07]  /*8250*/  HMMA.16816.F32 R120, R12, R22, R120 ;  /* 0x000000160c78723c */ /* 0x000fee0000001878 */
[----:B------:R-:W-:Y:S01]  /*8260*/  MOV R12, R3 ;  /* 0x00000003000c7202 */ /* 0x000fe20000000f00 */
[----:B------:R-:W-:-:S11]  /*8270*/  @P0 BRA `(.L_x_61) ;  /* 0xffffd22000000947 */ /* 0x000fd6000383ffff */
.L_x_54:
[----:B------:R-:W-:Y:S05]  /*8280*/  BRA.DIV ~URZ, `(.L_x_62) ;  /* 0x000056327f007947 */ /* 0x000fea000b800000 */
[----:B------:R1:W2:Y:S02]  /*8290*/  SHFL.BFLY PT, R0, R195, 0x2, 0x1f ;  /* 0x0c401f00c3007f89 */ /* 0x0002a400000e0000 */
.L_x_139:
[----:B--2---:R-:W-:Y:S01]  /*82a0*/  FADD.FTZ R4, R0, R195 ;  /* 0x000000c300047221 */ /* 0x004fe20000010000 */
[----:B------:R-:W-:Y:S05]  /*82b0*/  BRA.DIV ~URZ, `(.L_x_63) ;  /* 0x000056527f007947 */ /* 0x000fea000b800000 */
[----:B------:R-:W2:Y:S04]  /*82c0*/  SHFL.BFLY PT, R0, R196, 0x2, 0x1f ;  /* 0x0c401f00c4007f89 */ /* 0x000ea800000e0000 */
[----:B------:R-:W3:Y:S01]  /*82d0*/  SHFL.BFLY PT, R2, R4, 0x1, 0x1f ;  /* 0x0c201f0004027f89 */ /* 0x000ee200000e0000 */
[----:B--2---:R-:W-:-:S02]  /*82e0*/  FADD.FTZ R5, R0, R196 ;  /* 0x000000c400057221 */ /* 0x004fc40000010000 */
[----:B---3--:R-:W-:-:S03]  /*82f0*/  FADD.FTZ R4, R4, R2 ;  /* 0x0000000204047221 */ /* 0x008fc60000010000 */
[----:B------:R2:W3:Y:S04]  /*8300*/  SHFL.BFLY PT, R3, R5, 0x1, 0x1f ;  /* 0x0c201f0005037f89 */ /* 0x0004e800000e0000 */
.L_x_140:
[----:B------:R-:W-:Y:S01]  /*8310*/  FSETP.NE.FTZ.AND P1, PT, R4, RZ, PT ;  /* 0x000000ff0400720b */ /* 0x000fe20003f35000 */
[----:B---3--:R-:W-:Y:S01]  /*8320*/  FADD.FTZ R3, R3, R5 ;  /* 0x0000000503037221 */ /* 0x008fe20000010000 */
[----:B------:R-:W-:Y:S02]  /*8330*/  MOV R2, RZ ;  /* 0x000000ff00027202 */ /* 0x000fe40000000f00 */
[----:B------:R-:W-:Y:S02]  /*8340*/  MOV R0, RZ ;  /* 0x000000ff00007202 */ /* 0x000fe40000000f00 */
[----:B------:R-:W-:Y:S02]  /*8350*/  FSETP.NE.FTZ.AND P0, PT, R3, RZ, PT ;  /* 0x000000ff0300720b */ /* 0x000fe40003f15000 */
[----:B------:R-:W-:Y:S02]  /*8360*/  MOV R23, 0xff800000 ;  /* 0xff80000000177802 */ /* 0x000fe40000000f00 */
[----:B------:R-:W-:-:S03]  /*8370*/  MOV R22, 0xff800000 ;  /* 0xff80000000167802 */ /* 0x000fc60000000f00 */
[----:B------:R-:W3:Y:S08]  /*8380*/  @P1 MUFU.RCP R2, R4 ;  /* 0x0000000400021308 */ /* 0x000ef00000001000 */
[----:B------:R4:W5:Y:S01]  /*8390*/  @P1 MUFU.LG2 R6, R4 ;  /* 0x0000000400061308 */ /* 0x0009620000000c00 */
[----:B---3--:R-:W-:-:S07]  /*83a0*/  FMUL.FTZ R30, R2, R36 ;  /* 0x00000024021e7220 */ /* 0x008fce0000410000 */
[----:B------:R-:W3:Y:S01]  /*83b0*/  @P0 MUFU.RCP R0, R3 ;  /* 0x0000000300000308 */ /* 0x000ee20000001000 */
[C---:B------:R-:W-:Y:S02]  /*83c0*/  FMUL.FTZ R31, R2.reuse, R37 ;  /* 0x00000025021f7220 */ /* 0x040fe40000410000 */
[C---:B------:R-:W-:Y:S02]  /*83d0*/  FMUL.FTZ R32, R2.reuse, R40 ;  /* 0x0000002802207220 */ /* 0x040fe40000410000 */
[----:B------:R-:W-:Y:S01]  /*83e0*/  FMUL.FTZ R33, R2, R41 ;  /* 0x0000002902217220 */ /* 0x000fe20000410000 */
[----:B----4-:R-:W-:Y:S01]  /*83f0*/  @P1 MOV R4, 0x3f317218 ;  /* 0x3f31721800041802 */ /* 0x010fe20000000f00 */
[----:B-----5:R-:W-:Y:S02]  /*8400*/  @P1 FMUL.FTZ R6, R6, 0.69314718246459960938 ;  /* 0x3f31721806061820 */ /* 0x020fe40000410000 */
[----:B------:R-:W-:Y:S02]  /*8410*/  FMUL.FTZ R36, R2, R48 ;  /* 0x0000003002247220 */ /* 0x000fe40000410000 */
[----:B------:R-:W-:-:S02]  /*8420*/  @P1 FMUL.FTZ R4, R4, c[0x0][0x2d0] ;  /* 0x0000b40004041a20 */ /* 0x000fc40000410000 */
        /* <DEDUP_REMOVED lines=18> */
[----:B------:R-:W-:Y:S02]  /*8550*/  FMUL.FTZ R73, R2, R85 ;  /* 0x0000005502497220 */ /* 0x000fe40000410000 */
[----:B------:R-:W-:Y:S01]  /*8560*/  @P1 FFMA.FTZ R23, R4, R125, R6 ;  /* 0x0000007d04171223 */ /* 0x000fe20000010006 */
[----:B------:R-:W-:Y:S01]  /*8570*/  MOV R4, 0x1 ;  /* 0x0000000100047802 */ /* 0x000fe20000000f00 */
        /* <DEDUP_REMOVED lines=24> */
[----:B------:R4:W5:Y:S01]  /*8700*/  @P0 MUFU.LG2 R2, R3 ;  /* 0x0000000300020308 */ /* 0x0009620000000c00 */
[C---:B---3--:R-:W-:Y:S02]  /*8710*/  FMUL.FTZ R104, R0.reuse, R134 ;  /* 0x0000008600687220 */ /* 0x048fe40000410000 */
[C---:B------:R-:W-:Y:S02]  /*8720*/  FMUL.FTZ R105, R0.reuse, R135 ;  /* 0x0000008700697220 */ /* 0x040fe40000410000 */
[C---:B------:R-:W-:Y:S02]  /*8730*/  FMUL.FTZ R96, R0.reuse, R130 ;  /* 0x0000008200607220 */ /* 0x040fe40000410000 */
[----:B------:R-:W-:-:S02]  /*8740*/  FMUL.FTZ R97, R0, R131 ;  /* 0x0000008300617220 */ /* 0x000fc40000410000 */
[C---:B------:R-:W-:Y:S02]  /*8750*/  FMUL.FTZ R130, R0.reuse, R50 ;  /* 0x0000003200827220 */ /* 0x040fe40000410000 */
[C---:B------:R-:W-:Y:S02]  /*8760*/  FMUL.FTZ R131, R0.reuse, R51 ;  /* 0x0000003300837220 */ /* 0x040fe40000410000 */
[C---:B------:R-:W-:Y:S02]  /*8770*/  FMUL.FTZ R134, R0.reuse, R74 ;  /* 0x0000004a00867220 */ /* 0x040fe40000410000 */
[----:B------:R-:W-:Y:S01]  /*8780*/  FMUL.FTZ R135, R0, R75 ;  /* 0x0000004b00877220 */ /* 0x000fe20000410000 */
[----:B----4-:R-:W-:Y:S01]  /*8790*/  @P0 MOV R3, 0x3f317218 ;  /* 0x3f31721800030802 */ /* 0x010fe20000000f00 */
[----:B-----5:R-:W-:Y:S02]  /*87a0*/  @P0 FMUL.FTZ R2, R2, 0.69314718246459960938 ;  /* 0x3f31721802020820 */ /* 0x020fe40000410000 */
[----:B------:R-:W-:-:S02]  /*87b0*/  FMUL.FTZ R112, R0, R54 ;  /* 0x0000003600707220 */ /* 0x000fc40000410000 */
[----:B------:R-:W-:Y:S02]  /*87c0*/  @P0 FMUL.FTZ R3, R3, c[0x0][0x2d0] ;  /* 0x0000b40003030a20 */ /* 0x000fe40000410000 */
        /* <DEDUP_REMOVED lines=38> */
[----:B------:R-:W-:Y:S01]  /*8a30*/  FMUL.FTZ R27, R0, R123 ;  /* 0x0000007b001b7220 */ /* 0x000fe20000410000 */
[----:B------:R-:W-:Y:S01]  /*8a40*/  PRMT R0, R4, 0x7610, R0 ;  /* 0x0000761004007816 */ /* 0x000fe20000000000 */
[----:B------:R-:W-:Y:S02]  /*8a50*/  @P0 FFMA.FTZ R22, R3, R12, R2 ;  /* 0x0000000c03160223 */ /* 0x000fe40000010002 */
.L_x_36:
[----:B------:R-:W3:Y:S01]  /*8a60*/  S2R R2, SR_TID.X ;  /* 0x0000000000027919 */ /* 0x000ee20000002100 */
[----:B------:R-:W-:Y:S01]  /*8a70*/  BSSY B0, `(.L_x_64) ;  /* 0x0000010000007945 */ /* 0x000fe20003800000 */
[----:B---3--:R-:W-:-:S13]  /*8a80*/  LOP3.LUT P0, RZ, R2, 0xff, RZ, 0xc0, !PT ;  /* 0x000000ff02ff7812 */ /* 0x008fda000780c0ff */
[----:B------:R-:W-:Y:S05]  /*8a90*/  @P0 BRA `(.L_x_65) ;  /* 0x000000d000000947 */ /* 0x000fea0003800000 */
[----:B------:R-:W3:Y:S01]  /*8aa0*/  S2R R4, SR_LANEID ;  /* 0x0000000000047919 */ /* 0x000ee20000000000 */
[----:B------:R-:W-:Y:S01]  /*8ab0*/  VOTEU.ANY UR4, UPT, PT ;  /* 0x0000000000047886 */ /* 0x000fe200038e0100 */
[----:B--2---:R-:W-:Y:S01]  /*8ac0*/  IMAD.MOV.U32 R5, RZ, RZ, c[0x0][0x564] ;  /* 0x00015900ff057624 */ /* 0x004fe200078e00ff */
[----:B------:R-:W3:Y:S08]  /*8ad0*/  FLO.U32 R3, UR4 ;  /* 0x0000000400037d00 */ /* 0x000ef000080e0000 */
[----:B------:R-:W2:Y:S01]  /*8ae0*/  POPC R2, UR4 ;  /* 0x0000000400027d09 */ /* 0x000ea20008000000 */
[----:B---3--:R-:W-:Y:S01]  /*8af0*/  ISETP.EQ.U32.AND P0, PT, R3, R4, PT ;  /* 0x000000040300720c */ /* 0x008fe20003f02070 */
[----:B------:R-:W-:-:S12]  /*8b00*/  IMAD.MOV.U32 R4, RZ, RZ, c[0x0][0x560] ;  /* 0x00015800ff047624 */ /* 0x000fd800078e00ff */
[----:B--2---:R2:W3:Y:S04]  /*8b10*/  @P0 ATOMG.E.ADD.STRONG.GPU PT, R2, [R4.64], R2 ;  /* 0x00000002040209a8 */ /* 0x0044e800081ee1c6 */
[----:B--2---:R-:W2:Y:S04]  /*8b20*/  S2R R4, SR_LTMASK ;  /* 0x0000000000047919 */ /* 0x004ea80000003900 */
[----:B---3--:R2:W3:Y:S02]  /*8b30*/  SHFL.IDX PT, R3, R2, R3, 0x1f ;  /* 0x00001f0302037589 */ /* 0x0084e400000e0000 */
[----:B--2---:R-:W-:-:S06]  /*8b40*/  LOP3.LUT R2, R4, UR4, RZ, 0xc0, !PT ;  /* 0x0000000404027c12 */ /* 0x004fcc000f8ec0ff */
[----:B------:R-:W3:Y:S02]  /*8b50*/  POPC R2, R2 ;  /* 0x0000000200027309 */ /* 0x000ee40000000000 */
[----:B---3--:R-:W-:-:S06]  /*8b60*/  IADD3 R212, R3, c[0x0][0xc], R2 ;  /* 0x0000030003d47a10 */ /* 0x008fcc0007ffe002 */
.L_x_65:
[----:B------:R-:W-:Y:S05]  /*8b70*/  BSYNC B0 ;  /* 0x0000000000007941 */ /* 0x000fea0003800000 */
.L_x_64:
[----:B------:R-:W-:Y:S01]  /*8b80*/  PRMT R0, R0, 0x9910, RZ ;  /* 0x0000991000007816 */ /* 0x000fe200000000ff */
[----:B------:R-:W-:Y:S01]  /*8b90*/  BSSY B1, `(.L_x_66) ;  /* 0x000032d000017945 */ /* 0x000fe20003800000 */
[----:B------:R-:W-:Y:S02]  /*8ba0*/  IMAD.MOV.U32 R94, RZ, RZ, R212 ;  /* 0x000000ffff5e7224 */ /* 0x000fe400078e00d4 */
[----:B------:R-:W-:-:S13]  /*8bb0*/  ISETP.NE.AND P0, PT, R0, RZ, PT ;  /* 0x000000ff0000720c */ /* 0x000fda0003f05270 */
[----:B------:R-:W-:Y:S05]  /*8bc0*/  @!P0 BRA `(.L_x_67) ;  /* 0x0000260000008947 */ /* 0x000fea0003800000 */
[----:B--2---:R-:W2:Y:S01]  /*8bd0*/  LDL R5, [R1] ;  /* 0x0000000001057983 */ /* 0x004ea20000100800 */
[----:B------:R-:W-:Y:S01]  /*8be0*/  WARPSYNC 0xffffffff ;  /* 0xffffffff00007948 */ /* 0x000fe20003800000 */
[----:B------:R-:W-:Y:S01]  /*8bf0*/  F2FP.PACK_AB R0, R125, R124 ;  /* 0x0000007c7d00723e */ /* 0x000fe200000000ff */
[----:B------:R-:W-:Y:S01]  /*8c00*/  IMAD.MOV.U32 R14, RZ, RZ, c[0x0][0x388] ;  /* 0x0000e200ff0e7624 */ /* 0x000fe200078e00ff */
[----:B------:R-:W-:Y:S01]  /*8c10*/  BAR.SYNC.DEFER_BLOCKING 0x1, 0x100 ;  /* 0x0044000000007b1d */ /* 0x000fe20000010000 */
[----:B------:R-:W-:Y:S02]  /*8c20*/  F2FP.PACK_AB R2, R105, R104 ;  /* 0x000000686902723e */ /* 0x000fe400000000ff */
[----:B------:R-:W-:Y:S02]  /*8c30*/  F2FP.PACK_AB R3, R29, R28 ;  /* 0x0000001c1d03723e */ /* 0x000fe400000000ff */
[----:B------:R-:W-:Y:S02]  /*8c40*/  F2FP.PACK_AB R4, R69, R68 ;  /* 0x000000444504723e */ /* 0x000fe400000000ff */
[----:B------:R-:W-:-:S02]  /*8c50*/  ISETP.NE.U32.AND P2, PT, RZ, c[0x0][0x500], PT ;  /* 0x00014000ff007a0c */ /* 0x000fc40003f45070 */
[----:B------:R-:W-:Y:S02]  /*8c60*/  ISETP.NE.U32.AND P3, PT, RZ, c[0x0][0x508], PT ;  /* 0x00014200ff007a0c */ /* 0x000fe40003f65070 */
[----:B------:R-:W-:Y:S02]  /*8c70*/  ISETP.NE.AND.EX P2, PT, RZ, c[0x0][0x504], PT, P2 ;  /* 0x00014100ff007a0c */ /* 0x000fe40003f45320 */
[----:B------:R-:W-:Y:S01]  /*8c80*/  ISETP.NE.AND.EX P3, PT, RZ, c[0x0][0x50c], PT, P3 ;  /* 0x00014300ff007a0c */ /* 0x000fe20003f65330 */
[----:B------:R3:W-:Y:S04]  /*8c90*/  STS [R223], R0 ;  /* 0x00000000df007388 */ /* 0x0007e80000000800 */
[----:B------:R4:W-:Y:S04]  /*8ca0*/  STS [R223+0x400], R2 ;  /* 0x00040002df007388 */ /* 0x0009e80000000800 */
[----:B------:R1:W-:Y:S01]  /*8cb0*/  STS [R224], R3 ;  /* 0x00000003e0007388 */ /* 0x0003e20000000800 */
[----:B---3--:R-:W-:-:S02]  /*8cc0*/  F2FP.PACK_AB R0, R97, R96 ;  /* 0x000000606100723e */ /* 0x008fc400000000ff */
[----:B----4-:R-:W-:-:S03]  /*8cd0*/  F2FP.PACK_AB R2, R31, R30 ;  /* 0x0000001e1f02723e */ /* 0x010fc600000000ff */
[----:B------:R3:W-:Y:S01]  /*8ce0*/  STS [R224+0x400], R0 ;  /* 0x00040000e0007388 */ /* 0x0007e20000000800 */
[----:B-1----:R-:W-:-:S03]  /*8cf0*/  F2FP.PACK_AB R3, R121, R120 ;  /* 0x000000787903723e */ /* 0x002fc600000000ff */
[----:B------:R1:W-:Y:S04]  /*8d00*/  STS [R226], R2 ;  /* 0x00000002e2007388 */ /* 0x0003e80000000800 */
[----:B------:R4:W-:Y:S01]  /*8d10*/  STS [R226+0x400], R3 ;  /* 0x00040003e2007388 */ /* 0x0009e20000000800 */
[----:B---3--:R-:W-:Y:S02]  /*8d20*/  F2FP.PACK_AB R0, R33, R32 ;  /* 0x000000202100723e */ /* 0x008fe400000000ff */
[----:B-1----:R-:W-:-:S03]  /*8d30*/  F2FP.PACK_AB R2, R109, R108 ;  /* 0x0000006c6d02723e */ /* 0x002fc600000000ff */
[----:B------:R1:W-:Y:S01]  /*8d40*/  STS [R225], R0 ;  /* 0x00000000e1007388 */ /* 0x0003e20000000800 */
[----:B----4-:R-:W-:-:S03]  /*8d50*/  F2FP.PACK_AB R3, R35, R34 ;  /* 0x000000222303723e */ /* 0x010fc600000000ff */
[----:B------:R3:W-:Y:S01]  /*8d60*/  STS [R225+0x400], R2 ;  /* 0x00040002e1007388 */ /* 0x0007e20000000800 */
[----:B-1----:R-:W-:Y:S02]  /*8d70*/  F2FP.PACK_AB R0, R47, R46 ;  /* 0x0000002e2f00723e */ /* 0x002fe400000000ff */
[----:B---3--:R-:W-:Y:S01]  /*8d80*/  F2FP.PACK_AB R2, R37, R36 ;  /* 0x000000242502723e */ /* 0x008fe200000000ff */
[----:B--2---:R1:W-:Y:S04]  /*8d90*/  STS [R5], R3 ;  /* 0x0000000305007388 */ /* 0x0043e80000000800 */
[----:B------:R2:W-:Y:S04]  /*8da0*/  STS [R5+0x400], R0 ;  /* 0x0004000005007388 */ /* 0x0005e80000000800 */
[----:B------:R3:W-:Y:S01]  /*8db0*/  STS [R251], R2 ;  /* 0x00000002fb007388 */ /* 0x0007e20000000800 */
[----:B-1----:R-:W-:-:S02]  /*8dc0*/  F2FP.PACK_AB R3, R131, R130 ;  /* 0x000000828303723e */ /* 0x002fc400000000ff */
[----:B--2---:R-:W-:-:S03]  /*8dd0*/  F2FP.PACK_AB R0, R41, R40 ;  /* 0x000000282900723e */ /* 0x004fc600000000ff */
[----:B------:R1:W-:Y:S01]  /*8de0*/  STS [R251+0x400], R3 ;  /* 0x00040003fb007388 */ /* 0x0003e20000000800 */
[----:B---3--:R-:W-:-:S03]  /*8df0*/  F2FP.PACK_AB R2, R113, R112 ;  /* 0x000000707102723e */ /* 0x008fc600000000ff */
[----:B------:R2:W-:Y:S04]  /*8e00*/  STS [R252], R0 ;  /* 0x00000000fc007388 */ /* 0x0005e80000000800 */
[----:B------:R3:W-:Y:S01]  /*8e10*/  STS [R252+0x400], R2 ;  /* 0x00040002fc007388 */ /* 0x0007e20000000800 */
[----:B-1----:R-:W-:Y:S02]  /*8e20*/  F2FP.PACK_AB R3, R45, R44 ;  /* 0x0000002c2d03723e */ /* 0x002fe400000000ff */
[----:B--2---:R-:W-:-:S03]  /*8e30*/  F2FP.PACK_AB R0, R51, R50 ;  /* 0x000000323300723e */ /* 0x004fc600000000ff */
[----:B------:R1:W-:Y:S01]  /*8e40*/  STS [R250], R3 ;  /* 0x00000003fa007388 */ /* 0x0003e20000000800 */
[----:B---3--:R-:W-:-:S03]  /*8e50*/  F2FP.PACK_AB R2, R49, R48 ;  /* 0x000000303102723e */ /* 0x008fc600000000ff */
[----:B------:R2:W-:Y:S04]  /*8e60*/  STS [R250+0x400], R0 ;  /* 0x00040000fa007388 */ /* 0x0005e80000000800 */
[----:B------:R3:W-:Y:S01]  /*8e70*/  STS [R223+0x4000], R2 ;  /* 0x00400002df007388 */ /* 0x0007e20000000800 */
[----:B-1----:R-:W-:Y:S02]  /*8e80*/  F2FP.PACK_AB R3, R133, R132 ;  /* 0x000000848503723e */ /* 0x002fe400000000ff */
[----:B--2---:R-:W-:-:S03]  /*8e90*/  F2FP.PACK_AB R0, R53, R52 ;  /* 0x000000343500723e */ /* 0x004fc600000000ff */
[----:B------:R1:W-:Y:S01]  /*8ea0*/  STS [R223+0x4400], R3 ;  /* 0x00440003df007388 */ /* 0x0003e20000000800 */
        /* <DEDUP_REMOVED lines=14> */
[----:B------:R3:W-:Y:S04]  /*8f90*/  STS [R5+0x4400], R2 ;  /* 0x0044000205007388 */ /* 0x0007e80000000800 */
[----:B------:R4:W-:Y:S01]  /*8fa0*/  STS [R251+0x4000], R4 ;  /* 0x00400004fb007388 */ /* 0x0009e20000000800 */
[----:B-1----:R-:W-:Y:S02]  /*8fb0*/  F2FP.PACK_AB R3, R73, R72 ;  /* 0x000000484903723e */ /* 0x002fe400000000ff */
[----:B--2---:R-:W-:-:S02]  /*8fc0*/  F2FP.PACK_AB R0, R59, R58 ;  /* 0x0000003a3b00723e */ /* 0x004fc400000000ff */
[----:B---3--:R-:W-:-:S03]  /*8fd0*/  F2FP.PACK_AB R2, R77, R76 ;  /* 0x0000004c4d02723e */ /* 0x008fc600000000ff */
[----:B------:R1:W-:Y:S01]  /*8fe0*/  STS [R251+0x4400], R0 ;  /* 0x00440000fb007388 */ /* 0x0003e20000000800 */
[----:B----4-:R-:W-:-:S03]  /*8ff0*/  F2FP.PACK_AB R4, R87, R86 ;  /* 0x000000565704723e */ /* 0x010fc600000000ff */
[----:B------:R2:W-:Y:S04]  /*9000*/  STS [R252+0x4000], R3 ;  /* 0x00400003fc007388 */ /* 0x0005e80000000800 */
[----:B------:R3:W-:Y:S04]  /*9010*/  STS [R252+0x4400], R4 ;  /* 0x00440004fc007388 */ /* 0x0007e80000000800 */
[----:B------:R4:W-:Y:S01]  /*9020*/  STS [R250+0x4000], R2 ;  /* 0x00400002fa007388 */ /* 0x0009e20000000800 */
[----:B-1----:R-:W-:Y:S02]  /*9030*/  F2FP.PACK_AB R0, R79, R78 ;  /* 0x0000004e4f00723e */ /* 0x002fe400000000ff */
[----:B--2---:R-:W-:-:S03]  /*9040*/  F2FP.PACK_AB R3, R39, R38 ;  /* 0x000000262703723e */ /* 0x004fc600000000ff */
[----:B------:R1:W-:Y:S01]  /*9050*/  STS [R250+0x4400], R0 ;  /* 0x00440000fa007388 */ /* 0x0003e20000000800 */
[----:B---3--:R-:W-:-:S03]  /*9060*/  F2FP.PACK_AB R4, R127, R126 ;  /* 0x0000007e7f04723e */ /* 0x008fc600000000ff */
[----:B------:R2:W-:Y:S01]  /*9070*/  STS [R223+0x8400], R3 ;  /* 0x00840003df007388 */ /* 0x0005e20000000800 */
[----:B----4-:R-:W-:-:S03]  /*9080*/  F2FP.PACK_AB R2, R81, R80 ;  /* 0x000000505102723e */ /* 0x010fc600000000ff */
        /* <DEDUP_REMOVED lines=13> */
[----:B---3--:R-:W-:Y:S02]  /*9160*/  F2FP.PACK_AB R4, R83, R82 ;  /* 0x000000525304723e */ /* 0x008fe400000000ff */
[----:B----4-:R-:W-:Y:S02]  /*9170*/  F2FP.PACK_AB R2, R71, R70 ;  /* 0x000000464702723e */ /* 0x010fe400000000ff */
[----:B-1----:R-:W-:-:S05]  /*9180*/  F2FP.PACK_AB R0, R129, R128 ;  /* 0x000000808100723e */ /* 0x002fca00000000ff */
[----:B------:R1:W-:Y:S04]  /*9190*/  STS [R5+0x8000], R0 ;  /* 0x0080000005007388 */ /* 0x0003e80000000800 */
[----:B------:R2:W-:Y:S04]  /*91a0*/  STS [R5+0x8400], R4 ;  /* 0x0084000405007388 */ /* 0x0005e80000000800 */
[----:B------:R3:W-:Y:S04]  /*91b0*/  STS [R251+0x8000], R3 ;  /* 0x00800003fb007388 */ /* 0x0007e80000000800 */
[----:B------:R4:W-:Y:S01]  /*91c0*/  STS [R251+0x8400], R2 ;  /* 0x00840002fb007388 */ /* 0x0009e20000000800 */
[----:B-1----:R-:W-:-:S02]  /*91d0*/  F2FP.PACK_AB R0, R93, R92 ;  /* 0x0000005c5d00723e */ /* 0x002fc400000000ff */
[----:B--2---:R-:W-:-:S03]  /*91e0*/  @P3 IADD3 R4, P0, R217, c[0x0][0x508], RZ ;  /* 0x00014200d9043a10 */ /* 0x004fc60007f1e0ff */
[----:B------:R1:W-:Y:S01]  /*91f0*/  STS [R252+0x8000], R0 ;  /* 0x00800000fc007388 */ /* 0x0003e20000000800 */
[----:B---3--:R-:W-:Y:S02]  /*9200*/  F2FP.PACK_AB R3, R27, R26 ;  /* 0x0000001a1b03723e */ /* 0x008fe400000000ff */
[----:B------:R-:W-:Y:S02]  /*9210*/  @P3 IADD3.X R5, R218, c[0x0][0x50c], RZ, P0, !PT ;  /* 0x00014300da053a10 */ /* 0x000fe400007fe4ff */
[----:B----4-:R-:W-:-:S05]  /*9220*/  F2FP.PACK_AB R2, R43, R42 ;  /* 0x0000002a2b02723e */ /* 0x010fca00000000ff */
[----:B------:R2:W-:Y:S04]  /*9230*/  STS [R252+0x8400], R2 ;  /* 0x00840002fc007388 */ /* 0x0005e80000000800 */
[----:B------:R3:W-:Y:S01]  /*9240*/  STS [R250+0x8400], R3 ;  /* 0x00840003fa007388 */ /* 0x0007e20000000800 */
[----:B-1----:R-:W-:-:S05]  /*9250*/  F2FP.PACK_AB R0, R25, R24 ;  /* 0x000000181900723e */ /* 0x002fca00000000ff */
[----:B------:R1:W-:Y:S04]  /*9260*/  STS [R250+0x8000], R0 ;  /* 0x00800000fa007388 */ /* 0x0003e80000000800 */
[----:B------:R-:W-:Y:S01]  /*9270*/  BAR.SYNC.DEFER_BLOCKING 0x1, 0x100 ;  /* 0x0044000000007b1d */ /* 0x000fe20000010000 */
[----:B--2---:R-:W-:-:S04]  /*9280*/  IADD3 R2, P1, R217, c[0x0][0x500], RZ ;  /* 0x00014000d9027a10 */ /* 0x004fc80007f3e0ff */
[----:B---3--:R-:W-:Y:S01]  /*9290*/  IADD3.X R3, R218, c[0x0][0x504], RZ, P1, !PT ;  /* 0x00014100da037a10 */ /* 0x008fe20000ffe4ff */
[----:B-1----:R-:W-:Y:S01]  /*92a0*/  IMAD.MOV.U32 R0, RZ, RZ, RZ ;  /* 0x000000ffff007224 */ /* 0x002fe200078e00ff */
[C---:B------:R-:W-:Y:S01]  /*92b0*/  ISETP.NE.AND P0, PT, R219.reuse, RZ, PT ;  /* 0x000000ffdb00720c */ /* 0x040fe20003f05270 */
[----:B------:R1:W5:Y:S04]  /*92c0*/  @P3 LDG.E R14, [R4.64] ;  /* 0x00000006040e3981 */ /* 0x000368000c1e1900 */
[----:B------:R2:W5:Y:S01]  /*92d0*/  @P2 LDG.E R0, [R2.64] ;  /* 0x0000000602002981 */ /* 0x000562000c1e1900 */
[----:B-1----:R-:W-:Y:S01]  /*92e0*/  SEL R5, R219, c[0x0][0x3d4], P0 ;  /* 0x0000f500db057a07 */ /* 0x002fe20000000000 */
[----:B------:R-:W-:Y:S05]  /*92f0*/  @P3 BRA `(.L_x_68) ;  /* 0x0000004000003947 */ /* 0x000fea0003800000 */
[----:B------:R-:W-:Y:S05]  /*9300*/  @!P2 BRA `(.L_x_68) ;  /* 0x000000300000a947 */ /* 0x000fea0003800000 */
[----:B------:R1:W3:Y:S04]  /*9310*/  LDG.E R4, [R2.64] ;  /* 0x0000000602047981 */ /* 0x0002e8000c1e1900 */
[----:B-12---:R-:W3:Y:S02]  /*9320*/  LDG.E R2, [R2.64+0x4] ;  /* 0x0000040602027981 */ /* 0x006ee4000c1e1900 */
[----:B---3-5:R-:W-:-:S02]  /*9330*/  IADD3 R14, -R4, R2, RZ ;  /* 0x00000002040e7210 */ /* 0x028fc40007ffe1ff */
.L_x_68:
[----:B--2---:R-:W2:Y:S01]  /*9340*/  LDL R3, [R1+0xc] ;  /* 0x00000c0001037983 */ /* 0x004ea20000100800 */
[----:B------:R-:W-:Y:S01]  /*9350*/  IMAD.MOV.U32 R9, RZ, RZ, 0x368 ;  /* 0x00000368ff097424 */ /* 0x000fe200078e00ff */
[----:B------:R-:W-:Y:S01]  /*9360*/  ISETP.GT.AND P3, PT, R5, 0x1, PT ;  /* 0x000000010500780c */ /* 0x000fe20003f64270 */
[----:B------:R-:W-:Y:S01]  /*9370*/  IMAD.MOV.U32 R2, RZ, RZ, c[0x0][0x4e8] ;  /* 0x00013a00ff027624 */ /* 0x000fe200078e00ff */
[----:B------:R-:W3:Y:S01]  /*9380*/  LDL R98, [R1+0x8] ;  /* 0x0000080001627983 */ /* 0x000ee20000100800 */
[----:B------:R-:W-:-:S02]  /*9390*/  ISETP.NE.U32.AND P0, PT, RZ, c[0x0][0x500], PT ;  /* 0x00014000ff007a0c */ /* 0x000fc40003f05070 */
[----:B------:R-:W-:Y:S02]  /*93a0*/  SEL R9, R9, 0x328, P3 ;  /* 0x0000032809097807 */ /* 0x000fe40001800000 */
[----:B------:R-:W-:Y:S02]  /*93b0*/  ISETP.NE.AND.EX P0, PT, RZ, c[0x0][0x504], PT, P0 ;  /* 0x00014100ff007a0c */ /* 0x000fe40003f05300 */
[----:B------:R-:W1:Y:S01]  /*93c0*/  LDC.64 R4, c[0x0][R9+0x170] ;  /* 0x00005c0009047b82 */ /* 0x000e620000000a00 */
[----:B------:R-:W-:Y:S02]  /*93d0*/  ISETP.NE.AND P2, PT, R2, 0x1, PT ;  /* 0x000000010200780c */ /* 0x000fe40003f45270 */
[----:B------:R-:W-:-:S05]  /*93e0*/  SEL R8, R216, RZ, !P0 ;  /* 0x000000ffd8087207 */ /* 0x000fca0004000000 */
[----:B------:R-:W4:Y:S08]  /*93f0*/  LDC.64 R16, c[0x0][R9+0x168] ;  /* 0x00005a0009107b82 */ /* 0x000f300000000a00 */
[----:B------:R1:W2:Y:S08]  /*9400*/  LDC.64 R18, c[0x0][R9+0x178] ;  /* 0x00005e0009127b82 */ /* 0x0002b00000000a00 */
[----:B------:R1:W2:Y:S01]  /*9410*/  LDC.64 R20, c[0x0][R9+0x160] ;  /* 0x0000580009147b82 */ /* 0x0002a20000000a00 */
[----:B------:R-:W-:Y:S01]  /*9420*/  LOP3.LUT R10, R214, 0xffff, RZ, 0xc0, !PT ;  /* 0x0000ffffd60a7812 */ /* 0x000fe200078ec0ff */
[----:B------:R-:W4:Y:S01]  /*9430*/  S2R R99, SR_TID.X ;  /* 0x0000000000637919 */ /* 0x000f220000002100 */
[----:B-1----:R-:W-:-:S03]  /*9440*/  IMAD R2, R5, R8, RZ ;  /* 0x0000000805027224 */ /* 0x002fc600078e02ff */
[----:B----4-:R-:W-:-:S04]  /*9450*/  IMAD.WIDE.U32 R6, R16, R10, RZ ;  /* 0x0000000a10067225 */ /* 0x010fc800078e00ff */
[----:B------:R-:W-:Y:S01]  /*9460*/  IMAD R9, R17, R10, RZ ;  /* 0x0000000a11097224 */ /* 0x000fe200078e02ff */
[----:B------:R-:W-:-:S04]  /*9470*/  SHF.R.S32.HI R95, RZ, 0x1f, R99 ;  /* 0x0000001fff5f7819 */ /* 0x000fc80000011463 */
[----:B------:R-:W-:-:S04]  /*9480*/  LEA.HI R95, R95, R99, RZ, 0x5 ;  /* 0x000000635f5f7211 */ /* 0x000fc800078f28ff */
[----:B------:R-:W-:-:S05]  /*9490*/  LOP3.LUT R95, R95, 0xffffffe0, RZ, 0xc0, !PT ;  /* 0xffffffe05f5f7812 */ /* 0x000fca00078ec0ff */
[----:B------:R-:W-:Y:S02]  /*94a0*/  IMAD.IADD R95, R99, 0x1, -R95 ;  /* 0x00000001635f7824 */ /* 0x000fe400078e0a5f */
[----:B--2---:R-:W-:Y:S01]  /*94b0*/  IMAD R12, R213, 0x80, R3 ;  /* 0x00000080d50c7824 */ /* 0x004fe200078e0203 */
[----:B------:R-:W-:-:S05]  /*94c0*/  SEL R3, R220, RZ, !P0 ;  /* 0x000000ffdc037207 */ /* 0x000fca0004000000 */
[----:B------:R-:W-:Y:S02]  /*94d0*/  IMAD R11, R4, R3, R2 ;  /* 0x00000003040b7224 */ /* 0x000fe400078e0202 */
[----:B------:R-:W-:-:S04]  /*94e0*/  @P2 IMAD.HI.U32 R3, R12, c[0x0][0x4ec], RZ ;  /* 0x00013b000c032a27 */ /* 0x000fc800078e00ff */
[----:B------:R-:W-:-:S04]  /*94f0*/  IMAD.WIDE.U32 R4, R4, R8, RZ ;  /* 0x0000000804047225 */ /* 0x000fc800078e00ff */
[----:B------:R-:W-:Y:S01]  /*9500*/  IMAD.MOV.U32 R2, RZ, RZ, R12 ;  /* 0x000000ffff027224 */ /* 0x000fe200078e000c */
[----:B------:R-:W-:Y:S02]  /*9510*/  @P2 SHF.R.U32.HI R2, RZ, c[0x0][0x4f0], R3 ;  /* 0x00013c00ff022a19 */ /* 0x000fe40000011603 */
[----:B------:R-:W-:Y:S02]  /*9520*/  SEL R3, R221, RZ, P3 ;  /* 0x000000ffdd037207 */ /* 0x000fe40001800000 */
[--C-:B-----5:R-:W-:Y:S01]  /*9530*/  IADD3 R15, P1, P0, R4, R6, R0.reuse ;  /* 0x00000006040f7210 */ /* 0x120fe2000783e000 */
[----:B------:R-:W-:Y:S01]  /*9540*/  IMAD.IADD R6, R7, 0x1, R9 ;  /* 0x0000000107067824 */ /* 0x000fe200078e0209 */
[----:B------:R-:W-:Y:S01]  /*9550*/  SHF.R.S32.HI R9, RZ, 0x1f, R0 ;  /* 0x0000001fff097819 */ /* 0x000fe20000011400 */
[----:B------:R-:W-:Y:S02]  /*9560*/  IMAD.IADD R13, R5, 0x1, R11 ;  /* 0x00000001050d7824 */ /* 0x000fe400078e020b */
[----:B------:R-:W-:-:S02]  /*9570*/  IMAD.MOV R7, RZ, RZ, -R2 ;  /* 0x000000ffff077224 */ /* 0x000fc400078e0a02 */
[-C--:B------:R-:W-:Y:S02]  /*9580*/  IMAD R11, R19, R3.reuse, RZ ;  /* 0x00000003130b7224 */ /* 0x080fe400078e02ff */
[----:B------:R-:W-:Y:S01]  /*9590*/  IMAD.WIDE.U32 R4, R18, R3, RZ ;  /* 0x0000000312047225 */ /* 0x000fe200078e00ff */
[----:B------:R-:W-:-:S03]  /*95a0*/  IADD3.X R13, R13, R6, R9, P1, P0 ;  /* 0x000000060d0d7210 */ /* 0x000fc60000fe0409 */
[----:B------:R-:W-:Y:S01]  /*95b0*/  IMAD R3, R7, c[0x0][0x4e8], R12 ;  /* 0x00013a0007037a24 */ /* 0x000fe200078e020c */
[----:B------:R-:W-:Y:S01]  /*95c0*/  IADD3 R4, P1, P0, R2, R15, R4 ;  /* 0x0000000f02047210 */ /* 0x000fe2000783e004 */
[----:B------:R-:W-:Y:S01]  /*95d0*/  IMAD.IADD R11, R5, 0x1, R11 ;  /* 0x00000001050b7824 */ /* 0x000fe200078e020b */
[----:B------:R-:W-:Y:S01]  /*95e0*/  SHF.R.S32.HI R5, RZ, 0x1f, R2 ;  /* 0x0000001fff057819 */ /* 0x000fe20000011402 */
[----:B------:R-:W-:Y:S01]  /*95f0*/  IMAD R2, R21, R3, RZ ;  /* 0x0000000315027224 */ /* 0x000fe200078e02ff */
[----:B------:R-:W-:Y:S02]  /*9600*/  SHF.R.S32.HI R6, RZ, 0x1f, R3 ;  /* 0x0000001fff067819 */ /* 0x000fe40000011403 */
[----:B------:R-:W-:Y:S01]  /*9610*/  IADD3.X R5, R5, R13, R11, P1, P0 ;  /* 0x0000000d05057210 */ /* 0x000fe20000fe040b */
[----:B------:R-:W-:Y:S02]  /*9620*/  IMAD.MOV.U32 R7, RZ, RZ, c[0x0][0x4a8] ;  /* 0x00012a00ff077624 */ /* 0x000fe400078e00ff */
[----:B------:R-:W-:-:S02]  /*9630*/  IMAD R6, R20, R6, R2 ;  /* 0x0000000614067224 */ /* 0x000fc400078e0202 */
[----:B------:R-:W-:Y:S01]  /*9640*/  IMAD.WIDE.U32 R2, R20, R3, R4 ;  /* 0x0000000314027225 */ /* 0x000fe200078e0004 */
[----:B------:R-:W-:-:S03]  /*9650*/  SEL R4, R7, c[0x0][0x450], P3 ;  /* 0x0001140007047a07 */ /* 0x000fc60001800000 */
[----:B------:R-:W-:Y:S01]  /*9660*/  IMAD.MOV.U32 R5, RZ, RZ, c[0x0][0x4ac] ;  /* 0x00012b00ff057624 */ /* 0x000fe200078e00ff */
[----:B------:R-:W-:Y:S01]  /*9670*/  LEA R4, P0, R2, R4, 0x2 ;  /* 0x0000000402047211 */ /* 0x000fe200078010ff */
[----:B------:R-:W-:-:S03]  /*9680*/  IMAD.IADD R3, R3, 0x1, R6 ;  /* 0x0000000103037824 */ /* 0x000fc600078e0206 */
[----:B------:R-:W-:-:S04]  /*9690*/  SEL R5, R5, c[0x0][0x454], P3 ;  /* 0x0001150005057a07 */ /* 0x000fc80001800000 */
[----:B------:R-:W-:Y:S01]  /*96a0*/  LEA.HI.X R2, R2, R5, R3, 0x2, P0 ;  /* 0x0000000502027211 */ /* 0x000fe200000f1403 */
[----:B------:R-:W-:Y:S04]  /*96b0*/  SHFL.IDX PT, R6, R4, RZ, 0x1c1f ;  /* 0x001c1fff04067589 */ /* 0x000fe800000e0000 */
[----:B------:R-:W1:Y:S04]  /*96c0*/  SHFL.IDX PT, R7, R2, RZ, 0x1c1f ;  /* 0x001c1fff02077589 */ /* 0x000e6800000e0000 */
[----:B------:R-:W-:Y:S04]  /*96d0*/  SHFL.IDX PT, R4, R4, 0x1, 0x1c1f ;  /* 0x003c1f0004047f89 */ /* 0x000fe800000e0000 */
[----:B------:R3:W2:Y:S01]  /*96e0*/  SHFL.IDX PT, R5, R2, 0x1, 0x1c1f ;  /* 0x003c1f0002057f89 */ /* 0x0006a200000e0000 */
[----:B------:R-:W-:Y:S01]  /*96f0*/  IMAD R11, R14, c[0x0][0x4e8], RZ ;  /* 0x00013a000e0b7a24 */ /* 0x000fe200078e02ff */
[----:B------:R-:W-:Y:S01]  /*9700*/  LOP3.LUT P0, RZ, R95, 0x3, RZ, 0xc0, !PT ;  /* 0x000000035fff7812 */ /* 0x000fe2000780c0ff */
[----:B---3--:R-:W-:-:S05]  /*9710*/  IMAD R2, R213, 0x80, R98 ;  /* 0x00000080d5027824 */ /* 0x008fca00078e0262 */
[C---:B------:R-:W-:Y:S02]  /*9720*/  IADD3 R3, R2.reuse, 0x8, RZ ;  /* 0x0000000802037810 */ /* 0x040fe40007ffe0ff */
[-C--:B------:R-:W-:Y:S02]  /*9730*/  ISETP.GE.OR P1, PT, R2, R11.reuse, P0 ;  /* 0x0000000b0200720c */ /* 0x080fe40000726670 */
[----:B------:R-:W-:-:S11]  /*9740*/  ISETP.GE.OR P0, PT, R3, R11, P0 ;  /* 0x0000000b0300720c */ /* 0x000fd60000706670 */
[----:B-1----:R1:W-:Y:S01]  /*9750*/  @!P1 ST.E [R6.64], R23 ;  /* 0x0000001706009985 */ /* 0x0023e2000c101906 */
[----:B------:R-:W-:-:S03]  /*9760*/  ISETP.GE.AND P1, PT, R2, R11, PT ;  /* 0x0000000b0200720c */ /* 0x000fc60003f26270 */
[----:B--2---:R1:W-:Y:S01]  /*9770*/  @!P0 ST.E [R4.64], R22 ;  /* 0x0000001604008985 */ /* 0x0043e2000c101906 */
[----:B------:R-:W-:Y:S01]  /*9780*/  ISETP.GE.AND P0, PT, R3, R11, PT ;  /* 0x0000000b0300720c */ /* 0x000fe20003f06270 */
[----:B------:R-:W-:Y:S05]  /*9790*/  @P3 BRA `(.L_x_69) ;  /* 0x0000088000003947 */ /* 0x000fea0003800000 */
[----:B-1----:R-:W-:Y:S01]  /*97a0*/  IMAD R4, R9, c[0x0][0x3a0], RZ ;  /* 0x0000e80009047a24 */ /* 0x002fe200078e02ff */
[----:B------:R-:W-:Y:S01]  /*97b0*/  SHF.R.S32.HI R5, RZ, 0x1f, R8 ;  /* 0x0000001fff057819 */ /* 0x000fe20000011408 */
[C---:B------:R-:W-:Y:S01]  /*97c0*/  IMAD.WIDE.U32 R2, R0.reuse, c[0x0][0x3a0], RZ ;  /* 0x0000e80000027a25 */ /* 0x040fe200078e00ff */
[----:B------:R1:W2:Y:S03]  /*97d0*/  LDS.128 R24, [R187+0x80] ;  /* 0x00008000bb187984 */ /* 0x0002a60000000c00 */
[----:B------:R-:W-:Y:S01]  /*97e0*/  IMAD R0, R0, c[0x0][0x3a4], R4 ;  /* 0x0000e90000007a24 */ /* 0x000fe200078e0204 */
[----:B------:R-:W-:Y:S01]  /*97f0*/  LEA R4, R197, R201, 0x5 ;  /* 0x000000c9c5047211 */ /* 0x000fe200078e28ff */
[----:B------:R1:W3:Y:S01]  /*9800*/  LDS.128 R36, [R187+0x1080] ;  /* 0x00108000bb247984 */ /* 0x0002e20000000c00 */
[----:B------:R-:W-:-:S02]  /*9810*/  IMAD R5, R5, c[0x0][0x3f0], RZ ;  /* 0x0000fc0005057a24 */ /* 0x000fc400078e02ff */
[----:B------:R-:W-:Y:S01]  /*9820*/  IADD3 R3, R3, R0, RZ ;  /* 0x0000000003037210 */ /* 0x000fe20007ffe0ff */
[----:B------:R1:W4:Y:S01]  /*9830*/  LDS.128 R48, [R187+0x2080] ;  /* 0x00208000bb307984 */ /* 0x0003220000000c00 */
[----:B------:R-:W-:Y:S01]  /*9840*/  LEA R4, R213, R4, 0x7 ;  /* 0x00000004d5047211 */ /* 0x000fe200078e38ff */
[----:B------:R-:W-:Y:S02]  /*9850*/  IMAD R7, R8, c[0x0][0x3f4], R5 ;  /* 0x0000fd0008077a24 */ /* 0x000fe400078e0205 */
[----:B------:R-:W-:Y:S01]  /*9860*/  IMAD.WIDE.U32 R2, R10, c[0x0][0x3e8], R2 ;  /* 0x0000fa000a027a25 */ /* 0x000fe200078e0002 */
[----:B------:R1:W1:Y:S01]  /*9870*/  LDS.128 R56, [R187+0x3080] ;  /* 0x00308000bb387984 */ /* 0x0002620000000c00 */
[----:B------:R-:W-:Y:S02]  /*9880*/  MOV R0, R4 ;  /* 0x0000000400007202 */ /* 0x000fe40000000f00 */
[----:B------:R-:W-:Y:S01]  /*9890*/  @P2 IMAD.HI.U32 R6, R4, c[0x0][0x4ec], RZ ;  /* 0x00013b0004062a27 */ /* 0x000fe200078e00ff */
[----:B------:R1:W1:Y:S03]  /*98a0*/  LDS.128 R20, [R187+0x4080] ;  /* 0x00408000bb147984 */ /* 0x0002660000000c00 */
[----:B------:R-:W-:Y:S01]  /*98b0*/  IMAD R3, R10, c[0x0][0x3ec], R3 ;  /* 0x0000fb000a037a24 */ /* 0x000fe200078e0203 */
[----:B------:R1:W1:Y:S01]  /*98c0*/  LDS.128 R32, [R187+0x5080] ;  /* 0x00508000bb207984 */ /* 0x0002620000000c00 */
[----:B------:R-:W-:-:S02]  /*98d0*/  @P2 SHF.R.U32.HI R0, RZ, c[0x0][0x4f0], R6 ;  /* 0x00013c00ff002a19 */ /* 0x000fc40000011606 */
[----:B------:R-:W-:Y:S01]  /*98e0*/  IMAD.WIDE.U32 R2, R8, c[0x0][0x3f0], R2 ;  /* 0x0000fc0008027a25 */ /* 0x000fe200078e0002 */
[----:B------:R1:W1:Y:S01]  /*98f0*/  LDS.128 R44, [R187+0x6080] ;  /* 0x00608000bb2c7984 */ /* 0x0002620000000c00 */
[----:B------:R-:W-:Y:S02]  /*9900*/  SHF.R.S32.HI R6, RZ, 0x1f, R0 ;  /* 0x0000001fff067819 */ /* 0x000fe40000011400 */
[----:B------:R-:W-:Y:S01]  /*9910*/  IADD3 R5, -R0, RZ, RZ ;  /* 0x000000ff00057210 */ /* 0x000fe20007ffe1ff */
[----:B------:R1:W1:Y:S01]  /*9920*/  LDS.128 R52, [R187+0x7080] ;  /* 0x00708000bb347984 */ /* 0x0002620000000c00 */
[----:B------:R-:W-:Y:S01]  /*9930*/  IADD3 R3, R3, R7, RZ ;  /* 0x0000000703037210 */ /* 0x000fe20007ffe0ff */
[----:B------:R-:W-:Y:S02]  /*9940*/  IMAD R6, R6, c[0x0][0x3e0], RZ ;  /* 0x0000f80006067a24 */ /* 0x000fe400078e02ff */
[----:B------:R1:W1:Y:S01]  /*9950*/  LDS.128 R16, [R187+0x8080] ;  /* 0x00808000bb107984 */ /* 0x0002620000000c00 */
[----:B------:R-:W-:-:S02]  /*9960*/  IMAD R4, R5, c[0x0][0x4e8], R4 ;  /* 0x00013a0005047a24 */ /* 0x000fc400078e0204 */
[C---:B------:R-:W-:Y:S01]  /*9970*/  IMAD R5, R0.reuse, c[0x0][0x3e4], R6 ;  /* 0x0000f90000057a24 */ /* 0x040fe200078e0206 */
[----:B------:R1:W1:Y:S01]  /*9980*/  LDS.128 R28, [R187+0x9080] ;  /* 0x00908000bb1c7984 */ /* 0x0002620000000c00 */
[----:B------:R-:W-:Y:S01]  /*9990*/  IMAD.WIDE.U32 R2, R0, c[0x0][0x3e0], R2 ;  /* 0x0000f80000027a25 */ /* 0x000fe200078e0002 */
[----:B------:R-:W-:Y:S02]  /*99a0*/  SHF.R.S32.HI R0, RZ, 0x1f, R4 ;  /* 0x0000001fff007819 */ /* 0x000fe40000011404 */
[----:B------:R1:W1:Y:S02]  /*99b0*/  LDS.128 R40, [R187+0xa080] ;  /* 0x00a08000bb287984 */ /* 0x0002640000000c00 */
[----:B------:R-:W-:Y:S01]  /*99c0*/  IADD3 R3, R3, R5, RZ ;  /* 0x0000000503037210 */ /* 0x000fe20007ffe0ff */
[----:B------:R-:W-:Y:S01]  /*99d0*/  IMAD R0, R0, c[0x0][0x3d8], RZ ;  /* 0x0000f60000007a24 */ /* 0x000fe200078e02ff */
[----:B------:R1:W1:Y:S03]  /*99e0*/  LDS.128 R60, [R187+0xb080] ;  /* 0x00b08000bb3c7984 */ /* 0x0002660000000c00 */
[----:B------:R-:W-:-:S04]  /*99f0*/  IMAD.WIDE.U32 R2, R4, c[0x0][0x3d8], R2 ;  /* 0x0000f60004027a25 */ /* 0x000fc800078e0002 */
[----:B------:R-:W-:Y:S01]  /*9a00*/  IMAD R0, R4, c[0x0][0x3dc], R0 ;  /* 0x0000f70004007a24 */ /* 0x000fe200078e0200 */
[----:B------:R-:W-:-:S04]  /*9a10*/  LEA R12, P0, R2, c[0x0][0x380], 0x1 ;  /* 0x0000e000020c7a11 */ /* 0x000fc800078008ff */
[----:B------:R-:W-:-:S04]  /*9a20*/  IADD3 R0, R3, R0, RZ ;  /* 0x0000000003007210 */ /* 0x000fc80007ffe0ff */
[----:B------:R-:W-:Y:S01]  /*9a30*/  LEA.HI.X R9, R2, c[0x0][0x384], R0, 0x1, P0 ;  /* 0x0000e10002097a11 */ /* 0x000fe200000f0c00 */
[----:B------:R-:W-:Y:S05]  /*9a40*/  BRA.DIV ~URZ, `(.L_x_70) ;  /* 0x00003fc27f007947 */ /* 0x000fea000b800000 */
[----:B--234-:R2:W3:Y:S02]  /*9a50*/  SHFL.IDX PT, R8, R9, RZ, 0x181f ;  /* 0x00181fff09087589 */ /* 0x01c4e400000e0000 */
.L_x_141:
[----:B------:R-:W-:Y:S05]  /*9a60*/  BRA.DIV ~URZ, `(.L_x_71) ;  /* 0x000040127f007947 */ /* 0x000fea000b800000 */
[----:B------:R4:W2:Y:S02]  /*9a70*/  SHFL.IDX PT, R0, R12, RZ, 0x181f ;  /* 0x00181fff0c007589 */ /* 0x0008a400000e0000 */
.L_x_142:
[----:B------:R-:W-:Y:S01]  /*9a80*/  LEA R10, R213, R201, 0x7 ;  /* 0x000000c9d50a7211 */ /* 0x000fe200078e38ff */
[----:B------:R-:W-:Y:S03]  /*9a90*/  BSSY B0, `(.L_x_72) ;  /* 0x0000012000007945 */ /* 0x000fe60003800000 */
[----:B------:R-:W-:-:S13]  /*9aa0*/  ISETP.GE.AND P0, PT, R10, R11, PT ;  /* 0x0000000b0a00720c */ /* 0x000fda0003f06270 */
[----:B------:R-:W-:Y:S05]  /*9ab0*/  @P0 BRA `(.L_x_73) ;  /* 0x000000f000000947 */ /* 0x000fea0003800000 */
[----:B------:R-:W-:Y:S02]  /*9ac0*/  ISETP.GE.AND P5, PT, R194, c[0x0][0x3c8], PT ;  /* 0x0000f200c2007a0c */ /* 0x000fe40003fa6270 */
[----:B------:R-:W-:Y:S02]  /*9ad0*/  ISETP.GE.AND P4, PT, R198, c[0x0][0x3c8], PT ;  /* 0x0000f200c6007a0c */ /* 0x000fe40003f86270 */
[----:B------:R-:W-:Y:S02]  /*9ae0*/  ISETP.GE.AND P3, PT, R199, c[0x0][0x3c8], PT ;  /* 0x0000f200c7007a0c */ /* 0x000fe40003f66270 */
[----:B------:R-:W-:Y:S02]  /*9af0*/  SHF.R.S32.HI R15, RZ, 0x1f, R194 ;  /* 0x0000001fff0f7819 */ /* 0x000fe400000114c2 */
[----:B------:R-:W-:Y:S02]  /*9b00*/  SHF.R.S32.HI R14, RZ, 0x1f, R198 ;  /* 0x0000001fff0e7819 */ /* 0x000fe400000114c6 */
[----:B------:R-:W-:-:S03]  /*9b10*/  SHF.R.S32.HI R13, RZ, 0x1f, R199 ;  /* 0x0000001fff0d7819 */ /* 0x000fc600000114c7 */
[-C--:B--2---:R-:W-:Y:S02]  /*9b20*/  @!P5 LEA R6, P2, R194, R0.reuse, 0x1 ;  /* 0x00000000c206d211 */ /* 0x084fe400078408ff */
[-C--:B------:R-:W-:Y:S02]  /*9b30*/  @!P4 LEA R4, P1, R198, R0.reuse, 0x1 ;  /* 0x00000000c604c211 */ /* 0x080fe400078208ff */
[C---:B------:R-:W-:Y:S02]  /*9b40*/  @!P3 LEA R2, P0, R199.reuse, R0, 0x1 ;  /* 0x00000000c702b211 */ /* 0x040fe400078008ff */
[-C--:B---3--:R-:W-:Y:S02]  /*9b50*/  @!P5 LEA.HI.X R7, R194, R8.reuse, R15, 0x1, P2 ;  /* 0x00000008c207d211 */ /* 0x088fe400010f0c0f */
[-C--:B------:R-:W-:Y:S02]  /*9b60*/  @!P4 LEA.HI.X R5, R198, R8.reuse, R14, 0x1, P1 ;  /* 0x00000008c605c211 */ /* 0x080fe400008f0c0e */
[----:B------:R-:W-:Y:S01]  /*9b70*/  @!P3 LEA.HI.X R3, R199, R8, R13, 0x1, P0 ;  /* 0x00000008c703b211 */ /* 0x000fe200000f0c0d */
[----:B------:R2:W-:Y:S04]  /*9b80*/  @!P5 ST.E.128 [R6.64], R24 ;  /* 0x000000180600d985 */ /* 0x0005e8000c101d06 */
[----:B-1----:R2:W-:Y:S04]  /*9b90*/  @!P4 ST.E.128 [R4.64], R20 ;  /* 0x000000140400c985 */ /* 0x0025e8000c101d06 */
[----:B------:R2:W-:Y:S02]  /*9ba0*/  @!P3 ST.E.128 [R2.64], R16 ;  /* 0x000000100200b985 */ /* 0x0005e4000c101d06 */
.L_x_73:
[----:B------:R-:W-:Y:S05]  /*9bb0*/  BSYNC B0 ;  /* 0x0000000000007941 */ /* 0x000fea0003800000 */
.L_x_72:
[----:B------:R-:W-:Y:S05]  /*9bc0*/  BRA.DIV ~URZ, `(.L_x_74) ;  /* 0x00003f227f007947 */ /* 0x000fea000b800000 */
[----:B---3--:R3:W4:Y:S04]  /*9bd0*/  SHFL.IDX PT, R8, R9, 0x1, 0x181f ;  /* 0x00381f0009087f89 */ /* 0x00872800000e0000 */
[----:B--2---:R3:W2:Y:S02]  /*9be0*/  SHFL.IDX PT, R0, R12, 0x1, 0x181f ;  /* 0x00381f000c007f89 */ /* 0x0046a400000e0000 */
.L_x_143:
[----:B------:R-:W-:Y:S01]  /*9bf0*/  IADD3 R2, R10, 0x20, RZ ;  /* 0x000000200a027810 */ /* 0x000fe20007ffe0ff */
        /* <DEDUP_REMOVED lines=12> */
[-C--:B----4-:R-:W-:Y:S02]  /*9cc0*/  @!P2 LEA.HI.X R7, R194, R8.reuse, R15, 0x1, P5 ;  /* 0x00000008c207a211 */ /* 0x090fe400028f0c0f */
[-C--:B------:R-:W-:Y:S02]  /*9cd0*/  @!P1 LEA.HI.X R5, R198, R8.reuse, R14, 0x1, P4 ;  /* 0x00000008c6059211 */ /* 0x080fe400020f0c0e */
[----:B------:R-:W-:Y:S01]  /*9ce0*/  @!P0 LEA.HI.X R3, R199, R8, R13, 0x1, P3 ;  /* 0x00000008c7038211 */ /* 0x000fe200018f0c0d */
[----:B------:R2:W-:Y:S04]  /*9cf0*/  @!P2 ST.E.128 [R6.64], R36 ;  /* 0x000000240600a985 */ /* 0x0005e8000c101d06 */
[----:B-1----:R2:W-:Y:S04]  /*9d00*/  @!P1 ST.E.128 [R4.64], R32 ;  /* 0x0000002004009985 */ /* 0x0025e8000c101d06 */
[----:B------:R2:W-:Y:S02]  /*9d10*/  @!P0 ST.E.128 [R2.64], R28 ;  /* 0x0000001c02008985 */ /* 0x0005e4000c101d06 */
.L_x_76:
[----:B------:R-:W-:Y:S05]  /*9d20*/  BSYNC B0 ;  /* 0x0000000000007941 */ /* 0x000fea0003800000 */
.L_x_75:
[----:B------:R-:W-:Y:S05]  /*9d30*/  BRA.DIV ~URZ, `(.L_x_77) ;  /* 0x00003e827f007947 */ /* 0x000fea000b800000 */
[----:B----4-:R4:W3:Y:S02]  /*9d40*/  SHFL.IDX PT, R8, R9, 0x2, 0x181f ;  /* 0x00581f0009087f89 */ /* 0x0108e400000e0000 */
.L_x_144:
[----:B------:R-:W-:Y:S05]  /*9d50*/  BRA.DIV ~URZ, `(.L_x_78) ;  /* 0x00003ed27f007947 */ /* 0x000fea000b800000 */
[----:B--2---:R2:W4:Y:S02]  /*9d60*/  SHFL.IDX PT, R0, R12, 0x2, 0x181f ;  /* 0x00581f000c007f89 */ /* 0x00452400000e0000 */
.L_x_145:
        /* <DEDUP_REMOVED lines=10> */
[-C--:B----4-:R-:W-:Y:S02]  /*9e10*/  @!P2 LEA R6, P5, R194, R0.reuse, 0x1 ;  /* 0x00000000c206a211 */ /* 0x090fe400078a08ff */
        /* <DEDUP_REMOVED lines=8> */
.L_x_80:
[----:B------:R-:W-:Y:S05]  /*9ea0*/  BSYNC B0 ;  /* 0x0000000000007941 */ /* 0x000fea0003800000 */
.L_x_79:
[----:B------:R-:W-:Y:S05]  /*9eb0*/  BRA.DIV ~URZ, `(.L_x_81) ;  /* 0x00003de27f007947 */ /* 0x000fea000b800000 */
[----:B---3--:R3:W2:Y:S04]  /*9ec0*/  SHFL.IDX PT, R6, R9, 0x3, 0x181f ;  /* 0x00781f0009067f89 */ /* 0x0086a800000e0000 */
[----:B----4-:R3:W4:Y:S02]  /*9ed0*/  SHFL.IDX PT, R0, R12, 0x3, 0x181f ;  /* 0x00781f000c007f89 */ /* 0x01072400000e0000 */
.L_x_146:
[----:B------:R-:W-:-:S04]  /*9ee0*/  IADD3 R2, R10, 0x60, RZ ;  /* 0x000000600a027810 */ /* 0x000fc80007ffe0ff */
[----:B------:R-:W-:-:S13]  /*9ef0*/  ISETP.GE.AND P0, PT, R2, R11, PT ;  /* 0x0000000b0200720c */ /* 0x000fda0003f06270 */
[----:B------:R-:W-:Y:S05]  /*9f00*/  @P0 BRA `(.L_x_82) ;  /* 0x00001f5000000947 */ /* 0x000fea0003800000 */
[----:B------:R-:W-:Y:S02]  /*9f10*/  ISETP.GE.AND P1, PT, R194, c[0x0][0x3c8], PT ;  /* 0x0000f200c2007a0c */ /* 0x000fe40003f26270 */
[----:B------:R-:W-:Y:S02]  /*9f20*/  ISETP.GE.AND P0, PT, R198, c[0x0][0x3c8], PT ;  /* 0x0000f200c6007a0c */ /* 0x000fe40003f06270 */
[----:B------:R-:W-:Y:S02]  /*9f30*/  SHF.R.S32.HI R8, RZ, 0x1f, R194 ;  /* 0x0000001fff087819 */ /* 0x000fe400000114c2 */
[----:B------:R-:W-:-:S07]  /*9f40*/  SHF.R.S32.HI R7, RZ, 0x1f, R198 ;  /* 0x0000001fff077819 */ /* 0x000fce00000114c6 */
[-C--:B----4-:R-:W-:Y:S02]  /*9f50*/  @!P1 LEA R4, P3, R194, R0.reuse, 0x1 ;  /* 0x00000000c2049211 */ /* 0x090fe400078608ff */
[----:B------:R-:W-:Y:S02]  /*9f60*/  @!P0 LEA R2, P2, R198, R0, 0x1 ;  /* 0x00000000c6028211 */ /* 0x000fe400078408ff */
[-C--:B--2---:R-:W-:Y:S02]  /*9f70*/  @!P1 LEA.HI.X R5, R194, R6.reuse, R8, 0x1, P3 ;  /* 0x00000006c2059211 */ /* 0x084fe400018f0c08 */
[----:B------:R-:W-:-:S03]  /*9f80*/  @!P0 LEA.HI.X R3, R198, R6, R7, 0x1, P2 ;  /* 0x00000006c6038211 */ /* 0x000fc600010f0c07 */
[----:B-1----:R1:W-:Y:S04]  /*9f90*/  @!P1 ST.E.128 [R4.64], R56 ;  /* 0x0000003804009985 */ /* 0x0023e8000c101d06 */
[----:B------:R1:W-:Y:S01]  /*9fa0*/  @!P0 ST.E.128 [R2.64], R52 ;  /* 0x0000003402008985 */ /* 0x0003e2000c101d06 */
[----:B------:R-:W-:-:S13]  /*9fb0*/  ISETP.GE.AND P0, PT, R199, c[0x0][0x3c8], PT ;  /* 0x0000f200c7007a0c */ /* 0x000fda0003f06270 */
[----:B------:R-:W-:Y:S05]  /*9fc0*/  @P0 BRA `(.L_x_82) ;  /* 0x00001e9000000947 */ /* 0x000fea0003800000 */
[----:B------:R-:W-:Y:S02]  /*9fd0*/  SHF.R.S32.HI R7, RZ, 0x1f, R199 ;  /* 0x0000001fff077819 */ /* 0x000fe400000114c7 */
[----:B-1----:R-:W-:-:S04]  /*9fe0*/  LEA R2, P0, R199, R0, 0x1 ;  /* 0x00000000c7027211 */ /* 0x002fc800078008ff */
[----:B------:R-:W-:-:S05]  /*9ff0*/  LEA.HI.X R3, R199, R6, R7, 0x1, P0 ;  /* 0x00000006c7037211 */ /* 0x000fca00000f0c07 */
[----:B------:R1:W-:Y:S01]  /*a000*/  ST.E.128 [R2.64], R60 ;  /* 0x0000003c02007985 */ /* 0x0003e2000c101d06 */
[----:B------:R-:W-:Y:S05]  /*a010*/  BRA `(.L_x_82) ;  /* 0x00001e4000007947 */ /* 0x000fea0003800000 */
.L_x_69:
[----:B-1----:R-:W-:Y:S02]  /*a020*/  IMAD R4, R9, c[0x0][0x408], RZ ;  /* 0x0001020009047a24 */ /* 0x002fe400078e02ff */
[----:B------:R-:W-:-:S04]  /*a030*/  IMAD.WIDE.U32 R2, R0, c[0x0][0x408], RZ ;  /* 0x0001020000027a25 */ /* 0x000fc800078e00ff */
[----:B------:R-:W-:Y:S02]  /*a040*/  IMAD R0, R0, c[0x0][0x40c], R4 ;  /* 0x0001030000007a24 */ /* 0x000fe400078e0204 */
[----:B------:R-:W-:-:S03]  /*a050*/  @P2 IMAD.HI.U32 R5, R12, c[0x0][0x4ec], RZ ;  /* 0x00013b000c052a27 */ /* 0x000fc600078e00ff */
[----:B------:R-:W-:Y:S02]  /*a060*/  IADD3 R3, R3, R0, RZ ;  /* 0x0000000003037210 */ /* 0x000fe40007ffe0ff */
[----:B------:R-:W-:-:S03]  /*a070*/  SHF.R.S32.HI R0, RZ, 0x1f, R8 ;  /* 0x0000001fff007819 */ /* 0x000fc60000011408 */
[----:B------:R-:W-:-:S04]  /*a080*/  IMAD.WIDE.U32 R2, R10, c[0x0][0x438], R2 ;  /* 0x00010e000a027a25 */ /* 0x000fc800078e0002 */
[----:B------:R-:W-:Y:S02]  /*a090*/  IMAD R0, R0, c[0x0][0x440], RZ ;  /* 0x0001100000007a24 */ /* 0x000fe400078e02ff */
[----:B------:R-:W-:Y:S02]  /*a0a0*/  IMAD R3, R10, c[0x0][0x43c], R3 ;  /* 0x00010f000a037a24 */ /* 0x000fe400078e0203 */
[C---:B------:R-:W-:Y:S01]  /*a0b0*/  IMAD R4, R8.reuse, c[0x0][0x444], R0 ;  /* 0x0001110008047a24 */ /* 0x040fe200078e0200 */
[----:B------:R-:W-:Y:S01]  /*a0c0*/  MOV R0, R12 ;  /* 0x0000000c00007202 */ /* 0x000fe20000000f00 */
[----:B------:R-:W-:Y:S01]  /*a0d0*/  IMAD.WIDE.U32 R2, R8, c[0x0][0x440], R2 ;  /* 0x0001100008027a25 */ /* 0x000fe200078e0002 */
[----:B------:R-:W-:-:S04]  /*a0e0*/  @P2 SHF.R.U32.HI R0, RZ, c[0x0][0x4f0], R5 ;  /* 0x00013c00ff002a19 */ /* 0x000fc80000011605 */
[----:B------:R-:W-:Y:S02]  /*a0f0*/  IADD3 R3, R3, R4, RZ ;  /* 0x0000000403037210 */ /* 0x000fe40007ffe0ff */
[----:B------:R-:W-:Y:S02]  /*a100*/  SHF.R.S32.HI R5, RZ, 0x1f, R0 ;  /* 0x0000001fff057819 */ /* 0x000fe40000011400 */
[----:B------:R-:W-:Y:S01]  /*a110*/  IADD3 R4, -R0, RZ, RZ ;  /* 0x000000ff00047210 */ /* 0x000fe20007ffe1ff */
[----:B------:R-:W-:-:S04]  /*a120*/  IMAD.WIDE.U32 R2, R221, c[0x0][0x448], R2 ;  /* 0x00011200dd027a25 */ /* 0x000fc800078e0002 */
[----:B------:R-:W-:Y:S02]  /*a130*/  IMAD R5, R5, c[0x0][0x430], RZ ;  /* 0x00010c0005057a24 */ /* 0x000fe400078e02ff */
[----:B------:R-:W-:Y:S02]  /*a140*/  IMAD R3, R221, c[0x0][0x44c], R3 ;  /* 0x00011300dd037a24 */ /* 0x000fe400078e0203 */
[----:B------:R-:W-:Y:S02]  /*a150*/  IMAD R4, R4, c[0x0][0x4e8], R12 ;  /* 0x00013a0004047a24 */ /* 0x000fe400078e020c */
[C---:B------:R-:W-:Y:S02]  /*a160*/  IMAD R5, R0.reuse, c[0x0][0x434], R5 ;  /* 0x00010d0000057a24 */ /* 0x040fe400078e0205 */
[----:B------:R-:W-:Y:S01]  /*a170*/  IMAD.WIDE.U32 R2, R0, c[0x0][0x430], R2 ;  /* 0x00010c0000027a25 */ /* 0x000fe200078e0002 */
[----:B------:R-:W-:-:S04]  /*a180*/  SHF.R.S32.HI R0, RZ, 0x1f, R4 ;  /* 0x0000001fff007819 */ /* 0x000fc80000011404 */
[----:B------:R-:W-:Y:S01]  /*a190*/  IADD3 R3, R3, R5, RZ ;  /* 0x0000000503037210 */ /* 0x000fe20007ffe0ff */
[----:B------:R-:W-:-:S04]  /*a1a0*/  IMAD R0, R0, c[0x0][0x428], RZ ;  /* 0x00010a0000007a24 */ /* 0x000fc800078e02ff */
[----:B------:R-:W-:-:S04]  /*a1b0*/  IMAD.WIDE.U32 R2, R4, c[0x0][0x428], R2 ;  /* 0x00010a0004027a25 */ /* 0x000fc800078e0002 */
[----:B------:R-:W-:Y:S01]  /*a1c0*/  IMAD R4, R4, c[0x0][0x42c], R0 ;  /* 0x00010b0004047a24 */ /* 0x000fe200078e0200 */
[----:B------:R-:W-:-:S04]  /*a1d0*/  LEA R12, P2, R2, c[0x0][0x400], 0x2 ;  /* 0x00010000020c7a11 */ /* 0x000fc800078410ff */
[----:B------:R-:W-:-:S04]  /*a1e0*/  IADD3 R4, R3, R4, RZ ;  /* 0x0000000403047210 */ /* 0x000fc80007ffe0ff */
[----:B------:R-:W-:Y:S01]  /*a1f0*/  LEA.HI.X R5, R2, c[0x0][0x404], R4, 0x2, P2 ;  /* 0x0001010002057a11 */ /* 0x000fe200010f1404 */
[----:B------:R-:W-:Y:S05]  /*a200*/  BRA.DIV ~URZ, `(.L_x_83) ;  /* 0x00003b627f007947 */ /* 0x000fea000b800000 */
[----:B------:R1:W2:Y:S02]  /*a210*/  SHFL.IDX PT, R4, R5, RZ, 0x1c1f ;  /* 0x001c1fff05047589 */ /* 0x0002a400000e0000 */
.L_x_147:
[----:B------:R-:W-:Y:S05]  /*a220*/  BRA.DIV ~URZ, `(.L_x_84) ;  /* 0x00003bb27f007947 */ /* 0x000fea000b800000 */
[----:B------:R3:W4:Y:S02]  /*a230*/  SHFL.IDX PT, R0, R12, RZ, 0x1c1f ;  /* 0x001c1fff0c007589 */ /* 0x00072400000e0000 */
.L_x_148:
[----:B------:R-:W-:Y:S01]  /*a240*/  BSSY B0, `(.L_x_85) ;  /* 0x000007a000007945 */ /* 0x000fe20003800000 */
[----:B------:R-:W-:Y:S05]  /*a250*/  @P1 BRA `(.L_x_86) ;  /* 0x0000078000001947 */ /* 0x000fea0003800000 */
[----:B------:R-:W-:Y:S02]  /*a260*/  ISETP.GE.AND P4, PT, R222, c[0x0][0x3c8], PT ;  /* 0x0000f200de007a0c */ /* 0x000fe40003f86270 */
[----:B------:R-:W-:Y:S02]  /*a270*/  ISETP.GE.AND P2, PT, R249, c[0x0][0x3c8], PT ;  /* 0x0000f200f9007a0c */ /* 0x000fe40003f46270 */
[----:B------:R-:W-:Y:S02]  /*a280*/  ISETP.GE.AND P5, PT, R248, c[0x0][0x3c8], PT ;  /* 0x0000f200f8007a0c */ /* 0x000fe40003fa6270 */
[----:B------:R-:W-:Y:S02]  /*a290*/  ISETP.GE.AND P1, PT, R247, c[0x0][0x3c8], PT ;  /* 0x0000f200f7007a0c */ /* 0x000fe40003f26270 */
[----:B------:R-:W-:-:S02]  /*a2a0*/  SHF.R.S32.HI R8, RZ, 0x1f, R249 ;  /* 0x0000001fff087819 */ /* 0x000fc400000114f9 */
[----:B------:R-:W-:Y:S02]  /*a2b0*/  ISETP.GE.AND P6, PT, R246, c[0x0][0x3c8], PT ;  /* 0x0000f200f6007a0c */ /* 0x000fe40003fc6270 */
[----:B------:R-:W-:Y:S01]  /*a2c0*/  SHF.R.S32.HI R9, RZ, 0x1f, R248 ;  /* 0x0000001fff097819 */ /* 0x000fe200000114f8 */
[----:B----4-:R-:W-:Y:S01]  /*a2d0*/  @!P4 IMAD.MOV.U32 R6, RZ, RZ, R0 ;  /* 0x000000ffff06c224 */ /* 0x010fe200078e0000 */
[----:B------:R-:W-:Y:S01]  /*a2e0*/  SHF.R.S32.HI R10, RZ, 0x1f, R234 ;  /* 0x0000001fff0a7819 */ /* 0x000fe200000114ea */
[----:B--2---:R-:W-:Y:S01]  /*a2f0*/  @!P4 IMAD.MOV.U32 R7, RZ, RZ, R4 ;  /* 0x000000ffff07c224 */ /* 0x004fe200078e0004 */
[C---:B------:R-:W-:Y:S02]  /*a300*/  @!P2 LEA R2, P3, R249.reuse, R0, 0x2 ;  /* 0x00000000f902a211 */ /* 0x040fe400078610ff */
[----:B------:R-:W-:Y:S01]  /*a310*/  SHF.R.S32.HI R11, RZ, 0x1f, R233 ;  /* 0x0000001fff0b7819 */ /* 0x000fe200000114e9 */
[----:B------:R-:W-:Y:S01]  /*a320*/  @!P4 IMAD.WIDE R6, R222, 0x4, R6 ;  /* 0x00000004de06c825 */ /* 0x000fe200078e0206 */
[----:B------:R-:W-:-:S02]  /*a330*/  @!P2 LEA.HI.X R3, R249, R4, R8, 0x2, P3 ;  /* 0x00000004f903a211 */ /* 0x000fc400018f1408 */
[----:B------:R-:W-:Y:S02]  /*a340*/  SHF.R.S32.HI R8, RZ, 0x1f, R247 ;  /* 0x0000001fff087819 */ /* 0x000fe400000114f7 */
[----:B------:R2:W-:Y:S01]  /*a350*/  @!P4 ST.E.64 [R6.64], R124 ;  /* 0x0000007c0600c985 */ /* 0x0005e2000c101b06 */
[----:B------:R-:W-:Y:S02]  /*a360*/  SHF.R.S32.HI R13, RZ, 0x1f, R230 ;  /* 0x0000001fff0d7819 */ /* 0x000fe400000114e6 */
[----:B------:R-:W-:Y:S01]  /*a370*/  SHF.R.S32.HI R15, RZ, 0x1f, R229 ;  /* 0x0000001fff0f7819 */ /* 0x000fe200000114e5 */
[----:B------:R4:W-:Y:S01]  /*a380*/  @!P2 ST.E.64 [R2.64], R28 ;  /* 0x0000001c0200a985 */ /* 0x0009e2000c101b06 */
[----:B------:R-:W-:Y:S02]  /*a390*/  ISETP.GE.AND P2, PT, R245, c[0x0][0x3c8], PT ;  /* 0x0000f200f5007a0c */ /* 0x000fe40003f46270 */
[----:B------:R-:W-:Y:S02]  /*a3a0*/  SHF.R.S32.HI R14, RZ, 0x1f, R228 ;  /* 0x0000001fff0e7819 */ /* 0x000fe400000114e4 */
[----:B--2---:R-:W-:-:S02]  /*a3b0*/  @!P5 LEA R6, P4, R248, R0, 0x2 ;  /* 0x00000000f806d211 */ /* 0x004fc400078810ff */
[C---:B----4-:R-:W-:Y:S02]  /*a3c0*/  @!P1 LEA R2, P3, R247.reuse, R0, 0x2 ;  /* 0x00000000f7029211 */ /* 0x050fe400078610ff */
[-C--:B------:R-:W-:Y:S02]  /*a3d0*/  @!P5 LEA.HI.X R7, R248, R4.reuse, R9, 0x2, P4 ;  /* 0x00000004f807d211 */ /* 0x080fe400020f1409 */
[----:B------:R-:W-:Y:S02]  /*a3e0*/  @!P1 LEA.HI.X R3, R247, R4, R8, 0x2, P3 ;  /* 0x00000004f7039211 */ /* 0x000fe400018f1408 */
[----:B------:R-:W-:Y:S01]  /*a3f0*/  SHF.R.S32.HI R9, RZ, 0x1f, R246 ;  /* 0x0000001fff097819 */ /* 0x000fe200000114f6 */
[----:B------:R2:W-:Y:S01]  /*a400*/  @!P5 ST.E.64 [R6.64], R30 ;  /* 0x0000001e0600d985 */ /* 0x0005e2000c101b06 */
[----:B------:R-:W-:Y:S02]  /*a410*/  ISETP.GE.AND P5, PT, R244, c[0x0][0x3c8], PT ;  /* 0x0000f200f4007a0c */ /* 0x000fe40003fa6270 */
[----:B------:R-:W-:Y:S01]  /*a420*/  SHF.R.S32.HI R8, RZ, 0x1f, R245 ;  /* 0x0000001fff087819 */ /* 0x000fe200000114f5 */
[----:B------:R4:W-:Y:S01]  /*a430*/  @!P1 ST.E.64 [R2.64], R32 ;  /* 0x0000002002009985 */ /* 0x0009e2000c101b06 */
[----:B------:R-:W-:-:S02]  /*a440*/  ISETP.GE.AND P1, PT, R243, c[0x0][0x3c8], PT ;  /* 0x0000f200f3007a0c */ /* 0x000fc40003f26270 */
[CC--:B--2---:R-:W-:Y:S02]  /*a450*/  @!P6 LEA R6, P4, R246.reuse, R0.reuse, 0x2 ;  /* 0x00000000f606e211 */ /* 0x0c4fe400078810ff */
[C---:B----4-:R-:W-:Y:S02]  /*a460*/  @!P2 LEA R2, P3, R245.reuse, R0, 0x2 ;  /* 0x00000000f502a211 */ /* 0x050fe400078610ff */
[-C--:B------:R-:W-:Y:S02]  /*a470*/  @!P6 LEA.HI.X R7, R246, R4.reuse, R9, 0x2, P4 ;  /* 0x00000004f607e211 */ /* 0x080fe400020f1409 */
[----:B------:R-:W-:Y:S02]  /*a480*/  @!P2 LEA.HI.X R3, R245, R4, R8, 0x2, P3 ;  /* 0x00000004f503a211 */ /* 0x000fe400018f1408 */
[----:B------:R-:W-:Y:S01]  /*a490*/  SHF.R.S32.HI R9, RZ, 0x1f, R244 ;  /* 0x0000001fff097819 */ /* 0x000fe200000114f4 */
[----:B------:R2:W-:Y:S01]  /*a4a0*/  @!P6 ST.E.64 [R6.64], R34 ;  /* 0x000000220600e985 */ /* 0x0005e2000c101b06 */
[----:B------:R-:W-:-:S02]  /*a4b0*/  ISETP.GE.AND P6, PT, R242, c[0x0][0x3c8], PT ;  /* 0x0000f200f2007a0c */ /* 0x000fc40003fc6270 */
[----:B------:R-:W-:Y:S01]  /*a4c0*/  SHF.R.S32.HI R8, RZ, 0x1f, R243 ;  /* 0x0000001fff087819 */ /* 0x000fe200000114f3 */
[----:B------:R4:W-:Y:S01]  /*a4d0*/  @!P2 ST.E.64 [R2.64], R36 ;  /* 0x000000240200a985 */ /* 0x0009e2000c101b06 */
[----:B------:R-:W-:Y:S02]  /*a4e0*/  ISETP.GE.AND P2, PT, R241, c[0x0][0x3c8], PT ;  /* 0x0000f200f1007a0c */ /* 0x000fe40003f46270 */
[CC--:B--2---:R-:W-:Y:S02]  /*a4f0*/  @!P5 LEA R6, P4, R244.reuse, R0.reuse, 0x2 ;  /* 0x00000000f406d211 */ /* 0x0c4fe400078810ff */
[C---:B----4-:R-:W-:Y:S02]  /*a500*/  @!P1 LEA R2, P3, R243.reuse, R0, 0x2 ;  /* 0x00000000f3029211 */ /* 0x050fe400078610ff */
[-C--:B------:R-:W-:Y:S02]  /*a510*/  @!P5 LEA.HI.X R7, R244, R4.reuse, R9, 0x2, P4 ;  /* 0x00000004f407d211 */ /* 0x080fe400020f1409 */
[----:B------:R-:W-:-:S02]  /*a520*/  @!P1 LEA.HI.X R3, R243, R4, R8, 0x2, P3 ;  /* 0x00000004f3039211 */ /* 0x000fc400018f1408 */
[----:B------:R-:W-:Y:S01]  /*a530*/  SHF.R.S32.HI R9, RZ, 0x1f, R242 ;  /* 0x0000001fff097819 */ /* 0x000fe200000114f2 */
[----:B------:R2:W-:Y:S01]  /*a540*/  @!P5 ST.E.64 [R6.64], R40 ;  /* 0x000000280600d985 */ /* 0x0005e2000c101b06 */
[----:B------:R-:W-:Y:S02]  /*a550*/  ISETP.GE.AND P5, PT, R240, c[0x0][0x3c8], PT ;  /* 0x0000f200f0007a0c */ /* 0x000fe40003fa6270 */
[----:B------:R-:W-:Y:S01]  /*a560*/  SHF.R.S32.HI R8, RZ, 0x1f, R241 ;  /* 0x0000001fff087819 */ /* 0x000fe200000114f1 */
[----:B------:R4:W-:Y:S01]  /*a570*/  @!P1 ST.E.64 [R2.64], R44 ;  /* 0x0000002c02009985 */ /* 0x0009e2000c101b06 */
[----:B------:R-:W-:Y:S02]  /*a580*/  ISETP.GE.AND P1, PT, R239, c[0x0][0x3c8], PT ;  /* 0x0000f200ef007a0c */ /* 0x000fe40003f26270 */
[-C--:B--2---:R-:W-:Y:S02]  /*a590*/  @!P6 LEA R6, P4, R242, R0.reuse, 0x2 ;  /* 0x00000000f206e211 */ /* 0x084fe400078810ff */
[----:B----4-:R-:W-:-:S02]  /*a5a0*/  @!P2 LEA R2, P3, R241, R0, 0x2 ;  /* 0x00000000f102a211 */ /* 0x010fc400078610ff */
        /* <DEDUP_REMOVED lines=25> */
[----:B------:R-:W-:Y:S01]  /*a740*/  ISETP.GE.AND P4, PT, R233, c[0x0][0x3c8], PT ;  /* 0x0000f200e9007a0c */ /* 0x000fe20003f86270 */
[----:B------:R4:W-:Y:S01]  /*a750*/  @!P2 ST.E.64 [R2.64], R68 ;  /* 0x000000440200a985 */ /* 0x0009e2000c101b06 */
[----:B------:R-:W-:Y:S02]  /*a760*/  SHF.R.S32.HI R8, RZ, 0x1f, R235 ;  /* 0x0000001fff087819 */ /* 0x000fe400000114eb */
[-C--:B--2---:R-:W-:Y:S02]  /*a770*/  @!P5 LEA R6, P3, R236, R0.reuse, 0x2 ;  /* 0x00000000ec06d211 */ /* 0x084fe400078610ff */
[----:B----4-:R-:W-:-:S02]  /*a780*/  @!P1 LEA R2, P2, R235, R0, 0x2 ;  /* 0x00000000eb029211 */ /* 0x010fc400078410ff */
[-C--:B------:R-:W-:Y:S02]  /*a790*/  @!P5 LEA.HI.X R7, R236, R4.reuse, R9, 0x2, P3 ;  /* 0x00000004ec07d211 */ /* 0x080fe400018f1409 */
[----:B------:R-:W-:Y:S02]  /*a7a0*/  ISETP.GE.AND P3, PT, R232, c[0x0][0x3c8], PT ;  /* 0x0000f200e8007a0c */ /* 0x000fe40003f66270 */
[----:B------:R-:W-:Y:S01]  /*a7b0*/  @!P1 LEA.HI.X R3, R235, R4, R8, 0x2, P2 ;  /* 0x00000004eb039211 */ /* 0x000fe200010f1408 */
[----:B------:R2:W-:Y:S01]  /*a7c0*/  @!P5 ST.E.64 [R6.64], R72 ;  /* 0x000000480600d985 */ /* 0x0005e2000c101b06 */
[----:B------:R-:W-:-:S03]  /*a7d0*/  @!P6 LEA R8, P2, R234, R0, 0x2 ;  /* 0x00000000ea08e211 */ /* 0x000fc600078410ff */
[----:B------:R4:W-:Y:S01]  /*a7e0*/  @!P1 ST.E.64 [R2.64], R76 ;  /* 0x0000004c02009985 */ /* 0x0009e2000c101b06 */
[----:B------:R-:W-:Y:S02]  /*a7f0*/  ISETP.GE.AND P1, PT, R231, c[0x0][0x3c8], PT ;  /* 0x0000f200e7007a0c */ /* 0x000fe40003f26270 */
[----:B------:R-:W-:Y:S02]  /*a800*/  @!P6 LEA.HI.X R9, R234, R4, R10, 0x2, P2 ;  /* 0x00000004ea09e211 */ /* 0x000fe400010f140a */
[----:B------:R-:W-:-:S03]  /*a810*/  SHF.R.S32.HI R10, RZ, 0x1f, R232 ;  /* 0x0000001fff0a7819 */ /* 0x000fc600000114e8 */
[----:B------:R-:W-:Y:S01]  /*a820*/  @!P6 ST.E.64 [R8.64], R126 ;  /* 0x0000007e0800e985 */ /* 0x000fe2000c101b06 */
[----:B------:R-:W-:Y:S02]  /*a830*/  ISETP.GE.AND P6, PT, R230, c[0x0][0x3c8], PT ;  /* 0x0000f200e6007a0c */ /* 0x000fe40003fc6270 */
[CC--:B--2---:R-:W-:Y:S02]  /*a840*/  @!P3 LEA R6, P2, R232.reuse, R0.reuse, 0x2 ;  /* 0x00000000e806b211 */ /* 0x0c4fe400078410ff */
[C---:B----4-:R-:W-:Y:S02]  /*a850*/  @!P4 LEA R2, P5, R233.reuse, R0, 0x2 ;  /* 0x00000000e902c211 */ /* 0x050fe400078a10ff */
[-C--:B------:R-:W-:Y:S02]  /*a860*/  @!P3 LEA.HI.X R7, R232, R4.reuse, R10, 0x2, P2 ;  /* 0x00000004e807b211 */ /* 0x080fe400010f140a */
[----:B------:R-:W-:Y:S02]  /*a870*/  @!P4 LEA.HI.X R3, R233, R4, R11, 0x2, P5 ;  /* 0x00000004e903c211 */ /* 0x000fe400028f140b */
[----:B------:R-:W-:-:S02]  /*a880*/  ISETP.GE.AND P5, PT, R229, c[0x0][0x3c8], PT ;  /* 0x0000f200e5007a0c */ /* 0x000fc40003fa6270 */
[----:B------:R-:W-:Y:S01]  /*a890*/  SHF.R.S32.HI R10, RZ, 0x1f, R231 ;  /* 0x0000001fff0a7819 */ /* 0x000fe200000114e7 */
[----:B------:R2:W-:Y:S01]  /*a8a0*/  @!P4 ST.E.64 [R2.64], R80 ;  /* 0x000000500200c985 */ /* 0x0005e2000c101b06 */
[----:B------:R-:W-:-:S03]  /*a8b0*/  ISETP.GE.AND P4, PT, R228, c[0x0][0x3c8], PT ;  /* 0x0000f200e4007a0c */ /* 0x000fc60003f86270 */
[----:B------:R4:W-:Y:S01]  /*a8c0*/  @!P3 ST.E.64 [R6.64], R84 ;  /* 0x000000540600b985 */ /* 0x0009e2000c101b06 */
[----:B------:R-:W-:Y:S02]  /*a8d0*/  ISETP.GE.AND P3, PT, R227, c[0x0][0x3c8], PT ;  /* 0x0000f200e3007a0c */ /* 0x000fe40003f66270 */
[----:B--2---:R-:W-:-:S04]  /*a8e0*/  @!P1 LEA R2, P2, R231, R0, 0x2 ;  /* 0x00000000e7029211 */ /* 0x004fc800078410ff */
[----:B------:R-:W-:Y:S02]  /*a8f0*/  @!P1 LEA.HI.X R3, R231, R4, R10, 0x2, P2 ;  /* 0x00000004e7039211 */ /* 0x000fe400010f140a */
[----:B------:R-:W-:-:S03]  /*a900*/  @!P6 LEA R10, P2, R230, R0, 0x2 ;  /* 0x00000000e60ae211 */ /* 0x000fc600078410ff */
[----:B------:R2:W-:Y:S01]  /*a910*/  @!P1 ST.E.64 [R2.64], R88 ;  /* 0x0000005802009985 */ /* 0x0005e2000c101b06 */
[C---:B------:R-:W-:Y:S02]  /*a920*/  @!P5 LEA R8, P1, R229.reuse, R0, 0x2 ;  /* 0x00000000e508d211 */ /* 0x040fe400078210ff */
[----:B------:R-:W-:Y:S02]  /*a930*/  @!P6 LEA.HI.X R11, R230, R4, R13, 0x2, P2 ;  /* 0x00000004e60be211 */ /* 0x000fe400010f140d */
[C---:B----4-:R-:W-:Y:S02]  /*a940*/  @!P4 LEA R6, P2, R228.reuse, R0, 0x2 ;  /* 0x00000000e406c211 */ /* 0x050fe400078410ff */
[-C--:B------:R-:W-:Y:S01]  /*a950*/  @!P5 LEA.HI.X R9, R229, R4.reuse, R15, 0x2, P1 ;  /* 0x00000004e509d211 */ /* 0x080fe200008f140f */
[----:B------:R4:W-:Y:S01]  /*a960*/  @!P6 ST.E.64 [R10.64], R128 ;  /* 0x000000800a00e985 */ /* 0x0009e2000c101b06 */
[----:B------:R-:W-:Y:S02]  /*a970*/  SHF.R.S32.HI R13, RZ, 0x1f, R227 ;  /* 0x0000001fff0d7819 */ /* 0x000fe400000114e3 */
[----:B------:R-:W-:Y:S01]  /*a980*/  @!P4 LEA.HI.X R7, R228, R4, R14, 0x2, P2 ;  /* 0x00000004e407c211 */ /* 0x000fe200010f140e */
[----:B------:R4:W-:Y:S04]  /*a990*/  @!P5 ST.E.64 [R8.64], R100 ;  /* 0x000000640800d985 */ /* 0x0009e8000c101b06 */
[----:B------:R4:W-:Y:S01]  /*a9a0*/  @!P4 ST.E.64 [R6.64], R92 ;  /* 0x0000005c0600c985 */ /* 0x0009e2000c101b06 */
[----:B--2---:R-:W-:-:S04]  /*a9b0*/  @!P3 LEA R2, P1, R227, R0, 0x2 ;  /* 0x00000000e302b211 */ /* 0x004fc800078210ff */
[----:B------:R-:W-:-:S05]  /*a9c0*/  @!P3 LEA.HI.X R3, R227, R4, R13, 0x2, P1 ;  /* 0x00000004e303b211 */ /* 0x000fca00008f140d */
[----:B------:R4:W-:Y:S04]  /*a9d0*/  @!P3 ST.E.64 [R2.64], R24 ;  /* 0x000000180200b985 */ /* 0x0009e8000c101b06 */
.L_x_86:
[----:B------:R-:W-:Y:S05]  /*a9e0*/  BSYNC B0 ;  /* 0x0000000000007941 */ /* 0x000fea0003800000 */
.L_x_85:
[----:B------:R-:W-:Y:S05]  /*a9f0*/  BRA.DIV ~URZ, `(.L_x_87) ;  /* 0x000034527f007947 */ /* 0x000fea000b800000 */
[----:B--2---:R2:W1:Y:S04]  /*aa00*/  SHFL.IDX PT, R4, R5, 0x1, 0x1c1f ;  /* 0x003c1f0005047f89 */ /* 0x00446800000e0000 */
[----:B----4-:R2:W4:Y:S02]  /*aa10*/  SHFL.IDX PT, R0, R12, 0x1, 0x1c1f ;  /* 0x003c1f000c007f89 */ /* 0x01052400000e0000 */
.L_x_149:
[----:B------:R-:W-:Y:S05]  /*aa20*/  @P0 BRA `(.L_x_82) ;  /* 0x0000143000000947 */ /* 0x000fea0003800000 */
[----:B------:R-:W-:Y:S02]  /*aa30*/  ISETP.GE.AND P4, PT, R222, c[0x0][0x3c8], PT ;  /* 0x0000f200de007a0c */ /* 0x000fe40003f86270 */
[----:B------:R-:W-:Y:S02]  /*aa40*/  ISETP.GE.AND P3, PT, R249, c[0x0][0x3c8], PT ;  /* 0x0000f200f9007a0c */ /* 0x000fe40003f66270 */
[----:B------:R-:W-:Y:S02]  /*aa50*/  ISETP.GE.AND P2, PT, R248, c[0x0][0x3c8], PT ;  /* 0x0000f200f8007a0c */ /* 0x000fe40003f46270 */
[----:B------:R-:W-:-:S02]  /*aa60*/  ISETP.GE.AND P1, PT, R247, c[0x0][0x3c8], PT ;  /* 0x0000f200f7007a0c */ /* 0x000fc40003f26270 */
[----:B------:R-:W-:Y:S02]  /*aa70*/  ISETP.GE.AND P0, PT, R246, c[0x0][0x3c8], PT ;  /* 0x0000f200f6007a0c */ /* 0x000fe40003f06270 */
[----:B-12---:R-:W-:Y:S02]  /*aa80*/  SHF.R.S32.HI R5, RZ, 0x1f, R249 ;  /* 0x0000001fff057819 */ /* 0x006fe400000114f9 */
[----:B------:R-:W-:Y:S01]  /*aa90*/  SHF.R.S32.HI R10, RZ, 0x1f, R247 ;  /* 0x0000001fff0a7819 */ /* 0x000fe200000114f7 */
[----:B----4-:R-:W-:Y:S01]  /*aaa0*/  @!P4 IMAD.MOV.U32 R6, RZ, RZ, R0 ;  /* 0x000000ffff06c224 */ /* 0x010fe200078e0000 */
[----:B------:R-:W-:Y:S01]  /*aab0*/  SHF.R.S32.HI R11, RZ, 0x1f, R236 ;  /* 0x0000001fff0b7819 */ /* 0x000fe200000114ec */
[----:B------:R-:W-:Y:S01]  /*aac0*/  @!P4 IMAD.MOV.U32 R7, RZ, RZ, R4 ;  /* 0x000000ffff07c224 */ /* 0x000fe200078e0004 */
[CC--:B------:R-:W-:Y:S02]  /*aad0*/  @!P3 LEA R2, P5, R249.reuse, R0.reuse, 0x2 ;  /* 0x00000000f902b211 */ /* 0x0c0fe400078a10ff */
[----:B------:R-:W-:Y:S01]  /*aae0*/  @!P2 LEA R8, P6, R248, R0, 0x2 ;  /* 0x00000000f808a211 */ /* 0x000fe200078c10ff */
[----:B------:R-:W-:Y:S01]  /*aaf0*/  @!P4 IMAD.WIDE R6, R222, 0x4, R6 ;  /* 0x00000004de06c825 */ /* 0x000fe200078e0206 */
[----:B------:R-:W-:-:S02]  /*ab00*/  @!P3 LEA.HI.X R3, R249, R4, R5, 0x2, P5 ;  /* 0x00000004f903b211 */ /* 0x000fc400028f1405 */
[----:B------:R-:W-:Y:S02]  /*ab10*/  SHF.R.S32.HI R5, RZ, 0x1f, R248 ;  /* 0x0000001fff057819 */ /* 0x000fe400000114f8 */
[----:B------:R1:W-:Y:S01]  /*ab20*/  @!P4 ST.E.64 [R6.64], R104 ;  /* 0x000000680600c985 */ /* 0x0003e2000c101b06 */
[----:B------:R-:W-:Y:S02]  /*ab30*/  ISETP.GE.AND P5, PT, R245, c[0x0][0x3c8], PT ;  /* 0x0000f200f5007a0c */ /* 0x000fe40003fa6270 */
[----:B------:R-:W-:Y:S01]  /*ab40*/  ISETP.GE.AND P4, PT, R244, c[0x0][0x3c8], PT ;  /* 0x0000f200f4007a0c */ /* 0x000fe20003f86270 */
[----:B------:R2:W-:Y:S01]  /*ab50*/  @!P3 ST.E.64 [R2.64], R96 ;  /* 0x000000600200b985 */ /* 0x0005e2000c101b06 */
[----:B------:R-:W-:Y:S02]  /*ab60*/  @!P2 LEA.HI.X R9, R248, R4, R5, 0x2, P6 ;  /* 0x00000004f809a211 */ /* 0x000fe400030f1405 */
[----:B------:R-:W-:Y:S02]  /*ab70*/  SHF.R.S32.HI R5, RZ, 0x1f, R246 ;  /* 0x0000001fff057819 */ /* 0x000fe400000114f6 */
[----:B------:R-:W-:Y:S01]  /*ab80*/  SHF.R.S32.HI R13, RZ, 0x1f, R230 ;  /* 0x0000001fff0d7819 */ /* 0x000fe200000114e6 */
[----:B------:R4:W-:Y:S01]  /*ab90*/  @!P2 ST.E.64 [R8.64], R120 ;  /* 0x000000780800a985 */ /* 0x0009e2000c101b06 */
[----:B------:R-:W-:-:S02]  /*aba0*/  ISETP.GE.AND P2, PT, R242, c[0x0][0x3c8], PT ;  /* 0x0000f200f2007a0c */ /* 0x000fc40003f46270 */
[----:B---3--:R-:W-:Y:S02]  /*abb0*/  SHF.R.S32.HI R12, RZ, 0x1f, R229 ;  /* 0x0000001fff0c7819 */ /* 0x008fe400000114e5 */
[CC--:B-1----:R-:W-:Y:S02]  /*abc0*/  @!P1 LEA R6, P3, R247.reuse, R0.reuse, 0x2 ;  /* 0x00000000f7069211 */ /* 0x0c2fe400078610ff */
[C---:B--2---:R-:W-:Y:S02]  /*abd0*/  @!P0 LEA R2, P6, R246.reuse, R0, 0x2 ;  /* 0x00000000f6028211 */ /* 0x044fe400078c10ff */
[-C--:B------:R-:W-:Y:S02]  /*abe0*/  @!P1 LEA.HI.X R7, R247, R4.reuse, R10, 0x2, P3 ;  /* 0x00000004f7079211 */ /* 0x080fe400018f140a */
[----:B------:R-:W-:Y:S02]  /*abf0*/  ISETP.GE.AND P3, PT, R243, c[0x0][0x3c8], PT ;  /* 0x0000f200f3007a0c */ /* 0x000fe40003f66270 */
[----:B------:R-:W-:Y:S01]  /*ac00*/  @!P0 LEA.HI.X R3, R246, R4, R5, 0x2, P6 ;  /* 0x00000004f6038211 */ /* 0x000fe200030f1405 */
[----:B------:R1:W-:Y:S01]  /*ac10*/  @!P1 ST.E.64 [R6.64], R108 ;  /* 0x0000006c06009985 */ /* 0x0003e2000c101b06 */
[----:B----4-:R-:W-:-:S02]  /*ac20*/  @!P5 LEA R8, P1, R245, R0, 0x2 ;  /* 0x00000000f508d211 */ /* 0x010fc400078210ff */
[----:B------:R-:W-:Y:S01]  /*ac30*/  SHF.R.S32.HI R5, RZ, 0x1f, R245 ;  /* 0x0000001fff057819 */ /* 0x000fe200000114f5 */
[----:B------:R2:W-:Y:S01]  /*ac40*/  @!P0 ST.E.64 [R2.64], R46 ;  /* 0x0000002e02008985 */ /* 0x0005e2000c101b06 */
[----:B------:R-:W-:Y:S02]  /*ac50*/  SHF.R.S32.HI R10, RZ, 0x1f, R244 ;  /* 0x0000001fff0a7819 */ /* 0x000fe400000114f4 */
[----:B------:R-:W-:Y:S02]  /*ac60*/  @!P5 LEA.HI.X R9, R245, R4, R5, 0x2, P1 ;  /* 0x00000004f509d211 */ /* 0x000fe400008f1405 */
[----:B------:R-:W-:Y:S02]  /*ac70*/  ISETP.GE.AND P1, PT, R241, c[0x0][0x3c8], PT ;  /* 0x0000f200f1007a0c */ /* 0x000fe40003f26270 */
[----:B------:R-:W-:Y:S01]  /*ac80*/  SHF.R.S32.HI R5, RZ, 0x1f, R243 ;  /* 0x0000001fff057819 */ /* 0x000fe200000114f3 */
[----:B------:R3:W-:Y:S01]  /*ac90*/  @!P5 ST.E.64 [R8.64], R130 ;  /* 0x000000820800d985 */ /* 0x0007e2000c101b06 */
[----:B------:R-:W-:-:S02]  /*aca0*/  ISETP.GE.AND P5, PT, R239, c[0x0][0x3c8], PT ;  /* 0x0000f200ef007a0c */ /* 0x000fc40003fa6270 */
[----:B-1----:R-:W-:-:S04]  /*acb0*/  @!P4 LEA R6, P0, R244, R0, 0x2 ;  /* 0x00000000f406c211 */ /* 0x002fc800078010ff */
[----:B------:R-:W-:Y:S02]  /*acc0*/  @!P4 LEA.HI.X R7, R244, R4, R10, 0x2, P0 ;  /* 0x00000004f407c211 */ /* 0x000fe400000f140a */
[----:B------:R-:W-:Y:S02]  /*acd0*/  ISETP.GE.AND P0, PT, R240, c[0x0][0x3c8], PT ;  /* 0x0000f200f0007a0c */ /* 0x000fe40003f06270 */
[C---:B--2---:R-:W-:Y:S01]  /*ace0*/  @!P3 LEA R2, P6, R243.reuse, R0, 0x2 ;  /* 0x00000000f302b211 */ /* 0x044fe200078c10ff */
[----:B------:R1:W-:Y:S01]  /*acf0*/  @!P4 ST.E.64 [R6.64], R112 ;  /* 0x000000700600c985 */ /* 0x0003e2000c101b06 */
[----:B------:R-:W-:Y:S02]  /*ad00*/  ISETP.GE.AND P4, PT, R238, c[0x0][0x3c8], PT ;  /* 0x0000f200ee007a0c */ /* 0x000fe40003f86270 */
[----:B------:R-:W-:Y:S02]  /*ad10*/  @!P3 LEA.HI.X R3, R243, R4, R5, 0x2, P6 ;  /* 0x00000004f303b211 */ /* 0x000fe400030f1405 */
[----:B---3--:R-:W-:-:S02]  /*ad20*/  @!P2 LEA R8, P6, R242, R0, 0x2 ;  /* 0x00000000f208a211 */ /* 0x008fc400078c10ff */
[----:B------:R-:W-:Y:S01]  /*ad30*/  SHF.R.S32.HI R5, RZ, 0x1f, R242 ;  /* 0x0000001fff057819 */ /* 0x000fe200000114f2 */
[----:B------:R2:W-:Y:S01]  /*ad40*/  @!P3 ST.E.64 [R2.64], R50 ;  /* 0x000000320200b985 */ /* 0x0005e2000c101b06 */
[----:B------:R-:W-:Y:S02]  /*ad50*/  SHF.R.S32.HI R10, RZ, 0x1f, R241 ;  /* 0x0000001fff0a7819 */ /* 0x000fe400000114f1 */
[----:B------:R-:W-:Y:S02]  /*ad60*/  @!P2 LEA.HI.X R9, R242, R4, R5, 0x2, P6 ;  /* 0x00000004f209a211 */ /* 0x000fe400030f1405 */
[----:B------:R-:W-:-:S03]  /*ad70*/  SHF.R.S32.HI R5, RZ, 0x1f, R240 ;  /* 0x0000001fff057819 */ /* 0x000fc600000114f0 */
[----:B------:R3:W-:Y:S01]  /*ad80*/  @!P2 ST.E.64 [R8.64], R132 ;  /* 0x000000840800a985 */ /* 0x0007e2000c101b06 */
[----:B------:R-:W-:Y:S02]  /*ad90*/  ISETP.GE.AND P2, PT, R236, c[0x0][0x3c8], PT ;  /* 0x0000f200ec007a0c */ /* 0x000fe40003f46270 */
[----:B-1----:R-:W-:-:S04]  /*ada0*/  @!P1 LEA R6, P3, R241, R0, 0x2 ;  /* 0x00000000f1069211 */ /* 0x002fc800078610ff */
[----:B------:R-:W-:Y:S02]  /*adb0*/  @!P1 LEA.HI.X R7, R241, R4, R10, 0x2, P3 ;  /* 0x00000004f1079211 */ /* 0x000fe400018f140a */
[----:B------:R-:W-:Y:S02]  /*adc0*/  ISETP.GE.AND P3, PT, R237, c[0x0][0x3c8], PT ;  /* 0x0000f200ed007a0c */ /* 0x000fe40003f66270 */
[C---:B--2---:R-:W-:Y:S01]  /*add0*/  @!P0 LEA R2, P6, R240.reuse, R0, 0x2 ;  /* 0x00000000f0028211 */ /* 0x044fe200078c10ff */
[----:B------:R1:W-:Y:S01]  /*ade0*/  @!P1 ST.E.64 [R6.64], R116 ;  /* 0x0000007406009985 */ /* 0x0003e2000c101b06 */
[----:B------:R-:W-:Y:S02]  /*adf0*/  SHF.R.S32.HI R10, RZ, 0x1f, R238 ;  /* 0x0000001fff0a7819 */ /* 0x000fe400000114ee */
[----:B------:R-:W-:Y:S02]  /*ae00*/  @!P0 LEA.HI.X R3, R240, R4, R5, 0x2, P6 ;  /* 0x00000004f0038211 */ /* 0x000fe400030f1405 */
[----:B------:R-:W-:-:S02]  /*ae10*/  SHF.R.S32.HI R5, RZ, 0x1f, R239 ;  /* 0x0000001fff057819 */ /* 0x000fc400000114ef */
[----:B---3--:R-:W-:Y:S01]  /*ae20*/  @!P5 LEA R8, P6, R239, R0, 0x2 ;  /* 0x00000000ef08d211 */ /* 0x008fe200078c10ff */
[----:B------:R2:W-:Y:S01]  /*ae30*/  @!P0 ST.E.64 [R2.64], R54 ;  /* 0x0000003602008985 */ /* 0x0005e2000c101b06 */
[----:B------:R-:W-:Y:S02]  /*ae40*/  ISETP.GE.AND P1, PT, R235, c[0x0][0x3c8], PT ;  /* 0x0000f200eb007a0c */ /* 0x000fe40003f26270 */
[----:B------:R-:W-:Y:S02]  /*ae50*/  @!P5 LEA.HI.X R9, R239, R4, R5, 0x2, P6 ;  /* 0x00000004ef09d211 */ /* 0x000fe400030f1405 */
[----:B------:R-:W-:-:S03]  /*ae60*/  SHF.R.S32.HI R5, RZ, 0x1f, R237 ;  /* 0x0000001fff057819 */ /* 0x000fc600000114ed */
[----:B------:R3:W-:Y:S01]  /*ae70*/  @!P5 ST.E.64 [R8.64], R134 ;  /* 0x000000860800d985 */ /* 0x0007e2000c101b06 */
[----:B-1----:R-:W-:-:S04]  /*ae80*/  @!P4 LEA R6, P0, R238, R0, 0x2 ;  /* 0x00000000ee06c211 */ /* 0x002fc800078010ff */
[----:B------:R-:W-:Y:S02]  /*ae90*/  @!P4 LEA.HI.X R7, R238, R4, R10, 0x2, P0 ;  /* 0x00000004ee07c211 */ /* 0x000fe400000f140a */
[----:B------:R-:W-:Y:S02]  /*aea0*/  ISETP.GE.AND P0, PT, R234, c[0x0][0x3c8], PT ;  /* 0x0000f200ea007a0c */ /* 0x000fe40003f06270 */
[----:B--2---:R-:W-:Y:S01]  /*aeb0*/  @!P3 LEA R2, P6, R237, R0, 0x2 ;  /* 0x00000000ed02b211 */ /* 0x004fe200078c10ff */
[----:B------:R1:W-:Y:S01]  /*aec0*/  @!P4 ST.E.64 [R6.64], R74 ;  /* 0x0000004a0600c985 */ /* 0x0003e2000c101b06 */
[----:B------:R-:W-:Y:S02]  /*aed0*/  ISETP.GE.AND P4, PT, R233, c[0x0][0x3c8], PT ;  /* 0x0000f200e9007a0c */ /* 0x000fe40003f86270 */
[----:B------:R-:W-:Y:S02]  /*aee0*/  @!P3 LEA.HI.X R3, R237, R4, R5, 0x2, P6 ;  /* 0x00000004ed03b211 */ /* 0x000fe400030f1405 */
[----:B------:R-:W-:-:S02]  /*aef0*/  SHF.R.S32.HI R10, RZ, 0x1f, R235 ;  /* 0x0000001fff0a7819 */ /* 0x000fc400000114eb */
[C---:B---3--:R-:W-:Y:S01]  /*af00*/  @!P2 LEA R8, P5, R236.reuse, R0, 0x2 ;  /* 0x00000000ec08a211 */ /* 0x048fe200078a10ff */
[----:B------:R2:W-:Y:S01]  /*af10*/  @!P3 ST.E.64 [R2.64], R58 ;  /* 0x0000003a0200b985 */ /* 0x0005e2000c101b06 */
[----:B------:R-:W-:Y:S02]  /*af20*/  SHF.R.S32.HI R5, RZ, 0x1f, R234 ;  /* 0x0000001fff057819 */ /* 0x000fe400000114ea */
[----:B------:R-:W-:Y:S02]  /*af30*/  @!P2 LEA.HI.X R9, R236, R4, R11, 0x2, P5 ;  /* 0x00000004ec09a211 */ /* 0x000fe400028f140b */
[----:B------:R-:W-:-:S03]  /*af40*/  ISETP.GE.AND P5, PT, R232, c[0x0][0x3c8], PT ;  /* 0x0000f200e8007a0c */ /* 0x000fc60003fa6270 */
[----:B------:R-:W-:Y:S01]  /*af50*/  @!P2 ST.E.64 [R8.64], R86 ;  /* 0x000000560800a985 */ /* 0x000fe2000c101b06 */
[----:B------:R-:W-:Y:S02]  /*af60*/  ISETP.GE.AND P2, PT, R230, c[0x0][0x3c8], PT ;  /* 0x0000f200e6007a0c */ /* 0x000fe40003f46270 */
[----:B-1----:R-:W-:-:S04]  /*af70*/  @!P1 LEA R6, P6, R235, R0, 0x2 ;  /* 0x00000000eb069211 */ /* 0x002fc800078c10ff */
[----:B------:R-:W-:Y:S02]  /*af80*/  @!P1 LEA.HI.X R7, R235, R4, R10, 0x2, P6 ;  /* 0x00000004eb079211 */ /* 0x000fe400030f140a */
[----:B------:R-:W-:Y:S02]  /*af90*/  SHF.R.S32.HI R10, RZ, 0x1f, R233 ;  /* 0x0000001fff0a7819 */ /* 0x000fe400000114e9 */
[C---:B--2---:R-:W-:Y:S01]  /*afa0*/  @!P0 LEA R2, P3, R234.reuse, R0, 0x2 ;  /* 0x00000000ea028211 */ /* 0x044fe200078610ff */
[----:B------:R1:W-:Y:S01]  /*afb0*/  @!P1 ST.E.64 [R6.64], R78 ;  /* 0x0000004e06009985 */ /* 0x0003e2000c101b06 */
[----:B------:R-:W-:Y:S02]  /*afc0*/  ISETP.GE.AND P1, PT, R229, c[0x0][0x3c8], PT ;  /* 0x0000f200e5007a0c */ /* 0x000fe40003f26270 */
[----:B------:R-:W-:Y:S02]  /*afd0*/  @!P0 LEA.HI.X R3, R234, R4, R5, 0x2, P3 ;  /* 0x00000004ea038211 */ /* 0x000fe400018f1405 */
[----:B------:R-:W-:-:S02]  /*afe0*/  ISETP.GE.AND P3, PT, R231, c[0x0][0x3c8], PT ;  /* 0x0000f200e7007a0c */ /* 0x000fc40003f66270 */
[----:B------:R-:W-:Y:S01]  /*aff0*/  SHF.R.S32.HI R5, RZ, 0x1f, R232 ;  /* 0x0000001fff057819 */ /* 0x000fe200000114e8 */
[----:B------:R2:W-:Y:S01]  /*b000*/  @!P0 ST.E.64 [R2.64], R38 ;  /* 0x0000002602008985 */ /* 0x0005e2000c101b06 */
[----:B-1----:R-:W-:-:S04]  /*b010*/  @!P4 LEA R6, P0, R233, R0, 0x2 ;  /* 0x00000000e906c211 */ /* 0x002fc800078010ff */
[----:B------:R-:W-:Y:S02]  /*b020*/  @!P4 LEA.HI.X R7, R233, R4, R10, 0x2, P0 ;  /* 0x00000004e907c211 */ /* 0x000fe400000f140a */
[----:B------:R-:W-:Y:S02]  /*b030*/  ISETP.GE.AND P0, PT, R228, c[0x0][0x3c8], PT ;  /* 0x0000f200e4007a0c */ /* 0x000fe40003f06270 */
[CC--:B--2---:R-:W-:Y:S01]  /*b040*/  @!P5 LEA R2, P6, R232.reuse, R0.reuse, 0x2 ;  /* 0x00000000e802d211 */ /* 0x0c4fe200078c10ff */
[----:B------:R1:W-:Y:S01]  /*b050*/  @!P4 ST.E.64 [R6.64], R62 ;  /* 0x0000003e0600c985 */ /* 0x0003e2000c101b06 */
[----:B------:R-:W-:Y:S02]  /*b060*/  @!P3 LEA R10, P4, R231, R0, 0x2 ;  /* 0x00000000e70ab211 */ /* 0x000fe400078810ff */
[----:B------:R-:W-:Y:S02]  /*b070*/  @!P5 LEA.HI.X R3, R232, R4, R5, 0x2, P6 ;  /* 0x00000004e803d211 */ /* 0x000fe400030f1405 */
[----:B------:R-:W-:-:S02]  /*b080*/  SHF.R.S32.HI R5, RZ, 0x1f, R231 ;  /* 0x0000001fff057819 */ /* 0x000fc400000114e7 */
[C---:B------:R-:W-:Y:S01]  /*b090*/  @!P2 LEA R8, P6, R230.reuse, R0, 0x2 ;  /* 0x00000000e608a211 */ /* 0x040fe200078c10ff */
[----:B------:R2:W-:Y:S01]  /*b0a0*/  @!P5 ST.E.64 [R2.64], R66 ;  /* 0x000000420200d985 */ /* 0x0005e2000c101b06 */
[-C--:B------:R-:W-:Y:S02]  /*b0b0*/  @!P3 LEA.HI.X R11, R231, R4.reuse, R5, 0x2, P4 ;  /* 0x00000004e70bb211 */ /* 0x080fe400020f1405 */
[----:B------:R-:W-:Y:S02]  /*b0c0*/  SHF.R.S32.HI R5, RZ, 0x1f, R228 ;  /* 0x0000001fff057819 */ /* 0x000fe400000114e4 */
[----:B------:R-:W-:Y:S01]  /*b0d0*/  @!P2 LEA.HI.X R9, R230, R4, R13, 0x2, P6 ;  /* 0x00000004e609a211 */ /* 0x000fe200030f140d */
[----:B------:R3:W-:Y:S04]  /*b0e0*/  @!P3 ST.E.64 [R10.64], R90 ;  /* 0x0000005a0a00b985 */ /* 0x0007e8000c101b06 */
[----:B------:R3:W-:Y:S01]  /*b0f0*/  @!P2 ST.E.64 [R8.64], R82 ;  /* 0x000000520800a985 */ /* 0x0007e2000c101b06 */
[----:B-1----:R-:W-:-:S04]  /*b100*/  @!P1 LEA R6, P5, R229, R0, 0x2 ;  /* 0x00000000e5069211 */ /* 0x002fc800078a10ff */
[----:B------:R-:W-:Y:S02]  /*b110*/  @!P1 LEA.HI.X R7, R229, R4, R12, 0x2, P5 ;  /* 0x00000004e5079211 */ /* 0x000fe400028f140c */
[----:B--2---:R-:W-:-:S03]  /*b120*/  @!P0 LEA R2, P4, R228, R0, 0x2 ;  /* 0x00000000e4028211 */ /* 0x004fc600078810ff */
[----:B------:R3:W-:Y:S01]  /*b130*/  @!P1 ST.E.64 [R6.64], R70 ;  /* 0x0000004606009985 */ /* 0x0007e2000c101b06 */
[----:B------:R-:W-:-:S05]  /*b140*/  @!P0 LEA.HI.X R3, R228, R4, R5, 0x2, P4 ;  /* 0x00000004e4038211 */ /* 0x000fca00020f1405 */
[----:B------:R3:W-:Y:S01]  /*b150*/  @!P0 ST.E.64 [R2.64], R42 ;  /* 0x0000002a02008985 */ /* 0x0007e2000c101b06 */
[----:B------:R-:W-:-:S13]  /*b160*/  ISETP.GE.AND P0, PT, R227, c[0x0][0x3c8], PT ;  /* 0x0000f200e3007a0c */ /* 0x000fda0003f06270 */
[----:B------:R-:W-:Y:S05]  /*b170*/  @P0 BRA `(.L_x_82) ;  /* 0x00000ce000000947 */ /* 0x000fea0003800000 */
[----:B------:R-:W-:Y:S02]  /*b180*/  SHF.R.S32.HI R5, RZ, 0x1f, R227 ;  /* 0x0000001fff057819 */ /* 0x000fe400000114e3 */
[----:B---3--:R-:W-:-:S04]  /*b190*/  LEA R2, P0, R227, R0, 0x2 ;  /* 0x00000000e3027211 */ /* 0x008fc800078010ff */
[----:B------:R-:W-:-:S05]  /*b1a0*/  LEA.HI.X R3, R227, R4, R5, 0x2, P0 ;  /* 0x00000004e3037211 */ /* 0x000fca00000f1405 */
[----:B------:R1:W-:Y:S01]  /*b1b0*/  ST.E.64 [R2.64], R26 ;  /* 0x0000001a02007985 */ /* 0x0003e2000c101b06 */
[----:B------:R-:W-:Y:S05]  /*b1c0*/  BRA `(.L_x_82) ;  /* 0x00000c9000007947 */ /* 0x000fea0003800000 */
.L_x_67:
[----:B------:R-:W-:Y:S01]  /*b1d0*/  ISETP.NE.U32.AND P1, PT, RZ, c[0x0][0x508], PT ;  /* 0x00014200ff007a0c */ /* 0x000fe20003f25070 */
[----:B------:R-:W-:Y:S01]  /*b1e0*/  IMAD.MOV.U32 R8, RZ, RZ, RZ ;  /* 0x000000ffff087224 */ /* 0x000fe200078e00ff */
[----:B------:R-:W-:Y:S01]  /*b1f0*/  ISETP.NE.U32.AND P3, PT, RZ, c[0x0][0x500], PT ;  /* 0x00014000ff007a0c */ /* 0x000fe20003f65070 */
[----:B------:R-:W-:Y:S01]  /*b200*/  IMAD.MOV.U32 R20, RZ, RZ, c[0x0][0x388] ;  /* 0x0000e200ff147624 */ /* 0x000fe200078e00ff */
[----:B------:R-:W-:Y:S02]  /*b210*/  ISETP.NE.AND.EX P1, PT, RZ, c[0x0][0x50c], PT, P1 ;  /* 0x00014300ff007a0c */ /* 0x000fe40003f25310 */
[----:B------:R-:W-:Y:S02]  /*b220*/  ISETP.NE.AND.EX P3, PT, RZ, c[0x0][0x504], PT, P3 ;  /* 0x00014100ff007a0c */ /* 0x000fe40003f65330 */
[----:B------:R-:W-:-:S04]  /*b230*/  IADD3 R2, P2, R217, c[0x0][0x500], RZ ;  /* 0x00014000d9027a10 */ /* 0x000fc80007f5e0ff */
[----:B------:R-:W-:-:S05]  /*b240*/  IADD3.X R3, R218, c[0x0][0x504], RZ, P2, !PT ;  /* 0x00014100da037a10 */ /* 0x000fca00017fe4ff */
[----:B------:R-:W-:Y:S02]  /*b250*/  @P1 IADD3 R4, P0, R217, c[0x0][0x508], RZ ;  /* 0x00014200d9041a10 */ /* 0x000fe40007f1e0ff */
[----:B------:R3:W5:Y:S02]  /*b260*/  @P3 LDG.E R8, [R2.64] ;  /* 0x0000000602083981 */ /* 0x000764000c1e1900 */
[----:B--2---:R-:W-:-:S05]  /*b270*/  @P1 IADD3.X R5, R218, c[0x0][0x50c], RZ, P0, !PT ;  /* 0x00014300da051a10 */ /* 0x004fca00007fe4ff */
[----:B------:R3:W5:Y:S01]  /*b280*/  @P1 LDG.E R20, [R4.64] ;  /* 0x0000000604141981 */ /* 0x000762000c1e1900 */
[----:B------:R-:W-:-:S04]  /*b290*/  ISETP.NE.AND P0, PT, R219, RZ, PT ;  /* 0x000000ffdb00720c */ /* 0x000fc80003f05270 */
[----:B------:R-:W-:Y:S01]  /*b2a0*/  SEL R19, R219, c[0x0][0x3d4], P0 ;  /* 0x0000f500db137a07 */ /* 0x000fe20000000000 */
[----:B------:R-:W-:Y:S05]  /*b2b0*/  @P1 BRA `(.L_x_88) ;  /* 0x0000004000001947 */ /* 0x000fea0003800000 */
[----:B------:R-:W-:Y:S05]  /*b2c0*/  @!P3 BRA `(.L_x_88) ;  /* 0x000000300000b947 */ /* 0x000fea0003800000 */
[----:B------:R2:W4:Y:S04]  /*b2d0*/  LDG.E R0, [R2.64] ;  /* 0x0000000602007981 */ /* 0x000528000c1e1900 */
[----:B--23--:R-:W4:Y:S02]  /*b2e0*/  LDG.E R2, [R2.64+0x4] ;  /* 0x0000040602027981 */ /* 0x00cf24000c1e1900 */
[----:B----45:R-:W-:Y:S02]  /*b2f0*/  IADD3 R20, -R0, R2, RZ ;  /* 0x0000000200147210 */ /* 0x030fe40007ffe1ff */
.L_x_88:
[----:B---3--:R-:W2:Y:S01]  /*b300*/  S2R R2, SR_TID.X ;  /* 0x0000000000027919 */ /* 0x008ea20000002100 */
[----:B------:R-:W-:Y:S01]  /*b310*/  BSSY B0, `(.L_x_89) ;  /* 0x0000036000007945 */ /* 0x000fe20003800000 */
[----:B------:R-:W-:Y:S02]  /*b320*/  LOP3.LUT R14, R214, 0xffff, RZ, 0xc0, !PT ;  /* 0x0000ffffd60e7812 */ /* 0x000fe400078ec0ff */
[----:B------:R-:W-:-:S02]  /*b330*/  SEL R15, R216, RZ, !P3 ;  /* 0x000000ffd80f7207 */ /* 0x000fc40005800000 */
[----:B------:R-:W-:Y:S02]  /*b340*/  SEL R21, R220, RZ, !P3 ;  /* 0x000000ffdc157207 */ /* 0x000fe40005800000 */
[----:B-----5:R-:W-:Y:S02]  /*b350*/  SHF.R.S32.HI R18, RZ, 0x1f, R8 ;  /* 0x0000001fff127819 */ /* 0x020fe40000011408 */
[----:B--2---:R-:W-:-:S13]  /*b360*/  ISETP.GT.AND P0, PT, R2, 0x7f, PT ;  /* 0x0000007f0200780c */ /* 0x004fda0003f04270 */
[----:B------:R-:W-:Y:S05]  /*b370*/  @P0 BRA `(.L_x_90) ;  /* 0x000002f000000947 */ /* 0x000fea0003800000 */
[----:B------:R-:W-:Y:S01]  /*b380*/  IMAD R0, R20, c[0x0][0x4e8], RZ ;  /* 0x00013a0014007a24 */ /* 0x000fe200078e02ff */
[----:B------:R-:W-:-:S04]  /*b390*/  LEA R9, R213, R2, 0x7 ;  /* 0x00000002d5097211 */ /* 0x000fc800078e38ff */
[----:B------:R-:W-:-:S13]  /*b3a0*/  ISETP.GE.AND P0, PT, R9, R0, PT ;  /* 0x000000000900720c */ /* 0x000fda0003f06270 */
[----:B------:R-:W-:Y:S05]  /*b3b0*/  @P0 BRA `(.L_x_90) ;  /* 0x000002b000000947 */ /* 0x000fea0003800000 */
[----:B------:R-:W-:Y:S01]  /*b3c0*/  IMAD.MOV.U32 R0, RZ, RZ, 0x368 ;  /* 0x00000368ff007424 */ /* 0x000fe200078e00ff */
[----:B------:R-:W-:-:S04]  /*b3d0*/  ISETP.GT.AND P2, PT, R19, 0x1, PT ;  /* 0x000000011300780c */ /* 0x000fc80003f44270 */
[----:B------:R-:W-:-:S04]  /*b3e0*/  SEL R0, R0, 0x328, P2 ;  /* 0x0000032800007807 */ /* 0x000fc80001000000 */
[----:B------:R2:W3:Y:S08]  /*b3f0*/  LDC.64 R6, c[0x0][R0+0x170] ;  /* 0x00005c0000067b82 */ /* 0x0004f00000000a00 */
[----:B------:R2:W4:Y:S08]  /*b400*/  LDC.64 R4, c[0x0][R0+0x168] ;  /* 0x00005a0000047b82 */ /* 0x0005300000000a00 */
[----:B------:R2:W5:Y:S08]  /*b410*/  LDC.64 R12, c[0x0][R0+0x178] ;  /* 0x00005e00000c7b82 */ /* 0x0005700000000a00 */
[----:B------:R2:W1:Y:S02]  /*b420*/  LDC.64 R10, c[0x0][R0+0x160] ;  /* 0x00005800000a7b82 */ /* 0x0004640000000a00 */
[----:B--2---:R-:W-:-:S02]  /*b430*/  IMAD.MOV.U32 R0, RZ, RZ, c[0x0][0x4e8] ;  /* 0x00013a00ff007624 */ /* 0x004fc400078e00ff */
[-C--:B---3--:R-:W-:Y:S02]  /*b440*/  IMAD R7, R7, R15.reuse, RZ ;  /* 0x0000000f07077224 */ /* 0x088fe400078e02ff */
[----:B------:R-:W-:Y:S01]  /*b450*/  IMAD.WIDE.U32 R2, R6, R15, RZ ;  /* 0x0000000f06027225 */ /* 0x000fe200078e00ff */
[----:B------:R-:W-:Y:S02]  /*b460*/  ISETP.NE.AND P0, PT, R0, 0x1, PT ;  /* 0x000000010000780c */ /* 0x000fe40003f05270 */
[----:B------:R-:W-:Y:S01]  /*b470*/  MOV R0, R9 ;  /* 0x0000000900007202 */ /* 0x000fe20000000f00 */
[----:B------:R-:W-:Y:S01]  /*b480*/  IMAD R7, R6, R21, R7 ;  /* 0x0000001506077224 */ /* 0x000fe200078e0207 */
[----:B------:R-:W-:Y:S01]  /*b490*/  SEL R6, R221, RZ, P2 ;  /* 0x000000ffdd067207 */ /* 0x000fe20001000000 */
[-C--:B----4-:R-:W-:Y:S02]  /*b4a0*/  IMAD R16, R5, R14.reuse, RZ ;  /* 0x0000000e05107224 */ /* 0x090fe400078e02ff */
[----:B------:R-:W-:Y:S01]  /*b4b0*/  IMAD.WIDE.U32 R4, R4, R14, RZ ;  /* 0x0000000e04047225 */ /* 0x000fe200078e00ff */
[----:B------:R-:W-:-:S03]  /*b4c0*/  IADD3 R3, R3, R7, RZ ;  /* 0x0000000703037210 */ /* 0x000fc60007ffe0ff */
[----:B------:R-:W-:Y:S02]  /*b4d0*/  IMAD.IADD R16, R5, 0x1, R16 ;  /* 0x0000000105107824 */ /* 0x000fe400078e0210 */
[----:B------:R-:W-:-:S04]  /*b4e0*/  @P0 IMAD.HI.U32 R17, R9, c[0x0][0x4ec], RZ ;  /* 0x00013b0009110a27 */ /* 0x000fc800078e00ff */
[----:B-----5:R-:W-:Y:S01]  /*b4f0*/  IMAD R7, R13, R6, RZ ;  /* 0x000000060d077224 */ /* 0x020fe200078e02ff */
[----:B------:R-:W-:Y:S02]  /*b500*/  @P0 SHF.R.U32.HI R0, RZ, c[0x0][0x4f0], R17 ;  /* 0x00013c00ff000a19 */ /* 0x000fe40000011611 */
[----:B------:R-:W-:Y:S01]  /*b510*/  IADD3 R17, P1, P0, R2, R4, R8 ;  /* 0x0000000402117210 */ /* 0x000fe2000783e008 */
[----:B------:R-:W-:-:S04]  /*b520*/  IMAD.WIDE.U32 R4, R12, R6, RZ ;  /* 0x000000060c047225 */ /* 0x000fc800078e00ff */
[----:B------:R-:W-:Y:S01]  /*b530*/  IMAD.MOV R2, RZ, RZ, -R0 ;  /* 0x000000ffff027224 */ /* 0x000fe200078e0a00 */
[----:B------:R-:W-:Y:S01]  /*b540*/  IADD3 R5, R5, R7, RZ ;  /* 0x0000000705057210 */ /* 0x000fe20007ffe0ff */
[----:B------:R-:W-:Y:S02]  /*b550*/  IMAD.MOV.U32 R7, RZ, RZ, c[0x0][0x4a8] ;  /* 0x00012a00ff077624 */ /* 0x000fe400078e00ff */
[----:B------:R-:W-:Y:S01]  /*b560*/  IMAD R2, R2, c[0x0][0x4e8], R9 ;  /* 0x00013a0002027a24 */ /* 0x000fe200078e0209 */
[----:B------:R-:W-:Y:S02]  /*b570*/  IADD3.X R9, R3, R16, R18, P1, P0 ;  /* 0x0000001003097210 */ /* 0x000fe40000fe0412 */
[----:B------:R-:W-:Y:S02]  /*b580*/  IADD3 R4, P1, P0, R0, R17, R4 ;  /* 0x0000001100047210 */ /* 0x000fe4000783e004 */
[----:B------:R-:W-:Y:S01]  /*b590*/  SHF.R.S32.HI R3, RZ, 0x1f, R0 ;  /* 0x0000001fff037819 */ /* 0x000fe20000011400 */
[----:B-1----:R-:W-:Y:S01]  /*b5a0*/  IMAD R0, R11, R2, RZ ;  /* 0x000000020b007224 */ /* 0x002fe200078e02ff */
[----:B------:R-:W-:-:S02]  /*b5b0*/  SHF.R.S32.HI R6, RZ, 0x1f, R2 ;  /* 0x0000001fff067819 */ /* 0x000fc40000011402 */
[----:B------:R-:W-:-:S03]  /*b5c0*/  IADD3.X R5, R3, R9, R5, P1, P0 ;  /* 0x0000000903057210 */ /* 0x000fc60000fe0405 */
[C---:B------:R-:W-:Y:S02]  /*b5d0*/  IMAD R0, R10.reuse, R6, R0 ;  /* 0x000000060a007224 */ /* 0x040fe400078e0200 */
[----:B------:R-:W-:Y:S01]  /*b5e0*/  IMAD.WIDE.U32 R2, R10, R2, R4 ;  /* 0x000000020a027225 */ /* 0x000fe200078e0004 */
[----:B------:R-:W-:Y:S02]  /*b5f0*/  MOV R5, c[0x0][0x4ac] ;  /* 0x00012b0000057a02 */ /* 0x000fe40000000f00 */
[----:B------:R-:W-:Y:S01]  /*b600*/  SEL R4, R7, c[0x0][0x450], P2 ;  /* 0x0001140007047a07 */ /* 0x000fe20001000000 */
[----:B------:R-:W-:Y:S01]  /*b610*/  IMAD.IADD R0, R3, 0x1, R0 ;  /* 0x0000000103007824 */ /* 0x000fe200078e0200 */
[----:B------:R-:W-:Y:S02]  /*b620*/  SEL R5, R5, c[0x0][0x454], P2 ;  /* 0x0001150005057a07 */ /* 0x000fe40001000000 */
[----:B------:R-:W-:-:S04]  /*b630*/  LEA R4, P0, R2, R4, 0x2 ;  /* 0x0000000402047211 */ /* 0x000fc800078010ff */
[----:B------:R-:W-:Y:S02]  /*b640*/  LEA.HI.X R5, R2, R5, R0, 0x2, P0 ;  /* 0x0000000502057211 */ /* 0x000fe400000f1400 */
[----:B------:R-:W-:-:S05]  /*b650*/  MOV R0, 0xff800000 ;  /* 0xff80000000007802 */ /* 0x000fca0000000f00 */
[----:B------:R1:W-:Y:S02]  /*b660*/  STG.E [R4.64], R0 ;  /* 0x0000000004007986 */ /* 0x0003e4000c101906 */
.L_x_90:
[----:B------:R-:W-:Y:S05]  /*b670*/  BSYNC B0 ;  /* 0x0000000000007941 */ /* 0x000fea0003800000 */
.L_x_89:
[----:B------:R-:W-:-:S13]  /*b680*/  ISETP.GT.AND P0, PT, R19, 0x1, PT ;  /* 0x000000011300780c */ /* 0x000fda0003f04270 */
[----:B------:R-:W-:Y:S05]  /*b690*/  @P0 BRA `(.L_x_82) ;  /* 0x000007c000000947 */ /* 0x000fea0003800000 */
[----:B------:R-:W-:Y:S01]  /*b6a0*/  MOV R2, c[0x0][0x4e8] ;  /* 0x00013a0000027a02 */ /* 0x000fe20000000f00 */
[----:B-1----:R-:W-:Y:S01]  /*b6b0*/  IMAD R0, R18, c[0x0][0x3a0], RZ ;  /* 0x0000e80012007a24 */ /* 0x002fe200078e02ff */
[----:B------:R-:W-:Y:S01]  /*b6c0*/  LEA R4, R197, R201, 0x5 ;  /* 0x000000c9c5047211 */ /* 0x000fe200078e28ff */
[----:B------:R-:W-:Y:S01]  /*b6d0*/  IMAD R5, R21, c[0x0][0x3f0], RZ ;  /* 0x0000fc0015057a24 */ /* 0x000fe200078e02ff */
[----:B------:R-:W-:Y:S01]  /*b6e0*/  ISETP.NE.AND P0, PT, R2, 0x1, PT ;  /* 0x000000010200780c */ /* 0x000fe20003f05270 */
[----:B------:R-:W-:Y:S01]  /*b6f0*/  IMAD.WIDE.U32 R2, R8, c[0x0][0x3a0], RZ ;  /* 0x0000e80008027a25 */ /* 0x000fe200078e00ff */
[----:B------:R-:W-:-:S03]  /*b700*/  LEA R4, R213, R4, 0x7 ;  /* 0x00000004d5047211 */ /* 0x000fc600078e38ff */
[----:B------:R-:W-:Y:S02]  /*b710*/  IMAD R0, R8, c[0x0][0x3a4], R0 ;  /* 0x0000e90008007a24 */ /* 0x000fe400078e0200 */
[----:B------:R-:W-:-:S03]  /*b720*/  IMAD R7, R15, c[0x0][0x3f4], R5 ;  /* 0x0000fd000f077a24 */ /* 0x000fc600078e0205 */
[----:B------:R-:W-:Y:S02]  /*b730*/  IADD3 R3, R3, R0, RZ ;  /* 0x0000000003037210 */ /* 0x000fe40007ffe0ff */
[----:B------:R-:W-:Y:S01]  /*b740*/  MOV R0, R4 ;  /* 0x0000000400007202 */ /* 0x000fe20000000f00 */
[----:B------:R-:W-:-:S04]  /*b750*/  @P0 IMAD.HI.U32 R6, R4, c[0x0][0x4ec], RZ ;  /* 0x00013b0004060a27 */ /* 0x000fc800078e00ff */
[----:B------:R-:W-:Y:S01]  /*b760*/  IMAD.WIDE.U32 R2, R14, c[0x0][0x3e8], R2 ;  /* 0x0000fa000e027a25 */ /* 0x000fe200078e0002 */
[----:B------:R-:W-:-:S03]  /*b770*/  @P0 SHF.R.U32.HI R0, RZ, c[0x0][0x4f0], R6 ;  /* 0x00013c00ff000a19 */ /* 0x000fc60000011606 */
[----:B------:R-:W-:Y:S01]  /*b780*/  IMAD R3, R14, c[0x0][0x3ec], R3 ;  /* 0x0000fb000e037a24 */ /* 0x000fe200078e0203 */
[----:B------:R-:W-:Y:S02]  /*b790*/  SHF.R.S32.HI R6, RZ, 0x1f, R0 ;  /* 0x0000001fff067819 */ /* 0x000fe40000011400 */
[----:B------:R-:W-:Y:S01]  /*b7a0*/  IADD3 R5, -R0, RZ, RZ ;  /* 0x000000ff00057210 */ /* 0x000fe20007ffe1ff */
[----:B------:R-:W-:-:S04]  /*b7b0*/  IMAD.WIDE.U32 R2, R15, c[0x0][0x3f0], R2 ;  /* 0x0000fc000f027a25 */ /* 0x000fc800078e0002 */
[----:B------:R-:W-:Y:S01]  /*b7c0*/  IMAD R6, R6, c[0x0][0x3e0], RZ ;  /* 0x0000f80006067a24 */ /* 0x000fe200078e02ff */
[----:B------:R-:W-:Y:S01]  /*b7d0*/  IADD3 R3, R3, R7, RZ ;  /* 0x0000000703037210 */ /* 0x000fe20007ffe0ff */
        /* <DEDUP_REMOVED lines=13> */
.L_x_150:
[----:B------:R-:W-:Y:S05]  /*b8b0*/  BRA.DIV ~URZ, `(.L_x_92) ;  /* 0x000026d27f007947 */ /* 0x000fea000b800000 */
[----:B------:R3:W4:Y:S02]  /*b8c0*/  SHFL.IDX PT, R0, R12, RZ, 0x181f ;  /* 0x00181fff0c007589 */ /* 0x00072400000e0000 */
.L_x_151:
[----:B------:R-:W-:Y:S01]  /*b8d0*/  IMAD R11, R20, c[0x0][0x4e8], RZ ;  /* 0x00013a00140b7a24 */ /* 0x000fe200078e02ff */
        /* <DEDUP_REMOVED lines=13> */
[-C--:B--2---:R-:W-:Y:S02]  /*b9b0*/  @!P2 LEA.HI.X R7, R194, R8.reuse, R15, 0x1, P5 ;  /* 0x00000008c207a211 */ /* 0x084fe400028f0c0f */
[-C--:B------:R-:W-:Y:S02]  /*b9c0*/  @!P1 LEA.HI.X R5, R198, R8.reuse, R14, 0x1, P4 ;  /* 0x00000008c6059211 */ /* 0x080fe400020f0c0e */
[----:B------:R-:W-:Y:S01]  /*b9d0*/  @!P0 LEA.HI.X R3, R199, R8, R13, 0x1, P3 ;  /* 0x00000008c7038211 */ /* 0x000fe200018f0c0d */
[----:B------:R2:W-:Y:S04]  /*b9e0*/  @!P2 ST.E.128 [R6.64], RZ ;  /* 0x000000ff0600a985 */ /* 0x0005e8000c101d06 */
[----:B------:R2:W-:Y:S04]  /*b9f0*/  @!P1 ST.E.128 [R4.64], RZ ;  /* 0x000000ff04009985 */ /* 0x0005e8000c101d06 */
[----:B------:R2:W-:Y:S02]  /*ba00*/  @!P0 ST.E.128 [R2.64], RZ ;  /* 0x000000ff02008985 */ /* 0x0005e4000c101d06 */
.L_x_94:
[----:B------:R-:W-:Y:S05]  /*ba10*/  BSYNC B0 ;  /* 0x0000000000007941 */ /* 0x000fea0003800000 */
.L_x_93:
[----:B------:R-:W-:Y:S05]  /*ba20*/  BRA.DIV ~URZ, `(.L_x_95) ;  /* 0x000025d27f007947 */ /* 0x000fea000b800000 */
[----:B--2---:R2:W1:Y:S04]  /*ba30*/  SHFL.IDX PT, R8, R9, 0x1, 0x181f ;  /* 0x00381f0009087f89 */ /* 0x00446800000e0000 */
[----:B----4-:R2:W4:Y:S02]  /*ba40*/  SHFL.IDX PT, R0, R12, 0x1, 0x181f ;  /* 0x00381f000c007f89 */ /* 0x01052400000e0000 */
.L_x_152:
        /* <DEDUP_REMOVED lines=13> */
[-C--:B-1----:R-:W-:Y:S02]  /*bb20*/  @!P2 LEA.HI.X R7, R194, R8.reuse, R15, 0x1, P5 ;  /* 0x00000008c207a211 */ /* 0x082fe400028f0c0f */
[-C--:B------:R-:W-:Y:S02]  /*bb30*/  @!P1 LEA.HI.X R5, R198, R8.reuse, R14, 0x1, P4 ;  /* 0x00000008c6059211 */ /* 0x080fe400020f0c0e */
[----:B------:R-:W-:Y:S01]  /*bb40*/  @!P0 LEA.HI.X R3, R199, R8, R13, 0x1, P3 ;  /* 0x00000008c7038211 */ /* 0x000fe200018f0c0d */
[----:B------:R1:W-:Y:S04]  /*bb50*/  @!P2 ST.E.128 [R6.64], RZ ;  /* 0x000000ff0600a985 */ /* 0x0003e8000c101d06 */
[----:B------:R1:W-:Y:S04]  /*bb60*/  @!P1 ST.E.128 [R4.64], RZ ;  /* 0x000000ff04009985 */ /* 0x0003e8000c101d06 */
[----:B------:R1:W-:Y:S02]  /*bb70*/  @!P0 ST.E.128 [R2.64], RZ ;  /* 0x000000ff02008985 */ /* 0x0003e4000c101d06 */
.L_x_97:
[----:B------:R-:W-:Y:S05]  /*bb80*/  BSYNC B0 ;  /* 0x0000000000007941 */ /* 0x000fea0003800000 */
.L_x_96:
[----:B------:R-:W-:Y:S05]  /*bb90*/  BRA.DIV ~URZ, `(.L_x_98) ;  /* 0x000025327f007947 */ /* 0x000fea000b800000 */
[----:B-1----:R1:W2:Y:S02]  /*bba0*/  SHFL.IDX PT, R8, R9, 0x2, 0x181f ;  /* 0x00581f0009087f89 */ /* 0x0022a400000e0000 */
.L_x_153:
[----:B------:R-:W-:Y:S05]  /*bbb0*/  BRA.DIV ~URZ, `(.L_x_99) ;  /* 0x000025827f007947 */ /* 0x000fea000b800000 */
[----:B----4-:R4:W1:Y:S02]  /*bbc0*/  SHFL.IDX PT, R0, R12, 0x2, 0x181f ;  /* 0x00581f000c007f89 */ /* 0x01086400000e0000 */
.L_x_154:
        /* <DEDUP_REMOVED lines=10> */
[-C--:B-1----:R-:W-:Y:S02]  /*bc70*/  @!P2 LEA R6, P5, R194, R0.reuse, 0x1 ;  /* 0x00000000c206a211 */ /* 0x082fe400078a08ff */
        /* <DEDUP_REMOVED lines=8> */
.L_x_101:
[----:B------:R-:W-:Y:S05]  /*bd00*/  BSYNC B0 ;  /* 0x0000000000007941 */ /* 0x000fea0003800000 */
.L_x_100:
[----:B------:R-:W-:Y:S05]  /*bd10*/  BRA.DIV ~URZ, `(.L_x_102) ;  /* 0x000024927f007947 */ /* 0x000fea000b800000 */
[----:B--2---:R2:W3:Y:S04]  /*bd20*/  SHFL.IDX PT, R8, R9, 0x3, 0x181f ;  /* 0x00781f0009087f89 */ /* 0x0044e800000e0000 */
[----:B-1----:R2:W1:Y:S02]  /*bd30*/  SHFL.IDX PT, R0, R12, 0x3, 0x181f ;  /* 0x00781f000c007f89 */ /* 0x00246400000e0000 */
.L_x_155:
[----:B------:R-:W-:-:S04]  /*bd40*/  IADD3 R2, R10, 0x60, RZ ;  /* 0x000000600a027810 */ /* 0x000fc80007ffe0ff */
[----:B------:R-:W-:-:S13]  /*bd50*/  ISETP.GE.AND P0, PT, R2, R11, PT ;  /* 0x0000000b0200720c */ /* 0x000fda0003f06270 */
[----:B------:R-:W-:Y:S05]  /*bd60*/  @P0 BRA `(.L_x_82) ;  /* 0x000000f000000947 */ /* 0x000fea0003800000 */
[----:B------:R-:W-:Y:S02]  /*bd70*/  ISETP.GE.AND P2, PT, R194, c[0x0][0x3c8], PT ;  /* 0x0000f200c2007a0c */ /* 0x000fe40003f46270 */
[----:B------:R-:W-:Y:S02]  /*bd80*/  ISETP.GE.AND P1, PT, R198, c[0x0][0x3c8], PT ;  /* 0x0000f200c6007a0c */ /* 0x000fe40003f26270 */
[----:B------:R-:W-:Y:S02]  /*bd90*/  ISETP.GE.AND P0, PT, R199, c[0x0][0x3c8], PT ;  /* 0x0000f200c7007a0c */ /* 0x000fe40003f06270 */
[----:B------:R-:W-:Y:S02]  /*bda0*/  SHF.R.S32.HI R13, RZ, 0x1f, R194 ;  /* 0x0000001fff0d7819 */ /* 0x000fe400000114c2 */
[----:B--234-:R-:W-:Y:S02]  /*bdb0*/  SHF.R.S32.HI R12, RZ, 0x1f, R198 ;  /* 0x0000001fff0c7819 */ /* 0x01cfe400000114c6 */
[----:B------:R-:W-:-:S03]  /*bdc0*/  SHF.R.S32.HI R9, RZ, 0x1f, R199 ;  /* 0x0000001fff097819 */ /* 0x000fc600000114c7 */
[-C--:B-1----:R-:W-:Y:S02]  /*bdd0*/  @!P2 LEA R6, P5, R194, R0.reuse, 0x1 ;  /* 0x00000000c206a211 */ /* 0x082fe400078a08ff */
[-C--:B------:R-:W-:Y:S02]  /*bde0*/  @!P1 LEA R4, P4, R198, R0.reuse, 0x1 ;  /* 0x00000000c6049211 */ /* 0x080fe400078808ff */
[C---:B------:R-:W-:Y:S02]  /*bdf0*/  @!P0 LEA R2, P3, R199.reuse, R0, 0x1 ;  /* 0x00000000c7028211 */ /* 0x040fe400078608ff */
[-C--:B------:R-:W-:Y:S02]  /*be00*/  @!P2 LEA.HI.X R7, R194, R8.reuse, R13, 0x1, P5 ;  /* 0x00000008c207a211 */ /* 0x080fe400028f0c0d */
[-C--:B------:R-:W-:Y:S02]  /*be10*/  @!P1 LEA.HI.X R5, R198, R8.reuse, R12, 0x1, P4 ;  /* 0x00000008c6059211 */ /* 0x080fe400020f0c0c */
[----:B------:R-:W-:Y:S01]  /*be20*/  @!P0 LEA.HI.X R3, R199, R8, R9, 0x1, P3 ;  /* 0x00000008c7038211 */ /* 0x000fe200018f0c09 */
[----:B------:R1:W-:Y:S04]  /*be30*/  @!P2 ST.E.128 [R6.64], RZ ;  /* 0x000000ff0600a985 */ /* 0x0003e8000c101d06 */
[----:B------:R1:W-:Y:S04]  /*be40*/  @!P1 ST.E.128 [R4.64], RZ ;  /* 0x000000ff04009985 */ /* 0x0003e8000c101d06 */
[----:B------:R1:W-:Y:S02]  /*be50*/  @!P0 ST.E.128 [R2.64], RZ ;  /* 0x000000ff02008985 */ /* 0x0003e4000c101d06 */
.L_x_82:
[----:B------:R-:W-:Y:S05]  /*be60*/  BSYNC B1 ;  /* 0x0000000000017941 */ /* 0x000fea0003800000 */
.L_x_66:
[----:B-1--4-:R-:W4:Y:S02]  /*be70*/  LDL R0, [R1+0x4] ;  /* 0x0000040001007983 */ /* 0x012f240000100800 */
[----:B----4-:R-:W-:-:S13]  /*be80*/  ISETP.NE.AND P0, PT, R0, RZ, PT ;  /* 0x000000ff0000720c */ /* 0x010fda0003f05270 */
[----:B------:R-:W-:Y:S01]  /*be90*/  @P0 WARPSYNC 0xffffffff ;  /* 0xffffffff00000948 */ /* 0x000fe20003800000 */
[----:B------:R-:W-:Y:S06]  /*bea0*/  @P0 BAR.SYNC.DEFER_BLOCKING 0x5, 0x100 ;  /* 0x0144000000000b1d */ /* 0x000fec0000010000 */
[----:B------:R-:W1:Y:S04]  /*beb0*/  @P0 LDS.128 R212, [0x18100] ;  /* 0x01810000ffd40984 */ /* 0x000e680000000c00 */
[----:B------:R-:W-:Y:S06]  /*bec0*/  @P0 BAR.ARV 0x4, 0x100 ;  /* 0x0104000000000b1d */ /* 0x000fec0000002000 */
[----:B------:R-:W-:Y:S05]  /*bed0*/  @P0 BRA `(.L_x_103) ;  /* 0x00000ad000000947 */ /* 0x000fea0003800000 */
[----:B------:R-:W4:Y:S01]  /*bee0*/  S2R R0, SR_TID.X ;  /* 0x0000000000007919 */ /* 0x000f220000002100 */
[----:B---3--:R-:W-:Y:S01]  /*bef0*/  IMAD.MOV.U32 R7, RZ, RZ, RZ ;  /* 0x000000ffff077224 */ /* 0x008fe200078e00ff */
[----:B----4-:R-:W-:-:S04]  /*bf00*/  LOP3.LUT R13, R0, 0x1f, RZ, 0xc0, !PT ;  /* 0x0000001f000d7812 */ /* 0x010fc800078ec0ff */
[----:B------:R-:W-:Y:S01]  /*bf10*/  ISETP.NE.AND P5, PT, R13, 0x1f, PT ;  /* 0x0000001f0d00780c */ /* 0x000fe20003fa5270 */
[----:B------:R-:W-:Y:S10]  /*bf20*/  BRA.DIV ~URZ, `(.L_x_104) ;  /* 0x000023527f007947 */ /* 0x000ff4000b800000 */
[----:B--2---:R2:W3:Y:S02]  /*bf30*/  SHFL.IDX PT, R9, R94, RZ, 0x1f ;  /* 0x00001fff5e097589 */ /* 0x0044e400000e0000 */
.L_x_156:
[----:B------:R-:W-:Y:S05]  /*bf40*/  BRA.DIV ~URZ, `(.L_x_105) ;  /* 0x000023a27f007947 */ /* 0x000fea000b800000 */
[----:B------:R4:W2:Y:S02]  /*bf50*/  SHFL.IDX PT, R8, R94, 0x1, 0x1f ;  /* 0x00201f005e087f89 */ /* 0x0008a400000e0000 */
.L_x_157:
[----:B-1----:R-:W-:Y:S02]  /*bf60*/  IMAD.IADD R0, R215, 0x1, R13 ;  /* 0x00000001d7007824 */ /* 0x002fe400078e020d */
[----:B------:R-:W-:-:S03]  /*bf70*/  IMAD.MOV.U32 R6, RZ, RZ, RZ ;  /* 0x000000ffff067224 */ /* 0x000fc600078e00ff */
[----:B------:R-:W-:-:S13]  /*bf80*/  ISETP.GE.OR P0, PT, R0, c[0x0][0x53c], !P5 ;  /* 0x00014f0000007a0c */ /* 0x000fda0006f06670 */
[----:B------:R-:W-:Y:S01]  /*bf90*/  @!P0 IMAD.MOV.U32 R2, RZ, RZ, 0x4 ;  /* 0x00000004ff028424 */ /* 0x000fe200078e00ff */
[----:B------:R-:W-:-:S03]  /*bfa0*/  @!P0 MOV R3, 0x4 ;  /* 0x0000000400038802 */ /* 0x000fc60000000f00 */
[----:B------:R-:W-:-:S04]  /*bfb0*/  @!P0 IMAD.WIDE R4, R0, R2, c[0x0][0x580] ;  /* 0x0001600000048625 */ /* 0x000fc800078e0202 */
[----:B------:R-:W-:Y:S01]  /*bfc0*/  @!P0 IMAD.WIDE R2, R0, R3, c[0x0][0x578] ;  /* 0x00015e0000028625 */ /* 0x000fe200078e0203 */
[----:B------:R-:W5:Y:S04]  /*bfd0*/  @!P0 LDG.E R6, [R4.64] ;  /* 0x0000000604068981 */ /* 0x000f68000c1e1900 */
[----:B------:R-:W5:Y:S01]  /*bfe0*/  @!P0 LDG.E R7, [R2.64] ;  /* 0x0000000602078981 */ /* 0x000f62000c1e1900 */
[C---:B------:R-:W-:Y:S02]  /*bff0*/  ISETP.GE.U32.AND P4, PT, R13.reuse, 0x10, PT ;  /* 0x000000100d00780c */ /* 0x040fe40003f86070 */
[C---:B------:R-:W-:Y:S02]  /*c000*/  ISETP.GE.U32.AND P3, PT, R13.reuse, 0x8, PT ;  /* 0x000000080d00780c */ /* 0x040fe40003f66070 */
[----:B------:R-:W-:-:S02]  /*c010*/  ISETP.GE.U32.AND P2, PT, R13, 0x4, PT ;  /* 0x000000040d00780c */ /* 0x000fc40003f46070 */
[C---:B------:R-:W-:Y:S02]  /*c020*/  ISETP.GE.U32.AND P1, PT, R13.reuse, 0x2, PT ;  /* 0x000000020d00780c */ /* 0x040fe40003f26070 */
[----:B------:R-:W-:Y:S02]  /*c030*/  ISETP.NE.AND P0, PT, R13, RZ, PT ;  /* 0x000000ff0d00720c */ /* 0x000fe40003f05270 */
[----:B------:R-:W-:Y:S01]  /*c040*/  MOV R10, RZ ;  /* 0x000000ff000a7202 */ /* 0x000fe20000000f00 */
[----:B-----5:R-:W-:Y:S01]  /*c050*/  IMAD R0, R7, R6, RZ ;  /* 0x0000000607007224 */ /* 0x020fe200078e02ff */
[----:B------:R-:W-:Y:S07]  /*c060*/  BRA.DIV ~URZ, `(.L_x_106) ;  /* 0x000022f27f007947 */ /* 0x000fee000b800000 */
[----:B------:R1:W4:Y:S02]  /*c070*/  SHFL.UP PT, R4, R0, 0x1, RZ ;  /* 0x0420000000047989 */ /* 0x00032400000e00ff */
.L_x_158:
[----:B----4-:R-:W-:-:S04]  /*c080*/  SEL R4, R4, RZ, P0 ;  /* 0x000000ff04047207 */ /* 0x010fc80000000000 */
        /* <DEDUP_REMOVED lines=14> */
[----:B------:R1:W4:Y:S02]  /*c170*/  SHFL.IDX PT, R0, R4, 0x1f, 0x1f ;  /* 0x03e01f0004007f89 */ /* 0x00032400000e0000 */
.L_x_159:
[----:B----4-:R-:W-:Y:S01]  /*c180*/  IMAD R0, R0, c[0x0][0x538], RZ ;  /* 0x00014e0000007a24 */ /* 0x010fe200078e02ff */
[----:B------:R-:W-:Y:S04]  /*c190*/  BSSY B1, `(.L_x_108) ;  /* 0x000007c000017945 */ /* 0x000fe80003800000 */
[----:B--2---:R-:W-:-:S04]  /*c1a0*/  IADD3 R8, R0, R8, RZ ;  /* 0x0000000800087210 */ /* 0x004fc80007ffe0ff */
[----:B---3--:R-:W-:-:S13]  /*c1b0*/  ISETP.GT.AND P6, PT, R8, R9, PT ;  /* 0x000000090800720c */ /* 0x008fda0003fc4270 */
[----:B------:R-:W-:Y:S05]  /*c1c0*/  @P6 BRA `(.L_x_109) ;  /* 0x0000024000006947 */ /* 0x000fea0003800000 */
.L_x_113:
[----:B------:R-:W-:-:S04]  /*c1d0*/  IADD3 R0, R215, 0x1f, RZ ;  /* 0x0000001fd7007810 */ /* 0x000fc80007ffe0ff */
[----:B------:R-:W-:-:S13]  /*c1e0*/  ISETP.GE.AND P6, PT, R0, c[0x0][0x53c], PT ;  /* 0x00014f0000007a0c */ /* 0x000fda0003fc6270 */
[----:B------:R-:W-:Y:S05]  /*c1f0*/  @P6 BRA `(.L_x_110) ;  /* 0x0000071000006947 */ /* 0x000fea0003800000 */
[----:B------:R-:W-:Y:S01]  /*c200*/  MOV R215, R0 ;  /* 0x0000000000d77202 */ /* 0x000fe20000000f00 */
[----:B------:R-:W-:-:S03]  /*c210*/  CS2R R6, SRZ ;  /* 0x0000000000067805 */ /* 0x000fc6000001ff00 */
[----:B------:R-:W-:-:S04]  /*c220*/  IADD3 R0, R215, R13, RZ ;  /* 0x0000000dd7007210 */ /* 0x000fc80007ffe0ff */
[----:B------:R-:W-:-:S13]  /*c230*/  ISETP.GE.OR P6, PT, R0, c[0x0][0x53c], !P5 ;  /* 0x00014f0000007a0c */ /* 0x000fda0006fc6670 */
[----:B------:R-:W-:Y:S02]  /*c240*/  @!P6 MOV R2, 0x4 ;  /* 0x000000040002e802 */ /* 0x000fe40000000f00 */
[----:B------:R-:W-:-:S03]  /*c250*/  @!P6 MOV R3, 0x4 ;  /* 0x000000040003e802 */ /* 0x000fc60000000f00 */
[----:B-1----:R-:W-:-:S04]  /*c260*/  @!P6 IMAD.WIDE R4, R0, R2, c[0x0][0x580] ;  /* 0x000160000004e625 */ /* 0x002fc800078e0202 */
[----:B------:R-:W-:Y:S01]  /*c270*/  @!P6 IMAD.WIDE R2, R0, R3, c[0x0][0x578] ;  /* 0x00015e000002e625 */ /* 0x000fe200078e0203 */
[----:B------:R-:W2:Y:S04]  /*c280*/  @!P6 LDG.E R6, [R4.64] ;  /* 0x000000060406e981 */ /* 0x000ea8000c1e1900 */
[----:B------:R-:W2:Y:S02]  /*c290*/  @!P6 LDG.E R7, [R2.64] ;  /* 0x000000060207e981 */ /* 0x000ea4000c1e1900 */
[----:B--2---:R-:W-:Y:S01]  /*c2a0*/  IMAD R0, R7, R6, RZ ;  /* 0x0000000607007224 */ /* 0x004fe200078e02ff */
[----:B------:R-:W-:Y:S05]  /*c2b0*/  BRA.DIV ~URZ, `(.L_x_111) ;  /* 0x000022927f007947 */ /* 0x000fea000b800000 */
[----:B------:R1:W2:Y:S02]  /*c2c0*/  SHFL.UP PT, R2, R0, 0x1, RZ ;  /* 0x0420000000027989 */ /* 0x0002a400000e00ff */
.L_x_160:
[----:B--2---:R-:W-:-:S04]  /*c2d0*/  SEL R2, R2, RZ, P0 ;  /* 0x000000ff02027207 */ /* 0x004fc80000000000 */
        /* <DEDUP_REMOVED lines=14> */
[----:B------:R1:W2:Y:S02]  /*c3c0*/  SHFL.IDX PT, R0, R4, 0x1f, 0x1f ;  /* 0x03e01f0004007f89 */ /* 0x0002a400000e0000 */
.L_x_161:
[----:B--2---:R-:W-:-:S05]  /*c3d0*/  IMAD R0, R0, c[0x0][0x538], RZ ;  /* 0x00014e0000007a24 */ /* 0x004fca00078e02ff */
[----:B------:R-:W-:-:S04]  /*c3e0*/  IADD3 R8, R0, R8, RZ ;  /* 0x0000000800087210 */ /* 0x000fc80007ffe0ff */
[----:B------:R-:W-:-:S13]  /*c3f0*/  ISETP.GT.AND P6, PT, R8, R9, PT ;  /* 0x000000090800720c */ /* 0x000fda0003fc4270 */
[----:B-1----:R-:W-:Y:S05]  /*c400*/  @!P6 BRA `(.L_x_113) ;  /* 0xfffffdc00000e947 */ /* 0x002fea000383ffff */
.L_x_109:
[----:B------:R-:W-:-:S05]  /*c410*/  IADD3 R8, -R0, R8, RZ ;  /* 0x0000000800087210 */ /* 0x000fca0007ffe1ff */
[----:B------:R-:W-:-:S05]  /*c420*/  IMAD R0, R4, c[0x0][0x538], R8 ;  /* 0x00014e0004007a24 */ /* 0x000fca00078e0208 */
[----:B------:R-:W-:Y:S01]  /*c430*/  ISETP.GT.AND P0, PT, R0, R9, PT ;  /* 0x000000090000720c */ /* 0x000fe20003f04270 */
[----:B------:R-:W-:-:S12]  /*c440*/  BRA.DIV ~URZ, `(.L_x_114) ;  /* 0x000023027f007947 */ /* 0x000fd8000b800000 */
[----:B------:R-:W-:-:S04]  /*c450*/  VOTE.ANY R0, PT, !P0 ;  /* 0x0000000000007806 */ /* 0x000fc800040e0100 */
.L_x_162:
[----:B------:R2:W3:Y:S01]  /*c460*/  POPC R11, R0 ;  /* 0x00000000000b7309 */ /* 0x0004e20000000000 */
[----:B------:R-:W-:Y:S05]  /*c470*/  BRA.DIV ~URZ, `(.L_x_115) ;  /* 0x000023127f007947 */ /* 0x000fea000b800000 */
[----:B---3--:R3:W4:Y:S04]  /*c480*/  SHFL.IDX PT, R6, R6, R11, 0x1f ;  /* 0x00001f0b06067589 */ /* 0x00872800000e0000 */
[----:B------:R3:W1:Y:S02]  /*c490*/  SHFL.IDX PT, R7, R7, R11, 0x1f ;  /* 0x00001f0b07077589 */ /* 0x00066400000e0000 */
.L_x_163:
[----:B------:R-:W-:Y:S01]  /*c4a0*/  ISETP.NE.AND P0, PT, R0, RZ, PT ;  /* 0x000000ff0000720c */ /* 0x000fe20003f05270 */
[----:B------:R-:W-:-:S12]  /*c4b0*/  BSSY B0, `(.L_x_116) ;  /* 0x0000005000007945 */ /* 0x000fd80003800000 */
[----:B------:R-:W-:Y:S05]  /*c4c0*/  @!P0 BRA `(.L_x_117) ;  /* 0x0000003000008947 */ /* 0x000fea0003800000 */
[----:B--2---:R-:W-:Y:S01]  /*c4d0*/  IADD3 R0, R11, -0x1, RZ ;  /* 0xffffffff0b007810 */ /* 0x004fe20007ffe0ff */
[----:B------:R-:W-:Y:S05]  /*c4e0*/  BRA.DIV ~URZ, `(.L_x_118) ;  /* 0x000023727f007947 */ /* 0x000fea000b800000 */
[----:B------:R2:W3:Y:S02]  /*c4f0*/  SHFL.IDX PT, R10, R4, R0, 0x1f ;  /* 0x00001f00040a7589 */ /* 0x0004e400000e0000 */
.L_x_117:
[----:B------:R-:W-:Y:S05]  /*c500*/  BSYNC B0 ;  /* 0x0000000000007941 */ /* 0x000fea0003800000 */
.L_x_116:
[-C--:B-12-4-:R-:W-:Y:S01]  /*c510*/  IABS R4, R6.reuse ;  /* 0x0000000600047213 */ /* 0x096fe20000000000 */
[----:B---3--:R-:W-:Y:S01]  /*c520*/  IMAD R212, R10, c[0x0][0x538], R8 ;  /* 0x00014e000ad47a24 */ /* 0x008fe200078e0208 */
[----:B------:R-:W-:Y:S01]  /*c530*/  IABS R0, R7 ;  /* 0x0000000700007213 */ /* 0x000fe20000000000 */
[----:B------:R-:W-:Y:S01]  /*c540*/  IMAD.IADD R215, R11, 0x1, R215 ;  /* 0x000000010bd77824 */ /* 0x000fe200078e02d7 */
[----:B------:R-:W1:Y:S01]  /*c550*/  I2F.RP R2, R4 ;  /* 0x0000000400027306 */ /* 0x000e620000209400 */
[----:B------:R-:W-:Y:S02]  /*c560*/  IMAD.IADD R10, R9, 0x1, -R212 ;  /* 0x00000001090a7824 */ /* 0x000fe400078e0ad4 */
[----:B------:R-:W-:Y:S01]  /*c570*/  IMAD.MOV.U32 R5, RZ, RZ, R0 ;  /* 0x000000ffff057224 */ /* 0x000fe200078e0000 */
[----:B------:R-:W-:Y:S02]  /*c580*/  IABS R0, R6 ;  /* 0x0000000600007213 */ /* 0x000fe40000000000 */
[----:B------:R-:W-:-:S02]  /*c590*/  IABS R9, R10 ;  /* 0x0000000a00097213 */ /* 0x000fc40000000000 */
[----:B------:R-:W-:Y:S01]  /*c5a0*/  I2F.RP R12, R5 ;  /* 0x00000005000c7306 */ /* 0x000fe20000209400 */
[----:B------:R-:W-:-:S07]  /*c5b0*/  IMAD.MOV R0, RZ, RZ, -R0 ;  /* 0x000000ffff007224 */ /* 0x000fce00078e0a00 */
[----:B-1----:R-:W1:Y:S02]  /*c5c0*/  MUFU.RCP R2, R2 ;  /* 0x0000000200027308 */ /* 0x002e640000001000 */
[----:B-1----:R-:W-:-:S06]  /*c5d0*/  IADD3 R2, R2, 0xffffffe, RZ ;  /* 0x0ffffffe02027810 */ /* 0x002fcc0007ffe0ff */
[----:B------:R-:W1:Y:S02]  /*c5e0*/  F2I.FTZ.U32.TRUNC.NTZ R3, R2 ;  /* 0x0000000200037305 */ /* 0x000e64000021f000 */
[----:B-1----:R-:W-:-:S04]  /*c5f0*/  IMAD.MOV R2, RZ, RZ, -R3 ;  /* 0x000000ffff027224 */ /* 0x002fc800078e0a03 */
[----:B------:R-:W-:Y:S01]  /*c600*/  IMAD R8, R2, R4, RZ ;  /* 0x0000000402087224 */ /* 0x000fe200078e02ff */
[----:B------:R-:W-:-:S05]  /*c610*/  MOV R2, RZ ;  /* 0x000000ff00027202 */ /* 0x000fca0000000f00 */
[----:B------:R-:W-:-:S04]  /*c620*/  IMAD.HI.U32 R8, R3, R8, R2 ;  /* 0x0000000803087227 */ /* 0x000fc800078e0002 */
[----:B------:R-:W-:Y:S02]  /*c630*/  IMAD.MOV.U32 R2, RZ, RZ, R9 ;  /* 0x000000ffff027224 */ /* 0x000fe400078e0009 */
[----:B------:R-:W-:Y:S02]  /*c640*/  IMAD.MOV.U32 R3, RZ, RZ, R0 ;  /* 0x000000ffff037224 */ /* 0x000fe400078e0000 */
[----:B------:R-:W-:-:S04]  /*c650*/  IMAD.HI.U32 R0, R8, R2, RZ ;  /* 0x0000000208007227 */ /* 0x000fc800078e00ff */
[----:B------:R-:W-:Y:S02]  /*c660*/  IMAD R2, R0, R3, R2 ;  /* 0x0000000300027224 */ /* 0x000fe400078e0202 */
[----:B------:R-:W1:Y:S03]  /*c670*/  MUFU.RCP R3, R12 ;  /* 0x0000000c00037308 */ /* 0x000e660000001000 */
[----:B------:R-:W-:Y:S02]  /*c680*/  ISETP.GT.U32.AND P1, PT, R4, R2, PT ;  /* 0x000000020400720c */ /* 0x000fe40003f24070 */
[----:B-1----:R-:W-:-:S11]  /*c690*/  IADD3 R3, R3, 0xffffffe, RZ ;  /* 0x0ffffffe03037810 */ /* 0x002fd60007ffe0ff */
[-C--:B------:R-:W-:Y:S02]  /*c6a0*/  @!P1 IADD3 R2, R2, -R4.reuse, RZ ;  /* 0x8000000402029210 */ /* 0x080fe40007ffe0ff */
[----:B------:R-:W-:Y:S01]  /*c6b0*/  @!P1 IADD3 R0, R0, 0x1, RZ ;  /* 0x0000000100009810 */ /* 0x000fe20007ffe0ff */
[----:B------:R-:W1:Y:S01]  /*c6c0*/  F2I.FTZ.U32.TRUNC.NTZ R3, R3 ;  /* 0x0000000300037305 */ /* 0x000e62000021f000 */
[----:B------:R-:W-:Y:S02]  /*c6d0*/  ISETP.GE.U32.AND P2, PT, R2, R4, PT ;  /* 0x000000040200720c */ /* 0x000fe40003f46070 */
[----:B------:R-:W-:Y:S02]  /*c6e0*/  LOP3.LUT R2, R10, R6, RZ, 0x3c, !PT ;  /* 0x000000060a027212 */ /* 0x000fe400078e3cff */
[----:B------:R-:W-:Y:S02]  /*c6f0*/  ISETP.NE.AND P1, PT, R6, RZ, PT ;  /* 0x000000ff0600720c */ /* 0x000fe40003f25270 */
[----:B------:R-:W-:-:S07]  /*c700*/  ISETP.GE.AND P0, PT, R2, RZ, PT ;  /* 0x000000ff0200720c */ /* 0x000fce0003f06270 */
[----:B------:R-:W-:Y:S01]  /*c710*/  @P2 IADD3 R0, R0, 0x1, RZ ;  /* 0x0000000100002810 */ /* 0x000fe20007ffe0ff */
[----:B-1----:R-:W-:-:S04]  /*c720*/  IMAD.MOV R2, RZ, RZ, -R3 ;  /* 0x000000ffff027224 */ /* 0x002fc800078e0a03 */
[----:B------:R-:W-:Y:S01]  /*c730*/  IMAD.MOV.U32 R4, RZ, RZ, R2 ;  /* 0x000000ffff047224 */ /* 0x000fe200078e0002 */
[----:B------:R-:W-:Y:S01]  /*c740*/  IABS R2, R7 ;  /* 0x0000000700027213 */ /* 0x000fe20000000000 */
[----:B------:R-:W-:Y:S01]  /*c750*/  @!P0 IMAD.MOV R0, RZ, RZ, -R0 ;  /* 0x000000ffff008224 */ /* 0x000fe200078e0a00 */
[----:B------:R-:W-:Y:S01]  /*c760*/  @!P1 LOP3.LUT R0, RZ, R6, RZ, 0x33, !PT ;  /* 0x00000006ff009212 */ /* 0x000fe200078e33ff */
[----:B------:R-:W-:Y:S01]  /*c770*/  IMAD R4, R4, R5, RZ ;  /* 0x0000000504047224 */ /* 0x000fe200078e02ff */
[----:B------:R-:W-:Y:S01]  /*c780*/  IADD3 R8, RZ, -R2, RZ ;  /* 0x80000002ff087210 */ /* 0x000fe20007ffe0ff */
[----:B------:R-:W-:Y:S01]  /*c790*/  IMAD.MOV.U32 R2, RZ, RZ, RZ ;  /* 0x000000ffff027224 */ /* 0x000fe200078e00ff */
[----:B------:R-:W-:Y:S01]  /*c7a0*/  IABS R9, R0 ;  /* 0x0000000000097213 */ /* 0x000fe20000000000 */
[----:B------:R-:W-:Y:S02]  /*c7b0*/  IMAD R6, R0, R6, RZ ;  /* 0x0000000600067224 */ /* 0x000fe400078e02ff */
[----:B------:R-:W-:Y:S01]  /*c7c0*/  IMAD.HI.U32 R2, R3, R4, R2 ;  /* 0x0000000403027227 */ /* 0x000fe200078e0002 */
[----:B------:R-:W-:-:S02]  /*c7d0*/  MOV R4, R8 ;  /* 0x0000000800047202 */ /* 0x000fc40000000f00 */
[----:B------:R-:W-:Y:S01]  /*c7e0*/  IADD3 R213, R10, -R6, RZ ;  /* 0x800000060ad57210 */ /* 0x000fe20007ffe0ff */
[----:B------:R-:W-:-:S04]  /*c7f0*/  IMAD.MOV.U32 R3, RZ, RZ, R9 ;  /* 0x000000ffff037224 */ /* 0x000fc800078e0009 */
        /* <DEDUP_REMOVED lines=11> */
[----:B------:R-:W-:-:S04]  /*c8b0*/  @!P1 LOP3.LUT R2, RZ, R7, RZ, 0x33, !PT ;  /* 0x00000007ff029212 */ /* 0x000fc800078e33ff */
[----:B------:R-:W-:Y:S01]  /*c8c0*/  IADD3 R3, -R2, RZ, RZ ;  /* 0x000000ff02037210 */ /* 0x000fe20007ffe1ff */
[----:B------:R-:W-:-:S04]  /*c8d0*/  IMAD R2, R7, 0x1000000, R2 ;  /* 0x0100000007027824 */ /* 0x000fc800078e0202 */
[----:B------:R-:W-:-:S04]  /*c8e0*/  IMAD R0, R7, R3, R0 ;  /* 0x0000000307007224 */ /* 0x000fc800078e0200 */
[----:B------:R-:W-:Y:S01]  /*c8f0*/  IMAD R214, R0, 0x10000, R2 ;  /* 0x0001000000d67824 */ /* 0x000fe200078e0202 */
[----:B------:R-:W-:Y:S05]  /*c900*/  BRA `(.L_x_119) ;  /* 0x0000004000007947 */ /* 0x000fea0003800000 */
.L_x_110:
[----:B------:R-:W-:Y:S01]  /*c910*/  IMAD.MOV.U32 R212, RZ, RZ, R9 ;  /* 0x000000ffffd47224 */ /* 0x000fe200078e0009 */
[----:B------:R-:W-:Y:S01]  /*c920*/  MOV R214, RZ ;  /* 0x000000ff00d67202 */ /* 0x000fe20000000f00 */
[----:B------:R-:W-:Y:S01]  /*c930*/  IMAD.MOV.U32 R213, RZ, RZ, RZ ;  /* 0x000000ffffd57224 */ /* 0x000fe200078e00ff */
[----:B------:R-:W-:Y:S02]  /*c940*/  MOV R215, c[0x0][0x53c] ;  /* 0x00014f0000d77a02 */ /* 0x000fe40000000f00 */
.L_x_119:
[----:B------:R-:W-:Y:S05]  /*c950*/  BSYNC B1 ;  /* 0x0000000000017941 */ /* 0x000fea0003800000 */
.L_x_108:
[----:B------:R-:W-:Y:S01]  /*c960*/  WARPSYNC 0xffffffff ;  /* 0xffffffff00007948 */ /* 0x000fe20003800000 */
[----:B------:R-:W-:Y:S01]  /*c970*/  BAR.SYNC.DEFER_BLOCKING 0x4, 0x100 ;  /* 0x0104000000007b1d */ /* 0x000fe20000010000 */
[----:B------:R-:W-:-:S13]  /*c980*/  ISETP.NE.AND P0, PT, R13, RZ, PT ;  /* 0x000000ff0d00720c */ /* 0x000fda0003f05270 */
[----:B------:R2:W-:Y:S04]  /*c990*/  @!P0 STS.128 [0x18100], R212 ;  /* 0x018100d4ff008388 */ /* 0x0005e80000000c00 */
[----:B------:R-:W-:Y:S06]  /*c9a0*/  BAR.ARV 0x5, 0x100 ;  /* 0x0144000000007b1d */ /* 0x000fec0000002000 */
.L_x_103:
[----:B-1----:R-:W-:-:S13]  /*c9b0*/  ISETP.GE.AND P0, PT, R215, c[0x0][0x53c], PT ;  /* 0x00014f00d7007a0c */ /* 0x002fda0003f06270 */
[----:B--23--:R-:W-:Y:S01]  /*c9c0*/  @P0 CALL.REL.NOINC `(.L_x_120) ;  /* 0x0000001000000944 */ /* 0x00cfe20003c00000 */
[----:B------:R-:W-:Y:S05]  /*c9d0*/  BRA `(.L_x_121) ;  /* 0xffff4b9000007947 */ /* 0x000fea000383ffff */
.L_x_120:
[----:B------:R-:W-:Y:S05]  /*c9e0*/  EXIT ;  /* 0x000000000000794d */ /* 0x000fea0003800000 */
.L_x_22:
[----:B------:R-:W-:Y:S01]  /*c9f0*/  IMAD.MOV.U32 R0, RZ, RZ, R5 ;  /* 0x000000ffff007224 */ /* 0x000fe200078e0005 */
[----:B------:R-:W-:Y:S02]  /*ca00*/  MOV R2, 0x1 ;  /* 0x0000000100027802 */ /* 0x000fe40000000f00 */
[----:B------:R-:W-:Y:S02]  /*ca10*/  MOV R3, 0xca30 ;  /* 0x0000ca3000037802 */ /* 0x000fe40000000f00 */
[----:B--2---:R-:W-:Y:S05]  /*ca20*/  CALL.REL.NOINC `($__internal_2_$__cuda_sm70_shflsync_up_p) ;  /* 0x00001f7000007944 */ /* 0x004fea0003c00000 */
[----:B------:R-:W-:Y:S01]  /*ca30*/  MOV R0, R4 ;  /* 0x0000000400007202 */ /* 0x000fe20000000f00 */
[----:B------:R-:W-:Y:S05]  /*ca40*/  BRA `(.L_x_122) ;  /* 0xffff3a0000007947 */ /* 0x000fea000383ffff */
.L_x_23:
[----:B------:R-:W-:Y:S01]  /*ca50*/  IMAD.MOV.U32 R0, RZ, RZ, R5 ;  /* 0x000000ffff007224 */ /* 0x000fe200078e0005 */
[----:B------:R-:W-:Y:S02]  /*ca60*/  MOV R2, 0x2 ;  /* 0x0000000200027802 */ /* 0x000fe40000000f00 */
[----:B------:R-:W-:Y:S02]  /*ca70*/  MOV R3, 0xca90 ;  /* 0x0000ca9000037802 */ /* 0x000fe40000000f00 */
[----:B--2---:R-:W-:Y:S05]  /*ca80*/  CALL.REL.NOINC `($__internal_2_$__cuda_sm70_shflsync_up_p) ;  /* 0x00001f1000007944 */ /* 0x004fea0003c00000 */
[----:B------:R-:W-:Y:S01]  /*ca90*/  SEL R0, R4, RZ, P4 ;  /* 0x000000ff04007207 */ /* 0x000fe20002000000 */
[----:B------:R-:W-:Y:S01]  /*caa0*/  IMAD.MOV.U32 R2, RZ, RZ, 0x4 ;  /* 0x00000004ff027424 */ /* 0x000fe200078e00ff */
[----:B------:R-:W-:-:S03]  /*cab0*/  MOV R3, 0xcae0 ;  /* 0x0000cae000037802 */ /* 0x000fc60000000f00 */
[----:B------:R-:W-:Y:S02]  /*cac0*/  IMAD.IADD R0, R5, 0x1, R0 ;  /* 0x0000000105007824 */ /* 0x000fe400078e0200 */
[----:B------:R-:W-:Y:S05]  /*cad0*/  CALL.REL.NOINC `($__internal_2_$__cuda_sm70_shflsync_up_p) ;  /* 0x00001ec000007944 */ /* 0x000fea0003c00000 */
        /* <DEDUP_REMOVED lines=12> */
[----:B------:R-:W-:Y:S02]  /*cba0*/  MOV R3, 0x1f ;  /* 0x0000001f00037802 */ /* 0x000fe40000000f00 */
[----:B------:R-:W-:Y:S01]  /*cbb0*/  MOV R2, 0xcbf0 ;  /* 0x0000cbf000027802 */ /* 0x000fe20000000f00 */
[----:B------:R-:W-:-:S04]  /*cbc0*/  IMAD.IADD R4, R0, 0x1, R4 ;  /* 0x0000000100047824 */ /* 0x000fc800078e0204 */
[----:B------:R-:W-:Y:S02]  /*cbd0*/  IMAD.MOV.U32 R191, RZ, RZ, R4 ;  /* 0x000000ffffbf7224 */ /* 0x000fe400078e0004 */
[----:B------:R-:W-:Y:S05]  /*cbe0*/  CALL.REL.NOINC `($__internal_1_$__cuda_sm70_shflsync_idx_p) ;  /* 0x00001d4000007944 */ /* 0x000fea0003c00000 */
[----:B-----5:R-:W-:Y:S01]  /*cbf0*/  MOV R0, R191 ;  /* 0x000000bf00007202 */ /* 0x020fe20000000f00 */
[----:B-1----:R-:W-:Y:S05]  /*cc00*/  BRA `(.L_x_123) ;  /* 0xffff394000007947 */ /* 0x002fea000383ffff */
.L_x_25:
[----:B------:R-:W-:Y:S02]  /*cc10*/  SEL R0, RZ, 0x1, P0 ;  /* 0x00000001ff007807 */ /* 0x000fe40000000000 */
[----:B------:R-:W-:Y:S02]  /*cc20*/  MOV R2, 0xcc40 ;  /* 0x0000cc4000027802 */ /* 0x000fe40000000f00 */
[----:B------:R-:W-:Y:S05]  /*cc30*/  CALL.REL.NOINC `($__internal_3_$__cuda_sm70_votesync_ballot) ;  /* 0x00001dd000007944 */ /* 0x000fea0003c00000 */
[----:B------:R-:W-:Y:S05]  /*cc40*/  BRA `(.L_x_124) ;  /* 0xffff399000007947 */ /* 0x000fea000383ffff */
.L_x_26:
[----:B------:R-:W-:Y:S01]  /*cc50*/  IMAD.MOV.U32 R191, RZ, RZ, R8 ;  /* 0x000000ffffbf7224 */ /* 0x000fe200078e0008 */
[----:B--2---:R-:W-:Y:S01]  /*cc60*/  MOV R190, R215 ;  /* 0x000000d700be7202 */ /* 0x004fe20000000f00 */
[----:B------:R-:W-:Y:S01]  /*cc70*/  IMAD.MOV.U32 R3, RZ, RZ, 0x1f ;  /* 0x0000001fff037424 */ /* 0x000fe200078e00ff */
[----:B------:R-:W-:Y:S02]  /*cc80*/  MOV R2, 0xcca0 ;  /* 0x0000cca000027802 */ /* 0x000fe40000000f00 */
[----:B-1----:R-:W-:Y:S05]  /*cc90*/  CALL.REL.NOINC `($__internal_1_$__cuda_sm70_shflsync_idx_p) ;  /* 0x00001c9000007944 */ /* 0x002fea0003c00000 */
[----:B------:R-:W-:Y:S01]  /*cca0*/  IMAD.MOV.U32 R11, RZ, RZ, R191 ;  /* 0x000000ffff0b7224 */ /* 0x000fe200078e00bf */
[----:B------:R-:W-:Y:S01]  /*ccb0*/  MOV R191, R7 ;  /* 0x0000000700bf7202 */ /* 0x000fe20000000f00 */
[----:B------:R-:W-:Y:S01]  /*ccc0*/  IMAD.MOV.U32 R6, RZ, RZ, RZ ;  /* 0x000000ffff067224 */ /* 0x000fe200078e00ff */
[----:B------:R-:W-:Y:S01]  /*ccd0*/  MOV R190, R215 ;  /* 0x000000d700be7202 */ /* 0x000fe20000000f00 */
[----:B------:R-:W-:Y:S01]  /*cce0*/  IMAD.MOV.U32 R3, RZ, RZ, 0x1f ;  /* 0x0000001fff037424 */ /* 0x000fe200078e00ff */
[----:B------:R-:W-:-:S02]  /*ccf0*/  MOV R2, 0xcd10 ;  /* 0x0000cd1000027802 */ /* 0x000fc40000000f00 */
[----:B-1---5:R-:W-:Y:S05]  /*cd00*/  CALL.REL.NOINC `($__internal_1_$__cuda_sm70_shflsync_idx_p) ;  /* 0x00001c2000007944 */ /* 0x022fea0003c00000 */
[----:B------:R-:W-:Y:S01]  /*cd10*/  MOV R10, R191 ;  /* 0x000000bf000a7202 */ /* 0x000fe20000000f00 */
[----:B-1---5:R-:W-:Y:S05]  /*cd20*/  BRA `(.L_x_125) ;  /* 0xffff390000007947 */ /* 0x022fea000383ffff */
.L_x_29:
[----:B------:R-:W-:Y:S01]  /*cd30*/  IMAD.MOV.U32 R191, RZ, RZ, R4 ;  /* 0x000000ffffbf7224 */ /* 0x000fe200078e0004 */
[----:B------:R-:W-:-:S02]  /*cd40*/  MOV R3, 0x1f ;  /* 0x0000001f00037802 */ /* 0x000fc40000000f00 */
[----:B------:R-:W-:Y:S02]  /*cd50*/  MOV R2, 0xcd70 ;  /* 0x0000cd7000027802 */ /* 0x000fe40000000f00 */
[----:B-1234-:R-:W-:Y:S05]  /*cd60*/  CALL.REL.NOINC `($__internal_1_$__cuda_sm70_shflsync_idx_p) ;  /* 0x00001bc000007944 */ /* 0x01efea0003c00000 */
[----:B------:R-:W-:Y:S01]  /*cd70*/  MOV R6, R191 ;  /* 0x000000bf00067202 */ /* 0x000fe20000000f00 */
[----:B-1---5:R-:W-:Y:S05]  /*cd80*/  BRA `(.L_x_28) ;  /* 0xffff390000007947 */ /* 0x022fea000383ffff */
.L_x_37:
[----:B------:R-:W-:Y:S01]  /*cd90*/  IMAD.MOV.U32 R191, RZ, RZ, R9 ;  /* 0x000000ffffbf7224 */ /* 0x000fe200078e0009 */
[----:B------:R-:W-:Y:S01]  /*cda0*/  MOV R190, RZ ;  /* 0x000000ff00be7202 */ /* 0x000fe20000000f00 */
[----:B------:R-:W-:Y:S01]  /*cdb0*/  IMAD.MOV.U32 R3, RZ, RZ, 0x181f ;  /* 0x0000181fff037424 */ /* 0x000fe200078e00ff */
[----:B------:R-:W-:Y:S02]  /*cdc0*/  MOV R2, 0xcde0 ;  /* 0x0000cde000027802 */ /* 0x000fe40000000f00 */
[----:B-----5:R-:W-:Y:S05]  /*cdd0*/  CALL.REL.NOINC `($__internal_1_$__cuda_sm70_shflsync_idx_p) ;  /* 0x00001b5000007944 */ /* 0x020fea0003c00000 */
[----:B------:R-:W-:Y:S01]  /*cde0*/  MOV R8, R191 ;  /* 0x000000bf00087202 */ /* 0x000fe20000000f00 */
[----:B-1---5:R-:W-:Y:S05]  /*cdf0*/  BRA `(.L_x_126) ;  /* 0xffff538000007947 */ /* 0x022fea000383ffff */
.L_x_38:
[----:B------:R-:W-:Y:S01]  /*ce00*/  IMAD.MOV.U32 R191, RZ, RZ, R12 ;  /* 0x000000ffffbf7224 */ /* 0x000fe200078e000c */
[----:B------:R-:W-:Y:S01]  /*ce10*/  MOV R190, RZ ;  /* 0x000000ff00be7202 */ /* 0x000fe20000000f00 */
[----:B------:R-:W-:Y:S01]  /*ce20*/  IMAD.MOV.U32 R3, RZ, RZ, 0x181f ;  /* 0x0000181fff037424 */ /* 0x000fe200078e00ff */
[----:B------:R-:W-:Y:S02]  /*ce30*/  MOV R2, 0xce50 ;  /* 0x0000ce5000027802 */ /* 0x000fe40000000f00 */
[----:B-12--5:R-:W-:Y:S05]  /*ce40*/  CALL.REL.NOINC `($__internal_1_$__cuda_sm70_shflsync_idx_p) ;  /* 0x00001ae000007944 */ /* 0x026fea0003c00000 */
[----:B-----5:R-:W-:Y:S01]  /*ce50*/  MOV R0, R191 ;  /* 0x000000bf00007202 */ /* 0x020fe20000000f00 */
[----:B-1----:R-:W-:Y:S05]  /*ce60*/  BRA `(.L_x_127) ;  /* 0xffff533000007947 */ /* 0x002fea000383ffff */
.L_x_41:
[----:B------:R-:W-:Y:S01]  /*ce70*/  IMAD.MOV.U32 R191, RZ, RZ, R9 ;  /* 0x000000ffffbf7224 */ /* 0x000fe200078e0009 */
[----:B------:R-:W-:Y:S01]  /*ce80*/  MOV R190, 0x1 ;  /* 0x0000000100be7802 */ /* 0x000fe20000000f00 */
[----:B--2---:R-:W-:Y:S01]  /*ce90*/  IMAD.MOV.U32 R3, RZ, RZ, 0x181f ;  /* 0x0000181fff037424 */ /* 0x004fe200078e00ff */
[----:B------:R-:W-:-:S02]  /*cea0*/  MOV R2, 0xcec0 ;  /* 0x0000cec000027802 */ /* 0x000fc40000000f00 */
[----:B-1-345:R-:W-:Y:S05]  /*ceb0*/  CALL.REL.NOINC `($__internal_1_$__cuda_sm70_shflsync_idx_p) ;  /* 0x00001a7000007944 */ /* 0x03afea0003c00000 */
[----:B------:R-:W-:Y:S01]  /*cec0*/  IMAD.MOV.U32 R8, RZ, RZ, R191 ;  /* 0x000000ffff087224 */ /* 0x000fe200078e00bf */
[----:B------:R-:W-:Y:S01]  /*ced0*/  MOV R190, 0x1 ;  /* 0x0000000100be7802 */ /* 0x000fe20000000f00 */
[----:B------:R-:W-:Y:S01]  /*cee0*/  IMAD.MOV.U32 R191, RZ, RZ, R12 ;  /* 0x000000ffffbf7224 */ /* 0x000fe200078e000c */
[----:B------:R-:W-:-:S02]  /*cef0*/  MOV R3, 0x181f ;  /* 0x0000181f00037802 */ /* 0x000fc40000000f00 */
[----:B------:R-:W-:Y:S02]  /*cf00*/  MOV R2, 0xcf20 ;  /* 0x0000cf2000027802 */ /* 0x000fe40000000f00 */
[----:B-1---5:R-:W-:Y:S05]  /*cf10*/  CALL.REL.NOINC `($__internal_1_$__cuda_sm70_shflsync_idx_p) ;  /* 0x00001a1000007944 */ /* 0x022fea0003c00000 */
[----:B-----5:R-:W-:Y:S01]  /*cf20*/  MOV R0, R191 ;  /* 0x000000bf00007202 */ /* 0x020fe20000000f00 */
[----:B-1----:R-:W-:Y:S05]  /*cf30*/  BRA `(.L_x_128) ;  /* 0xffff53e000007947 */ /* 0x002fea000383ffff */
.L_x_44:
[----:B------:R-:W-:Y:S01]  /*cf40*/  IMAD.MOV.U32 R191, RZ, RZ, R9 ;  /* 0x000000ffffbf7224 */ /* 0x000fe200078e0009 */
[----:B------:R-:W-:Y:S01]  /*cf50*/  MOV R190, 0x2 ;  /* 0x0000000200be7802 */ /* 0x000fe20000000f00 */
[----:B-1----:R-:W-:Y:S01]  /*cf60*/  IMAD.MOV.U32 R3, RZ, RZ, 0x181f ;  /* 0x0000181fff037424 */ /* 0x002fe200078e00ff */
[----:B------:R-:W-:Y:S02]  /*cf70*/  MOV R2, 0xcf90 ;  /* 0x0000cf9000027802 */ /* 0x000fe40000000f00 */
[----:B--2345:R-:W-:Y:S05]  /*cf80*/  CALL.REL.NOINC `($__internal_1_$__cuda_sm70_shflsync_idx_p) ;  /* 0x000019a000007944 */ /* 0x03cfea0003c00000 */
[----:B------:R-:W-:Y:S01]  /*cf90*/  MOV R8, R191 ;  /* 0x000000bf00087202 */ /* 0x000fe20000000f00 */
[----:B-1---5:R-:W-:Y:S05]  /*cfa0*/  BRA `(.L_x_129) ;  /* 0xffff54d000007947 */ /* 0x022fea000383ffff */
.L_x_45:
[----:B------:R-:W-:Y:S01]  /*cfb0*/  IMAD.MOV.U32 R191, RZ, RZ, R12 ;  /* 0x000000ffffbf7224 */ /* 0x000fe200078e000c */
[----:B------:R-:W-:Y:S01]  /*cfc0*/  MOV R190, 0x2 ;  /* 0x0000000200be7802 */ /* 0x000fe20000000f00 */
[----:B------:R-:W-:Y:S01]  /*cfd0*/  IMAD.MOV.U32 R3, RZ, RZ, 0x181f ;  /* 0x0000181fff037424 */ /* 0x000fe200078e00ff */
[----:B------:R-:W-:Y:S02]  /*cfe0*/  MOV R2, 0xd000 ;  /* 0x0000d00000027802 */ /* 0x000fe40000000f00 */
[----:B-12345:R-:W-:Y:S05]  /*cff0*/  CALL.REL.NOINC `($__internal_1_$__cuda_sm70_shflsync_idx_p) ;  /* 0x0000193000007944 */ /* 0x03efea0003c00000 */
[----:B-----5:R-:W-:Y:S01]  /*d000*/  MOV R0, R191 ;  /* 0x000000bf00007202 */ /* 0x020fe20000000f00 */
[----:B-1----:R-:W-:Y:S05]  /*d010*/  BRA `(.L_x_130) ;  /* 0xffff548000007947 */ /* 0x002fea000383ffff */
.L_x_48:
[----:B------:R-:W-:Y:S01]  /*d020*/  IMAD.MOV.U32 R191, RZ, RZ, R9 ;  /* 0x000000ffffbf7224 */ /* 0x000fe200078e0009 */
[----:B------:R-:W-:Y:S01]  /*d030*/  MOV R190, 0x3 ;  /* 0x0000000300be7802 */ /* 0x000fe20000000f00 */
[----:B-1----:R-:W-:Y:S01]  /*d040*/  IMAD.MOV.U32 R3, RZ, RZ, 0x181f ;  /* 0x0000181fff037424 */ /* 0x002fe200078e00ff */
[----:B------:R-:W-:-:S02]  /*d050*/  MOV R2, 0xd070 ;  /* 0x0000d07000027802 */ /* 0x000fc40000000f00 */
[----:B--2345:R-:W-:Y:S05]  /*d060*/  CALL.REL.NOINC `($__internal_1_$__cuda_sm70_shflsync_idx_p) ;  /* 0x000018c000007944 */ /* 0x03cfea0003c00000 */
        /* <DEDUP_REMOVED lines=8> */
.L_x_51:
[----:B------:R-:W-:Y:S01]  /*d0f0*/  IMAD.MOV.U32 R191, RZ, RZ, R5 ;  /* 0x000000ffffbf7224 */ /* 0x000fe200078e0005 */
[----:B------:R-:W-:Y:S01]  /*d100*/  MOV R190, RZ ;  /* 0x000000ff00be7202 */ /* 0x000fe20000000f00 */
[----:B------:R-:W-:Y:S01]  /*d110*/  IMAD.MOV.U32 R3, RZ, RZ, 0x181f ;  /* 0x0000181fff037424 */ /* 0x000fe200078e00ff */
[----:B------:R-:W-:Y:S02]  /*d120*/  MOV R2, 0xd140 ;  /* 0x0000d14000027802 */ /* 0x000fe40000000f00 */
[----:B------:R-:W-:Y:S05]  /*d130*/  CALL.REL.NOINC `($__internal_1_$__cuda_sm70_shflsync_idx_p) ;  /* 0x000017f000007944 */ /* 0x000fea0003c00000 */
[----:B------:R-:W-:Y:S01]  /*d140*/  MOV R4, R191 ;  /* 0x000000bf00047202 */ /* 0x000fe20000000f00 */
[----:B-1---5:R-:W-:Y:S05]  /*d150*/  BRA `(.L_x_132) ;  /* 0xffff6a8000007947 */ /* 0x022fea000383ffff */
.L_x_52:
[----:B------:R-:W-:Y:S01]  /*d160*/  IMAD.MOV.U32 R191, RZ, RZ, R10 ;  /* 0x000000ffffbf7224 */ /* 0x000fe200078e000a */
[----:B------:R-:W-:Y:S01]  /*d170*/  MOV R190, RZ ;  /* 0x000000ff00be7202 */ /* 0x000fe20000000f00 */
[----:B------:R-:W-:Y:S01]  /*d180*/  IMAD.MOV.U32 R3, RZ, RZ, 0x181f ;  /* 0x0000181fff037424 */ /* 0x000fe200078e00ff */
[----:B------:R-:W-:Y:S02]  /*d190*/  MOV R2, 0xd1b0 ;  /* 0x0000d1b000027802 */ /* 0x000fe40000000f00 */
[----:B-12---:R-:W-:Y:S05]  /*d1a0*/  CALL.REL.NOINC `($__internal_1_$__cuda_sm70_shflsync_idx_p) ;  /* 0x0000178000007944 */ /* 0x006fea0003c00000 */
[C---:B------:R-:W-:Y:S01]  /*d1b0*/  IADD3 R12, P2, R191.reuse, R118, RZ ;  /* 0x00000076bf0c7210 */ /* 0x040fe20007f5e0ff */
[----:B------:R-:W-:Y:S01]  /*d1c0*/  IMAD.MOV.U32 R190, RZ, RZ, 0x1 ;  /* 0x00000001ffbe7424 */ /* 0x000fe200078e00ff */
[----:B------:R-:W-:-:S02]  /*d1d0*/  IADD3 R6, P1, R191, R119, RZ ;  /* 0x00000077bf067210 */ /* 0x000fc40007f3e0ff */
[----:B------:R-:W-:Y:S01]  /*d1e0*/  IADD3 R2, P0, R191, R120, RZ ;  /* 0x00000078bf027210 */ /* 0x000fe20007f1e0ff */
[C---:B------:R-:W-:Y:S01]  /*d1f0*/  IMAD.X R13, R4.reuse, 0x1, R112, P2 ;  /* 0x00000001040d7824 */ /* 0x040fe200010e0670 */
[----:B------:R-:W-:Y:S01]  /*d200*/  MOV R9, R11 ;  /* 0x0000000b00097202 */ /* 0x000fe20000000f00 */
[C---:B------:R-:W-:Y:S02]  /*d210*/  IMAD.X R7, R4.reuse, 0x1, R113, P1 ;  /* 0x0000000104077824 */ /* 0x040fe400008e0671 */
[----:B------:R-:W-:Y:S01]  /*d220*/  IMAD.X R3, R4, 0x1, R114, P0 ;  /* 0x0000000104037824 */ /* 0x000fe200000e0672 */
[----:B------:R-:W-:Y:S01]  /*d230*/  @!PT LDS RZ, [RZ] ;  /* 0x00000000fffff984 */ /* 0x000fe20000000800 */
[----:B------:R-:W-:Y:S01]  /*d240*/  @!PT LDS RZ, [RZ] ;  /* 0x00000000fffff984 */ /* 0x000fe20000000800 */
[----:B------:R-:W-:Y:S01]  /*d250*/  @!PT LDS RZ, [RZ] ;  /* 0x00000000fffff984 */ /* 0x000fe20000000800 */
[----:B------:R2:W-:Y:S01]  /*d260*/  LDGSTS.E.BYPASS.LTC128B.128 [R187+0x6100], [R12.64], !P5 ;  /* 0x061000000cbb7fae */ /* 0x0005e2000e901d46 */
[----:B------:R-:W-:Y:S01]  /*d270*/  IMAD.MOV.U32 R191, RZ, RZ, R5 ;  /* 0x000000ffffbf7224 */ /* 0x000fe200078e0005 */
[----:B------:R-:W-:Y:S02]  /*d280*/  SEL R5, RZ, 0x10, P4 ;  /* 0x00000010ff057807 */ /* 0x000fe40002000000 */
[----:B------:R2:W-:Y:S01]  /*d290*/  LDGSTS.E.BYPASS.LTC128B.128 [R187+0x8100], [R6.64], !P4 ;  /* 0x0810000006bb7fae */ /* 0x0005e2000e101d46 */
[----:B------:R-:W-:-:S03]  /*d2a0*/  SEL R4, RZ, 0x10, P5 ;  /* 0x00000010ff047807 */ /* 0x000fc60002800000 */
[----:B------:R3:W-:Y:S02]  /*d2b0*/  LDGSTS.E.BYPASS.LTC128B.128 [R187+0xa100], [R2.64], !P3 ;  /* 0x0a10000002bb7fae */ /* 0x0007e4000d901d46 */
[----:B---3--:R-:W-:Y:S02]  /*d2c0*/  MOV R3, 0x181f ;  /* 0x0000181f00037802 */ /* 0x008fe40000000f00 */
[----:B------:R-:W-:Y:S02]  /*d2d0*/  MOV R2, 0xd2f0 ;  /* 0x0000d2f000027802 */ /* 0x000fe40000000f00 */
[----:B-12--5:R-:W-:Y:S05]  /*d2e0*/  CALL.REL.NOINC `($__internal_1_$__cuda_sm70_shflsync_idx_p) ;  /* 0x0000164000007944 */ /* 0x026fea0003c00000 */
[----:B------:R-:W-:Y:S01]  /*d2f0*/  IMAD.MOV.U32 R8, RZ, RZ, R191 ;  /* 0x000000ffff087224 */ /* 0x000fe200078e00bf */
[----:B------:R-:W-:Y:S01]  /*d300*/  MOV R190, 0x1 ;  /* 0x0000000100be7802 */ /* 0x000fe20000000f00 */
[----:B------:R-:W-:Y:S01]  /*d310*/  IMAD.MOV.U32 R191, RZ, RZ, R10 ;  /* 0x000000ffffbf7224 */ /* 0x000fe200078e000a */
[----:B------:R-:W-:Y:S02]  /*d320*/  MOV R3, 0x181f ;  /* 0x0000181f00037802 */ /* 0x000fe40000000f00 */
[----:B------:R-:W-:Y:S02]  /*d330*/  MOV R2, 0xd350 ;  /* 0x0000d35000027802 */ /* 0x000fe40000000f00 */
[----:B-1---5:R-:W-:Y:S05]  /*d340*/  CALL.REL.NOINC `($__internal_1_$__cuda_sm70_shflsync_idx_p) ;  /* 0x000015e000007944 */ /* 0x022fea0003c00000 */
[----:B-----5:R-:W-:Y:S01]  /*d350*/  MOV R0, R191 ;  /* 0x000000bf00007202 */ /* 0x020fe20000000f00 */
[----:B-1----:R-:W-:Y:S05]  /*d360*/  BRA `(.L_x_133) ;  /* 0xffff698000007947 */ /* 0x002fea000383ffff */
.L_x_53:
[----:B------:R-:W-:Y:S01]  /*d370*/  IMAD.MOV.U32 R124, RZ, RZ, R4 ;  /* 0x000000ffff7c7224 */ /* 0x000fe200078e0004 */
[----:B------:R-:W-:-:S02]  /*d380*/  MOV R0, 0x2 ;  /* 0x0000000200007802 */ /* 0x000fc40000000f00 */
[----:B------:R-:W-:Y:S02]  /*d390*/  MOV R2, 0xd3b0 ;  /* 0x0000d3b000027802 */ /* 0x000fe40000000f00 */
[----:B------:R-:W-:Y:S05]  /*d3a0*/  CALL.REL.NOINC `($__internal_0_$__cuda_sm70_shflsync_bfly_p) ;  /* 0x0000152000007944 */ /* 0x000fea0003c00000 */
[----:B------:R-:W-:Y:S01]  /*d3b0*/  FMNMX.FTZ R4, R4, R0, !PT ;  /* 0x0000000004047209 */ /* 0x000fe20007810000 */
[----:B------:R-:W-:Y:S01]  /*d3c0*/  IMAD.MOV.U32 R0, RZ, RZ, 0x1 ;  /* 0x00000001ff007424 */ /* 0x000fe200078e00ff */
[----:B------:R-:W-:-:S03]  /*d3d0*/  MOV R2, 0xd400 ;  /* 0x0000d40000027802 */ /* 0x000fc60000000f00 */
[----:B------:R-:W-:Y:S02]  /*d3e0*/  IMAD.MOV.U32 R124, RZ, RZ, R4 ;  /* 0x000000ffff7c7224 */ /* 0x000fe400078e0004 */
[----:B------:R-:W-:Y:S05]  /*d3f0*/  CALL.REL.NOINC `($__internal_0_$__cuda_sm70_shflsync_bfly_p) ;  /* 0x000014d000007944 */ /* 0x000fea0003c00000 */
[----:B------:R-:W-:Y:S01]  /*d400*/  FMNMX.FTZ R125, R4, R0, !PT ;  /* 0x00000000047d7209 */ /* 0x000fe20007810000 */
[----:B------:R-:W-:Y:S01]  /*d410*/  IMAD.MOV.U32 R124, RZ, RZ, R5 ;  /* 0x000000ffff7c7224 */ /* 0x000fe200078e0005 */
[----:B------:R-:W-:Y:S01]  /*d420*/  MOV R2, 0xd450 ;  /* 0x0000d45000027802 */ /* 0x000fe20000000f00 */
[----:B------:R-:W-:Y:S02]  /*d430*/  IMAD.MOV.U32 R0, RZ, RZ, 0x2 ;  /* 0x00000002ff007424 */ /* 0x000fe400078e00ff */
[----:B------:R-:W-:Y:S05]  /*d440*/  CALL.REL.NOINC `($__internal_0_$__cuda_sm70_shflsync_bfly_p) ;  /* 0x0000148000007944 */ /* 0x000fea0003c00000 */
[----:B------:R-:W-:Y:S01]  /*d450*/  FMNMX.FTZ R5, R5, R0, !PT ;  /* 0x0000000005057209 */ /* 0x000fe20007810000 */
[----:B------:R-:W-:Y:S01]  /*d460*/  IMAD.MOV.U32 R0, RZ, RZ, 0x1 ;  /* 0x00000001ff007424 */ /* 0x000fe200078e00ff */
[----:B------:R-:W-:-:S03]  /*d470*/  MOV R2, 0xd4a0 ;  /* 0x0000d4a000027802 */ /* 0x000fc60000000f00 */
[----:B------:R-:W-:Y:S02]  /*d480*/  IMAD.MOV.U32 R124, RZ, RZ, R5 ;  /* 0x000000ffff7c7224 */ /* 0x000fe400078e0005 */
[----:B------:R-:W-:Y:S05]  /*d490*/  CALL.REL.NOINC `($__internal_0_$__cuda_sm70_shflsync_bfly_p) ;  /* 0x0000143000007944 */ /* 0x000fea0003c00000 */
[----:B------:R-:W-:Y:S01]  /*d4a0*/  MOV R3, R0 ;  /* 0x0000000000037202 */ /* 0x000fe20000000f00 */
[----:B------:R-:W-:Y:S05]  /*d4b0*/  BRA `(.L_x_134) ;  /* 0xffff6f1000007947 */ /* 0x000fea000383ffff */
.L_x_55:
[----:B--234-:R-:W-:Y:S01]  /*d4c0*/  MOV R190, RZ ;  /* 0x000000ff00be7202 */ /* 0x01cfe20000000f00 */
[----:B------:R-:W-:Y:S01]  /*d4d0*/  IMAD.MOV.U32 R191, RZ, RZ, R7 ;  /* 0x000000ffffbf7224 */ /* 0x000fe200078e0007 */
[----:B------:R-:W-:Y:S01]  /*d4e0*/  MOV R2, 0xd510 ;  /* 0x0000d51000027802 */ /* 0x000fe20000000f00 */
[----:B------:R-:W-:Y:S02]  /*d4f0*/  IMAD.MOV.U32 R3, RZ, RZ, 0x181f ;  /* 0x0000181fff037424 */ /* 0x000fe400078e00ff */
[----:B-1----:R-:W-:Y:S05]  /*d500*/  CALL.REL.NOINC `($__internal_1_$__cuda_sm70_shflsync_idx_p) ;  /* 0x0000142000007944 */ /* 0x002fea0003c00000 */
[----:B------:R-:W-:Y:S01]  /*d510*/  MOV R2, R191 ;  /* 0x000000bf00027202 */ /* 0x000fe20000000f00 */
[----:B-1---5:R-:W-:-:S05]  /*d520*/  BRA `(.L_x_135) ;  /* 0xffff836000007947 */ /* 0x022fca000383ffff */
.L_x_58:
[----:B------:R-:W-:Y:S01]  /*d530*/  MOV R190, RZ ;  /* 0x000000ff00be7202 */ /* 0x000fe20000000f00 */
[----:B------:R-:W-:Y:S01]  /*d540*/  IMAD.MOV.U32 R191, RZ, RZ, R125 ;  /* 0x000000ffffbf7224 */ /* 0x000fe200078e007d */
[----:B------:R-:W-:Y:S01]  /*d550*/  MOV R2, 0xd580 ;  /* 0x0000d58000027802 */ /* 0x000fe20000000f00 */
[----:B------:R-:W-:Y:S02]  /*d560*/  IMAD.MOV.U32 R3, RZ, RZ, 0x181f ;  /* 0x0000181fff037424 */ /* 0x000fe400078e00ff */
[----:B------:R-:W-:Y:S05]  /*d570*/  CALL.REL.NOINC `($__internal_1_$__cuda_sm70_shflsync_idx_p) ;  /* 0x000013b000007944 */ /* 0x000fea0003c00000 */
[----:B------:R-:W-:Y:S01]  /*d580*/  MOV R124, R191 ;  /* 0x000000bf007c7202 */ /* 0x000fe20000000f00 */
[----:B-1---5:R-:W-:-:S05]  /*d590*/  BRA `(.L_x_136) ;  /* 0xffff911000007947 */ /* 0x022fca000383ffff */
.L_x_59:
[----:B------:R-:W-:Y:S01]  /*d5a0*/  MOV R190, RZ ;  /* 0x000000ff00be7202 */ /* 0x000fe20000000f00 */
[----:B------:R-:W-:Y:S01]  /*d5b0*/  IMAD.MOV.U32 R191, RZ, RZ, R138 ;  /* 0x000000ffffbf7224 */ /* 0x000fe200078e008a */
[----:B------:R-:W-:Y:S01]  /*d5c0*/  MOV R2, 0xd5f0 ;  /* 0x0000d5f000027802 */ /* 0x000fe20000000f00 */
[----:B------:R-:W-:Y:S02]  /*d5d0*/  IMAD.MOV.U32 R3, RZ, RZ, 0x181f ;  /* 0x0000181fff037424 */ /* 0x000fe400078e00ff */
[----:B-12---:R-:W-:Y:S05]  /*d5e0*/  CALL.REL.NOINC `($__internal_1_$__cuda_sm70_shflsync_idx_p) ;  /* 0x0000134000007944 */ /* 0x006fea0003c00000 */
[C---:B------:R-:W-:Y:S01]  /*d5f0*/  IADD3 R2, -R192.reuse, 0x10, RZ ;  /* 0x00000010c0027810 */ /* 0x040fe20007ffe1ff */
[----:B------:R-:W-:Y:S01]  /*d600*/  IMAD.MOV.U32 R190, RZ, RZ, 0x1 ;  /* 0x00000001ffbe7424 */ /* 0x000fe200078e00ff */
[----:B------:R-:W-:Y:S02]  /*d610*/  ISETP.NE.U32.AND P2, PT, R192, RZ, PT ;  /* 0x000000ffc000720c */ /* 0x000fe40003f45070 */
[----:B------:R-:W-:Y:S04]  /*d620*/  LOP3.LUT R2, R2, 0xf, RZ, 0xc0, !PT ;  /* 0x0000000f02027812 */ /* 0x000fe800078ec0ff */
[----:B------:R-:W-:Y:S04]  /*d630*/  IADD3 R2, P4, P3, R2, R191, R142 ;  /* 0x000000bf02027210 */ /* 0x000fe80007b9e08e */
[----:B------:R-:W-:Y:S05]  /*d640*/  IADD3.X R3, RZ, R124, R140, P4, P3 ;  /* 0x0000007cff037210 */ /* 0x000fea00027e648c */
[----:B------:R-:W-:Y:S01]  /*d650*/  @!PT LDS RZ, [RZ] ;  /* 0x00000000fffff984 */ /* 0x000fe20000000800 */
[----:B------:R-:W-:Y:S01]  /*d660*/  @!PT LDS RZ, [RZ] ;  /* 0x00000000fffff984 */ /* 0x000fe20000000800 */
[----:B------:R-:W-:Y:S01]  /*d670*/  @!PT LDS RZ, [RZ] ;  /* 0x00000000fffff984 */ /* 0x000fe20000000800 */
[----:B------:R2:W-:Y:S01]  /*d680*/  LDGSTS.E.BYPASS.LTC128B.128.ZFILL [R187+0x6100], [R2.64], P2 ;  /* 0x0610000002bb7fae */ /* 0x0005e20009141d46 */
[C---:B------:R-:W-:Y:S05]  /*d690*/  IADD3 R136, P2, R191.reuse, R143, RZ ;  /* 0x0000008fbf887210 */ /* 0x040fea0007f5e0ff */
[C---:B------:R-:W-:Y:S05]  /*d6a0*/  IMAD.X R137, R124.reuse, 0x1, R139, P2 ;  /* 0x000000017c897824 */ /* 0x040fea00010e068b */
[----:B------:R3:W-:Y:S01]  /*d6b0*/  LDGSTS.E.BYPASS.LTC128B.128 [R187+0x8100], [R136.64], !P0 ;  /* 0x0810000088bb7fae */ /* 0x0007e2000c101d46 */
[----:B--2---:R-:W-:Y:S01]  /*d6c0*/  IADD3 R2, P2, R191, R144, RZ ;  /* 0x00000090bf027210 */ /* 0x004fe20007f5e0ff */
[----:B------:R-:W-:Y:S04]  /*d6d0*/  IMAD.MOV.U32 R191, RZ, RZ, R125 ;  /* 0x000000ffffbf7224 */ /* 0x000fe800078e007d */
[----:B------:R-:W-:Y:S05]  /*d6e0*/  IMAD.X R3, R124, 0x1, R141, P2 ;  /* 0x000000017c037824 */ /* 0x000fea00010e068d */
[----:B------:R2:W-:Y:S02]  /*d6f0*/  LDGSTS.E.BYPASS.LTC128B.128 [R187+0xa100], [R2.64], !P1 ;  /* 0x0a10000002bb7fae */ /* 0x0005e4000c901d46 */
[----:B--2---:R-:W-:Y:S01]  /*d700*/  MOV R2, 0xd730 ;  /* 0x0000d73000027802 */ /* 0x004fe20000000f00 */
[----:B------:R-:W-:Y:S02]  /*d710*/  IMAD.MOV.U32 R3, RZ, RZ, 0x181f ;  /* 0x0000181fff037424 */ /* 0x000fe400078e00ff */
[----:B-1-3-5:R-:W-:Y:S05]  /*d720*/  CALL.REL.NOINC `($__internal_1_$__cuda_sm70_shflsync_idx_p) ;  /* 0x0000120000007944 */ /* 0x02afea0003c00000 */
[----:B------:R-:W-:Y:S01]  /*d730*/  MOV R190, 0x1 ;  /* 0x0000000100be7802 */ /* 0x000fe20000000f00 */
[----:B------:R-:W-:Y:S01]  /*d740*/  IMAD.MOV.U32 R124, RZ, RZ, R191 ;  /* 0x000000ffff7c7224 */ /* 0x000fe200078e00bf */
[----:B------:R-:W-:Y:S01]  /*d750*/  MOV R3, 0x181f ;  /* 0x0000181f00037802 */ /* 0x000fe20000000f00 */
[----:B------:R-:W-:Y:S01]  /*d760*/  IMAD.MOV.U32 R191, RZ, RZ, R138 ;  /* 0x000000ffffbf7224 */ /* 0x000fe200078e008a */
[----:B------:R-:W-:Y:S02]  /*d770*/  MOV R2, 0xd790 ;  /* 0x0000d79000027802 */ /* 0x000fe40000000f00 */
[----:B-1---5:R-:W-:Y:S05]  /*d780*/  CALL.REL.NOINC `($__internal_1_$__cuda_sm70_shflsync_idx_p) ;  /* 0x000011a000007944 */ /* 0x022fea0003c00000 */
[----:B-----5:R-:W-:Y:S01]  /*d790*/  MOV R0, R191 ;  /* 0x000000bf00007202 */ /* 0x020fe20000000f00 */
[----:B-1----:R-:W-:-:S05]  /*d7a0*/  BRA `(.L_x_137) ;  /* 0xffff902000007947 */ /* 0x002fca000383ffff */
.L_x_60:
[----:B------:R-:W-:Y:S02]  /*d7b0*/  MOV R0, 0x2 ;  /* 0x0000000200007802 */ /* 0x000fe40000000f00 */
[----:B------:R-:W-:Y:S02]  /*d7c0*/  MOV R2, 0xd7e0 ;  /* 0x0000d7e000027802 */ /* 0x000fe40000000f00 */
[----:B-1----:R-:W-:Y:S05]  /*d7d0*/  CALL.REL.NOINC `($__internal_0_$__cuda_sm70_shflsync_bfly_p) ;  /* 0x000010f000007944 */ /* 0x002fea0003c00000 */
[----:B------:R-:W-:Y:S01]  /*d7e0*/  FMNMX.FTZ R124, R124, R0, !PT ;  /* 0x000000007c7c7209 */ /* 0x000fe20007810000 */
[----:B------:R-:W-:Y:S01]  /*d7f0*/  IMAD.MOV.U32 R0, RZ, RZ, 0x1 ;  /* 0x00000001ff007424 */ /* 0x000fe200078e00ff */
[----:B------:R-:W-:Y:S02]  /*d800*/  MOV R2, 0xd820 ;  /* 0x0000d82000027802 */ /* 0x000fe40000000f00 */
        /* <DEDUP_REMOVED lines=8> */
[----:B------:R-:W-:Y:S02]  /*d890*/  MOV R2, 0xd8b0 ;  /* 0x0000d8b000027802 */ /* 0x000fe40000000f00 */
[----:B------:R-:W-:Y:S05]  /*d8a0*/  CALL.REL.NOINC `($__internal_0_$__cuda_sm70_shflsync_bfly_p) ;  /* 0x0000102000007944 */ /* 0x000fea0003c00000 */
[----:B------:R-:W-:-:S05]  /*d8b0*/  BRA `(.L_x_138) ;  /* 0xffff92b000007947 */ /* 0x000fca000383ffff */
.L_x_62:
[----:B------:R-:W-:Y:S01]  /*d8c0*/  IMAD.MOV.U32 R124, RZ, RZ, R195 ;  /* 0x000000ffff7c7224 */ /* 0x000fe200078e00c3 */
[----:B------:R-:W-:-:S02]  /*d8d0*/  MOV R0, 0x2 ;  /* 0x0000000200007802 */ /* 0x000fc40000000f00 */
[----:B------:R-:W-:Y:S02]  /*d8e0*/  MOV R2, 0xd900 ;  /* 0x0000d90000027802 */ /* 0x000fe40000000f00 */
[----:B------:R-:W-:Y:S05]  /*d8f0*/  CALL.REL.NOINC `($__internal_0_$__cuda_sm70_shflsync_bfly_p) ;  /* 0x00000fd000007944 */ /* 0x000fea0003c00000 */
[----:B------:R-:W-:Y:S05]  /*d900*/  BRA `(.L_x_139) ;  /* 0xffffa99000007947 */ /* 0x000fea000383ffff */
.L_x_63:
[----:B------:R-:W-:Y:S01]  /*d910*/  IMAD.MOV.U32 R124, RZ, RZ, R4 ;  /* 0x000000ffff7c7224 */ /* 0x000fe200078e0004 */
[----:B------:R-:W-:Y:S02]  /*d920*/  MOV R0, 0x1 ;  /* 0x0000000100007802 */ /* 0x000fe40000000f00 */
[----:B------:R-:W-:Y:S02]  /*d930*/  MOV R2, 0xd950 ;  /* 0x0000d95000027802 */ /* 0x000fe40000000f00 */
[----:B-1----:R-:W-:Y:S05]  /*d940*/  CALL.REL.NOINC `($__internal_0_$__cuda_sm70_shflsync_bfly_p) ;  /* 0x00000f8000007944 */ /* 0x002fea0003c00000 */
[----:B------:R-:W-:Y:S01]  /*d950*/  FADD.FTZ R4, R4, R0 ;  /* 0x0000000004047221 */ /* 0x000fe20000010000 */
[----:B------:R-:W-:Y:S02]  /*d960*/  MOV R124, R196 ;  /* 0x000000c4007c7202 */ /* 0x000fe40000000f00 */
[----:B------:R-:W-:Y:S02]  /*d970*/  MOV R0, 0x2 ;  /* 0x0000000200007802 */ /* 0x000fe40000000f00 */
[----:B------:R-:W-:Y:S02]  /*d980*/  MOV R2, 0xd9a0 ;  /* 0x0000d9a000027802 */ /* 0x000fe40000000f00 */
[----:B------:R-:W-:Y:S05]  /*d990*/  CALL.REL.NOINC `($__internal_0_$__cuda_sm70_shflsync_bfly_p) ;  /* 0x00000f3000007944 */ /* 0x000fea0003c00000 */
[----:B------:R-:W-:Y:S01]  /*d9a0*/  FADD.FTZ R5, R196, R0 ;  /* 0x00000000c4057221 */ /* 0x000fe20000010000 */
[----:B------:R-:W-:Y:S02]  /*d9b0*/  MOV R0, 0x1 ;  /* 0x0000000100007802 */ /* 0x000fe40000000f00 */
[----:B------:R-:W-:-:S02]  /*d9c0*/  MOV R2, 0xd9f0 ;  /* 0x0000d9f000027802 */ /* 0x000fc40000000f00 */
[----:B------:R-:W-:Y:S02]  /*d9d0*/  MOV R124, R5 ;  /* 0x00000005007c7202 */ /* 0x000fe40000000f00 */
[----:B------:R-:W-:Y:S05]  /*d9e0*/  CALL.REL.NOINC `($__internal_0_$__cuda_sm70_shflsync_bfly_p) ;  /* 0x00000ee000007944 */ /* 0x000fea0003c00000 */
[----:B------:R-:W-:Y:S01]  /*d9f0*/  MOV R3, R0 ;  /* 0x0000000000037202 */ /* 0x000fe20000000f00 */
[----:B------:R-:W-:Y:S05]  /*da00*/  BRA `(.L_x_140) ;  /* 0xffffa90000007947 */ /* 0x000fea000383ffff */
.L_x_70:
[----:B--234-:R-:W-:Y:S01]  /*da10*/  IMAD.MOV.U32 R191, RZ, RZ, R9 ;  /* 0x000000ffffbf7224 */ /* 0x01cfe200078e0009 */
[----:B------:R-:W-:Y:S01]  /*da20*/  MOV R190, RZ ;  /* 0x000000ff00be7202 */ /* 0x000fe20000000f00 */
[----:B------:R-:W-:Y:S01]  /*da30*/  IMAD.MOV.U32 R3, RZ, RZ, 0x181f ;  /* 0x0000181fff037424 */ /* 0x000fe200078e00ff */
[----:B------:R-:W-:Y:S02]  /*da40*/  MOV R2, 0xda60 ;  /* 0x0000da6000027802 */ /* 0x000fe40000000f00 */
[----:B-1----:R-:W-:Y:S05]  /*da50*/  CALL.REL.NOINC `($__internal_1_$__cuda_sm70_shflsync_idx_p) ;  /* 0x00000ed000007944 */ /* 0x002fea0003c00000 */
[----:B------:R-:W-:Y:S01]  /*da60*/  MOV R8, R191 ;  /* 0x000000bf00087202 */ /* 0x000fe20000000f00 */
[----:B-1---5:R-:W-:Y:S05]  /*da70*/  BRA `(.L_x_141) ;  /* 0xffffbfe000007947 */ /* 0x022fea000383ffff */
.L_x_71:
[----:B------:R-:W-:Y:S01]  /*da80*/  IMAD.MOV.U32 R191, RZ, RZ, R12 ;  /* 0x000000ffffbf7224 */ /* 0x000fe200078e000c */
[----:B------:R-:W-:Y:S01]  /*da90*/  MOV R190, RZ ;  /* 0x000000ff00be7202 */ /* 0x000fe20000000f00 */
[----:B------:R-:W-:Y:S01]  /*daa0*/  IMAD.MOV.U32 R3, RZ, RZ, 0x181f ;  /* 0x0000181fff037424 */ /* 0x000fe200078e00ff */
[----:B------:R-:W-:Y:S02]  /*dab0*/  MOV R2, 0xdad0 ;  /* 0x0000dad000027802 */ /* 0x000fe40000000f00 */
[----:B-123--:R-:W-:Y:S05]  /*dac0*/  CALL.REL.NOINC `($__internal_1_$__cuda_sm70_shflsync_idx_p) ;  /* 0x00000e6000007944 */ /* 0x00efea0003c00000 */
[----:B-----5:R-:W-:Y:S01]  /*dad0*/  MOV R0, R191 ;  /* 0x000000bf00007202 */ /* 0x020fe20000000f00 */
[----:B-1----:R-:W-:Y:S05]  /*dae0*/  BRA `(.L_x_142) ;  /* 0xffffbf9000007947 */ /* 0x002fea000383ffff */
.L_x_74:
[----:B------:R-:W-:Y:S01]  /*daf0*/  IMAD.MOV.U32 R191, RZ, RZ, R9 ;  /* 0x000000ffffbf7224 */ /* 0x000fe200078e0009 */
[----:B------:R-:W-:Y:S01]  /*db00*/  MOV R190, 0x1 ;  /* 0x0000000100be7802 */ /* 0x000fe20000000f00 */
[----:B--2---:R-:W-:Y:S01]  /*db10*/  IMAD.MOV.U32 R3, RZ, RZ, 0x181f ;  /* 0x0000181fff037424 */ /* 0x004fe200078e00ff */
[----:B------:R-:W-:-:S02]  /*db20*/  MOV R2, 0xdb40 ;  /* 0x0000db4000027802 */ /* 0x000fc40000000f00 */
[----:B-1-34-:R-:W-:Y:S05]  /*db30*/  CALL.REL.NOINC `($__internal_1_$__cuda_sm70_shflsync_idx_p) ;  /* 0x00000df000007944 */ /* 0x01afea0003c00000 */
        /* <DEDUP_REMOVED lines=8> */
.L_x_77:
[----:B------:R-:W-:Y:S01]  /*dbc0*/  IMAD.MOV.U32 R191, RZ, RZ, R9 ;  /* 0x000000ffffbf7224 */ /* 0x000fe200078e0009 */
[----:B------:R-:W-:Y:S01]  /*dbd0*/  MOV R190, 0x2 ;  /* 0x0000000200be7802 */ /* 0x000fe20000000f00 */
[----:B--2---:R-:W-:Y:S01]  /*dbe0*/  IMAD.MOV.U32 R3, RZ, RZ, 0x181f ;  /* 0x0000181fff037424 */ /* 0x004fe200078e00ff */
[----:B------:R-:W-:Y:S02]  /*dbf0*/  MOV R2, 0xdc10 ;  /* 0x0000dc1000027802 */ /* 0x000fe40000000f00 */
[----:B-1-34-:R-:W-:Y:S05]  /*dc00*/  CALL.REL.NOINC `($__internal_1_$__cuda_sm70_shflsync_idx_p) ;  /* 0x00000d2000007944 */ /* 0x01afea0003c00000 */
[----:B------:R-:W-:Y:S01]  /*dc10*/  MOV R8, R191 ;  /* 0x000000bf00087202 */ /* 0x000fe20000000f00 */
[----:B-1---5:R-:W-:Y:S05]  /*dc20*/  BRA `(.L_x_144) ;  /* 0xffffc12000007947 */ /* 0x022fea000383ffff */
.L_x_78:
[----:B------:R-:W-:Y:S01]  /*dc30*/  IMAD.MOV.U32 R191, RZ, RZ, R12 ;  /* 0x000000ffffbf7224 */ /* 0x000fe200078e000c */
[----:B------:R-:W-:Y:S01]  /*dc40*/  MOV R190, 0x2 ;  /* 0x0000000200be7802 */ /* 0x000fe20000000f00 */
[----:B--2---:R-:W-:Y:S01]  /*dc50*/  IMAD.MOV.U32 R3, RZ, RZ, 0x181f ;  /* 0x0000181fff037424 */ /* 0x004fe200078e00ff */
[----:B------:R-:W-:Y:S02]  /*dc60*/  MOV R2, 0xdc80 ;  /* 0x0000dc8000027802 */ /* 0x000fe40000000f00 */
[----:B-1-34-:R-:W-:Y:S05]  /*dc70*/  CALL.REL.NOINC `($__internal_1_$__cuda_sm70_shflsync_idx_p) ;  /* 0x00000cb000007944 */ /* 0x01afea0003c00000 */
[----:B-----5:R-:W-:Y:S01]  /*dc80*/  MOV R0, R191 ;  /* 0x000000bf00007202 */ /* 0x020fe20000000f00 */
[----:B-1----:R-:W-:Y:S05]  /*dc90*/  BRA `(.L_x_145) ;  /* 0xffffc0d000007947 */ /* 0x002fea000383ffff */
.L_x_81:
[----:B------:R-:W-:Y:S01]  /*dca0*/  IMAD.MOV.U32 R191, RZ, RZ, R9 ;  /* 0x000000ffffbf7224 */ /* 0x000fe200078e0009 */
[----:B------:R-:W-:Y:S01]  /*dcb0*/  MOV R190, 0x3 ;  /* 0x0000000300be7802 */ /* 0x000fe20000000f00 */
[----:B---3--:R-:W-:Y:S01]  /*dcc0*/  IMAD.MOV.U32 R3, RZ, RZ, 0x181f ;  /* 0x0000181fff037424 */ /* 0x008fe200078e00ff */
        /* <DEDUP_REMOVED lines=10> */
.L_x_83:
[----:B------:R-:W-:Y:S01]  /*dd70*/  IMAD.MOV.U32 R191, RZ, RZ, R5 ;  /* 0x000000ffffbf7224 */ /* 0x000fe200078e0005 */
[----:B------:R-:W-:Y:S01]  /*dd80*/  MOV R190, RZ ;  /* 0x000000ff00be7202 */ /* 0x000fe20000000f00 */
[----:B------:R-:W-:Y:S01]  /*dd90*/  IMAD.MOV.U32 R3, RZ, RZ, 0x1c1f ;  /* 0x00001c1fff037424 */ /* 0x000fe200078e00ff */
[----:B------:R-:W-:Y:S02]  /*dda0*/  MOV R2, 0xddc0 ;  /* 0x0000ddc000027802 */ /* 0x000fe40000000f00 */
[----:B------:R-:W-:Y:S05]  /*ddb0*/  CALL.REL.NOINC `($__internal_1_$__cuda_sm70_shflsync_idx_p) ;  /* 0x00000b7000007944 */ /* 0x000fea0003c00000 */
[----:B------:R-:W-:Y:S01]  /*ddc0*/  MOV R4, R191 ;  /* 0x000000bf00047202 */ /* 0x000fe20000000f00 */
[----:B-1---5:R-:W-:Y:S05]  /*ddd0*/  BRA `(.L_x_147) ;  /* 0xffffc44000007947 */ /* 0x022fea000383ffff */
.L_x_84:
[----:B------:R-:W-:Y:S01]  /*dde0*/  IMAD.MOV.U32 R191, RZ, RZ, R12 ;  /* 0x000000ffffbf7224 */ /* 0x000fe200078e000c */
[----:B------:R-:W-:Y:S01]  /*ddf0*/  MOV R190, RZ ;  /* 0x000000ff00be7202 */ /* 0x000fe20000000f00 */
[----:B------:R-:W-:Y:S01]  /*de00*/  IMAD.MOV.U32 R3, RZ, RZ, 0x1c1f ;  /* 0x00001c1fff037424 */ /* 0x000fe200078e00ff */
[----:B------:R-:W-:Y:S02]  /*de10*/  MOV R2, 0xde30 ;  /* 0x0000de3000027802 */ /* 0x000fe40000000f00 */
[----:B-12---:R-:W-:Y:S05]  /*de20*/  CALL.REL.NOINC `($__internal_1_$__cuda_sm70_shflsync_idx_p) ;  /* 0x00000b0000007944 */ /* 0x006fea0003c00000 */
[----:B-----5:R-:W-:Y:S01]  /*de30*/  MOV R0, R191 ;  /* 0x000000bf00007202 */ /* 0x020fe20000000f00 */
[----:B-1----:R-:W-:Y:S05]  /*de40*/  BRA `(.L_x_148) ;  /* 0xffffc3f000007947 */ /* 0x002fea000383ffff */
.L_x_87:
[----:B------:R-:W-:Y:S01]  /*de50*/  IMAD.MOV.U32 R191, RZ, RZ, R5 ;  /* 0x000000ffffbf7224 */ /* 0x000fe200078e0005 */
[----:B------:R-:W-:Y:S01]  /*de60*/  MOV R190, 0x1 ;  /* 0x0000000100be7802 */ /* 0x000fe20000000f00 */
[----:B----4-:R-:W-:Y:S01]  /*de70*/  IMAD.MOV.U32 R3, RZ, RZ, 0x1c1f ;  /* 0x00001c1fff037424 */ /* 0x010fe200078e00ff */
[----:B------:R-:W-:-:S02]  /*de80*/  MOV R2, 0xdea0 ;  /* 0x0000dea000027802 */ /* 0x000fc40000000f00 */
[----:B-123--:R-:W-:Y:S05]  /*de90*/  CALL.REL.NOINC `($__internal_1_$__cuda_sm70_shflsync_idx_p) ;  /* 0x00000a9000007944 */ /* 0x00efea0003c00000 */
        /* <DEDUP_REMOVED lines=8> */
.L_x_91:
[----:B------:R-:W-:Y:S01]  /*df20*/  IMAD.MOV.U32 R191, RZ, RZ, R9 ;  /* 0x000000ffffbf7224 */ /* 0x000fe200078e0009 */
[----:B------:R-:W-:Y:S01]  /*df30*/  MOV R190, RZ ;  /* 0x000000ff00be7202 */ /* 0x000fe20000000f00 */
[----:B------:R-:W-:Y:S01]  /*df40*/  IMAD.MOV.U32 R3, RZ, RZ, 0x181f ;  /* 0x0000181fff037424 */ /* 0x000fe200078e00ff */
[----:B------:R-:W-:Y:S02]  /*df50*/  MOV R2, 0xdf70 ;  /* 0x0000df7000027802 */ /* 0x000fe40000000f00 */
[----:B------:R-:W-:Y:S05]  /*df60*/  CALL.REL.NOINC `($__internal_1_$__cuda_sm70_shflsync_idx_p) ;  /* 0x000009c000007944 */ /* 0x000fea0003c00000 */
[----:B------:R-:W-:Y:S01]  /*df70*/  MOV R8, R191 ;  /* 0x000000bf00087202 */ /* 0x000fe20000000f00 */
[----:B-1---5:R-:W-:Y:S05]  /*df80*/  BRA `(.L_x_150) ;  /* 0xffffd92000007947 */ /* 0x022fea000383ffff */
.L_x_92:
[----:B------:R-:W-:Y:S01]  /*df90*/  IMAD.MOV.U32 R191, RZ, RZ, R12 ;  /* 0x000000ffffbf7224 */ /* 0x000fe200078e000c */
[----:B------:R-:W-:Y:S01]  /*dfa0*/  MOV R190, RZ ;  /* 0x000000ff00be7202 */ /* 0x000fe20000000f00 */
[----:B------:R-:W-:Y:S01]  /*dfb0*/  IMAD.MOV.U32 R3, RZ, RZ, 0x181f ;  /* 0x0000181fff037424 */ /* 0x000fe200078e00ff */
[----:B------:R-:W-:Y:S02]  /*dfc0*/  MOV R2, 0xdfe0 ;  /* 0x0000dfe000027802 */ /* 0x000fe40000000f00 */
[----:B-12---:R-:W-:Y:S05]  /*dfd0*/  CALL.REL.NOINC `($__internal_1_$__cuda_sm70_shflsync_idx_p) ;  /* 0x0000095000007944 */ /* 0x006fea0003c00000 */
[----:B-----5:R-:W-:Y:S01]  /*dfe0*/  MOV R0, R191 ;  /* 0x000000bf00007202 */ /* 0x020fe20000000f00 */
[----:B-1----:R-:W-:Y:S05]  /*dff0*/  BRA `(.L_x_151) ;  /* 0xffffd8d000007947 */ /* 0x002fea000383ffff */
.L_x_95:
        /* <DEDUP_REMOVED lines=13> */
.L_x_98:
[----:B------:R-:W-:Y:S01]  /*e0d0*/  IMAD.MOV.U32 R191, RZ, RZ, R9 ;  /* 0x000000ffffbf7224 */ /* 0x000fe200078e0009 */
[----:B------:R-:W-:Y:S01]  /*e0e0*/  MOV R190, 0x2 ;  /* 0x0000000200be7802 */ /* 0x000fe20000000f00 */
[----:B-1----:R-:W-:Y:S01]  /*e0f0*/  IMAD.MOV.U32 R3, RZ, RZ, 0x181f ;  /* 0x0000181fff037424 */ /* 0x002fe200078e00ff */
[----:B------:R-:W-:Y:S02]  /*e100*/  MOV R2, 0xe120 ;  /* 0x0000e12000027802 */ /* 0x000fe40000000f00 */
[----:B--234-:R-:W-:Y:S05]  /*e110*/  CALL.REL.NOINC `($__internal_1_$__cuda_sm70_shflsync_idx_p) ;  /* 0x0000081000007944 */ /* 0x01cfea0003c00000 */
[----:B------:R-:W-:Y:S01]  /*e120*/  MOV R8, R191 ;  /* 0x000000bf00087202 */ /* 0x000fe20000000f00 */
[----:B-1---5:R-:W-:Y:S05]  /*e130*/  BRA `(.L_x_153) ;  /* 0xffffda7000007947 */ /* 0x022fea000383ffff */
.L_x_99:
[----:B------:R-:W-:Y:S01]  /*e140*/  IMAD.MOV.U32 R191, RZ, RZ, R12 ;  /* 0x000000ffffbf7224 */ /* 0x000fe200078e000c */
[----:B------:R-:W-:Y:S01]  /*e150*/  MOV R190, 0x2 ;  /* 0x0000000200be7802 */ /* 0x000fe20000000f00 */
[----:B------:R-:W-:Y:S01]  /*e160*/  IMAD.MOV.U32 R3, RZ, RZ, 0x181f ;  /* 0x0000181fff037424 */ /* 0x000fe200078e00ff */
[----:B------:R-:W-:Y:S02]  /*e170*/  MOV R2, 0xe190 ;  /* 0x0000e19000027802 */ /* 0x000fe40000000f00 */
[----:B-1234-:R-:W-:Y:S05]  /*e180*/  CALL.REL.NOINC `($__internal_1_$__cuda_sm70_shflsync_idx_p) ;  /* 0x000007a000007944 */ /* 0x01efea0003c00000 */
[----:B-----5:R-:W-:Y:S01]  /*e190*/  MOV R0, R191 ;  /* 0x000000bf00007202 */ /* 0x020fe20000000f00 */
[----:B-1----:R-:W-:Y:S05]  /*e1a0*/  BRA `(.L_x_154) ;  /* 0xffffda2000007947 */ /* 0x002fea000383ffff */
.L_x_102:
[----:B------:R-:W-:Y:S01]  /*e1b0*/  IMAD.MOV.U32 R191, RZ, RZ, R9 ;  /* 0x000000ffffbf7224 */ /* 0x000fe200078e0009 */
[----:B------:R-:W-:Y:S01]  /*e1c0*/  MOV R190, 0x3 ;  /* 0x0000000300be7802 */ /* 0x000fe20000000f00 */
[----:B-1----:R-:W-:Y:S01]  /*e1d0*/  IMAD.MOV.U32 R3, RZ, RZ, 0x181f ;  /* 0x0000181fff037424 */ /* 0x002fe200078e00ff */
[----:B------:R-:W-:-:S02]  /*e1e0*/  MOV R2, 0xe200 ;  /* 0x0000e20000027802 */ /* 0x000fc40000000f00 */
[----:B--234-:R-:W-:Y:S05]  /*e1f0*/  CALL.REL.NOINC `($__internal_1_$__cuda_sm70_shflsync_idx_p) ;  /* 0x0000073000007944 */ /* 0x01cfea0003c00000 */
        /* <DEDUP_REMOVED lines=8> */
.L_x_104:
[----:B------:R-:W-:Y:S01]  /*e280*/  IMAD.MOV.U32 R191, RZ, RZ, R94 ;  /* 0x000000ffffbf7224 */ /* 0x000fe200078e005e */
[----:B------:R-:W-:Y:S01]  /*e290*/  MOV R190, RZ ;  /* 0x000000ff00be7202 */ /* 0x000fe20000000f00 */
[----:B------:R-:W-:Y:S01]  /*e2a0*/  IMAD.MOV.U32 R3, RZ, RZ, 0x1f ;  /* 0x0000001fff037424 */ /* 0x000fe200078e00ff */
[----:B------:R-:W-:Y:S02]  /*e2b0*/  MOV R2, 0xe2d0 ;  /* 0x0000e2d000027802 */ /* 0x000fe40000000f00 */
[----:B-12---:R-:W-:Y:S05]  /*e2c0*/  CALL.REL.NOINC `($__internal_1_$__cuda_sm70_shflsync_idx_p) ;  /* 0x0000066000007944 */ /* 0x006fea0003c00000 */
[----:B------:R-:W-:Y:S01]  /*e2d0*/  MOV R9, R191 ;  /* 0x000000bf00097202 */ /* 0x000fe20000000f00 */
[----:B-1---5:R-:W-:Y:S05]  /*e2e0*/  BRA `(.L_x_156) ;  /* 0xffffdc5000007947 */ /* 0x022fea000383ffff */
.L_x_105:
[----:B------:R-:W-:Y:S01]  /*e2f0*/  IMAD.MOV.U32 R191, RZ, RZ, R94 ;  /* 0x000000ffffbf7224 */ /* 0x000fe200078e005e */
[----:B------:R-:W-:Y:S01]  /*e300*/  MOV R190, 0x1 ;  /* 0x0000000100be7802 */ /* 0x000fe20000000f00 */
[----:B------:R-:W-:Y:S01]  /*e310*/  IMAD.MOV.U32 R3, RZ, RZ, 0x1f ;  /* 0x0000001fff037424 */ /* 0x000fe200078e00ff */
[----:B------:R-:W-:Y:S02]  /*e320*/  MOV R2, 0xe340 ;  /* 0x0000e34000027802 */ /* 0x000fe40000000f00 */
[----:B-123--:R-:W-:Y:S05]  /*e330*/  CALL.REL.NOINC `($__internal_1_$__cuda_sm70_shflsync_idx_p) ;  /* 0x000005f000007944 */ /* 0x00efea0003c00000 */
[----:B------:R-:W-:Y:S01]  /*e340*/  MOV R8, R191 ;  /* 0x000000bf00087202 */ /* 0x000fe20000000f00 */
[----:B-1---5:R-:W-:Y:S05]  /*e350*/  BRA `(.L_x_157) ;  /* 0xffffdc0000007947 */ /* 0x022fea000383ffff */
.L_x_106:
[----:B------:R-:W-:Y:S02]  /*e360*/  MOV R2, 0x1 ;  /* 0x0000000100027802 */ /* 0x000fe40000000f00 */
[----:B------:R-:W-:-:S02]  /*e370*/  MOV R3, 0xe390 ;  /* 0x0000e39000037802 */ /* 0x000fc40000000f00 */
[----:B--234-:R-:W-:Y:S05]  /*e380*/  CALL.REL.NOINC `($__internal_2_$__cuda_sm70_shflsync_up_p) ;  /* 0x0000061000007944 */ /* 0x01cfea0003c00000 */
[----:B------:R-:W-:Y:S05]  /*e390*/  BRA `(.L_x_158) ;  /* 0xffffdce000007947 */ /* 0x000fea000383ffff */
.L_x_107:
[----:B------:R-:W-:Y:S02]  /*e3a0*/  MOV R2, 0x2 ;  /* 0x0000000200027802 */ /* 0x000fe40000000f00 */
[----:B------:R-:W-:-:S02]  /*e3b0*/  MOV R3, 0xe3d0 ;  /* 0x0000e3d000037802 */ /* 0x000fc40000000f00 */
[----:B--23--:R-:W-:Y:S05]  /*e3c0*/  CALL.REL.NOINC `($__internal_2_$__cuda_sm70_shflsync_up_p) ;  /* 0x000005d000007944 */ /* 0x00cfea0003c00000 */
        /* <DEDUP_REMOVED lines=24> */
.L_x_111:
[----:B------:R-:W-:Y:S02]  /*e550*/  MOV R2, 0x1 ;  /* 0x0000000100027802 */ /* 0x000fe40000000f00 */
[----:B------:R-:W-:Y:S02]  /*e560*/  MOV R3, 0xe580 ;  /* 0x0000e58000037802 */ /* 0x000fe40000000f00 */
[----:B------:R-:W-:Y:S05]  /*e570*/  CALL.REL.NOINC `($__internal_2_$__cuda_sm70_shflsync_up_p) ;  /* 0x0000042000007944 */ /* 0x000fea0003c00000 */
[----:B------:R-:W-:Y:S01]  /*e580*/  MOV R2, R4 ;  /* 0x0000000400027202 */ /* 0x000fe20000000f00 */
[----:B------:R-:W-:Y:S05]  /*e590*/  BRA `(.L_x_160) ;  /* 0xffffdd3000007947 */ /* 0x000fea000383ffff */
.L_x_112:
[----:B------:R-:W-:Y:S02]  /*e5a0*/  MOV R2, 0x2 ;  /* 0x0000000200027802 */ /* 0x000fe40000000f00 */
[----:B------:R-:W-:Y:S02]  /*e5b0*/  MOV R3, 0xe5d0 ;  /* 0x0000e5d000037802 */ /* 0x000fe40000000f00 */
        /* <DEDUP_REMOVED lines=25> */
.L_x_114:
[----:B------:R-:W-:Y:S02]  /*e750*/  SEL R0, RZ, 0x1, P0 ;  /* 0x00000001ff007807 */ /* 0x000fe40000000000 */
[----:B------:R-:W-:Y:S02]  /*e760*/  MOV R2, 0xe780 ;  /* 0x0000e78000027802 */ /* 0x000fe40000000f00 */
[----:B-1----:R-:W-:Y:S05]  /*e770*/  CALL.REL.NOINC `($__internal_3_$__cuda_sm70_votesync_ballot) ;  /* 0x0000029000007944 */ /* 0x002fea0003c00000 */
[----:B------:R-:W-:Y:S05]  /*e780*/  BRA `(.L_x_162) ;  /* 0xffffdcd000007947 */ /* 0x000fea000383ffff */
.L_x_115:
[----:B------:R-:W-:Y:S01]  /*e790*/  IMAD.MOV.U32 R191, RZ, RZ, R6 ;  /* 0x000000ffffbf7224 */ /* 0x000fe200078e0006 */
[----:B---3--:R-:W-:Y:S01]  /*e7a0*/  MOV R190, R11 ;  /* 0x0000000b00be7202 */ /* 0x008fe20000000f00 */
[----:B------:R-:W-:Y:S01]  /*e7b0*/  IMAD.MOV.U32 R3, RZ, RZ, 0x1f ;  /* 0x0000001fff037424 */ /* 0x000fe200078e00ff */
[----:B------:R-:W-:Y:S02]  /*e7c0*/  MOV R2, 0xe7e0 ;  /* 0x0000e7e000027802 */ /* 0x000fe40000000f00 */
[----:B-12---:R-:W-:Y:S05]  /*e7d0*/  CALL.REL.NOINC `($__internal_1_$__cuda_sm70_shflsync_idx_p) ;  /* 0x0000015000007944 */ /* 0x006fea0003c00000 */
[----:B------:R-:W-:Y:S01]  /*e7e0*/  IMAD.MOV.U32 R6, RZ, RZ, R191 ;  /* 0x000000ffff067224 */ /* 0x000fe200078e00bf */
[----:B------:R-:W-:Y:S01]  /*e7f0*/  MOV R190, R11 ;  /* 0x0000000b00be7202 */ /* 0x000fe20000000f00 */
[----:B------:R-:W-:Y:S01]  /*e800*/  IMAD.MOV.U32 R191, RZ, RZ, R7 ;  /* 0x000000ffffbf7224 */ /* 0x000fe200078e0007 */
[----:B------:R-:W-:Y:S02]  /*e810*/  MOV R3, 0x1f ;  /* 0x0000001f00037802 */ /* 0x000fe40000000f00 */
[----:B------:R-:W-:-:S02]  /*e820*/  MOV R2, 0xe840 ;  /* 0x0000e84000027802 */ /* 0x000fc40000000f00 */
[----:B-1---5:R-:W-:Y:S05]  /*e830*/  CALL.REL.NOINC `($__internal_1_$__cuda_sm70_shflsync_idx_p) ;  /* 0x000000f000007944 */ /* 0x022fea0003c00000 */
[----:B------:R-:W-:Y:S01]  /*e840*/  MOV R7, R191 ;  /* 0x000000bf00077202 */ /* 0x000fe20000000f00 */
[----:B-1---5:R-:W-:Y:S05]  /*e850*/  BRA `(.L_x_163) ;  /* 0xffffdc4000007947 */ /* 0x022fea000383ffff */
.L_x_118:
[----:B------:R-:W-:Y:S01]  /*e860*/  IMAD.MOV.U32 R191, RZ, RZ, R4 ;  /* 0x000000ffffbf7224 */ /* 0x000fe200078e0004 */
[----:B------:R-:W-:Y:S01]  /*e870*/  MOV R190, R0 ;  /* 0x0000000000be7202 */ /* 0x000fe20000000f00 */
[----:B------:R-:W-:Y:S01]  /*e880*/  IMAD.MOV.U32 R3, RZ, RZ, 0x1f ;  /* 0x0000001fff037424 */ /* 0x000fe200078e00ff */
[----:B------:R-:W-:-:S02]  /*e890*/  MOV R2, 0xe8b0 ;  /* 0x0000e8b000027802 */ /* 0x000fc40000000f00 */
[----:B-1-34-:R-:W-:Y:S05]  /*e8a0*/  CALL.REL.NOINC `($__internal_1_$__cuda_sm70_shflsync_idx_p) ;  /* 0x0000008000007944 */ /* 0x01afea0003c00000 */
[----:B------:R-:W-:Y:S01]  /*e8b0*/  MOV R10, R191 ;  /* 0x000000bf000a7202 */ /* 0x000fe20000000f00 */
[----:B-1---5:R-:W-:Y:S05]  /*e8c0*/  BRA `(.L_x_117) ;  /* 0xffffdc3000007947 */ /* 0x022fea000383ffff */
        .weak           $__internal_0_$__cuda_sm70_shflsync_bfly_p
        .type           $__internal_0_$__cuda_sm70_shflsync_bfly_p,@function
        .size           $__internal_0_$__cuda_sm70_shflsync_bfly_p,($__internal_1_$__cuda_sm70_shflsync_idx_p - $__internal_0_$__cuda_sm70_shflsync_bfly_p)
$__internal_0_$__cuda_sm70_shflsync_bfly_p:
[----:B------:R-:W-:Y:S02]  /*e8d0*/  MOV R137, 0xffffffff ;  /* 0xffffffff00897802 */ /* 0x000fe40000000f00 */
[----:B------:R-:W-:-:S02]  /*e8e0*/  MOV R3, 0x1f ;  /* 0x0000001f00037802 */ /* 0x000fc40000000f00 */
[----:B------:R-:W-:Y:S04]  /*e8f0*/  WARPSYNC R137 ;  /* 0x0000008900007348 */ /* 0x000fe80003800000 */
[----:B------:R1:W2:Y:S02]  /*e900*/  SHFL.BFLY PT, R0, R124, R0, R3 ;  /* 0x0c0000007c007389 */ /* 0x0002a400000e0003 */
[----:B-1----:R-:W-:-:S04]  /*e910*/  MOV R3, 0x0 ;  /* 0x0000000000037802 */ /* 0x002fc80000000f00 */
[----:B--2---:R-:W-:Y:S05]  /*e920*/  RET.REL.NODEC R2 `(_ZN7cutlass13device_kernelIN5flash19enable_sm80_to_sm89INS1_16FlashAttnFwdSm80INS1_25CollectiveMainloopFwdSm80ILi8ELi1ELb0EN4cute5tupleIJNS5_1CILi128EEENS7_ILi64EEENS7_ILi192EEEEEELi192ENS_6half_tEfNS_4arch4Sm80ELb0ELb0ELb0ELb1ELb1ELb0ELb1ELb1EEENS1_21CollectiveEpilogueFwdINS6_IJS8_SA_S9_EEENS6_IJNS7_ILi1EEESI_SI_EEESC_SE_Li256ELb1ELb1ELb1ELb0EEENS1_36VarlenDynamicPersistentTileSchedulerILi128ELi64ELi256ELi256ELb1ELb1ELb0ELb0ELb1ELb1EEEEEEEEEvNT_6ParamsE) ;  /* 0xffff16d002007950 */ /* 0x004fea0003c3ffff */
        .weak           $__internal_1_$__cuda_sm70_shflsync_idx_p
        .type           $__internal_1_$__cuda_sm70_shflsync_idx_p,@function
        .size           $__internal_1_$__cuda_sm70_shflsync_idx_p,($__internal_2_$__cuda_sm70_shflsync_up_p - $__internal_1_$__cuda_sm70_shflsync_idx_p)
$__internal_1_$__cuda_sm70_shflsync_idx_p:
[----:B------:R1:W-:Y:S02]  /*e930*/  STL [R1+0x10], R0 ;  /* 0x0000100001007387 */ /* 0x0003e40000100800 */
[----:B-1----:R-:W-:-:S04]  /*e940*/  MOV R0, 0xffffffff ;  /* 0xffffffff00007802 */ /* 0x002fc80000000f00 */
[----:B------:R-:W-:Y:S04]  /*e950*/  WARPSYNC R0 ;  /* 0x0000000000007348 */ /* 0x000fe80003800000 */
[----:B------:R1:W2:Y:S04]  /*e960*/  SHFL.IDX PT, R191, R191, R190, R3 ;  /* 0x000000bebfbf7389 */ /* 0x0002a800000e0003 */
[----:B-1----:R1:W5:Y:S01]  /*e970*/  LDL.LU R0, [R1+0x10] ;  /* 0x0000100001007983 */ /* 0x0023620000300800 */
[----:B------:R-:W-:-:S04]  /*e980*/  MOV R3, 0x0 ;  /* 0x0000000000037802 */ /* 0x000fc80000000f00 */
[----:B--2---:R-:W-:Y:S05]  /*e990*/  RET.REL.NODEC R2 `(_ZN7cutlass13device_kernelIN5flash19enable_sm80_to_sm89INS1_16FlashAttnFwdSm80INS1_25CollectiveMainloopFwdSm80ILi8ELi1ELb0EN4cute5tupleIJNS5_1CILi128EEENS7_ILi64EEENS7_ILi192EEEEEELi192ENS_6half_tEfNS_4arch4Sm80ELb0ELb0ELb0ELb1ELb1ELb0ELb1ELb1EEENS1_21CollectiveEpilogueFwdINS6_IJS8_SA_S9_EEENS6_IJNS7_ILi1EEESI_SI_EEESC_SE_Li256ELb1ELb1ELb1ELb0EEENS1_36VarlenDynamicPersistentTileSchedulerILi128ELi64ELi256ELi256ELb1ELb1ELb0ELb0ELb1ELb1EEEEEEEEEvNT_6ParamsE) ;  /* 0xffff166002007950 */ /* 0x004fea0003c3ffff */
        .weak           $__internal_2_$__cuda_sm70_shflsync_up_p
        .type           $__internal_2_$__cuda_sm70_shflsync_up_p,@function
        .size           $__internal_2_$__cuda_sm70_shflsync_up_p,($__internal_3_$__cuda_sm70_votesync_ballot - $__internal_2_$__cuda_sm70_shflsync_up_p)
$__internal_2_$__cuda_sm70_shflsync_up_p:
[----:B------:R-:W-:Y:S02]  /*e9a0*/  IMAD.MOV.U32 R4, RZ, RZ, RZ ;  /* 0x000000ffff047224 */ /* 0x000fe400078e00ff */
[----:B------:R-:W-:-:S04]  /*e9b0*/  IMAD.MOV.U32 R11, RZ, RZ, -0x1 ;  /* 0xffffffffff0b7424 */ /* 0x000fc800078e00ff */
[----:B------:R-:W-:Y:S04]  /*e9c0*/  WARPSYNC R11 ;  /* 0x0000000b00007348 */ /* 0x000fe80003800000 */
[----:B------:R1:W2:Y:S02]  /*e9d0*/  SHFL.UP PT, R4, R0, R2, R4 ;  /* 0x0400000200047389 */ /* 0x0002a400000e0004 */
[----:B-1----:R-:W-:Y:S02]  /*e9e0*/  MOV R2, R3 ;  /* 0x0000000300027202 */ /* 0x002fe40000000f00 */
[----:B------:R-:W-:-:S04]  /*e9f0*/  MOV R3, 0x0 ;  /* 0x0000000000037802 */ /* 0x000fc80000000f00 */
[----:B--2---:R-:W-:Y:S05]  /*ea00*/  RET.REL.NODEC R2 `(_ZN7cutlass13device_kernelIN5flash19enable_sm80_to_sm89INS1_16FlashAttnFwdSm80INS1_25CollectiveMainloopFwdSm80ILi8ELi1ELb0EN4cute5tupleIJNS5_1CILi128EEENS7_ILi64EEENS7_ILi192EEEEEELi192ENS_6half_tEfNS_4arch4Sm80ELb0ELb0ELb0ELb1ELb1ELb0ELb1ELb1EEENS1_21CollectiveEpilogueFwdINS6_IJS8_SA_S9_EEENS6_IJNS7_ILi1EEESI_SI_EEESC_SE_Li256ELb1ELb1ELb1ELb0EEENS1_36VarlenDynamicPersistentTileSchedulerILi128ELi64ELi256ELi256ELb1ELb1ELb0ELb0ELb1ELb1EEEEEEEEEvNT_6ParamsE) ;  /* 0xffff15f002007950 */ /* 0x004fea0003c3ffff */
        .weak           $__internal_3_$__cuda_sm70_votesync_ballot
        .type           $__internal_3_$__cuda_sm70_votesync_ballot,@function
        .size           $__internal_3_$__cuda_sm70_votesync_ballot,(.L_x_3086 - $__internal_3_$__cuda_sm70_votesync_ballot)
$__internal_3_$__cuda_sm70_votesync_ballot:
[----:B------:R-:W-:Y:S01]  /*ea10*/  ISETP.NE.U32.AND P0, PT, R0, 0x1, PT ;  /* 0x000000010000780c */ /* 0x000fe20003f05070 */
[----:B------:R-:W-:-:S04]  /*ea20*/  IMAD.MOV.U32 R3, RZ, RZ, -0x1 ;  /* 0xffffffffff037424 */ /* 0x000fc800078e00ff */
[----:B------:R-:W-:Y:S08]  /*ea30*/  WARPSYNC R3 ;  /* 0x0000000300007348 */ /* 0x000ff00003800000 */
[----:B------:R-:W-:-:S04]  /*ea40*/  VOTE.ANY R0, PT, !P0 ;  /* 0x0000000000007806 */ /* 0x000fc800040e0100 */
[----:B------:R-:W-:Y:S01]  /*ea50*/  LOP3.LUT R0, R0, R3, RZ, 0xc0, !PT ;  /* 0x0000000300007212 */ /* 0x000fe200078ec0ff */
[----:B------:R-:W-:-:S04]  /*ea60*/  IMAD.MOV.U32 R3, RZ, RZ, 0x0 ;  /* 0x00000000ff037424 */ /* 0x000fc800078e00ff */
[----:B------:R-:W-:Y:S05]  /*ea70*/  RET.REL.NODEC R2 `(_ZN7cutlass13device_kernelIN5flash19enable_sm80_to_sm89INS1_16FlashAttnFwdSm80INS1_25CollectiveMainloopFwdSm80ILi8ELi1ELb0EN4cute5tupleIJNS5_1CILi128EEENS7_ILi64EEENS7_ILi192EEEEEELi192ENS_6half_tEfNS_4arch4Sm80ELb0ELb0ELb0ELb1ELb1ELb0ELb1ELb1EEENS1_21CollectiveEpilogueFwdINS6_IJS8_SA_S9_EEENS6_IJNS7_ILi1EEESI_SI_EEESC_SE_Li256ELb1ELb1ELb1ELb0EEENS1_36VarlenDynamicPersistentTileSchedulerILi128ELi64ELi256ELi256ELb1ELb1ELb0ELb0ELb1ELb1EEEEEEEEEvNT_6ParamsE) ;  /* 0xffff158002007950 */ /* 0x000fea0003c3ffff */
.L_x_164:
        /* <DEDUP_REMOVED lines=16> */
.L_x_3086:


//--------------------- .text._ZN7cutlass13device_kernelIN5flash19enable_sm80_to_sm89INS1_16FlashAttnFwdSm80INS1_25CollectiveMainloopFwdSm80ILi8ELi1ELb0EN4cute5tupleIJNS5_1CILi128EEENS7_ILi64EEENS7_ILi192EEEEEELi192ENS_6half_tEfNS_4arch4Sm80ELb0ELb0ELb0ELb1ELb1ELb1ELb1ELb1EEENS1_21CollectiveEpilogueFwdINS6_IJS8_SA_S9_EEENS6_IJNS7_ILi1EEESI_SI_EEESC_SE_Li256ELb1ELb1ELb1ELb0EEENS1_36VarlenDynamicPersistentTileSchedulerILi128ELi64ELi256ELi256ELb1ELb1ELb0ELb0ELb1ELb1EEEEEEEEEvNT_6ParamsE --------------------------
	.section	.text._ZN7cutlass13device_kernelIN5flash19enable_sm80_to_sm89INS1_16FlashAttnFwdSm80INS1_25CollectiveMainloopFwdSm80ILi8ELi1ELb0EN4cute5tupleIJNS5_1CILi128EEENS7_ILi64EEENS7_ILi192EEEEEELi192ENS_6half_tEfNS_4arch4Sm80ELb0ELb0ELb0ELb1ELb1ELb1ELb1ELb1EEENS1_21CollectiveEpilogueFwdINS6_IJS8_SA_S9_EEENS6_IJNS7_ILi1EEESI_SI_EEESC_SE_Li256ELb1ELb1ELb1ELb0EEENS1_36VarlenDynamicPersistentTileSchedulerILi128ELi64ELi256ELi256ELb1ELb1ELb0ELb0ELb1ELb1EEEEEEEEEvNT_6ParamsE,"ax",@progbits
	.sectioninfo	@"SHI_REGISTERS=255"
	.align	128
.text._ZN7cutlass13device_kernelIN5flash19enable_sm80_to_sm89INS1_16FlashAttnFwdSm80INS1_25CollectiveMainloopFwdSm80ILi8ELi1ELb0EN4cute5tupleIJNS5_1CILi128EEENS7_ILi64EEENS7_ILi192EEEEEELi192ENS_6half_tEfNS_4arch4Sm80ELb0ELb0ELb0ELb1ELb1ELb1ELb1ELb1EEENS1_21CollectiveEpilogueFwdINS6_IJS8_SA_S9_EEENS6_IJNS7_ILi1EEESI_SI_EEESC_SE_Li256ELb1ELb1ELb1ELb0EEENS1_36VarlenDynamicPersistentTileSchedulerILi128ELi64ELi256ELi256ELb1ELb1ELb0ELb0ELb1ELb1EEEEEEEEEvNT_6ParamsE:
        .type           _ZN7cutlass13device_kernelIN5flash19enable_sm80_to_sm89INS1_16FlashAttnFwdSm80INS1_25CollectiveMainloopFwdSm80ILi8ELi1ELb0EN4cute5tupleIJNS5_1CILi128EEENS7_ILi64EEENS7_ILi192EEEEEELi192ENS_6half_tEfNS_4arch4Sm80ELb0ELb0ELb0ELb1ELb1ELb1ELb1ELb1EEENS1_21CollectiveEpilogueFwdINS6_IJS8_SA_S9_EEENS6_IJNS7_ILi1EEESI_SI_EEESC_SE_Li256ELb1ELb1ELb1ELb0EEENS1_36VarlenDynamicPersistentTileSchedulerILi128ELi64ELi256ELi256ELb1ELb1ELb0ELb0ELb1ELb1EEEEEEEEEvNT_6ParamsE,@function
        .size           _ZN7cutlass13device_kernelIN5flash19enable_sm80_to_sm89INS1_16FlashAttnFwdSm80INS1_25CollectiveMainloopFwdSm80ILi8ELi1ELb0EN4cute5tupleIJNS5_1CILi128EEENS7_ILi64EEENS7_ILi192EEEEEELi192ENS_6half_tEfNS_4arch4Sm80ELb0ELb0ELb0ELb1ELb1ELb1ELb1ELb1EEENS1_21CollectiveEpilogueFwdINS6_IJS8_SA_S9_EEENS6_IJNS7_ILi1EEESI_SI_EEESC_SE_Li256ELb1ELb1ELb1ELb0EEENS1_36VarlenDynamicPersistentTileSchedulerILi128ELi64ELi256ELi256ELb1ELb1ELb0ELb0ELb1ELb1EEEEEEEEEvNT_6ParamsE,(.L_x_3091 - _ZN7cutlass13device_kernelIN5flash19enable_sm80_to_sm89INS1_16FlashAttnFwdSm80INS1_25CollectiveMainloopFwdSm80ILi8ELi1ELb0EN4cute5tupleIJNS5_1CILi128EEENS7_ILi64EEENS7_ILi192EEEEEELi192ENS_6half_tEfNS_4arch4Sm80ELb0ELb0ELb0ELb1ELb1ELb1ELb1ELb1EEENS1_21CollectiveEpilogueFwdINS6_IJS8_SA_S9_EEENS6_IJNS7_ILi1EEESI_SI_EEESC_SE_Li256ELb1ELb1ELb1ELb0EEENS1_36VarlenDynamicPersistentTileSchedulerILi128ELi64ELi256ELi256ELb1ELb1ELb0ELb0ELb1ELb1EEEEEEEEEvNT_6ParamsE)
        .other          _ZN7cutlass13device_kernelIN5flash19enable_sm80_to_sm89INS1_16FlashAttnFwdSm80INS1_25CollectiveMainloopFwdSm80ILi8ELi1ELb0EN4cute5tupleIJNS5_1CILi128EEENS7_ILi64EEENS7_ILi192EEEEEELi192ENS_6half_tEfNS_4arch4Sm80ELb0ELb0ELb0ELb1ELb1ELb1ELb1ELb1EEENS1_21CollectiveEpilogueFwdINS6_IJS8_SA_S9_EEENS6_IJNS7_ILi1EEESI_SI_EEESC_SE_Li256ELb1ELb1ELb1ELb0EEENS1_36VarlenDynamicPersistentTileSchedulerILi128ELi64ELi256ELi256ELb1ELb1ELb0ELb0ELb1ELb1EEEEEEEEEvNT_6ParamsE,@"STO_CUDA_ENTRY STV_DEFAULT"
_ZN7cutlass13device_kernelIN5flash19enable_sm80_to_sm89INS1_16FlashAttnFwdSm80INS1_25CollectiveMainloopFwdSm80ILi8ELi1ELb0EN4cute5tupleIJNS5_1CILi128EEENS7_ILi64EEENS7_ILi192EEEEEELi192ENS_6half_tEfNS_4arch4Sm80ELb0ELb0ELb0ELb1ELb1ELb1ELb1ELb1EEENS1_21CollectiveEpilogueFwdINS6_IJS8_SA_S9_EEENS6_IJNS7_ILi1EEESI_SI_EEESC_SE_Li256ELb1ELb1ELb1ELb0EEENS1_36VarlenDynamicPersistentTileSchedulerILi128ELi64ELi256ELi256ELb1ELb1ELb0ELb0ELb1ELb1EEEEEEEEEvNT_6ParamsE:
[----:B------:R-:W-:Y:S02]  /*0000*/  MOV R1, c[0x0][0x28] ;  /* 0x00000a0000017a02 */ /* 0x000fe40000000f00 */
[----:B------:R-:W1:Y:S01]  /*0010*/  S2R R2, SR_TID.X ;  /* 0x0000000000027919 */ /* 0x000e620000002100 */
[----:B------:R-:W-:Y:S01]  /*0020*/  ULDC.64 UR10, c[0x0][0x118] ;  /* 0x00004600000a7ab9 */ /* 0x000fe20000000a00 */
[----:B------:R-:W-:Y:S02]  /*0030*/  IADD3 R1, R1, -0x60, RZ ;  /* 0xffffffa001017810 */ /* 0x000fe40007ffe0ff */
[----:B-1----:R-:W-:-:S06]  /*0040*/  SHF.R.U32.HI R0, RZ, 0x5, R2 ;  /* 0x00000005ff007819 */ /* 0x002fcc0000011602 */
[----:B------:R-:W1:Y:S02]  /*0050*/  SHFL.IDX PT, R0, R0, RZ, 0x1f ;  /* 0x00001fff00007589 */ /* 0x000e6400000e0000 */
[----:B-1----:R-:W1:Y:S02]  /*0060*/  R2UR UR9, R0 ;  /* 0x00000000000973c2 */ /* 0x002e6400000e0000 */
[----:B-1----:R-:W-:-:S13]  /*0070*/  ISETP.NE.AND P0, PT, RZ, UR9, PT ;  /* 0x00000009ff007c0c */ /* 0x002fda000bf05270 */
[----:B------:R-:W-:Y:S06]  /*0080*/  @P0 BAR.SYNC.DEFER_BLOCKING 0x5, 0x100 ;  /* 0x0144000000000b1d */ /* 0x000fec0000010000 */
[----:B------:R-:W1:Y:S04]  /*0090*/  @P0 LDS.128 R236, [0x18100] ;  /* 0x01810000ffec0984 */ /* 0x000e680000000c00 */
[----:B------:R-:W-:Y:S06]  /*00a0*/  @P0 BAR.ARV 0x4, 0x100 ;  /* 0x0104000000000b1d */ /* 0x000fec0000002000 */
[----:B------:R-:W-:Y:S05]  /*00b0*/  @P0 BRA `(.L_x_165) ;  /* 0x00000a7000000947 */ /* 0x000fea0003800000 */
[----:B------:R-:W-:Y:S01]  /*00c0*/  LOP3.LUT R14, R2, 0x1f, RZ, 0xc0, !PT ;  /* 0x0000001f020e7812 */ /* 0x000fe200078ec0ff */
        /* <DEDUP_REMOVED lines=8> */
[----:B------:R-:W2:Y:S04]  /*0150*/  @!P0 LDG.E R8, [R4.64] ;  /* 0x0000000a04088981 */ /* 0x000ea8000c1e1900 */
[----:B------:R-:W2:Y:S01]  /*0160*/  @!P0 LDG.E R7, [R2.64] ;  /* 0x0000000a02078981 */ /* 0x000ea2000c1e1900 */
[C---:B------:R-:W-:Y:S01]  /*0170*/  ISETP.NE.AND P5, PT, R14.reuse, RZ, PT ;  /* 0x000000ff0e00720c */ /* 0x040fe20003fa5270 */
[----:B------:R-:W3:Y:S01]  /*0180*/  S2UR UR4, SR_CTAID.X ;  /* 0x00000000000479c3 */ /* 0x000ee20000002500 */
[C---:B------:R-:W-:Y:S02]  /*0190*/  ISETP.GE.U32.AND P4, PT, R14.reuse, 0x2, PT ;  /* 0x000000020e00780c */ /* 0x040fe40003f86070 */
[----:B------:R-:W-:-:S02]  /*01a0*/  ISETP.GE.U32.AND P3, PT, R14, 0x4, PT ;  /* 0x000000040e00780c */ /* 0x000fc40003f66070 */
[C---:B------:R-:W-:Y:S02]  /*01b0*/  ISETP.GE.U32.AND P2, PT, R14.reuse, 0x8, PT ;  /* 0x000000080e00780c */ /* 0x040fe40003f46070 */
[----:B------:R-:W-:Y:S01]  /*01c0*/  ISETP.GE.U32.AND P1, PT, R14, 0x10, PT ;  /* 0x000000100e00780c */ /* 0x000fe20003f26070 */
[----:B--2---:R-:W-:-:S05]  /*01d0*/  IMAD R4, R8, R7, RZ ;  /* 0x0000000708047224 */ /* 0x004fca00078e02ff */
[----:B------:R-:W2:Y:S02]  /*01e0*/  SHFL.UP PT, R0, R4, 0x1, RZ ;  /* 0x0420000004007989 */ /* 0x000ea400000e00ff */
[----:B--2---:R-:W-:-:S05]  /*01f0*/  SEL R0, R0, RZ, P5 ;  /* 0x000000ff00007207 */ /* 0x004fca0002800000 */
[----:B------:R-:W-:-:S05]  /*0200*/  IMAD.IADD R4, R4, 0x1, R0 ;  /* 0x0000000104047824 */ /* 0x000fca00078e0200 */
        /* <DEDUP_REMOVED lines=12> */
[----:B------:R-:W2:Y:S02]  /*02d0*/  SHFL.IDX PT, R6, R4, 0x1f, 0x1f ;  /* 0x03e01f0004067f89 */ /* 0x000ea400000e0000 */
[----:B--2---:R-:W-:-:S04]  /*02e0*/  IMAD R6, R6, c[0x0][0x538], RZ ;  /* 0x00014e0006067a24 */ /* 0x004fc800078e02ff */
[----:B------:R-:W-:Y:S01]  /*02f0*/  IMAD.MOV.U32 R0, RZ, RZ, R6 ;  /* 0x000000ffff007224 */ /* 0x000fe200078e0006 */
[----:B---3--:R-:W-:-:S13]  /*0300*/  ISETP.GT.AND P0, PT, R6, UR4, PT ;  /* 0x0000000406007c0c */ /* 0x008fda000bf04270 */
[----:B------:R-:W-:Y:S05]  /*0310*/  @P0 BRA `(.L_x_166) ;  /* 0x0000027000000947 */ /* 0x000fea0003800000 */
[----:B------:R-:W-:Y:S02]  /*0320*/  MOV R6, R0 ;  /* 0x0000000000067202 */ /* 0x000fe40000000f00 */
[----:B------:R-:W-:-:S04]  /*0330*/  MOV R9, RZ ;  /* 0x000000ff00097202 */ /* 0x000fc80000000f00 */
.L_x_170:
        /* <DEDUP_REMOVED lines=12> */
[----:B------:R-:W2:Y:S04]  /*0400*/  @!P0 LDG.E R8, [R4.64] ;  /* 0x0000000a04088981 */ /* 0x000ea8000c1e1900 */
[----:B------:R-:W2:Y:S02]  /*0410*/  @!P0 LDG.E R7, [R2.64] ;  /* 0x0000000a02078981 */ /* 0x000ea4000c1e1900 */
[----:B--2---:R-:W-:Y:S01]  /*0420*/  IMAD R5, R8, R7, RZ ;  /* 0x0000000708057224 */ /* 0x004fe200078e02ff */
[----:B------:R-:W-:Y:S05]  /*0430*/  BRA.DIV ~URZ, `(.L_x_168) ;  /* 0x00017ca27f007947 */ /* 0x000fea000b800000 */
[----:B------:R2:W3:Y:S02]  /*0440*/  SHFL.UP PT, R0, R5, 0x1, RZ ;  /* 0x0420000005007989 */ /* 0x0004e400000e00ff */
.L_x_336:
[----:B---3--:R-:W-:-:S04]  /*0450*/  SEL R0, R0, RZ, P5 ;  /* 0x000000ff00007207 */ /* 0x008fc80002800000 */
[----:B--2---:R-:W-:Y:S01]  /*0460*/  IADD3 R5, R5, R0, RZ ;  /* 0x0000000005057210 */ /* 0x004fe20007ffe0ff */
[----:B------:R-:W-:Y:S05]  /*0470*/  BRA.DIV ~URZ, `(.L_x_169) ;  /* 0x00017cc27f007947 */ /* 0x000fea000b800000 */
        /* <DEDUP_REMOVED lines=12> */
[----:B------:R2:W3:Y:S02]  /*0540*/  SHFL.IDX PT, R0, R4, 0x1f, 0x1f ;  /* 0x03e01f0004007f89 */ /* 0x0004e400000e0000 */
.L_x_337:
[----:B---3--:R-:W-:-:S05]  /*0550*/  IMAD R0, R0, c[0x0][0x538], RZ ;  /* 0x00014e0000007a24 */ /* 0x008fca00078e02ff */
[----:B------:R-:W-:-:S04]  /*0560*/  IADD3 R6, R0, R6, RZ ;  /* 0x0000000600067210 */ /* 0x000fc80007ffe0ff */
[----:B------:R-:W-:-:S13]  /*0570*/  ISETP.GT.AND P0, PT, R6, UR4, PT ;  /* 0x0000000406007c0c */ /* 0x000fda000bf04270 */
[----:B-12---:R-:W-:Y:S05]  /*0580*/  @!P0 BRA `(.L_x_170) ;  /* 0xfffffdb000008947 */ /* 0x006fea000383ffff */
.L_x_166:
[----:B------:R-:W-:-:S05]  /*0590*/  IADD3 R12, -R0, R6, RZ ;  /* 0x00000006000c7210 */ /* 0x000fca0007ffe1ff */
[----:B------:R-:W-:-:S05]  /*05a0*/  IMAD R0, R4, c[0x0][0x538], R12 ;  /* 0x00014e0004007a24 */ /* 0x000fca00078e020c */
[----:B------:R-:W-:Y:S01]  /*05b0*/  ISETP.GT.AND P0, PT, R0, UR4, PT ;  /* 0x0000000400007c0c */ /* 0x000fe2000bf04270 */
[----:B------:R-:W-:-:S12]  /*05c0*/  BRA.DIV ~URZ, `(.L_x_171) ;  /* 0x00017d227f007947 */ /* 0x000fd8000b800000 */
[----:B------:R-:W-:-:S04]  /*05d0*/  VOTE.ANY R5, PT, !P0 ;  /* 0x0000000000057806 */ /* 0x000fc800040e0100 */
.L_x_338:
[----:B------:R2:W3:Y:S01]  /*05e0*/  POPC R13, R5 ;  /* 0x00000005000d7309 */ /* 0x0004e20000000000 */
[----:B------:R-:W-:Y:S05]  /*05f0*/  BRA.DIV ~URZ, `(.L_x_172) ;  /* 0x00017d427f007947 */ /* 0x000fea000b800000 */
[----:B---3--:R3:W4:Y:S01]  /*0600*/  SHFL.IDX PT, R11, R8, R13, 0x1f ;  /* 0x00001f0d080b7589 */ /* 0x00872200000e0000 */
[----:B------:R-:W-:-:S03]  /*0610*/  MOV R6, RZ ;  /* 0x000000ff00067202 */ /* 0x000fc60000000f00 */
[----:B------:R3:W2:Y:S04]  /*0620*/  SHFL.IDX PT, R10, R7, R13, 0x1f ;  /* 0x00001f0d070a7589 */ /* 0x0006a800000e0000 */
.L_x_339:
[----:B------:R-:W-:Y:S01]  /*0630*/  ISETP.NE.AND P0, PT, R5, RZ, PT ;  /* 0x000000ff0500720c */ /* 0x000fe20003f05270 */
[----:B------:R-:W-:-:S12]  /*0640*/  BSSY B0, `(.L_x_173) ;  /* 0x0000005000007945 */ /* 0x000fd80003800000 */
[----:B------:R-:W-:Y:S05]  /*0650*/  @!P0 BRA `(.L_x_174) ;  /* 0x0000003000008947 */ /* 0x000fea0003800000 */
[----:B------:R-:W-:Y:S01]  /*0660*/  IADD3 R195, R13, -0x1, RZ ;  /* 0xffffffff0dc37810 */ /* 0x000fe20007ffe0ff */
[----:B------:R-:W-:Y:S05]  /*0670*/  BRA.DIV ~URZ, `(.L_x_175) ;  /* 0x00017da27f007947 */ /* 0x000fea000b800000 */
[----:B------:R3:W4:Y:S02]  /*0680*/  SHFL.IDX PT, R6, R4, R195, 0x1f ;  /* 0x00001fc304067589 */ /* 0x00072400000e0000 */
.L_x_174:
[----:B------:R-:W-:Y:S05]  /*0690*/  BSYNC B0 ;  /* 0x0000000000007941 */ /* 0x000fea0003800000 */
.L_x_173:
[----:B----4-:R-:W-:Y:S01]  /*06a0*/  IABS R0, R11 ;  /* 0x0000000b00007213 */ /* 0x010fe20000000000 */
[----:B-1----:R-:W-:Y:S02]  /*06b0*/  IMAD R236, R6, c[0x0][0x538], R12 ;  /* 0x00014e0006ec7a24 */ /* 0x002fe400078e020c */
[----:B------:R-:W-:Y:S02]  /*06c0*/  IMAD.IADD R239, R13, 0x1, R9 ;  /* 0x000000010def7824 */ /* 0x000fe400078e0209 */
[----:B--2---:R-:W-:Y:S01]  /*06d0*/  IMAD.MOV.U32 R5, RZ, RZ, R0 ;  /* 0x000000ffff057224 */ /* 0x004fe200078e0000 */
[----:B------:R-:W-:Y:S02]  /*06e0*/  IABS R0, R10 ;  /* 0x0000000a00007213 */ /* 0x000fe40000000000 */
[----:B------:R-:W-:Y:S01]  /*06f0*/  IADD3 R12, -R236, UR4, RZ ;  /* 0x00000004ec0c7c10 */ /* 0x000fe2000fffe1ff */
[----:B------:R-:W1:Y:S02]  /*0700*/  I2F.RP R2, R5 ;  /* 0x0000000500027306 */ /* 0x000e640000209400 */
[----:B---3--:R-:W-:Y:S01]  /*0710*/  IMAD.MOV.U32 R7, RZ, RZ, R0 ;  /* 0x000000ffff077224 */ /* 0x008fe200078e0000 */
        /* <DEDUP_REMOVED lines=57> */
.L_x_167:
[----:B-1----:R-:W-:Y:S01]  /*0ab0*/  IMAD.MOV.U32 R237, RZ, RZ, RZ ;  /* 0x000000ffffed7224 */ /* 0x002fe200078e00ff */
[----:B------:R-:W-:Y:S01]  /*0ac0*/  MOV R238, RZ ;  /* 0x000000ff00ee7202 */ /* 0x000fe20000000f00 */
[----:B------:R-:W-:Y:S01]  /*0ad0*/  IMAD.U32 R236, RZ, RZ, UR4 ;  /* 0x00000004ffec7e24 */ /* 0x000fe2000f8e00ff */
[----:B------:R-:W-:Y:S02]  /*0ae0*/  MOV R239, c[0x0][0x53c] ;  /* 0x00014f0000ef7a02 */ /* 0x000fe40000000f00 */
.L_x_176:
[----:B------:R-:W-:Y:S01]  /*0af0*/  ISETP.NE.AND P0, PT, R14, RZ, PT ;  /* 0x000000ff0e00720c */ /* 0x000fe20003f05270 */
[----:B------:R-:W-:-:S12]  /*0b00*/  WARPSYNC 0xffffffff ;  /* 0xffffffff00007948 */ /* 0x000fd80003800000 */
[----:B------:R1:W-:Y:S04]  /*0b10*/  @!P0 STS.128 [0x18100], R236 ;  /* 0x018100ecff008388 */ /* 0x0003e80000000c00 */
[----:B------:R-:W-:Y:S06]  /*0b20*/  BAR.ARV 0x5, 0x100 ;  /* 0x0144000000007b1d */ /* 0x000fec0000002000 */
.L_x_165:
[----:B-1----:R-:W-:-:S13]  /*0b30*/  ISETP.GE.AND P0, PT, R239, c[0x0][0x53c], PT ;  /* 0x00014f00ef007a0c */ /* 0x002fda0003f06270 */
[----:B------:R-:W-:Y:S05]  /*0b40*/  @P0 EXIT ;  /* 0x000000000000094d */ /* 0x000fea0003800000 */
[----:B------:R-:W1:Y:S01]  /*0b50*/  S2R R13, SR_TID.X ;  /* 0x00000000000d7919 */ /* 0x000e620000002100 */
[----:B------:R-:W-:Y:S01]  /*0b60*/  IMAD.MOV.U32 R20, RZ, RZ, 0x20 ;  /* 0x00000020ff147424 */ /* 0x000fe200078e00ff */
[----:B------:R-:W-:Y:S02]  /*0b70*/  ULDC UR4, c[0x0][0x2ac] ;  /* 0x0000ab0000047ab9 */ /* 0x000fe40000000800 */
[----:B------:R-:W-:Y:S02]  /*0b80*/  ULDC UR8, c[0x0][0x1d0] ;  /* 0x0000740000087ab9 */ /* 0x000fe40000000800 */
[----:B------:R-:W-:Y:S01]  /*0b90*/  UIMAD UR8, UR4, UR8, URZ ;  /* 0x00000008040872a4 */ /* 0x000fe2000f8e023f */
[----:B-1----:R-:W-:-:S04]  /*0ba0*/  SHF.R.S32.HI R12, RZ, 0x1f, R13 ;  /* 0x0000001fff0c7819 */ /* 0x002fc8000001140d */
[CC--:B------:R-:W-:Y:S02]  /*0bb0*/  LEA.HI R9, R12.reuse, R13.reuse, RZ, 0x3 ;  /* 0x0000000d0c097211 */ /* 0x0c0fe400078f18ff */
[----:B------:R-:W-:Y:S02]  /*0bc0*/  LEA.HI R2, R12, R13, RZ, 0x4 ;  /* 0x0000000d0c027211 */ /* 0x000fe400078f20ff */
[----:B------:R-:W-:Y:S02]  /*0bd0*/  SHF.R.S32.HI R247, RZ, 0x3, R9 ;  /* 0x00000003fff77819 */ /* 0x000fe40000011409 */
[----:B------:R-:W-:Y:S02]  /*0be0*/  LOP3.LUT R4, R9, 0xfffffff8, RZ, 0xc0, !PT ;  /* 0xfffffff809047812 */ /* 0x000fe400078ec0ff */
[----:B------:R-:W-:Y:S01]  /*0bf0*/  SHF.R.S32.HI R3, RZ, 0x4, R2 ;  /* 0x00000004ff037819 */ /* 0x000fe20000011402 */
[----:B------:R-:W-:Y:S01]  /*0c00*/  IMAD.SHL.U32 R6, R247, 0x40, RZ ;  /* 0x00000040f7067824 */ /* 0x000fe200078e00ff */
[C---:B------:R-:W-:Y:S01]  /*0c10*/  LOP3.LUT R0, R2.reuse, 0xfffffff0, RZ, 0xc0, !PT ;  /* 0xfffffff002007812 */ /* 0x040fe200078ec0ff */
[----:B------:R-:W-:Y:S01]  /*0c20*/  IMAD.IADD R10, R13, 0x1, -R4 ;  /* 0x000000010d0a7824 */ /* 0x000fe200078e0a04 */
[----:B------:R-:W-:-:S03]  /*0c30*/  LEA.HI R5, R2, R3, RZ, 0x1 ;  /* 0x0000000302057211 */ /* 0x000fc600078f08ff */
[----:B------:R-:W-:Y:S01]  /*0c40*/  IMAD.IADD R2, R13, 0x1, -R0 ;  /* 0x000000010d027824 */ /* 0x000fe200078e0a00 */
[----:B------:R-:W-:Y:S01]  /*0c50*/  LOP3.LUT R0, R6, 0x1c0, RZ, 0xc0, !PT ;  /* 0x000001c006007812 */ /* 0x000fe200078ec0ff */
[C---:B------:R-:W-:Y:S01]  /*0c60*/  IMAD.SHL.U32 R210, R10.reuse, 0x8, RZ ;  /* 0x000000080ad27824 */ /* 0x040fe200078e00ff */
[----:B------:R-:W-:Y:S01]  /*0c70*/  LOP3.LUT R5, R5, 0xfffffffe, RZ, 0xc0, !PT ;  /* 0xfffffffe05057812 */ /* 0x000fe200078ec0ff */
[C---:B------:R-:W-:Y:S01]  /*0c80*/  IMAD.SHL.U32 R7, R10.reuse, 0x40, RZ ;  /* 0x000000400a077824 */ /* 0x040fe200078e00ff */
[----:B------:R-:W-:Y:S01]  /*0c90*/  SHF.R.S32.HI R8, RZ, 0x1f, R2 ;  /* 0x0000001fff087819 */ /* 0x000fe20000011402 */
[----:B------:R-:W-:Y:S01]  /*0ca0*/  IMAD R213, R10, 0x20, R247 ;  /* 0x000000200ad57824 */ /* 0x000fe200078e02f7 */
[----:B------:R-:W-:Y:S01]  /*0cb0*/  LOP3.LUT R6, R0, 0x38, R210, 0xf8, !PT ;  /* 0x0000003800067812 */ /* 0x000fe200078ef8d2 */
[----:B------:R-:W-:Y:S01]  /*0cc0*/  IMAD.IADD R11, R3, 0x1, -R5 ;  /* 0x00000001030b7824 */ /* 0x000fe200078e0a05 */
[----:B------:R-:W-:Y:S02]  /*0cd0*/  SHF.R.U32.HI R4, RZ, 0x3, R0 ;  /* 0x00000003ff047819 */ /* 0x000fe40000011600 */
[----:B------:R-:W-:-:S02]  /*0ce0*/  LEA.HI R14, R8, R2, RZ, 0x3 ;  /* 0x00000002080e7211 */ /* 0x000fc400078f18ff */
[----:B------:R-:W-:Y:S02]  /*0cf0*/  LOP3.LUT R0, R7, 0x1c0, RZ, 0xc0, !PT ;  /* 0x000001c007007812 */ /* 0x000fe400078ec0ff */
[----:B------:R-:W-:Y:S02]  /*0d00*/  LOP3.LUT R4, R6, R4, RZ, 0x3c, !PT ;  /* 0x0000000406047212 */ /* 0x000fe400078e3cff */
[-C--:B------:R-:W-:Y:S02]  /*0d10*/  LEA.HI R7, R12, R13.reuse, RZ, 0x6 ;  /* 0x0000000d0c077211 */ /* 0x080fe400078f30ff */
[----:B------:R-:W-:Y:S02]  /*0d20*/  LOP3.LUT R6, R14, 0xfffffff8, RZ, 0xc0, !PT ;  /* 0xfffffff80e067812 */ /* 0x000fe400078ec0ff */
[----:B------:R-:W-:Y:S02]  /*0d30*/  LOP3.LUT R5, R0, 0x8, R9, 0xf8, !PT ;  /* 0x0000000800057812 */ /* 0x000fe400078ef809 */
[----:B------:R-:W-:Y:S01]  /*0d40*/  SHF.R.U32.HI R3, RZ, 0x3, R0 ;  /* 0x00000003ff037819 */ /* 0x000fe20000011600 */
[----:B------:R-:W-:Y:S01]  /*0d50*/  IMAD.SHL.U32 R0, R7, 0x8, RZ ;  /* 0x0000000807007824 */ /* 0x000fe200078e00ff */
[----:B------:R-:W-:Y:S01]  /*0d60*/  IADD3 R208, R210, 0x40, RZ ;  /* 0x00000040d2d07810 */ /* 0x000fe20007ffe0ff */
[----:B------:R-:W-:Y:S01]  /*0d70*/  IMAD.IADD R9, R2, 0x1, -R6 ;  /* 0x0000000102097824 */ /* 0x000fe200078e0a06 */
[----:B------:R-:W-:-:S02]  /*0d80*/  LEA.HI R6, R12, R13, RZ, 0x2 ;  /* 0x0000000d0c067211 */ /* 0x000fc400078f10ff */
[----:B------:R-:W-:Y:S02]  /*0d90*/  LOP3.LUT R15, R5, R3, RZ, 0x3c, !PT ;  /* 0x00000003050f7212 */ /* 0x000fe400078e3cff */
[----:B------:R-:W-:Y:S02]  /*0da0*/  LOP3.LUT R192, R4, 0x7ffffe00, R0, 0xf8, !PT ;  /* 0x7ffffe0004c07812 */ /* 0x000fe400078ef800 */
[----:B------:R-:W-:Y:S02]  /*0db0*/  LEA.HI R2, R12, R13, RZ, 0x5 ;  /* 0x0000000d0c027211 */ /* 0x000fe400078f28ff */
[--C-:B------:R-:W-:Y:S01]  /*0dc0*/  SHF.R.S32.HI R212, RZ, 0x2, R6.reuse ;  /* 0x00000002ffd47819 */ /* 0x100fe20000011406 */
[----:B------:R-:W-:Y:S01]  /*0dd0*/  IMAD.SHL.U32 R192, R192, 0x2, RZ ;  /* 0x00000002c0c07824 */ /* 0x000fe200078e00ff */
[----:B------:R-:W-:Y:S02]  /*0de0*/  SHF.R.S32.HI R0, RZ, 0x1f, R6 ;  /* 0x0000001fff007819 */ /* 0x000fe40000011406 */
[----:B------:R-:W-:-:S02]  /*0df0*/  LOP3.LUT R5, R6, 0xfffffffc, RZ, 0xc0, !PT ;  /* 0xfffffffc06057812 */ /* 0x000fc400078ec0ff */
[--C-:B------:R-:W-:Y:S02]  /*0e00*/  SHF.R.S32.HI R4, RZ, 0x5, R2.reuse ;  /* 0x00000005ff047819 */ /* 0x100fe40000011402 */
[----:B------:R-:W-:Y:S01]  /*0e10*/  SHF.R.S32.HI R3, RZ, 0x1f, R2 ;  /* 0x0000001fff037819 */ /* 0x000fe20000011402 */
[----:B------:R-:W-:Y:S01]  /*0e20*/  IMAD.IADD R240, R13, 0x1, -R5 ;  /* 0x000000010df07824 */ /* 0x000fe200078e0a05 */
[----:B------:R-:W-:Y:S01]  /*0e30*/  LEA.HI R0, R0, R212, RZ, 0x3 ;  /* 0x000000d400007211 */ /* 0x000fe200078f18ff */
[----:B------:R-:W-:Y:S01]  /*0e40*/  IMAD.SHL.U32 R220, R4, 0x200, RZ ;  /* 0x0000020004dc7824 */ /* 0x000fe200078e00ff */
[----:B------:R-:W-:Y:S01]  /*0e50*/  LOP3.LUT R2, R2, 0xffffffe0, RZ, 0xc0, !PT ;  /* 0xffffffe002027812 */ /* 0x000fe200078ec0ff */
[C---:B------:R-:W-:Y:S01]  /*0e60*/  IMAD.SHL.U32 R106, R240.reuse, 0x4, RZ ;  /* 0x00000004f06a7824 */ /* 0x040fe200078e00ff */
[----:B------:R-:W-:Y:S01]  /*0e70*/  LEA.HI R3, R3, R4, RZ, 0x3 ;  /* 0x0000000403037211 */ /* 0x000fe200078f18ff */
[----:B------:R-:W-:Y:S01]  /*0e80*/  IMAD.SHL.U32 R102, R240, 0x8, RZ ;  /* 0x00000008f0667824 */ /* 0x000fe200078e00ff */
[----:B------:R-:W-:Y:S01]  /*0e90*/  LOP3.LUT R0, R0, 0xfffffff8, RZ, 0xc0, !PT ;  /* 0xfffffff800007812 */ /* 0x000fe200078ec0ff */
[----:B------:R-:W-:Y:S01]  /*0ea0*/  IMAD.IADD R24, R13, 0x1, -R2 ;  /* 0x000000010d187824 */ /* 0x000fe200078e0a02 */
[----:B------:R-:W-:Y:S01]  /*0eb0*/  LOP3.LUT R2, R3, 0xffffff8, RZ, 0xc0, !PT ;  /* 0x0ffffff803027812 */ /* 0x000fe200078ec0ff */
[----:B------:R-:W-:Y:S01]  /*0ec0*/  IMAD.SHL.U32 R13, R4, 0x400, RZ ;  /* 0x00000400040d7824 */ /* 0x000fe200078e00ff */
[----:B------:R-:W-:Y:S01]  /*0ed0*/  IADD3 R141, R106, 0x20, RZ ;  /* 0x000000206a8d7810 */ /* 0x000fe20007ffe0ff */
[----:B------:R-:W-:Y:S01]  /*0ee0*/  IMAD.IADD R3, R212, 0x1, -R0 ;  /* 0x00000001d4037824 */ /* 0x000fe200078e0a00 */
[----:B------:R-:W-:Y:S01]  /*0ef0*/  SHF.R.S32.HI R5, RZ, 0x1f, R24 ;  /* 0x0000001fff057819 */ /* 0x000fe20000011418 */
[----:B------:R-:W-:Y:S01]  /*0f00*/  IMAD.IADD R7, R4, 0x1, -R2 ;  /* 0x0000000104077824 */ /* 0x000fe200078e0a02 */
[C---:B------:R-:W-:Y:S01]  /*0f10*/  IADD3 R140, R106.reuse, 0x40, RZ ;  /* 0x000000406a8c7810 */ /* 0x040fe20007ffe0ff */
[----:B------:R-:W-:Y:S01]  /*0f20*/  IMAD.IADD R2, R106, 0x1, R141 ;  /* 0x000000016a027824 */ /* 0x000fe200078e028d */
[----:B------:R-:W-:-:S02]  /*0f30*/  LOP3.LUT R8, R3, 0x1, RZ, 0xc0, !PT ;  /* 0x0000000103087812 */ /* 0x000fc400078ec0ff */
[----:B------:R-:W-:Y:S01]  /*0f40*/  LEA.HI R16, R5, R24, RZ, 0x2 ;  /* 0x0000001805107211 */ /* 0x000fe200078f10ff */
[----:B------:R-:W-:Y:S01]  /*0f50*/  IMAD.IADD R0, R106, 0x1, R140 ;  /* 0x000000016a007824 */ /* 0x000fe200078e028c */
[----:B------:R-:W-:Y:S02]  /*0f60*/  ISETP.NE.U32.AND P0, PT, R8, 0x1, PT ;  /* 0x000000010800780c */ /* 0x000fe40003f05070 */
[----:B------:R-:W-:Y:S02]  /*0f70*/  SHF.R.S32.HI R6, RZ, 0x1f, R2 ;  /* 0x0000001fff067819 */ /* 0x000fe40000011402 */
[C---:B------:R-:W-:Y:S01]  /*0f80*/  R2P PR, R3.reuse, 0x6 ;  /* 0x0000000603007804 */ /* 0x040fe20000000000 */
[----:B------:R-:W-:Y:S01]  /*0f90*/  IMAD.SHL.U32 R3, R3, 0x40, RZ ;  /* 0x0000004003037824 */ /* 0x000fe200078e00ff */
[----:B------:R-:W-:Y:S02]  /*0fa0*/  SHF.R.S32.HI R5, RZ, 0x2, R16 ;  /* 0x00000002ff057819 */ /* 0x000fe40000011410 */
[----:B------:R-:W-:-:S02]  /*0fb0*/  LEA.HI R216, R6, R2, RZ, 0x3 ;  /* 0x0000000206d87211 */ /* 0x000fc400078f18ff */
[----:B------:R-:W-:Y:S01]  /*0fc0*/  LEA.HI R12, R6, R2, RZ, 0x6 ;  /* 0x00000002060c7211 */ /* 0x000fe200078f30ff */
[----:B------:R-:W-:Y:S01]  /*0fd0*/  IMAD.SHL.U32 R2, R9, 0x40, RZ ;  /* 0x0000004009027824 */ /* 0x000fe200078e00ff */
[----:B------:R-:W-:Y:S01]  /*0fe0*/  IADD3 R17, R212, 0x40, RZ ;  /* 0x00000040d4117810 */ /* 0x000fe20007ffe0ff */
[----:B------:R-:W-:Y:S01]  /*0ff0*/  IMAD R23, R7, 0x10, R5 ;  /* 0x0000001007177824 */ /* 0x000fe200078e0205 */
[----:B------:R-:W-:Y:S01]  /*1000*/  LOP3.LUT R218, R3, 0x1c0, RZ, 0xc0, !PT ;  /* 0x000001c003da7812 */ /* 0x000fe200078ec0ff */
[----:B------:R-:W-:Y:S01]  /*1010*/  IMAD.SHL.U32 R3, R11, 0x8, RZ ;  /* 0x000000080b037824 */ /* 0x000fe200078e00ff */
[----:B------:R-:W-:Y:S02]  /*1020*/  SHF.R.S32.HI R5, RZ, 0x1f, R0 ;  /* 0x0000001fff057819 */ /* 0x000fe40000011400 */
[----:B------:R-:W-:Y:S01]  /*1030*/  LOP3.LUT R2, R2, 0x1c0, RZ, 0xc0, !PT ;  /* 0x000001c002027812 */ /* 0x000fe200078ec0ff */
[----:B------:R-:W-:Y:S01]  /*1040*/  STL [R1+0x54], R23 ;  /* 0x0000541701007387 */ /* 0x000fe20000100800 */
[----:B------:R-:W-:-:S02]  /*1050*/  LOP3.LUT P6, RZ, R9, 0x2, RZ, 0xc0, !PT ;  /* 0x0000000209ff7812 */ /* 0x000fc400078cc0ff */
[----:B------:R-:W-:Y:S02]  /*1060*/  LOP3.LUT P5, RZ, R9, 0x4, RZ, 0xc0, !PT ;  /* 0x0000000409ff7812 */ /* 0x000fe400078ac0ff */
[----:B------:R-:W-:Y:S02]  /*1070*/  SHF.R.S32.HI R9, RZ, 0x1f, R17 ;  /* 0x0000001fff097819 */ /* 0x000fe40000011411 */
[----:B------:R-:W-:Y:S02]  /*1080*/  SHF.R.U32.HI R219, RZ, 0x3, R218 ;  /* 0x00000003ffdb7819 */ /* 0x000fe400000116da */
[CC--:B------:R-:W-:Y:S02]  /*1090*/  LEA.HI R215, R5.reuse, R0.reuse, RZ, 0x3 ;  /* 0x0000000005d77211 */ /* 0x0c0fe400078f18ff */
[----:B------:R-:W-:Y:S01]  /*10a0*/  LEA.HI R8, R5, R0, RZ, 0x6 ;  /* 0x0000000005087211 */ /* 0x000fe200078f30ff */
[----:B------:R-:W-:Y:S01]  /*10b0*/  IMAD R0, R11, 0x200, R15 ;  /* 0x000002000b007824 */ /* 0x000fe200078e020f */
[----:B------:R-:W-:Y:S01]  /*10c0*/  LOP3.LUT R6, R2, 0x8, R3, 0xf8, !PT ;  /* 0x0000000802067812 */ /* 0x000fe200078ef803 */
[----:B------:R-:W-:Y:S01]  /*10d0*/  IMAD.SHL.U32 R3, R17, 0x40, RZ ;  /* 0x0000004011037824 */ /* 0x000fe200078e00ff */
[----:B------:R-:W-:Y:S01]  /*10e0*/  SHF.R.U32.HI R5, RZ, 0x3, R2 ;  /* 0x00000003ff057819 */ /* 0x000fe20000011602 */
[----:B------:R-:W-:Y:S01]  /*10f0*/  IMAD R11, R240, 0x2, R13 ;  /* 0x00000002f00b7824 */ /* 0x000fe200078e020d */
[----:B------:R-:W-:-:S02]  /*1100*/  LEA.HI R2, R9, R17, RZ, 0x3 ;  /* 0x0000001109027211 */ /* 0x000fc400078f18ff */
[----:B------:R-:W-:Y:S02]  /*1110*/  LOP3.LUT R7, R219, R218, RZ, 0xfc, !PT ;  /* 0x000000dadb077212 */ /* 0x000fe400078efcff */
[----:B------:R-:W-:Y:S01]  /*1120*/  LOP3.LUT R25, R3, 0x1c0, RZ, 0xc0, !PT ;  /* 0x000001c003197812 */ /* 0x000fe200078ec0ff */
[----:B------:R-:W-:Y:S01]  /*1130*/  IMAD.SHL.U32 R2, R2, 0x40, RZ ;  /* 0x0000004002027824 */ /* 0x000fe200078e00ff */
[----:B------:R-:W-:Y:S01]  /*1140*/  IADD3 R144, R106, 0x10, RZ ;  /* 0x000000106a907810 */ /* 0x000fe20007ffe0ff */
[----:B------:R-:W-:Y:S01]  /*1150*/  IMAD.IADD R19, R11, 0x1, R7 ;  /* 0x000000010b137824 */ /* 0x000fe200078e0207 */
[----:B------:R-:W-:Y:S01]  /*1160*/  LOP3.LUT R7, R6, R5, RZ, 0x3c, !PT ;  /* 0x0000000506077212 */ /* 0x000fe200078e3cff */
[----:B------:R-:W-:Y:S01]  /*1170*/  IMAD.SHL.U32 R3, R12, 0x80, RZ ;  /* 0x000000800c037824 */ /* 0x000fe200078e00ff */
[----:B------:R-:W-:Y:S01]  /*1180*/  SHF.R.U32.HI R22, RZ, 0x3, R25 ;  /* 0x00000003ff167819 */ /* 0x000fe20000011619 */
[----:B------:R-:W-:Y:S01]  /*1190*/  IMAD.SHL.U32 R11, R14, 0x40, RZ ;  /* 0x000000400e0b7824 */ /* 0x000fe200078e00ff */
[----:B------:R-:W-:-:S02]  /*11a0*/  LOP3.LUT R5, R218, 0x38, R216, 0xf8, !PT ;  /* 0x00000038da057812 */ /* 0x000fc400078ef8d8 */
[C---:B------:R-:W-:Y:S02]  /*11b0*/  LOP3.LUT R4, R25.reuse, 0x38, R216, 0xf8, !PT ;  /* 0x0000003819047812 */ /* 0x040fe400078ef8d8 */
[----:B------:R-:W-:Y:S01]  /*11c0*/  LOP3.LUT R21, R2, 0xfffffe00, RZ, 0xc0, !PT ;  /* 0xfffffe0002157812 */ /* 0x000fe200078ec0ff */
[----:B------:R-:W-:Y:S01]  /*11d0*/  IMAD.SHL.U32 R2, R8, 0x80, RZ ;  /* 0x0000008008027824 */ /* 0x000fe200078e00ff */
[--C-:B------:R-:W-:Y:S02]  /*11e0*/  LOP3.LUT R6, R218, 0x38, R215.reuse, 0xf8, !PT ;  /* 0x00000038da067812 */ /* 0x100fe400078ef8d7 */
[----:B------:R-:W-:Y:S01]  /*11f0*/  LOP3.LUT R9, R25, 0x38, R215, 0xf8, !PT ;  /* 0x0000003819097812 */ /* 0x000fe200078ef8d7 */
[----:B------:R-:W-:Y:S01]  /*1200*/  STL [R1+0x10], R21 ;  /* 0x0000101501007387 */ /* 0x000fe20000100800 */
[----:B------:R-:W-:Y:S02]  /*1210*/  LOP3.LUT R3, R3, 0xffffe000, RZ, 0xc0, !PT ;  /* 0xffffe00003037812 */ /* 0x000fe400078ec0ff */
[----:B------:R-:W-:-:S02]  /*1220*/  LOP3.LUT R8, R5, R219, RZ, 0x3c, !PT ;  /* 0x000000db05087212 */ /* 0x000fc400078e3cff */
[-C--:B------:R-:W-:Y:S02]  /*1230*/  LOP3.LUT R4, R4, R22.reuse, RZ, 0x3c, !PT ;  /* 0x0000001604047212 */ /* 0x080fe400078e3cff */
[----:B------:R-:W-:Y:S02]  /*1240*/  LOP3.LUT R2, R2, 0xffffe000, RZ, 0xc0, !PT ;  /* 0xffffe00002027812 */ /* 0x000fe400078ec0ff */
[----:B------:R-:W-:Y:S02]  /*1250*/  LOP3.LUT R6, R6, R219, RZ, 0x3c, !PT ;  /* 0x000000db06067212 */ /* 0x000fe400078e3cff */
[----:B------:R-:W-:Y:S02]  /*1260*/  LOP3.LUT R5, R9, R22, RZ, 0x3c, !PT ;  /* 0x0000001609057212 */ /* 0x000fe400078e3cff */
[-C--:B------:R-:W-:Y:S02]  /*1270*/  IADD3 R18, R8, R3.reuse, R220 ;  /* 0x0000000308127210 */ /* 0x080fe40007ffe0dc */
[----:B------:R-:W-:-:S02]  /*1280*/  IADD3 R17, R4, R3, R21 ;  /* 0x0000000304117210 */ /* 0x000fc40007ffe015 */
[----:B------:R-:W-:Y:S02]  /*1290*/  LOP3.LUT R3, R11, 0xfffffe00, RZ, 0xc0, !PT ;  /* 0xfffffe000b037812 */ /* 0x000fe400078ec0ff */
[C---:B------:R-:W-:Y:S02]  /*12a0*/  LOP3.LUT P4, RZ, R10.reuse, 0x2, RZ, 0xc0, !PT ;  /* 0x000000020aff7812 */ /* 0x040fe4000788c0ff */
[----:B------:R-:W-:Y:S02]  /*12b0*/  LOP3.LUT P3, RZ, R10, 0x4, RZ, 0xc0, !PT ;  /* 0x000000040aff7812 */ /* 0x000fe4000786c0ff */
[----:B------:R-:W-:Y:S01]  /*12c0*/  LOP3.LUT R11, R25, 0x38, R102, 0xf8, !PT ;  /* 0x00000038190b7812 */ /* 0x000fe200078ef866 */
[----:B------:R-:W-:Y:S01]  /*12d0*/  IMAD.SHL.U32 R25, R144, 0x2, RZ ;  /* 0x0000000290197824 */ /* 0x000fe200078e00ff */
[----:B------:R-:W-:Y:S02]  /*12e0*/  IADD3 R143, R106, 0x30, RZ ;  /* 0x000000306a8f7810 */ /* 0x000fe40007ffe0ff */
[----:B------:R-:W-:Y:S01]  /*12f0*/  LOP3.LUT R10, R16, 0x7ffffffc, RZ, 0xc0, !PT ;  /* 0x7ffffffc100a7812 */ /* 0x000fe200078ec0ff */
[----:B------:R-:W-:Y:S01]  /*1300*/  IMAD.SHL.U32 R16, R141, 0x2, RZ ;  /* 0x000000028d107824 */ /* 0x000fe200078e00ff */
[-C--:B------:R-:W-:Y:S01]  /*1310*/  IADD3 R15, R6, R2.reuse, R220 ;  /* 0x00000002060f7210 */ /* 0x080fe20007ffe0dc */
[----:B------:R-:W-:Y:S01]  /*1320*/  IMAD.SHL.U32 R26, R143, 0x2, RZ ;  /* 0x000000028f1a7824 */ /* 0x000fe200078e00ff */
[----:B------:R-:W-:Y:S01]  /*1330*/  IADD3 R14, R5, R2, R21 ;  /* 0x00000002050e7210 */ /* 0x000fe20007ffe015 */
[----:B------:R1:W-:Y:S01]  /*1340*/  STL [R1+0x40], R25 ;  /* 0x0000401901007387 */ /* 0x0003e20000100800 */
[----:B------:R-:W-:Y:S01]  /*1350*/  LEA.HI R2, R240, R240, RZ, 0x1 ;  /* 0x000000f0f0027211 */ /* 0x000fe200078f08ff */
[----:B------:R-:W-:Y:S01]  /*1360*/  IMAD.IADD R10, R24, 0x1, -R10 ;  /* 0x00000001180a7824 */ /* 0x000fe200078e0a0a */
[----:B------:R-:W-:Y:S01]  /*1370*/  IADD3 R142, R106, 0x50, RZ ;  /* 0x000000506a8e7810 */ /* 0x000fe20007ffe0ff */
[----:B------:R2:W-:Y:S01]  /*1380*/  STL [R1+0x44], R16 ;  /* 0x0000441001007387 */ /* 0x0005e20000100800 */
[----:B------:R-:W-:Y:S01]  /*1390*/  SHF.R.S32.HI R9, RZ, 0x1f, R144 ;  /* 0x0000001fff097819 */ /* 0x000fe20000011490 */
[----:B------:R-:W-:Y:S01]  /*13a0*/  IMAD.SHL.U32 R248, R10, 0x2, RZ ;  /* 0x000000020af87824 */ /* 0x000fe200078e00ff */
[CC--:B------:R-:W-:Y:S01]  /*13b0*/  IADD3 R4, R7.reuse, R3.reuse, R13 ;  /* 0x0000000307047210 */ /* 0x0c0fe20007ffe00d */
[----:B------:R-:W-:Y:S01]  /*13c0*/  STL [R1+0x48], R26 ;  /* 0x0000481a01007387 */ /* 0x000fe20000100800 */
[----:B------:R-:W-:Y:S01]  /*13d0*/  LOP3.LUT R5, R7, R3, RZ, 0xfc, !PT ;  /* 0x0000000307057212 */ /* 0x000fe200078efcff */
[----:B------:R-:W-:Y:S01]  /*13e0*/  IMAD.MOV.U32 R13, RZ, RZ, 0x40 ;  /* 0x00000040ff0d7424 */ /* 0x000fe200078e00ff */
[----:B------:R-:W-:-:S02]  /*13f0*/  SHF.R.S32.HI R8, RZ, 0x1f, R141 ;  /* 0x0000001fff087819 */ /* 0x000fc4000001148d */
[----:B------:R-:W-:Y:S02]  /*1400*/  LOP3.LUT R3, R2, 0x1ffffffe, RZ, 0xc0, !PT ;  /* 0x1ffffffe02037812 */ /* 0x000fe400078ec0ff */
[----:B------:R-:W-:Y:S02]  /*1410*/  SHF.R.S32.HI R7, RZ, 0x1f, R143 ;  /* 0x0000001fff077819 */ /* 0x000fe4000001148f */
[----:B------:R-:W-:Y:S01]  /*1420*/  SHF.L.U64.HI R9, R144, 0x1, R9 ;  /* 0x0000000190097819 */ /* 0x000fe20000010209 */
[----:B------:R-:W-:Y:S01]  /*1430*/  IMAD.IADD R12, R240, 0x1, -R3 ;  /* 0x00000001f00c7824 */ /* 0x000fe200078e0a03 */
[----:B------:R-:W-:Y:S02]  /*1440*/  SHF.L.U64.HI R8, R141, 0x1, R8 ;  /* 0x000000018d087819 */ /* 0x000fe40000010208 */
[----:B------:R-:W-:Y:S02]  /*1450*/  SHF.L.U64.HI R7, R143, 0x1, R7 ;  /* 0x000000018f077819 */ /* 0x000fe40000010207 */
[----:B------:R-:W-:Y:S01]  /*1460*/  SHF.R.S32.HI R6, RZ, 0x1f, R140 ;  /* 0x0000001fff067819 */ /* 0x000fe2000001148c */
[----:B-1----:R-:W-:Y:S01]  /*1470*/  IMAD.SHL.U32 R25, R140, 0x2, RZ ;  /* 0x000000028c197824 */ /* 0x002fe200078e00ff */
[----:B------:R-:W-:-:S02]  /*1480*/  SHF.R.S32.HI R3, RZ, 0x1f, R142 ;  /* 0x0000001fff037819 */ /* 0x000fc4000001148e */
[----:B------:R-:W-:Y:S01]  /*1490*/  SHF.L.U64.HI R6, R140, 0x1, R6 ;  /* 0x000000018c067819 */ /* 0x000fe20000010206 */
[C---:B--2---:R-:W-:Y:S01]  /*14a0*/  IMAD.SHL.U32 R16, R142.reuse, 0x2, RZ ;  /* 0x000000028e107824 */ /* 0x044fe200078e00ff */
[----:B------:R-:W-:Y:S01]  /*14b0*/  STL [R1+0x4c], R25 ;  /* 0x00004c1901007387 */ /* 0x000fe20000100800 */
[----:B------:R-:W-:Y:S02]  /*14c0*/  SHF.L.U64.HI R3, R142, 0x1, R3 ;  /* 0x000000018e037819 */ /* 0x000fe40000010203 */
[----:B------:R-:W-:Y:S01]  /*14d0*/  LOP3.LUT R11, R21, R11, R22, 0xf6, !PT ;  /* 0x0000000b150b7212 */ /* 0x000fe200078ef616 */
[----:B------:R-:W-:Y:S01]  /*14e0*/  STL [R1+0x50], R16 ;  /* 0x0000501001007387 */ /* 0x000fe20000100800 */
[C---:B------:R-:W-:Y:S02]  /*14f0*/  IADD3 R36, R248.reuse, 0x10, RZ ;  /* 0x00000010f8247810 */ /* 0x040fe40007ffe0ff */
[C---:B------:R-:W-:Y:S01]  /*1500*/  IADD3 R33, R248.reuse, 0x28, RZ ;  /* 0x00000028f8217810 */ /* 0x040fe20007ffe0ff */
[----:B------:R1:W-:Y:S01]  /*1510*/  STL [R1+0x3c], R9 ;  /* 0x00003c0901007387 */ /* 0x0003e20000100800 */
[----:B------:R-:W-:-:S02]  /*1520*/  IADD3 R30, R248, 0x40, RZ ;  /* 0x00000040f81e7810 */ /* 0x000fc40007ffe0ff */
[----:B------:R-:W-:Y:S01]  /*1530*/  IADD3 R27, R248, 0x58, RZ ;  /* 0x00000058f81b7810 */ /* 0x000fe20007ffe0ff */
[----:B------:R2:W-:Y:S01]  /*1540*/  STL [R1+0x38], R8 ;  /* 0x0000380801007387 */ /* 0x0005e20000100800 */
[----:B------:R-:W-:Y:S02]  /*1550*/  LEA R145, R0, 0x6100, 0x1 ;  /* 0x0000610000917811 */ /* 0x000fe400078e08ff */
[C---:B------:R-:W-:Y:S01]  /*1560*/  IADD3 R24, R248.reuse, 0x70, RZ ;  /* 0x00000070f8187810 */ /* 0x040fe20007ffe0ff */
[----:B------:R3:W-:Y:S01]  /*1570*/  STL [R1+0x34], R7 ;  /* 0x0000340701007387 */ /* 0x0007e20000100800 */
[C---:B------:R-:W-:Y:S02]  /*1580*/  SEL R2, R13.reuse, 0xffffffc0, !P3 ;  /* 0xffffffc00d027807 */ /* 0x040fe40005800000 */
[----:B------:R-:W-:Y:S01]  /*1590*/  SEL R0, R13, 0xffffffc0, !P5 ;  /* 0xffffffc00d007807 */ /* 0x000fe20006800000 */
[----:B------:R4:W-:Y:S01]  /*15a0*/  STL [R1+0x30], R6 ;  /* 0x0000300601007387 */ /* 0x0009e20000100800 */
[C---:B------:R-:W-:Y:S01]  /*15b0*/  IADD3 R21, R248.reuse, 0x88, RZ ;  /* 0x00000088f8157810 */ /* 0x040fe20007ffe0ff */
[C---:B------:R-:W-:Y:S01]  /*15c0*/  IMAD.IADD R175, R145.reuse, 0x1, R2 ;  /* 0x0000000191af7824 */ /* 0x040fe200078e0202 */
[----:B------:R-:W-:Y:S01]  /*15d0*/  IADD3 R10, R248, 0xb0, RZ ;  /* 0x000000b0f80a7810 */ /* 0x000fe20007ffe0ff */
[----:B------:R5:W-:Y:S01]  /*15e0*/  STL [R1+0x2c], R3 ;  /* 0x00002c0301007387 */ /* 0x000be20000100800 */
[----:B------:R-:W-:-:S02]  /*15f0*/  IADD3 R180, R145, 0x20, RZ ;  /* 0x0000002091b47810 */ /* 0x000fc40007ffe0ff */
[----:B------:R-:W-:Y:S02]  /*1600*/  @P4 IADD3 R180, R145, -0x20, RZ ;  /* 0xffffffe091b44810 */ /* 0x000fe40007ffe0ff */
[----:B------:R-:W-:Y:S02]  /*1610*/  LEA R249, R19, 0x80, 0x1 ;  /* 0x0000008013f97811 */ /* 0x000fe400078e08ff */
[----:B------:R-:W-:Y:S01]  /*1620*/  SHF.R.S32.HI R10, RZ, 0x1f, R10 ;  /* 0x0000001fff0a7819 */ /* 0x000fe2000001140a */
[----:B------:R-:W-:Y:S01]  /*1630*/  IMAD.IADD R172, R2, 0x1, R180 ;  /* 0x0000000102ac7824 */ /* 0x000fe200078e02b4 */
[----:B-1----:R-:W-:Y:S02]  /*1640*/  LEA R9, R11, 0xc100, 0x1 ;  /* 0x0000c1000b097811 */ /* 0x002fe400078e08ff */
[----:B------:R-:W-:Y:S02]  /*1650*/  LEA R10, R17, 0xc100, 0x1 ;  /* 0x0000c100110a7811 */ /* 0x000fe400078e08ff */
[----:B--2---:R-:W-:-:S02]  /*1660*/  SEL R8, R20, 0xffffffe0, !P1 ;  /* 0xffffffe014087807 */ /* 0x004fc40004800000 */
[C---:B------:R-:W-:Y:S02]  /*1670*/  IADD3 R250, R249.reuse, -0x10, RZ ;  /* 0xfffffff0f9fa7810 */ /* 0x040fe40007ffe0ff */
[----:B---3--:R-:W-:Y:S01]  /*1680*/  LOP3.LUT R7, R218, 0x38, R102, 0xf8, !PT ;  /* 0x00000038da077812 */ /* 0x008fe200078ef866 */
[----:B------:R-:W-:Y:S01]  /*1690*/  IMAD.IADD R252, R249, 0x1, R8 ;  /* 0x00000001f9fc7824 */ /* 0x000fe200078e0208 */
[----:B------:R-:W-:Y:S02]  /*16a0*/  LEA R176, R4, 0xc100, 0x1 ;  /* 0x0000c10004b07811 */ /* 0x000fe400078e08ff */
[----:B------:R-:W-:Y:S02]  /*16b0*/  LOP3.LUT R7, R220, R7, R219, 0xf6, !PT ;  /* 0x00000007dc077212 */ /* 0x000fe400078ef6db */
[----:B----4-:R-:W-:Y:S01]  /*16c0*/  SEL R6, R13, 0xffffffc0, !P2 ;  /* 0xffffffc00d067807 */ /* 0x010fe20005000000 */
[----:B------:R-:W-:Y:S01]  /*16d0*/  IMAD.IADD R179, R176, 0x1, R0 ;  /* 0x00000001b0b37824 */ /* 0x000fe200078e0200 */
[----:B------:R-:W-:Y:S01]  /*16e0*/  LEA R7, R7, 0xc100, 0x1 ;  /* 0x0000c10007077811 */ /* 0x000fe200078e08ff */
[----:B-----5:R-:W-:Y:S01]  /*16f0*/  IMAD R3, R12, 0x8, R23 ;  /* 0x000000080c037824 */ /* 0x020fe200078e0217 */
[----:B------:R-:W-:Y:S01]  /*1700*/  IADD3 R13, R248, 0xa0, RZ ;  /* 0x000000a0f80d7810 */ /* 0x000fe20007ffe0ff */
[----:B------:R-:W-:Y:S01]  /*1710*/  IMAD.IADD R2, R249, 0x1, R6 ;  /* 0x00000001f9027824 */ /* 0x000fe200078e0206 */
[----:B------:R-:W-:-:S02]  /*1720*/  LEA R146, R5, 0x100, 0x1 ;  /* 0x0000010005927811 */ /* 0x000fc400078e08ff */
[----:B------:R1:W-:Y:S01]  /*1730*/  STL [R1+0x58], R3 ;  /* 0x0000580301007387 */ /* 0x0003e20000100800 */
[----:B------:R-:W-:Y:S02]  /*1740*/  @P0 IADD3 R250, R249, 0x10, RZ ;  /* 0x00000010f9fa0810 */ /* 0x000fe40007ffe0ff */
[----:B------:R-:W-:Y:S01]  /*1750*/  IMAD.IADD R174, R0, 0x1, R146 ;  /* 0x0000000100ae7824 */ /* 0x000fe200078e0292 */
[----:B------:R2:W-:Y:S01]  /*1760*/  STL [R1+0x28], R9 ;  /* 0x0000280901007387 */ /* 0x0005e20000100800 */
[----:B------:R-:W-:Y:S01]  /*1770*/  LOP3.LUT R202, R218, 0x18, R102, 0xf8, !PT ;  /* 0x00000018daca7812 */ /* 0x000fe200078ef866 */
[----:B------:R-:W-:Y:S01]  /*1780*/  IMAD.IADD R251, R8, 0x1, R250 ;  /* 0x0000000108fb7824 */ /* 0x000fe200078e02fa */
[----:B------:R-:W-:Y:S01]  /*1790*/  IADD3 R35, R248, 0x18, RZ ;  /* 0x00000018f8237810 */ /* 0x000fe20007ffe0ff */
[----:B------:R3:W-:Y:S01]  /*17a0*/  STL [R1+0x24], R7 ;  /* 0x0000240701007387 */ /* 0x0007e20000100800 */
[----:B------:R-:W-:Y:S02]  /*17b0*/  LOP3.LUT R202, R220, R202, R219, 0xf6, !PT ;  /* 0x000000cadcca7212 */ /* 0x000fe400078ef6db */
[----:B------:R-:W-:-:S02]  /*17c0*/  IADD3 R32, R248, 0x30, RZ ;  /* 0x00000030f8207810 */ /* 0x000fc40007ffe0ff */
[C---:B------:R-:W-:Y:S02]  /*17d0*/  IADD3 R29, R248.reuse, 0x48, RZ ;  /* 0x00000048f81d7810 */ /* 0x040fe40007ffe0ff */
[C---:B------:R-:W-:Y:S02]  /*17e0*/  IADD3 R26, R248.reuse, 0x60, RZ ;  /* 0x00000060f81a7810 */ /* 0x040fe40007ffe0ff */
[----:B------:R-:W-:Y:S02]  /*17f0*/  IADD3 R23, R248, 0x78, RZ ;  /* 0x00000078f8177810 */ /* 0x000fe40007ffe0ff */
[----:B------:R-:W-:Y:S02]  /*1800*/  SHF.R.S32.HI R11, RZ, 0x1f, R35 ;  /* 0x0000001fff0b7819 */ /* 0x000fe40000011423 */
[----:B------:R-:W-:Y:S02]  /*1810*/  LEA R202, R202, 0x100, 0x1 ;  /* 0x00000100caca7811 */ /* 0x000fe400078e08ff */
[----:B------:R-:W-:-:S02]  /*1820*/  SHF.R.S32.HI R11, RZ, 0x1f, R32 ;  /* 0x0000001fff0b7819 */ /* 0x000fc40000011420 */
[----:B-1----:R-:W-:Y:S01]  /*1830*/  SEL R3, R20, 0xffffffe0, !P6 ;  /* 0xffffffe014037807 */ /* 0x002fe20007000000 */
[----:B------:R-:W-:Y:S01]  /*1840*/  IMAD.IADD R203, R202, 0x1, R6 ;  /* 0x00000001cacb7824 */ /* 0x000fe200078e0206 */
[C---:B------:R-:W-:Y:S02]  /*1850*/  IADD3 R20, R248.reuse, 0x90, RZ ;  /* 0x00000090f8147810 */ /* 0x040fe40007ffe0ff */
[----:B--2---:R-:W-:Y:S01]  /*1860*/  IADD3 R9, R248, 0xb8, RZ ;  /* 0x000000b8f8097810 */ /* 0x004fe20007ffe0ff */
[----:B------:R-:W-:Y:S01]  /*1870*/  IMAD.IADD R177, R176, 0x1, R3 ;  /* 0x00000001b0b17824 */ /* 0x000fe200078e0203 */
[----:B------:R-:W-:Y:S01]  /*1880*/  IADD3 R209, R210, 0x80, RZ ;  /* 0x00000080d2d17810 */ /* 0x000fe20007ffe0ff */
[----:B------:R-:W-:Y:S01]  /*1890*/  IMAD.IADD R147, R3, 0x1, R146 ;  /* 0x0000000103937824 */ /* 0x000fe200078e0292 */
[----:B---3--:R-:W-:Y:S01]  /*18a0*/  SHF.R.S32.HI R7, RZ, 0x1f, R36 ;  /* 0x0000001fff077819 */ /* 0x008fe20000011424 */
[----:B------:R-:W-:Y:S01]  /*18b0*/  IMAD.IADD R178, R177, 0x1, R0 ;  /* 0x00000001b1b27824 */ /* 0x000fe200078e0200 */
[----:B------:R-:W-:Y:S01]  /*18c0*/  SHF.R.S32.HI R7, RZ, 0x1f, R33 ;  /* 0x0000001fff077819 */ /* 0x000fe20000011421 */
[----:B------:R-:W-:Y:S01]  /*18d0*/  IMAD.IADD R173, R0, 0x1, R147 ;  /* 0x0000000100ad7824 */ /* 0x000fe200078e0293 */
[----:B------:R-:W-:Y:S01]  /*18e0*/  SHF.R.S32.HI R7, RZ, 0x1f, R30 ;  /* 0x0000001fff077819 */ /* 0x000fe2000001141e */
[----:B------:R-:W-:Y:S01]  /*18f0*/  IMAD.IADD R0, R6, 0x1, R251 ;  /* 0x0000000106007824 */ /* 0x000fe200078e02fb */
[----:B------:R-:W-:-:S02]  /*1900*/  SHF.R.S32.HI R7, RZ, 0x1f, R27 ;  /* 0x0000001fff077819 */ /* 0x000fc4000001141b */
[----:B------:R-:W-:Y:S02]  /*1910*/  SHF.R.S32.HI R7, RZ, 0x1f, R24 ;  /* 0x0000001fff077819 */ /* 0x000fe40000011418 */
[----:B------:R-:W-:Y:S02]  /*1920*/  SHF.R.S32.HI R7, RZ, 0x1f, R21 ;  /* 0x0000001fff077819 */ /* 0x000fe40000011415 */
[----:B------:R-:W-:Y:S02]  /*1930*/  SHF.R.S32.HI R7, RZ, 0x1f, R13 ;  /* 0x0000001fff077819 */ /* 0x000fe4000001140d */
[----:B------:R-:W-:Y:S02]  /*1940*/  SHF.R.S32.HI R7, RZ, 0x1f, R9 ;  /* 0x0000001fff077819 */ /* 0x000fe40000011409 */
[----:B------:R-:W-:Y:S02]  /*1950*/  LEA R7, R18, 0xc100, 0x1 ;  /* 0x0000c10012077811 */ /* 0x000fe400078e08ff */
[----:B------:R-:W-:-:S02]  /*1960*/  LEA R9, R15, 0xc100, 0x1 ;  /* 0x0000c1000f097811 */ /* 0x000fc400078e08ff */
[C---:B------:R-:W-:Y:S01]  /*1970*/  IADD3 R206, R102.reuse, 0x60, RZ ;  /* 0x0000006066ce7810 */ /* 0x040fe20007ffe0ff */
[----:B------:R1:W-:Y:S01]  /*1980*/  STL [R1+0x20], R7 ;  /* 0x0000200701007387 */ /* 0x0003e20000100800 */
[C---:B------:R-:W-:Y:S02]  /*1990*/  IADD3 R205, R102.reuse, 0x80, RZ ;  /* 0x0000008066cd7810 */ /* 0x040fe40007ffe0ff */
[----:B------:R-:W-:Y:S01]  /*19a0*/  IADD3 R204, R102, 0xa0, RZ ;  /* 0x000000a066cc7810 */ /* 0x000fe20007ffe0ff */
[----:B------:R-:W-:Y:S01]  /*19b0*/  STL [R1+0x1c], R10 ;  /* 0x00001c0a01007387 */ /* 0x000fe20000100800 */
[C---:B------:R-:W-:Y:S02]  /*19c0*/  IADD3 R37, R248.reuse, 0x8, RZ ;  /* 0x00000008f8257810 */ /* 0x040fe40007ffe0ff */
[C---:B------:R-:W-:Y:S01]  /*19d0*/  IADD3 R34, R248.reuse, 0x20, RZ ;  /* 0x00000020f8227810 */ /* 0x040fe20007ffe0ff */
[----:B------:R-:W-:Y:S01]  /*19e0*/  STL [R1+0x18], R9 ;  /* 0x0000180901007387 */ /* 0x000fe20000100800 */
[----:B------:R-:W-:-:S02]  /*19f0*/  IADD3 R31, R248, 0x38, RZ ;  /* 0x00000038f81f7810 */ /* 0x000fc40007ffe0ff */
[C---:B------:R-:W-:Y:S02]  /*1a00*/  IADD3 R28, R248.reuse, 0x50, RZ ;  /* 0x00000050f81c7810 */ /* 0x040fe40007ffe0ff */
[C---:B------:R-:W-:Y:S02]  /*1a10*/  IADD3 R25, R248.reuse, 0x68, RZ ;  /* 0x00000068f8197810 */ /* 0x040fe40007ffe0ff */
[C---:B------:R-:W-:Y:S02]  /*1a20*/  IADD3 R22, R248.reuse, 0x80, RZ ;  /* 0x00000080f8167810 */ /* 0x040fe40007ffe0ff */
[C---:B------:R-:W-:Y:S02]  /*1a30*/  IADD3 R16, R248.reuse, 0x98, RZ ;  /* 0x00000098f8107810 */ /* 0x040fe40007ffe0ff */
[----:B------:R-:W-:Y:S02]  /*1a40*/  IADD3 R12, R248, 0xa8, RZ ;  /* 0x000000a8f80c7810 */ /* 0x000fe40007ffe0ff */
[----:B------:R-:W-:-:S02]  /*1a50*/  SHF.R.S32.HI R11, RZ, 0x1f, R29 ;  /* 0x0000001fff0b7819 */ /* 0x000fc4000001141d */
[----:B------:R-:W-:Y:S02]  /*1a60*/  SHF.R.S32.HI R11, RZ, 0x1f, R26 ;  /* 0x0000001fff0b7819 */ /* 0x000fe4000001141a */
[----:B-1----:R-:W-:Y:S02]  /*1a70*/  LEA R7, R14, 0xc100, 0x1 ;  /* 0x0000c1000e077811 */ /* 0x002fe400078e08ff */
[----:B------:R-:W-:Y:S02]  /*1a80*/  SHF.R.S32.HI R11, RZ, 0x1f, R23 ;  /* 0x0000001fff0b7819 */ /* 0x000fe40000011417 */
[----:B------:R-:W-:Y:S01]  /*1a90*/  SHF.R.S32.HI R11, RZ, 0x1f, R20 ;  /* 0x0000001fff0b7819 */ /* 0x000fe20000011414 */
[----:B------:R-:W-:Y:S01]  /*1aa0*/  STL [R1+0x14], R7 ;  /* 0x0000140701007387 */ /* 0x000fe20000100800 */
[----:B------:R-:W-:Y:S02]  /*1ab0*/  SHF.R.S32.HI R211, RZ, 0x1f, R210 ;  /* 0x0000001fffd37819 */ /* 0x000fe400000114d2 */
[----:B------:R-:W-:Y:S01]  /*1ac0*/  SHF.R.S32.HI R103, RZ, 0x1f, R102 ;  /* 0x0000001fff677819 */ /* 0x000fe20000011466 */
[----:B------:R1:W-:Y:S01]  /*1ad0*/  STL [R1+0xc], R2 ;  /* 0x00000c0201007387 */ /* 0x0003e20000100800 */
[----:B------:R-:W-:-:S02]  /*1ae0*/  SHF.R.S32.HI R223, RZ, 0x1f, R206 ;  /* 0x0000001fffdf7819 */ /* 0x000fc400000114ce */
        /* <DEDUP_REMOVED lines=10> */
[----:B------:R-:W-:Y:S01]  /*1b90*/  SHF.R.S32.HI R25, RZ, 0x1f, R25 ;  /* 0x0000001fff197819 */ /* 0x000fe20000011419 */
[----:B-1----:R-:W-:Y:S01]  /*1ba0*/  IMAD.IADD R2, R6, 0x1, R252 ;  /* 0x0000000106027824 */ /* 0x002fe200078e02fc */
[----:B------:R-:W-:-:S02]  /*1bb0*/  SHF.R.S32.HI R22, RZ, 0x1f, R22 ;  /* 0x0000001fff167819 */ /* 0x000fc40000011416 */
[----:B------:R-:W-:Y:S02]  /*1bc0*/  SHF.R.S32.HI R16, RZ, 0x1f, R16 ;  /* 0x0000001fff107819 */ /* 0x000fe40000011410 */
[----:B------:R1:W-:Y:S01]  /*1bd0*/  STL [R1+0x8], R2 ;  /* 0x0000080201007387 */ /* 0x0003e20000100800 */
[----:B------:R-:W-:Y:S02]  /*1be0*/  SHF.R.S32.HI R11, RZ, 0x1f, R12 ;  /* 0x0000001fff0b7819 */ /* 0x000fe4000001140c */
[C---:B------:R-:W-:Y:S02]  /*1bf0*/  IADD3 R191, R180.reuse, 0x800, RZ ;  /* 0x00000800b4bf7810 */ /* 0x040fe40007ffe0ff */
[C---:B------:R-:W-:Y:S02]  /*1c00*/  IADD3 R190, R180.reuse, 0x1000, RZ ;  /* 0x00001000b4be7810 */ /* 0x040fe40007ffe0ff */
[C---:B------:R-:W-:Y:S02]  /*1c10*/  IADD3 R189, R180.reuse, 0x1800, RZ ;  /* 0x00001800b4bd7810 */ /* 0x040fe40007ffe0ff */
[----:B------:R-:W-:-:S02]  /*1c20*/  IADD3 R188, R180, 0x2000, RZ ;  /* 0x00002000b4bc7810 */ /* 0x000fc40007ffe0ff */
[C---:B------:R-:W-:Y:S02]  /*1c30*/  IADD3 R187, R180.reuse, 0x2800, RZ ;  /* 0x00002800b4bb7810 */ /* 0x040fe40007ffe0ff */
[C---:B------:R-:W-:Y:S02]  /*1c40*/  IADD3 R186, R180.reuse, 0x3000, RZ ;  /* 0x00003000b4ba7810 */ /* 0x040fe40007ffe0ff */
[C---:B------:R-:W-:Y:S02]  /*1c50*/  IADD3 R185, R180.reuse, 0x3800, RZ ;  /* 0x00003800b4b97810 */ /* 0x040fe40007ffe0ff */
[C---:B------:R-:W-:Y:S02]  /*1c60*/  IADD3 R184, R180.reuse, 0x4000, RZ ;  /* 0x00004000b4b87810 */ /* 0x040fe40007ffe0ff */
[C---:B------:R-:W-:Y:S02]  /*1c70*/  IADD3 R183, R180.reuse, 0x4800, RZ ;  /* 0x00004800b4b77810 */ /* 0x040fe40007ffe0ff */
[----:B------:R-:W-:-:S02]  /*1c80*/  IADD3 R182, R180, 0x5000, RZ ;  /* 0x00005000b4b67810 */ /* 0x000fc40007ffe0ff */
[----:B------:R-:W-:Y:S01]  /*1c90*/  IADD3 R181, R180, 0x5800, RZ ;  /* 0x00005800b4b57810 */ /* 0x000fe20007ffe0ff */
[----:B-1----:R-:W-:-:S05]  /*1ca0*/  IMAD.IADD R2, R6, 0x1, R250 ;  /* 0x0000000106027824 */ /* 0x002fca00078e02fa */
[----:B------:R1:W-:Y:S04]  /*1cb0*/  STL [R1+0x4], R2 ;  /* 0x0000040201007387 */ /* 0x0003e80000100800 */
[----:B------:R1:W-:Y:S02]  /*1cc0*/  STL [R1], R0 ;  /* 0x0000000001007387 */ /* 0x0003e40000100800 */
.L_x_335:
[----:B-1----:R-:W-:-:S04]  /*1cd0*/  IMAD.MOV.U32 R2, RZ, RZ, 0x4 ;  /* 0x00000004ff027424 */ /* 0x002fc800078e00ff */
[----:B------:R-:W-:-:S05]  /*1ce0*/  IMAD.WIDE R2, R239, R2, c[0x0][0x588] ;  /* 0x00016200ef027625 */ /* 0x000fca00078e0202 */
[----:B------:R-:W2:Y:S01]  /*1cf0*/  LDG.E R243, [R2.64] ;  /* 0x0000000a02f37981 */ /* 0x000ea2000c1e1900 */
[----:B------:R-:W-:Y:S01]  /*1d00*/  ISETP.NE.U32.AND P0, PT, RZ, c[0x0][0x370], PT ;  /* 0x0000dc00ff007a0c */ /* 0x000fe20003f05070 */
[----:B------:R-:W-:Y:S01]  /*1d10*/  IMAD.MOV.U32 R235, RZ, RZ, RZ ;  /* 0x000000ffffeb7224 */ /* 0x000fe200078e00ff */
[----:B------:R-:W-:Y:S02]  /*1d20*/  ISETP.NE.U32.AND P4, PT, RZ, c[0x0][0x360], PT ;  /* 0x0000d800ff007a0c */ /* 0x000fe40003f85070 */
[----:B------:R-:W-:Y:S02]  /*1d30*/  ISETP.NE.AND.EX P1, PT, RZ, c[0x0][0x374], PT, P0 ;  /* 0x0000dd00ff007a0c */ /* 0x000fe40003f25300 */
[----:B------:R-:W-:Y:S02]  /*1d40*/  ISETP.NE.AND.EX P4, PT, RZ, c[0x0][0x364], PT, P4 ;  /* 0x0000d900ff007a0c */ /* 0x000fe40003f85340 */
[----:B------:R-:W-:Y:S02]  /*1d50*/  ISETP.NE.U32.AND P3, PT, RZ, c[0x0][0x348], PT ;  /* 0x0000d200ff007a0c */ /* 0x000fe40003f65070 */
[----:B------:R-:W-:-:S02]  /*1d60*/  ISETP.NE.U32.AND P5, PT, RZ, c[0x0][0x350], PT ;  /* 0x0000d400ff007a0c */ /* 0x000fc40003fa5070 */
[----:B------:R-:W-:Y:S02]  /*1d70*/  ISETP.NE.U32.AND P6, PT, RZ, c[0x0][0x358], PT ;  /* 0x0000d600ff007a0c */ /* 0x000fe40003fc5070 */
[----:B------:R-:W-:Y:S02]  /*1d80*/  ISETP.NE.AND.EX P3, PT, RZ, c[0x0][0x34c], PT, P3 ;  /* 0x0000d300ff007a0c */ /* 0x000fe40003f65330 */
[----:B------:R-:W-:Y:S02]  /*1d90*/  ISETP.NE.AND.EX P5, PT, RZ, c[0x0][0x354], PT, P5 ;  /* 0x0000d500ff007a0c */ /* 0x000fe40003fa5350 */
[----:B------:R-:W-:Y:S01]  /*1da0*/  ISETP.NE.AND.EX P6, PT, RZ, c[0x0][0x35c], PT, P6 ;  /* 0x0000d700ff007a0c */ /* 0x000fe20003fc5360 */
[----:B------:R-:W-:Y:S02]  /*1db0*/  IMAD.MOV.U32 R130, RZ, RZ, RZ ;  /* 0x000000ffff827224 */ /* 0x000fe400078e00ff */
[----:B------:R-:W-:Y:S02]  /*1dc0*/  IMAD.MOV.U32 R12, RZ, RZ, RZ ;  /* 0x000000ffff0c7224 */ /* 0x000fe400078e00ff */
[----:B------:R-:W-:Y:S01]  /*1dd0*/  IMAD.MOV.U32 R11, RZ, RZ, RZ ;  /* 0x000000ffff0b7224 */ /* 0x000fe200078e00ff */
[----:B--2---:R-:W-:Y:S01]  /*1de0*/  SHF.R.S32.HI R244, RZ, 0x1f, R243 ;  /* 0x0000001ffff47819 */ /* 0x004fe200000114f3 */
[C---:B------:R-:W-:Y:S01]  /*1df0*/  IMAD.SHL.U32 R241, R243.reuse, 0x4, RZ ;  /* 0x00000004f3f17824 */ /* 0x040fe200078e00ff */
[----:B------:R-:W-:-:S02]  /*1e00*/  @P1 LEA R4, P0, R243, c[0x0][0x370], 0x2 ;  /* 0x0000dc00f3041a11 */ /* 0x000fc400078010ff */
[C-C-:B------:R-:W-:Y:S02]  /*1e10*/  SHF.L.U64.HI R242, R243.reuse, 0x2, R244.reuse ;  /* 0x00000002f3f27819 */ /* 0x140fe400000102f4 */
[----:B------:R-:W-:Y:S02]  /*1e20*/  @P1 LEA.HI.X R5, R243, c[0x0][0x374], R244, 0x2, P0 ;  /* 0x0000dd00f3051a11 */ /* 0x000fe400000f14f4 */
[C---:B------:R-:W-:Y:S02]  /*1e30*/  @P4 IADD3 R2, P0, R241.reuse, c[0x0][0x360], RZ ;  /* 0x0000d800f1024a10 */ /* 0x040fe40007f1e0ff */
[----:B------:R-:W-:Y:S01]  /*1e40*/  IADD3 R6, P2, R241, c[0x0][0x348], RZ ;  /* 0x0000d200f1067a10 */ /* 0x000fe20007f5e0ff */
[----:B------:R1:W5:Y:S01]  /*1e50*/  @P1 LDG.E R235, [R4.64] ;  /* 0x0000000a04eb1981 */ /* 0x000362000c1e1900 */
[----:B------:R-:W-:-:S05]  /*1e60*/  @P4 IADD3.X R3, R242, c[0x0][0x364], RZ, P0, !PT ;  /* 0x0000d900f2034a10 */ /* 0x000fca00007fe4ff */
[----:B------:R2:W5:Y:S01]  /*1e70*/  @P4 LDG.E R131, [R2.64] ;  /* 0x0000000a02834981 */ /* 0x000562000c1e1900 */
[----:B------:R-:W-:-:S05]  /*1e80*/  IADD3.X R7, R242, c[0x0][0x34c], RZ, P2, !PT ;  /* 0x0000d300f2077a10 */ /* 0x000fca00017fe4ff */
[----:B------:R3:W5:Y:S01]  /*1e90*/  @P3 LDG.E R130, [R6.64] ;  /* 0x0000000a06823981 */ /* 0x000762000c1e1900 */
[C---:B-1----:R-:W-:Y:S02]  /*1ea0*/  IADD3 R4, P1, R241.reuse, c[0x0][0x350], RZ ;  /* 0x0000d400f1047a10 */ /* 0x042fe40007f3e0ff */
[----:B--2---:R-:W-:Y:S02]  /*1eb0*/  IADD3 R2, P0, R241, c[0x0][0x358], RZ ;  /* 0x0000d600f1027a10 */ /* 0x004fe40007f1e0ff */
[C---:B------:R-:W-:Y:S02]  /*1ec0*/  IADD3.X R5, R242.reuse, c[0x0][0x354], RZ, P1, !PT ;  /* 0x0000d500f2057a10 */ /* 0x040fe40000ffe4ff */
[----:B------:R-:W-:-:S03]  /*1ed0*/  IADD3.X R3, R242, c[0x0][0x35c], RZ, P0, !PT ;  /* 0x0000d700f2037a10 */ /* 0x000fc600007fe4ff */
[----:B------:R3:W5:Y:S04]  /*1ee0*/  @P5 LDG.E R12, [R4.64] ;  /* 0x0000000a040c5981 */ /* 0x000768000c1e1900 */
[----:B------:R3:W5:Y:S01]  /*1ef0*/  @P6 LDG.E R11, [R2.64] ;  /* 0x0000000a020b6981 */ /* 0x000762000c1e1900 */
[----:B------:R-:W-:Y:S01]  /*1f00*/  YIELD ;  /* 0x0000000000007946 */ /* 0x000fe20003800000 */
[----:B------:R-:W-:Y:S05]  /*1f10*/  @P4 BRA `(.L_x_177) ;  /* 0x0000005000004947 */ /* 0x000fea0003800000 */
[----:B-----5:R-:W-:Y:S01]  /*1f20*/  MOV R131, c[0x0][0x168] ;  /* 0x00005a0000837a02 */ /* 0x020fe20000000f00 */
[----:B------:R-:W-:Y:S05]  /*1f30*/  @!P3 BRA `(.L_x_177) ;  /* 0x000000300000b947 */ /* 0x000fea0003800000 */
[----:B------:R-:W2:Y:S04]  /*1f40*/  LDG.E R8, [R6.64] ;  /* 0x0000000a06087981 */ /* 0x000ea8000c1e1900 */
[----:B------:R-:W2:Y:S02]  /*1f50*/  LDG.E R0, [R6.64+0x4] ;  /* 0x0000040a06007981 */ /* 0x000ea4000c1e1900 */
[----:B--2---:R-:W-:-:S02]  /*1f60*/  IADD3 R131, -R8, R0, RZ ;  /* 0x0000000008837210 */ /* 0x004fc40007ffe1ff */
.L_x_177:
[----:B------:R-:W-:-:S04]  /*1f70*/  ISETP.NE.U32.AND P0, PT, RZ, c[0x0][0x368], PT ;  /* 0x0000da00ff007a0c */ /* 0x000fc80003f05070 */
[----:B------:R-:W-:-:S13]  /*1f80*/  ISETP.NE.AND.EX P0, PT, RZ, c[0x0][0x36c], PT, P0 ;  /* 0x0000db00ff007a0c */ /* 0x000fda0003f05300 */
[----:B------:R-:W-:Y:S05]  /*1f90*/  @!P0 BRA `(.L_x_178) ;  /* 0x0000004000008947 */ /* 0x000fea0003800000 */
[----:B---3--:R-:W-:-:S04]  /*1fa0*/  IADD3 R4, P0, R241, c[0x0][0x368], RZ ;  /* 0x0000da00f1047a10 */ /* 0x008fc80007f1e0ff */
[----:B------:R-:W-:-:S05]  /*1fb0*/  IADD3.X R5, R242, c[0x0][0x36c], RZ, P0, !PT ;  /* 0x0000db00f2057a10 */ /* 0x000fca00007fe4ff */
[----:B------:R1:W5:Y:S01]  /*1fc0*/  LDG.E R8, [R4.64] ;  /* 0x0000000a04087981 */ /* 0x000362000c1e1900 */
[----:B------:R-:W-:Y:S05]  /*1fd0*/  BRA `(.L_x_179) ;  /* 0x0000005000007947 */ /* 0x000fea0003800000 */
.L_x_178:
[----:B------:R-:W-:Y:S01]  /*1fe0*/  MOV R8, UR8 ;  /* 0x0000000800087c02 */ /* 0x000fe20008000f00 */
[----:B------:R-:W-:Y:S05]  /*1ff0*/  @!P5 BRA `(.L_x_179) ;  /* 0x000000300000d947 */ /* 0x000fea0003800000 */
[----:B---3--:R-:W2:Y:S04]  /*2000*/  LDG.E R6, [R4.64] ;  /* 0x0000000a04067981 */ /* 0x008ea8000c1e1900 */
[----:B------:R-:W2:Y:S02]  /*2010*/  LDG.E R0, [R4.64+0x4] ;  /* 0x0000040a04007981 */ /* 0x000ea4000c1e1900 */
[----:B--2---:R-:W-:Y:S02]  /*2020*/  IADD3 R8, -R6, R0, RZ ;  /* 0x0000000006087210 */ /* 0x004fe40007ffe1ff */
.L_x_179:
[----:B-1-3--:R1:W2:Y:S04]  /*2030*/  @P6 LDG.E R4, [R2.64] ;  /* 0x0000000a02046981 */ /* 0x00a2a8000c1e1900 */
[----:B------:R1:W2:Y:S01]  /*2040*/  @P6 LDG.E R0, [R2.64+0x4] ;  /* 0x0000040a02006981 */ /* 0x0002a2000c1e1900 */
[----:B------:R-:W-:Y:S01]  /*2050*/  ISETP.NE.U32.AND P0, PT, RZ, c[0x0][0x378], PT ;  /* 0x0000de00ff007a0c */ /* 0x000fe20003f05070 */
[----:B-----5:R-:W-:-:S03]  /*2060*/  IMAD.MOV.U32 R126, RZ, RZ, R8 ;  /* 0x000000ffff7e7224 */ /* 0x020fc600078e0008 */
[----:B------:R-:W-:Y:S01]  /*2070*/  ISETP.NE.AND.EX P1, PT, RZ, c[0x0][0x37c], PT, P0 ;  /* 0x0000df00ff007a0c */ /* 0x000fe20003f25300 */
[----:B------:R-:W-:Y:S02]  /*2080*/  IMAD.MOV.U32 R69, RZ, RZ, c[0x0][0x228] ;  /* 0x00008a00ff457624 */ /* 0x000fe400078e00ff */
[----:B------:R-:W-:-:S10]  /*2090*/  IMAD.IADD R6, R8, 0x1, -R235 ;  /* 0x0000000108067824 */ /* 0x000fd400078e0aeb */
[----:B-1----:R-:W-:-:S04]  /*20a0*/  @P1 IADD3 R2, P0, R241, c[0x0][0x378], RZ ;  /* 0x0000de00f1021a10 */ /* 0x002fc80007f1e0ff */
[----:B------:R-:W-:-:S05]  /*20b0*/  @P1 IADD3.X R3, R242, c[0x0][0x37c], RZ, P0, !PT ;  /* 0x0000df00f2031a10 */ /* 0x000fca00007fe4ff */
[----:B------:R1:W5:Y:S01]  /*20c0*/  @P1 LDG.E R126, [R2.64] ;  /* 0x0000000a027e1981 */ /* 0x000362000c1e1900 */
[----:B------:R-:W-:Y:S01]  /*20d0*/  BSSY B0, `(.L_x_180) ;  /* 0x000002e000007945 */ /* 0x000fe20003800000 */
[----:B-1----:R-:W-:-:S04]  /*20e0*/  LOP3.LUT R2, R238, 0xff000000, RZ, 0xc0, !PT ;  /* 0xff000000ee027812 */ /* 0x002fc800078ec0ff */
[----:B------:R-:W-:Y:S01]  /*20f0*/  SHF.R.U32.HI R2, RZ, 0x8, R2 ;  /* 0x00000008ff027819 */ /* 0x000fe20000011602 */
[----:B--2---:R-:W-:Y:S01]  /*2100*/  @P6 IMAD.IADD R69, R0, 0x1, -R4 ;  /* 0x0000000100456824 */ /* 0x004fe200078e0a04 */
[----:B------:R-:W-:-:S03]  /*2110*/  LOP3.LUT R0, R238, 0xff0000, RZ, 0xc0, !PT ;  /* 0x00ff0000ee007812 */ /* 0x000fc600078ec0ff */
[----:B------:R-:W-:Y:S01]  /*2120*/  IMAD.IADD R127, R6, 0x1, R69 ;  /* 0x00000001067f7824 */ /* 0x000fe200078e0245 */
[----:B------:R-:W-:-:S04]  /*2130*/  LEA.HI R2, R0, R2, RZ, 0x10 ;  /* 0x0000000200027211 */ /* 0x000fc800078f80ff */
[C---:B------:R-:W-:Y:S02]  /*2140*/  ISETP.GE.AND P0, PT, R127.reuse, 0x1, PT ;  /* 0x000000017f00780c */ /* 0x040fe40003f06270 */
[----:B------:R-:W-:Y:S02]  /*2150*/  IADD3 R0, R127, 0x3f, RZ ;  /* 0x0000003f7f007810 */ /* 0x000fe40007ffe0ff */
[----:B------:R-:W-:Y:S02]  /*2160*/  SHF.R.U32.HI R245, RZ, 0x10, R2 ;  /* 0x00000010fff57819 */ /* 0x000fe40000011602 */
[----:B------:R-:W-:Y:S02]  /*2170*/  SHF.R.S32.HI R3, RZ, 0x1f, R0 ;  /* 0x0000001fff037819 */ /* 0x000fe40000011400 */
[----:B------:R-:W-:Y:S02]  /*2180*/  ISETP.NE.AND P1, PT, R245, RZ, PT ;  /* 0x000000fff500720c */ /* 0x000fe40003f25270 */
[----:B------:R-:W-:Y:S01]  /*2190*/  LEA.HI R3, R3, R0, RZ, 0x6 ;  /* 0x0000000003037211 */ /* 0x000fe200078f30ff */
[----:B------:R-:W-:Y:S01]  /*21a0*/  IMAD.MOV.U32 R0, RZ, RZ, RZ ;  /* 0x000000ffff007224 */ /* 0x000fe200078e00ff */
[----:B------:R-:W-:-:S02]  /*21b0*/  LOP3.LUT R246, R2, 0xff, RZ, 0xc0, !PT ;  /* 0x000000ff02f67812 */ /* 0x000fc400078ec0ff */
[----:B------:R-:W-:Y:S02]  /*21c0*/  SEL R120, R245, c[0x0][0x338], P1 ;  /* 0x0000ce00f5787a07 */ /* 0x000fe40000800000 */
[----:B------:R-:W-:Y:S01]  /*21d0*/  SHF.R.S32.HI R121, RZ, 0x6, R3 ;  /* 0x00000006ff797819 */ /* 0x000fe20000011403 */
[----:B------:R-:W-:Y:S05]  /*21e0*/  @!P0 BRA `(.L_x_181) ;  /* 0x000001c000008947 */ /* 0x000fea0003800000 */
[----:B------:R-:W-:Y:S01]  /*21f0*/  IABS R2, R120 ;  /* 0x0000007800027213 */ /* 0x000fe20000000000 */
[----:B------:R-:W-:Y:S01]  /*2200*/  IMAD.MOV.U32 R4, RZ, RZ, RZ ;  /* 0x000000ffff047224 */ /* 0x000fe200078e00ff */
        /* <DEDUP_REMOVED lines=26> */
.L_x_181:
[----:B------:R-:W-:Y:S05]  /*23b0*/  BSYNC B0 ;  /* 0x0000000000007941 */ /* 0x000fea0003800000 */
.L_x_180:
[----:B------:R-:W-:-:S04]  /*23c0*/  IMAD R2, R246, R0, RZ ;  /* 0x00000000f6027224 */ /* 0x000fc800078e02ff */
[C---:B------:R-:W-:Y:S02]  /*23d0*/  IMAD.IADD R0, R2.reuse, 0x1, R0 ;  /* 0x0000000102007824 */ /* 0x040fe400078e0200 */
[----:B------:R-:W-:-:S03]  /*23e0*/  IMAD R3, R2, 0x40, -R6 ;  /* 0x0000004002037824 */ /* 0x000fc600078e0a06 */
[----:B------:R-:W-:Y:S02]  /*23f0*/  IMNMX R0, R121, R0, PT ;  /* 0x0000000079007217 */ /* 0x000fe40003800200 */
[----:B------:R-:W-:-:S03]  /*2400*/  IMNMX R3, RZ, R3, !PT ;  /* 0x00000003ff037217 */ /* 0x000fc60007800200 */
[----:B------:R-:W-:Y:S01]  /*2410*/  IMAD R0, R0, 0x40, -R6 ;  /* 0x0000004000007824 */ /* 0x000fe200078e0a06 */
[----:B------:R-:W-:-:S04]  /*2420*/  SHF.R.U32.HI R96, RZ, 0x6, R3 ;  /* 0x00000006ff607819 */ /* 0x000fc80000011603 */
[----:B------:R-:W-:-:S04]  /*2430*/  IMNMX R0, R0, R69, PT ;  /* 0x0000004500007217 */ /* 0x000fc80003800200 */
[----:B------:R-:W-:-:S13]  /*2440*/  ISETP.GT.AND P0, PT, R0, R3, PT ;  /* 0x000000030000720c */ /* 0x000fda0003f04270 */
[----:B------:R-:W-:Y:S01]  /*2450*/  @P0 IADD3 R2, R0, 0x3f, RZ ;  /* 0x0000003f00020810 */ /* 0x000fe20007ffe0ff */
[----:B------:R-:W-:-:S03]  /*2460*/  IMAD.MOV.U32 R0, RZ, RZ, R96 ;  /* 0x000000ffff007224 */ /* 0x000fc600078e0060 */
[----:B------:R-:W-:-:S04]  /*2470*/  @P0 SHF.R.S32.HI R3, RZ, 0x1f, R2 ;  /* 0x0000001fff030819 */ /* 0x000fc80000011402 */
[----:B------:R-:W-:-:S04]  /*2480*/  @P0 LEA.HI R2, R3, R2, RZ, 0x6 ;  /* 0x0000000203020211 */ /* 0x000fc800078f30ff */
[----:B------:R-:W-:-:S04]  /*2490*/  @P0 SHF.R.S32.HI R0, RZ, 0x6, R2 ;  /* 0x00000006ff000819 */ /* 0x000fc80000011402 */
[----:B------:R-:W-:-:S13]  /*24a0*/  ISETP.GT.AND P0, PT, R0, R96, PT ;  /* 0x000000600000720c */ /* 0x000fda0003f04270 */
[----:B------:R-:W-:Y:S05]  /*24b0*/  @!P0 BRA `(.L_x_182) ;  /* 0x0000511000008947 */ /* 0x000fea0003800000 */
[----:B------:R-:W-:Y:S01]  /*24c0*/  SHF.R.S32.HI R2, RZ, 0x1f, R11 ;  /* 0x0000001fff027819 */ /* 0x000fe2000001140b */
[----:B------:R-:W-:Y:S01]  /*24d0*/  IMAD.IADD R117, R69, 0x1, -R247 ;  /* 0x0000000145757824 */ /* 0x000fe200078e0af7 */
[C---:B------:R-:W-:Y:S01]  /*24e0*/  IADD3 R72, P0, R247.reuse, R11, RZ ;  /* 0x0000000bf7487210 */ /* 0x040fe20007f1e0ff */
[----:B------:R-:W-:Y:S01]  /*24f0*/  IMAD.MOV.U32 R5, RZ, RZ, c[0x0][0x238] ;  /* 0x00008e00ff057624 */ /* 0x000fe200078e00ff */
[----:B------:R-:W-:Y:S01]  /*2500*/  LOP3.LUT R22, R238, 0xffff, RZ, 0xc0, !PT ;  /* 0x0000ffffee167812 */ /* 0x000fe200078ec0ff */
[----:B------:R-:W-:Y:S01]  /*2510*/  IMAD.MOV.U32 R128, RZ, RZ, 0x6 ;  /* 0x00000006ff807424 */ /* 0x000fe200078e00ff */
[----:B------:R-:W-:Y:S01]  /*2520*/  LEA.HI.X.SX32 R73, R247, R2, 0x1, P0 ;  /* 0x00000002f7497211 */ /* 0x000fe200000f0eff */
[----:B------:R-:W-:Y:S01]  /*2530*/  IMAD.WIDE.U32 R2, R72, c[0x0][0x238], R210 ;  /* 0x00008e0048027a25 */ /* 0x000fe200078e00d2 */
[----:B------:R-:W-:Y:S02]  /*2540*/  IADD3 R59, R0, -0x1, RZ ;  /* 0xffffffff003b7810 */ /* 0x000fe40007ffe0ff */
[----:B------:R-:W-:Y:S01]  /*2550*/  SEL R10, R244, RZ, !P6 ;  /* 0x000000fff40a7207 */ /* 0x000fe20007000000 */
[----:B------:R-:W-:Y:S01]  /*2560*/  IMAD R4, R73, c[0x0][0x238], RZ ;  /* 0x00008e0049047a24 */ /* 0x000fe200078e02ff */
[----:B------:R-:W-:Y:S01]  /*2570*/  SEL R11, R243, RZ, !P6 ;  /* 0x000000fff30b7207 */ /* 0x000fe20007000000 */
[----:B------:R-:W-:Y:S01]  /*2580*/  IMAD R0, R59, -0x40, R117 ;  /* 0xffffffc03b007824 */ /* 0x000fe200078e0275 */
[C---:B------:R-:W-:Y:S01]  /*2590*/  SHF.L.U64.HI R124, R5.reuse, R128, c[0x0][0x23c] ;  /* 0x00008f00057c7619 */ /* 0x040fe20000010280 */
[----:B------:R-:W-:Y:S01]  /*25a0*/  IMAD R4, R72, c[0x0][0x23c], R4 ;  /* 0x00008f0048047a24 */ /* 0x000fe200078e0204 */
[----:B------:R-:W-:Y:S01]  /*25b0*/  ISETP.NE.U32.AND P2, PT, RZ, c[0x0][0x340], PT ;  /* 0x0000d000ff007a0c */ /* 0x000fe20003f45070 */
[----:B------:R-:W-:Y:S01]  /*25c0*/  IMAD.SHL.U32 R129, R5, 0x40, RZ ;  /* 0x0000004005817824 */ /* 0x000fe200078e00ff */
[C---:B------:R-:W-:Y:S01]  /*25d0*/  ISETP.GT.AND P0, PT, R0.reuse, 0x20, PT ;  /* 0x000000200000780c */ /* 0x040fe20003f04270 */
[----:B------:R-:W-:Y:S01]  /*25e0*/  IMAD.IADD R3, R3, 0x1, R4 ;  /* 0x0000000103037824 */ /* 0x000fe200078e0204 */
[----:B------:R-:W-:Y:S01]  /*25f0*/  ISETP.GE.AND P1, PT, R0, 0x1, PT ;  /* 0x000000010000780c */ /* 0x000fe20003f26270 */
[----:B------:R-:W-:Y:S01]  /*2600*/  IMAD R4, R10, c[0x0][0x248], RZ ;  /* 0x000092000a047a24 */ /* 0x000fe200078e02ff */
[----:B------:R-:W-:Y:S01]  /*2610*/  ISETP.NE.AND.EX P3, PT, RZ, c[0x0][0x344], PT, P2 ;  /* 0x0000d100ff007a0c */ /* 0x000fe20003f65320 */
[----:B------:R-:W-:Y:S01]  /*2620*/  IMAD.WIDE.U32 R2, R22, c[0x0][0x240], R2 ;  /* 0x0000900016027a25 */ /* 0x000fe200078e0002 */
[----:B------:R-:W-:-:S02]  /*2630*/  ISETP.GE.AND P6, PT, R210, c[0x0][0x1d4], PT ;  /* 0x00007500d2007a0c */ /* 0x000fc40003fc6270 */
[----:B------:R-:W-:Y:S01]  /*2640*/  ISETP.GE.AND P5, PT, R208, c[0x0][0x1d4], PT ;  /* 0x00007500d0007a0c */ /* 0x000fe20003fa6270 */
[----:B------:R-:W-:Y:S01]  /*2650*/  IMAD R3, R22, c[0x0][0x244], R3 ;  /* 0x0000910016037a24 */ /* 0x000fe200078e0203 */
[----:B------:R-:W-:Y:S01]  /*2660*/  ISETP.GE.AND P4, PT, R209, c[0x0][0x1d4], PT ;  /* 0x00007500d1007a0c */ /* 0x000fe20003f86270 */
[C---:B------:R-:W-:Y:S01]  /*2670*/  IMAD R4, R11.reuse, c[0x0][0x24c], R4 ;  /* 0x000093000b047a24 */ /* 0x040fe200078e0204 */
[----:B------:R-:W-:Y:S01]  /*2680*/  P2R R9, PR, RZ, 0x8 ;  /* 0x00000008ff097803 */ /* 0x000fe20000000000 */
[----:B------:R-:W-:Y:S01]  /*2690*/  IMAD.WIDE.U32 R80, R11, c[0x0][0x248], R2 ;  /* 0x000092000b507a25 */ /* 0x000fe200078e0002 */
[----:B------:R-:W-:-:S03]  /*26a0*/  SHF.R.S32.HI R3, RZ, 0x1f, R59 ;  /* 0x0000001fff037819 */ /* 0x000fc6000001143b */
[----:B------:R-:W-:Y:S02]  /*26b0*/  IMAD.IADD R79, R81, 0x1, R4 ;  /* 0x00000001514f7824 */ /* 0x000fe400078e0204 */
[----:B------:R-:W-:Y:S02]  /*26c0*/  IMAD.MOV.U32 R78, RZ, RZ, R80 ;  /* 0x000000ffff4e7224 */ /* 0x000fe400078e0050 */
[----:B------:R-:W-:Y:S02]  /*26d0*/  IMAD R2, R124, R59, RZ ;  /* 0x0000003b7c027224 */ /* 0x000fe400078e02ff */
[----:B------:R-:W-:Y:S02]  /*26e0*/  IMAD.MOV.U32 R123, RZ, RZ, 0x5 ;  /* 0x00000005ff7b7424 */ /* 0x000fe400078e00ff */
[----:B------:R-:W-:-:S03]  /*26f0*/  IMAD.WIDE.U32 R6, R59, R129, R78 ;  /* 0x000000813b067225 */ /* 0x000fc600078e004e */
[C---:B------:R-:W-:Y:S01]  /*2700*/  SHF.L.U64.HI R123, R5.reuse, R123, c[0x0][0x23c] ;  /* 0x00008f00057b7619 */ /* 0x040fe2000001027b */
[----:B------:R-:W-:Y:S01]  /*2710*/  IMAD.SHL.U32 R132, R5, 0x20, RZ ;  /* 0x0000002005847824 */ /* 0x000fe200078e00ff */
[----:B------:R-:W-:Y:S01]  /*2720*/  @P1 LEA R4, P3, R6, c[0x0][0x220], 0x1 ;  /* 0x0000880006041a11 */ /* 0x000fe200078608ff */
[----:B------:R-:W-:-:S03]  /*2730*/  IMAD R0, R3, R129, R2 ;  /* 0x0000008103007224 */ /* 0x000fc600078e0202 */
[----:B------:R-:W-:Y:S01]  /*2740*/  @P0 IADD3 R3, P2, R132, R6, RZ ;  /* 0x0000000684030210 */ /* 0x000fe20007f5e0ff */
[----:B------:R-:W-:-:S04]  /*2750*/  IMAD.IADD R0, R7, 0x1, R0 ;  /* 0x0000000107007824 */ /* 0x000fc800078e0200 */
[----:B------:R-:W-:Y:S01]  /*2760*/  @P0 IMAD.X R7, R0, 0x1, R123, P2 ;  /* 0x0000000100070824 */ /* 0x000fe200010e067b */
[----:B------:R-:W-:Y:S02]  /*2770*/  @P0 LEA R2, P2, R3, c[0x0][0x220], 0x1 ;  /* 0x0000880003020a11 */ /* 0x000fe400078408ff */
[----:B------:R-:W-:Y:S02]  /*2780*/  @P1 LEA.HI.X R5, R6, c[0x0][0x224], R0, 0x1, P3 ;  /* 0x0000890006051a11 */ /* 0x000fe400018f0c00 */
[----:B------:R-:W-:Y:S02]  /*2790*/  ISETP.NE.AND P3, PT, R9, RZ, PT ;  /* 0x000000ff0900720c */ /* 0x000fe40003f65270 */
[----:B------:R-:W-:Y:S01]  /*27a0*/  @P0 LEA.HI.X R3, R3, c[0x0][0x224], R7, 0x1, P2 ;  /* 0x0000890003030a11 */ /* 0x000fe200010f0c07 */
[----:B------:R-:W-:Y:S01]  /*27b0*/  @!PT LDS RZ, [RZ] ;  /* 0x00000000fffff984 */ /* 0x000fe20000000800 */
[----:B------:R-:W-:Y:S01]  /*27c0*/  @!PT LDS RZ, [RZ] ;  /* 0x00000000fffff984 */ /* 0x000fe20000000800 */
[----:B------:R-:W-:Y:S01]  /*27d0*/  @!PT LDS RZ, [RZ] ;  /* 0x00000000fffff984 */ /* 0x000fe20000000800 */
[----:B------:R1:W-:Y:S04]  /*27e0*/  @P1 LDGSTS.E.BYPASS.LTC128B.128 [R192+0x6100], [R4.64], !P6 ;  /* 0x0610000004c01fae */ /* 0x0003e8000f101d4a */
[----:B------:R1:W-:Y:S04]  /*27f0*/  @P1 LDGSTS.E.BYPASS.LTC128B.128 [R192+0x8100], [R4.64+0x80], !P5 ;  /* 0x0810008004c01fae */ /* 0x0003e8000e901d4a */
[----:B------:R1:W-:Y:S02]  /*2800*/  @P1 LDGSTS.E.BYPASS.LTC128B.128 [R192+0xa100], [R4.64+0x100], !P4 ;  /* 0x0a10010004c01fae */ /* 0x0003e4000e101d4a */
[----:B------:R-:W-:-:S02]  /*2810*/  @P3 IADD3 R6, P2, R241, c[0x0][0x340], RZ ;  /* 0x0000d000f1063a10 */ /* 0x000fc40007f5e0ff */
[----:B------:R2:W-:Y:S02]  /*2820*/  @P0 LDGSTS.E.BYPASS.LTC128B.128 [R192+0x7100], [R2.64], !P6 ;  /* 0x0710000002c00fae */ /* 0x0005e4000f101d4a */
[----:B------:R-:W-:Y:S02]  /*2830*/  @P3 IADD3.X R7, R242, c[0x0][0x344], RZ, P2, !PT ;  /* 0x0000d100f2073a10 */ /* 0x000fe400017fe4ff */
[----:B------:R2:W-:Y:S04]  /*2840*/  @P0 LDGSTS.E.BYPASS.LTC128B.128 [R192+0x9100], [R2.64+0x80], !P5 ;  /* 0x0910008002c00fae */ /* 0x0005e8000e901d4a */
[----:B------:R2:W-:Y:S01]  /*2850*/  @P0 LDGSTS.E.BYPASS.LTC128B.128 [R192+0xb100], [R2.64+0x100], !P4 ;  /* 0x0b10010002c00fae */ /* 0x0005e2000e101d4a */
[----:B------:R-:W-:Y:S02]  /*2860*/  ISETP.NE.AND P0, PT, R9, RZ, PT ;  /* 0x000000ff0900720c */ /* 0x000fe40003f05270 */
[----:B------:R-:W-:-:S02]  /*2870*/  ISETP.GE.AND P1, PT, R102, c[0x0][0x27c], PT ;  /* 0x00009f0066007a0c */ /* 0x000fc40003f26270 */
[C---:B------:R-:W-:Y:S02]  /*2880*/  IADD3 R25, R102.reuse, 0x20, RZ ;  /* 0x0000002066197810 */ /* 0x040fe40007ffe0ff */
[----:B------:R-:W-:Y:S01]  /*2890*/  IADD3 R24, R102, 0x40, RZ ;  /* 0x0000004066187810 */ /* 0x000fe20007ffe0ff */
[----:B------:R-:W-:Y:S01]  /*28a0*/  IMAD.MOV.U32 R122, RZ, RZ, c[0x0][0x27c] ;  /* 0x00009f00ff7a7624 */ /* 0x000fe200078e00ff */
[----:B------:R-:W-:Y:S01]  /*28b0*/  ISETP.GE.AND P2, PT, R25, c[0x0][0x27c], PT ;  /* 0x00009f0019007a0c */ /* 0x000fe20003f46270 */
[----:B------:R-:W0:Y:S04]  /*28c0*/  LDGDEPBAR ;  /* 0x00000000000079af */ /* 0x000e280000000000 */
[----:B------:R-:W3:Y:S01]  /*28d0*/  @P0 LDG.E R0, [R6.64] ;  /* 0x0000000a06000981 */ /* 0x000ee2000c1e1900 */
[----:B------:R-:W-:Y:S01]  /*28e0*/  LOP3.LUT R214, R214, 0xfffffffd, RZ, 0xc0, !PT ;  /* 0xfffffffdd6d67812 */ /* 0x000fe200078ec0ff */
[----:B------:R-:W-:Y:S01]  /*28f0*/  WARPSYNC 0xffffffff ;  /* 0xffffffff00007948 */ /* 0x000fe20003800000 */
[----:B------:R-:W-:Y:S01]  /*2900*/  ISETP.GE.AND P3, PT, R24, c[0x0][0x27c], PT ;  /* 0x00009f0018007a0c */ /* 0x000fe20003f66270 */
[----:B------:R-:W-:Y:S01]  /*2910*/  IMAD.SHL.U32 R122, R122, 0x2, RZ ;  /* 0x000000027a7a7824 */ /* 0x000fe200078e00ff */
[----:B------:R-:W-:-:S02]  /*2920*/  @P1 LOP3.LUT R214, R214, 0x2, RZ, 0xfc, !PT ;  /* 0x00000002d6d61812 */ /* 0x000fc400078efcff */
[----:B------:R-:W-:Y:S02]  /*2930*/  SHF.R.S32.HI R107, RZ, 0x1f, R106 ;  /* 0x0000001fff6b7819 */ /* 0x000fe4000001146a */
[----:B------:R-:W-:Y:S02]  /*2940*/  LOP3.LUT R214, R214, 0xfffffff7, RZ, 0xc0, !PT ;  /* 0xfffffff7d6d67812 */ /* 0x000fe400078ec0ff */
[----:B-1----:R-:W-:Y:S02]  /*2950*/  SHF.R.S32.HI R4, RZ, 0x1f, R212 ;  /* 0x0000001fff047819 */ /* 0x002fe400000114d4 */
[----:B------:R-:W-:Y:S02]  /*2960*/  LOP3.LUT R214, R214, 0xfffffffb, RZ, 0xc0, !PT ;  /* 0xfffffffbd6d67812 */ /* 0x000fe400078ec0ff */
[----:B-----5:R-:W-:Y:S02]  /*2970*/  SHF.R.S32.HI R18, RZ, 0x1f, R126 ;  /* 0x0000001fff127819 */ /* 0x020fe4000001147e */
[----:B------:R-:W-:-:S04]  /*2980*/  @P2 LOP3.LUT R214, R214, 0x4, RZ, 0xfc, !PT ;  /* 0x00000004d6d62812 */ /* 0x000fc800078efcff */
[----:B------:R-:W-:Y:S02]  /*2990*/  @P3 LOP3.LUT R214, R214, 0x8, RZ, 0xfc, !PT ;  /* 0x00000008d6d63812 */ /* 0x000fe400078efcff */
[----:B---3--:R-:W-:Y:S01]  /*29a0*/  @P0 SHF.R.S32.HI R17, RZ, 0x1f, R0 ;  /* 0x0000001fff110819 */ /* 0x008fe20000011400 */
[----:B------:R-:W-:Y:S02]  /*29b0*/  @!P0 IMAD.MOV.U32 R0, RZ, RZ, R243 ;  /* 0x000000ffff008224 */ /* 0x000fe400078e00f3 */
[----:B------:R-:W-:Y:S02]  /*29c0*/  @!P0 IMAD.MOV.U32 R17, RZ, RZ, R244 ;  /* 0x000000ffff118224 */ /* 0x000fe400078e00f4 */
[----:B--2---:R-:W-:Y:S01]  /*29d0*/  IMAD.MOV.U32 R125, RZ, RZ, c[0x0][0x280] ;  /* 0x0000a000ff7d7624 */ /* 0x004fe200078e00ff */
[----:B------:R-:W-:Y:S01]  /*29e0*/  BAR.SYNC.DEFER_BLOCKING 0x0 ;  /* 0x0000000000007b1d */ /* 0x000fe20000010000 */
[----:B------:R-:W-:Y:S01]  /*29f0*/  IMAD.MOV.U32 R5, RZ, RZ, c[0x0][0x290] ;  /* 0x0000a400ff057624 */ /* 0x000fe200078e00ff */
[----:B------:R-:W-:Y:S01]  /*2a00*/  MOV R134, c[0x0][0x27c] ;  /* 0x00009f0000867a02 */ /* 0x000fe20000000f00 */
[----:B------:R-:W-:Y:S01]  /*2a10*/  IMAD.WIDE.U32 R2, R22, c[0x0][0x260], R210 ;  /* 0x0000980016027a25 */ /* 0x000fe200078e00d2 */
[----:B------:R-:W-:-:S02]  /*2a20*/  SHF.L.U64.HI R125, R125, R128, c[0x0][0x284] ;  /* 0x0000a1007d7d7619 */ /* 0x000fc40000010280 */
[----:B------:R-:W-:Y:S01]  /*2a30*/  SHF.L.U64.HI R128, R5, R128, c[0x0][0x294] ;  /* 0x0000a50005807619 */ /* 0x000fe20000010280 */
[----:B------:R-:W-:Y:S01]  /*2a40*/  IMAD R6, R4, c[0x0][0x280], RZ ;  /* 0x0000a00004067a24 */ /* 0x000fe200078e02ff */
[----:B------:R-:W-:Y:S01]  /*2a50*/  ISETP.GE.AND P0, PT, R134, 0x1, PT ;  /* 0x000000018600780c */ /* 0x000fe20003f06270 */
[----:B------:R-:W-:Y:S01]  /*2a60*/  IMAD.IADD R118, R8, 0x1, R12 ;  /* 0x0000000108767824 */ /* 0x000fe200078e020c */
[----:B------:R-:W-:Y:S01]  /*2a70*/  LOP3.LUT R214, R214, 0xffffffef, RZ, 0xc0, !PT ;  /* 0xffffffefd6d67812 */ /* 0x000fe200078ec0ff */
[----:B------:R-:W-:Y:S01]  /*2a80*/  IMAD R8, R4, c[0x0][0x290], RZ ;  /* 0x0000a40004087a24 */ /* 0x000fe200078e02ff */
[----:B------:R-:W-:Y:S01]  /*2a90*/  ULDC UR6, c[0x0][0x280] ;  /* 0x0000a00000067ab9 */ /* 0x000fe20000000800 */
[----:B------:R-:W-:Y:S01]  /*2aa0*/  IMAD R3, R22, c[0x0][0x264], R3 ;  /* 0x0000990016037a24 */ /* 0x000fe200078e0203 */
[----:B------:R-:W-:Y:S01]  /*2ab0*/  LOP3.LUT R214, R214, 0xfffffffe, RZ, 0xc0, !PT ;  /* 0xfffffffed6d67812 */ /* 0x000fe200078ec0ff */
[C---:B------:R-:W-:Y:S01]  /*2ac0*/  IMAD R6, R212.reuse, c[0x0][0x284], R6 ;  /* 0x0000a100d4067a24 */ /* 0x040fe200078e0206 */
[----:B------:R-:W-:Y:S01]  /*2ad0*/  ULDC UR7, c[0x0][0x290] ;  /* 0x0000a40000077ab9 */ /* 0x000fe20000000800 */
[----:B------:R-:W-:Y:S01]  /*2ae0*/  IMAD.WIDE.U32 R4, R212, c[0x0][0x280], R106 ;  /* 0x0000a000d4047a25 */ /* 0x000fe200078e006a */
[----:B------:R-:W-:-:S02]  /*2af0*/  USHF.L.U32 UR6, UR6, 0x6, URZ ;  /* 0x0000000606067899 */ /* 0x000fc4000800063f */
[----:B------:R-:W-:Y:S01]  /*2b00*/  USHF.L.U32 UR7, UR7, 0x6, URZ ;  /* 0x0000000607077899 */ /* 0x000fe2000800063f */
[----:B------:R-:W-:Y:S01]  /*2b10*/  IMAD R7, R10, c[0x0][0x268], RZ ;  /* 0x00009a000a077a24 */ /* 0x000fe200078e02ff */
[----:B------:R-:W-:Y:S01]  /*2b20*/  IADD3 R9, R5, R6, RZ ;  /* 0x0000000605097210 */ /* 0x000fe20007ffe0ff */
[----:B------:R-:W-:Y:S01]  /*2b30*/  IMAD.WIDE.U32 R70, R11, c[0x0][0x268], R2 ;  /* 0x00009a000b467a25 */ /* 0x000fe200078e0002 */
[----:B------:R-:W-:Y:S01]  /*2b40*/  SEL R5, RZ, c[0x0][0x27c], !P1 ;  /* 0x00009f00ff057a07 */ /* 0x000fe20004800000 */
[----:B------:R-:W-:Y:S02]  /*2b50*/  ULDC.U8 UR5, c[0x0][0x298] ;  /* 0x0000a60000057ab9 */ /* 0x000fe40000000000 */
[----:B------:R-:W-:-:S04]  /*2b60*/  IMAD.WIDE.U32 R2, R212, c[0x0][0x290], R106 ;  /* 0x0000a400d4027a25 */ /* 0x000fc800078e006a */
[C---:B------:R-:W-:Y:S02]  /*2b70*/  IMAD R15, R212.reuse, c[0x0][0x294], R8 ;  /* 0x0000a500d40f7a24 */ /* 0x040fe400078e0208 */
[----:B------:R-:W-:Y:S02]  /*2b80*/  IMAD R23, R11, c[0x0][0x26c], R7 ;  /* 0x00009b000b177a24 */ /* 0x000fe400078e0207 */
[----:B------:R-:W-:-:S03]  /*2b90*/  IMAD.WIDE.U32 R10, R212, c[0x0][0x280], R102 ;  /* 0x0000a000d40a7a25 */ /* 0x000fc600078e0066 */
[----:B------:R-:W-:Y:S01]  /*2ba0*/  IADD3 R74, R71, R23, RZ ;  /* 0x00000017474a7210 */ /* 0x000fe20007ffe0ff */
[----:B------:R-:W-:Y:S01]  /*2bb0*/  IMAD.IADD R7, R3, 0x1, R15 ;  /* 0x0000000103077824 */ /* 0x000fe200078e020f */
[----:B------:R-:W-:Y:S01]  /*2bc0*/  IADD3 R3, R102, R5, RZ ;  /* 0x0000000566037210 */ /* 0x000fe20007ffe0ff */
[----:B------:R-:W-:Y:S01]  /*2bd0*/  IMAD.MOV.U32 R8, RZ, RZ, R4 ;  /* 0x000000ffff087224 */ /* 0x000fe200078e0004 */
[----:B------:R-:W-:Y:S01]  /*2be0*/  SEL R4, RZ, c[0x0][0x27c], !P2 ;  /* 0x00009f00ff047a07 */ /* 0x000fe20005000000 */
[----:B------:R-:W-:Y:S01]  /*2bf0*/  IMAD.IADD R5, R6, 0x1, R11 ;  /* 0x0000000106057824 */ /* 0x000fe200078e020b */
[----:B------:R-:W-:Y:S01]  /*2c00*/  SEL R11, RZ, c[0x0][0x27c], !P3 ;  /* 0x00009f00ff0b7a07 */ /* 0x000fe20005800000 */
[----:B------:R-:W-:Y:S01]  /*2c10*/  IMAD.MOV.U32 R6, RZ, RZ, R2 ;  /* 0x000000ffff067224 */ /* 0x000fe200078e0002 */
[----:B------:R-:W-:Y:S01]  /*2c20*/  IADD3 R14, R25, R4, RZ ;  /* 0x00000004190e7210 */ /* 0x000fe20007ffe0ff */
[----:B------:R-:W-:Y:S01]  /*2c30*/  IMAD.MOV.U32 R4, RZ, RZ, R10 ;  /* 0x000000ffff047224 */ /* 0x000fe200078e000a */
[----:B------:R-:W-:Y:S01]  /*2c40*/  SHF.R.S32.HI R2, RZ, 0x1f, R3 ;  /* 0x0000001fff027819 */ /* 0x000fe20000011403 */
[----:B------:R-:W-:Y:S01]  /*2c50*/  IMAD.IADD R13, R24, 0x1, R11 ;  /* 0x00000001180d7824 */ /* 0x000fe200078e020b */
[----:B------:R-:W-:Y:S01]  /*2c60*/  SHF.R.S32.HI R10, RZ, 0x1f, R14 ;  /* 0x0000001fff0a7819 */ /* 0x000fe2000001140e */
[----:B------:R-:W-:Y:S01]  /*2c70*/  IMAD.MOV.U32 R135, RZ, RZ, c[0x0][0x2b8] ;  /* 0x0000ae00ff877624 */ /* 0x000fe200078e00ff */
[-C--:B------:R-:W-:Y:S01]  /*2c80*/  LEA.HI R12, R2, R3.reuse, RZ, 0x3 ;  /* 0x00000003020c7211 */ /* 0x080fe200078f18ff */
[----:B------:R-:W-:Y:S01]  /*2c90*/  IMAD.WIDE.U32 R94, R0, c[0x0][0x2b0], RZ ;  /* 0x0000ac00005e7a25 */ /* 0x000fe200078e00ff */
[----:B------:R-:W-:-:S02]  /*2ca0*/  LEA.HI R19, R2, R3, RZ, 0x6 ;  /* 0x0000000302137211 */ /* 0x000fc400078f30ff */
[----:B------:R-:W-:Y:S01]  /*2cb0*/  SHF.R.S32.HI R16, RZ, 0x1f, R13 ;  /* 0x0000001fff107819 */ /* 0x000fe2000001140d */
[----:B------:R-:W-:Y:S01]  /*2cc0*/  IMAD.WIDE.U32 R2, R212, c[0x0][0x290], R102 ;  /* 0x0000a400d4027a25 */ /* 0x000fe200078e0066 */
[CC--:B------:R-:W-:Y:S02]  /*2cd0*/  LEA.HI R11, R10.reuse, R14.reuse, RZ, 0x3 ;  /* 0x0000000e0a0b7211 */ /* 0x0c0fe400078f18ff */
[----:B------:R-:W-:Y:S01]  /*2ce0*/  LEA.HI R14, R10, R14, RZ, 0x6 ;  /* 0x0000000e0a0e7211 */ /* 0x000fe200078f30ff */
[----:B------:R-:W-:Y:S01]  /*2cf0*/  IMAD.SHL.U32 R19, R19, 0x40, RZ ;  /* 0x0000004013137824 */ /* 0x000fe200078e00ff */
[-C--:B------:R-:W-:Y:S01]  /*2d00*/  LEA.HI R10, R16, R13.reuse, RZ, 0x3 ;  /* 0x0000000d100a7211 */ /* 0x080fe200078f18ff */
[----:B------:R-:W-:Y:S01]  /*2d10*/  IMAD.WIDE.U32 R86, R126, c[0x0][0x290], R6 ;  /* 0x0000a4007e567a25 */ /* 0x000fe200078e0006 */
[----:B------:R-:W-:Y:S02]  /*2d20*/  LEA.HI R13, R16, R13, RZ, 0x6 ;  /* 0x0000000d100d7211 */ /* 0x000fe400078f30ff */
[----:B------:R-:W-:Y:S01]  /*2d30*/  IADD3 R3, R15, R3, RZ ;  /* 0x000000030f037210 */ /* 0x000fe20007ffe0ff */
[----:B------:R-:W-:Y:S01]  /*2d40*/  IMAD.SHL.U32 R16, R14, 0x40, RZ ;  /* 0x000000400e107824 */ /* 0x000fe200078e00ff */
[----:B------:R-:W-:Y:S01]  /*2d50*/  LOP3.LUT R15, R218, 0x38, R12, 0xf8, !PT ;  /* 0x00000038da0f7812 */ /* 0x000fe200078ef80c */
[----:B------:R-:W-:Y:S01]  /*2d60*/  IMAD.WIDE.U32 R92, R22, c[0x0][0x1e8], RZ ;  /* 0x00007a00165c7a25 */ /* 0x000fe200078e00ff */
[----:B------:R-:W-:-:S02]  /*2d70*/  LOP3.LUT R14, R218, 0x38, R11, 0xf8, !PT ;  /* 0x00000038da0e7812 */ /* 0x000fc400078ef80b */
[----:B------:R-:W-:Y:S01]  /*2d80*/  SHF.L.U32 R13, R13, 0x6, RZ ;  /* 0x000000060d0d7819 */ /* 0x000fe200000006ff */
[----:B------:R-:W-:Y:S01]  /*2d90*/  IMAD.WIDE.U32 R90, R22, c[0x0][0x210], RZ ;  /* 0x00008400165a7a25 */ /* 0x000fe200078e00ff */
[----:B------:R-:W-:Y:S02]  /*2da0*/  LOP3.LUT R20, R218, 0x38, R10, 0xf8, !PT ;  /* 0x00000038da147812 */ /* 0x000fe400078ef80a */
[----:B------:R-:W-:Y:S01]  /*2db0*/  LOP3.LUT R21, R19, 0x7ffff000, RZ, 0xc0, !PT ;  /* 0x7ffff00013157812 */ /* 0x000fe200078ec0ff */
[----:B------:R-:W-:Y:S01]  /*2dc0*/  IMAD.WIDE.U32 R88, R126, c[0x0][0x280], R8 ;  /* 0x0000a0007e587a25 */ /* 0x000fe200078e0008 */
[-C--:B------:R-:W-:Y:S02]  /*2dd0*/  LOP3.LUT R19, R15, R219.reuse, RZ, 0x3c, !PT ;  /* 0x000000db0f137212 */ /* 0x080fe400078e3cff */
[----:B------:R-:W-:Y:S01]  /*2de0*/  LOP3.LUT R15, R14, R219, RZ, 0x3c, !PT ;  /* 0x000000db0e0f7212 */ /* 0x000fe200078e3cff */
[----:B------:R-:W-:Y:S01]  /*2df0*/  IMAD.WIDE.U32 R84, R126, c[0x0][0x280], R4 ;  /* 0x0000a0007e547a25 */ /* 0x000fe200078e0004 */
[----:B------:R-:W-:-:S02]  /*2e00*/  ISETP.NE.AND P1, PT, R135, 0x1, PT ;  /* 0x000000018700780c */ /* 0x000fc40003f25270 */
[----:B------:R-:W-:Y:S01]  /*2e10*/  LOP3.LUT R14, R13, 0x7ffff000, RZ, 0xc0, !PT ;  /* 0x7ffff0000d0e7812 */ /* 0x000fe200078ec0ff */
[----:B------:R-:W-:Y:S01]  /*2e20*/  IMAD.WIDE.U32 R82, R126, c[0x0][0x290], R2 ;  /* 0x0000a4007e527a25 */ /* 0x000fe200078e0002 */
[----:B------:R-:W-:Y:S02]  /*2e30*/  LOP3.LUT R13, R20, R219, RZ, 0x3c, !PT ;  /* 0x000000db140d7212 */ /* 0x000fe400078e3cff */
[----:B------:R-:W-:Y:S01]  /*2e40*/  LOP3.LUT R16, R16, 0x7ffff000, RZ, 0xc0, !PT ;  /* 0x7ffff00010107812 */ /* 0x000fe200078ec0ff */
[----:B------:R-:W-:Y:S01]  /*2e50*/  IMAD R133, R240, 0x40, R212 ;  /* 0x00000040f0857824 */ /* 0x000fe200078e02d4 */
[--C-:B------:R-:W-:Y:S01]  /*2e60*/  IADD3 R21, R19, R21, R220.reuse ;  /* 0x0000001513157210 */ /* 0x100fe20007ffe0dc */
[----:B------:R-:W-:Y:S01]  /*2e70*/  IMAD R116, R22, c[0x0][0x1ec], R93 ;  /* 0x00007b0016747a24 */ /* 0x000fe200078e025d */
[--C-:B------:R-:W-:Y:S01]  /*2e80*/  IADD3 R19, R13, R14, R220.reuse ;  /* 0x0000000e0d137210 */ /* 0x100fe20007ffe0dc */
[----:B------:R-:W-:Y:S01]  /*2e90*/  IMAD R13, R17, c[0x0][0x2b0], RZ ;  /* 0x0000ac00110d7a24 */ /* 0x000fe200078e02ff */
[----:B------:R-:W-:Y:S01]  /*2ea0*/  IADD3 R20, R15, R16, R220 ;  /* 0x000000100f147210 */ /* 0x000fe20007ffe0dc */
[----:B------:R-:W-:Y:S01]  /*2eb0*/  IMAD R15, R18, c[0x0][0x290], RZ ;  /* 0x0000a400120f7a24 */ /* 0x000fe200078e02ff */
[----:B------:R-:W-:Y:S01]  /*2ec0*/  LOP3.LUT R77, R12, 0xfffffff8, RZ, 0xc0, !PT ;  /* 0xfffffff80c4d7812 */ /* 0x000fe200078ec0ff */
[----:B------:R-:W-:Y:S01]  /*2ed0*/  IMAD R16, R18, c[0x0][0x280], RZ ;  /* 0x0000a00012107a24 */ /* 0x000fe200078e02ff */
[----:B------:R-:W-:Y:S01]  /*2ee0*/  LOP3.LUT R76, R11, 0xfffffff8, RZ, 0xc0, !PT ;  /* 0xfffffff80b4c7812 */ /* 0x000fe200078ec0ff */
[----:B------:R-:W-:Y:S01]  /*2ef0*/  IMAD R14, R0, c[0x0][0x2b4], R13 ;  /* 0x0000ad00000e7a24 */ /* 0x000fe200078e020d */
[----:B------:R-:W-:Y:S01]  /*2f00*/  LOP3.LUT R75, R10, 0xfffffff8, RZ, 0xc0, !PT ;  /* 0xfffffff80a4b7812 */ /* 0x000fe200078ec0ff */
[----:B------:R-:W-:Y:S01]  /*2f10*/  IMAD R0, R126, c[0x0][0x294], R15 ;  /* 0x0000a5007e007a24 */ /* 0x000fe200078e020f */
[----:B------:R-:W-:Y:S01]  /*2f20*/  @P1 LOP3.LUT R214, R214, 0x1, RZ, 0xfc, !PT ;  /* 0x00000001d6d61812 */ /* 0x000fe200078efcff */
[----:B------:R-:W-:Y:S01]  /*2f30*/  IMAD R13, R126, c[0x0][0x284], R16 ;  /* 0x0000a1007e0d7a24 */ /* 0x000fe200078e0210 */
[----:B------:R-:W-:Y:S01]  /*2f40*/  SHF.R.S32.HI R113, RZ, 0x3, R12 ;  /* 0x00000003ff717819 */ /* 0x000fe2000001140c */
[----:B------:R-:W-:Y:S01]  /*2f50*/  IMAD R115, R22, c[0x0][0x214], R91 ;  /* 0x0000850016737a24 */ /* 0x000fe200078e025b */
[----:B------:R-:W-:Y:S01]  /*2f60*/  SHF.R.S32.HI R112, RZ, 0x3, R11 ;  /* 0x00000003ff707819 */ /* 0x000fe2000001140b */
[----:B------:R-:W-:Y:S01]  /*2f70*/  IMAD.IADD R114, R95, 0x1, R14 ;  /* 0x000000015f727824 */ /* 0x000fe200078e020e */
[----:B------:R-:W-:Y:S01]  /*2f80*/  SHF.R.S32.HI R111, RZ, 0x3, R10 ;  /* 0x00000003ff6f7819 */ /* 0x000fe2000001140a */
[----:B------:R-:W-:Y:S01]  /*2f90*/  IMAD.IADD R110, R89, 0x1, R13 ;  /* 0x00000001596e7824 */ /* 0x000fe200078e020d */
[----:B------:R-:W-:Y:S01]  /*2fa0*/  IADD3 R109, R87, R0, RZ ;  /* 0x00000000576d7210 */ /* 0x000fe20007ffe0ff */
[----:B------:R-:W-:Y:S01]  /*2fb0*/  IMAD.IADD R108, R13, 0x1, R85 ;  /* 0x000000010d6c7824 */ /* 0x000fe200078e0255 */
[----:B------:R-:W-:Y:S01]  /*2fc0*/  SHF.R.S32.HI R105, RZ, 0x1f, R77 ;  /* 0x0000001fff697819 */ /* 0x000fe2000001144d */
[----:B------:R-:W-:Y:S01]  /*2fd0*/  IMAD.IADD R100, R0, 0x1, R83 ;  /* 0x0000000100647824 */ /* 0x000fe200078e0253 */
[----:B------:R-:W-:Y:S01]  /*2fe0*/  SHF.R.S32.HI R104, RZ, 0x1f, R76 ;  /* 0x0000001fff687819 */ /* 0x000fe2000001144c */
[----:B------:R-:W-:Y:S01]  /*2ff0*/  IMAD.SHL.U32 R99, R21, 0x2, RZ ;  /* 0x0000000215637824 */ /* 0x000fe200078e00ff */
[----:B------:R-:W-:Y:S01]  /*3000*/  SHF.R.S32.HI R101, RZ, 0x1f, R75 ;  /* 0x0000001fff657819 */ /* 0x000fe2000001144b */
[----:B------:R-:W-:Y:S01]  /*3010*/  IMAD.SHL.U32 R97, R19, 0x2, RZ ;  /* 0x0000000213617824 */ /* 0x000fe200078e00ff */
[----:B------:R-:W-:-:S02]  /*3020*/  SHF.L.U32 R98, R20, 0x1, RZ ;  /* 0x0000000114627819 */ /* 0x000fc400000006ff */
[----:B------:R-:W-:Y:S02]  /*3030*/  @P0 LOP3.LUT R214, R214, 0x10, RZ, 0xfc, !PT ;  /* 0x00000010d6d60812 */ /* 0x000fe400078efcff */
.L_x_207:
[----:B------:R-:W-:Y:S01]  /*3040*/  IMAD.SHL.U32 R66, R59, 0x40, RZ ;  /* 0x000000403b427824 */ /* 0x000fe200078e00ff */
[----:B------:R-:W-:Y:S04]  /*3050*/  DEPBAR.LE SB0, 0x0 ;  /* 0x000080000000791a */ /* 0x000fe80000000000 */
[----:B-1----:R-:W-:Y:S01]  /*3060*/  IMAD.IADD R2, R133, 0x1, R66 ;  /* 0x0000000185027824 */ /* 0x002fe200078e0242 */
[----:B------:R-:W-:Y:S01]  /*3070*/  ISETP.NE.AND P1, PT, R135, 0x1, PT ;  /* 0x000000018700780c */ /* 0x000fe20003f25270 */
[----:B------:R-:W-:Y:S01]  /*3080*/  IMAD.MOV.U32 R63, RZ, RZ, RZ ;  /* 0x000000ffff3f7224 */ /* 0x000fe200078e00ff */
[----:B------:R-:W-:Y:S01]  /*3090*/  WARPSYNC 0xffffffff ;  /* 0xffffffff00007948 */ /* 0x000fe20003800000 */
[----:B------:R-:W-:Y:S01]  /*30a0*/  IMAD.IADD R0, R118, 0x1, R2 ;  /* 0x0000000176007824 */ /* 0x000fe200078e0202 */
[----:B------:R-:W-:Y:S01]  /*30b0*/  ISETP.GE.AND P0, PT, R2, R69, PT ;  /* 0x000000450200720c */ /* 0x000fe20003f06270 */
[----:B------:R-:W-:Y:S01]  /*30c0*/  BSSY B1, `(.L_x_183) ;  /* 0x00003e1000017945 */ /* 0x000fe20003800000 */
[----:B------:R-:W-:Y:S01]  /*30d0*/  ISETP.GE.AND P2, PT, R134, 0x1, PT ;  /* 0x000000018600780c */ /* 0x000fe20003f46270 */
[----:B------:R-:W-:Y:S01]  /*30e0*/  IMAD.MOV.U32 R2, RZ, RZ, R0 ;  /* 0x000000ffff027224 */ /* 0x000fe200078e0000 */
[----:B------:R-:W-:Y:S05]  /*30f0*/  ISETP.GT.OR P0, PT, R133, 0x3f, P0 ;  /* 0x0000003f8500780c */ /* 0x000fea0000704670 */
        /* <DEDUP_REMOVED lines=11> */
[----:B------:R-:W-:Y:S01]  /*31b0*/  IMAD R0, R67, c[0x0][0x1e0], RZ ;  /* 0x0000780043007a24 */ /* 0x000fe200078e02ff */
[----:B------:R-:W-:Y:S03]  /*31c0*/  BAR.SYNC.DEFER_BLOCKING 0x0 ;  /* 0x0000000000007b1d */ /* 0x000fe60000010000 */
[----:B------:R-:W-:Y:S04]  /*31d0*/  IMAD R0, R64, c[0x0][0x1e4], R0 ;  /* 0x0000790040007a24 */ /* 0x000fe800078e0200 */
[----:B------:R-:W-:Y:S01]  /*31e0*/  IMAD.IADD R3, R3, 0x1, R0 ;  /* 0x0000000103037824 */ /* 0x000fe200078e0200 */
[----:B--2---:R-:W-:Y:S03]  /*31f0*/  SHF.R.S32.HI R68, RZ, 0x1f, R63 ;  /* 0x0000001fff447819 */ /* 0x004fe6000001143f */
[C---:B------:R-:W-:Y:S04]  /*3200*/  IMAD.WIDE.U32 R2, R63.reuse, c[0x0][0x1f0], R2 ;  /* 0x00007c003f027a25 */ /* 0x040fe800078e0002 */
[----:B------:R-:W-:Y:S01]  /*3210*/  IMAD R4, R68, c[0x0][0x1f0], RZ ;  /* 0x00007c0044047a24 */ /* 0x000fe200078e02ff */
[----:B------:R-:W-:Y:S03]  /*3220*/  IADD3 R0, P0, R92, R2, RZ ;  /* 0x000000025c007210 */ /* 0x000fe60007f1e0ff */
[----:B------:R-:W-:Y:S05]  /*3230*/  IMAD R4, R63, c[0x0][0x1f4], R4 ;  /* 0x00007d003f047a24 */ /* 0x000fea00078e0204 */
[----:B------:R-:W-:Y:S02]  /*3240*/  IADD3.X R2, R116, R3, R4, P0, !PT ;  /* 0x0000000374027210 */ /* 0x000fe400007fe404 */
[C---:B------:R-:W-:Y:S04]  /*3250*/  LEA R11, P0, R0.reuse, c[0x0][0x1c8], 0x1 ;  /* 0x00007200000b7a11 */ /* 0x040fe800078008ff */
[----:B------:R-:W-:Y:S01]  /*3260*/  LEA.HI.X R10, R0, c[0x0][0x1cc], R2, 0x1, P0 ;  /* 0x00007300000a7a11 */ /* 0x000fe200000f0c02 */
[----:B----4-:R-:W-:-:S05]  /*3270*/  @!P2 BRA `(.L_x_184) ;  /* 0x000039e00000a947 */ /* 0x010fca0003800000 */
[-C--:B------:R-:W-:Y:S01]  /*3280*/  IMAD R3, R125, R59.reuse, RZ ;  /* 0x0000003b7d037224 */ /* 0x080fe200078e02ff */
[----:B------:R-:W-:Y:S01]  /*3290*/  ISETP.NE.AND P0, PT, RZ, UR5, PT ;  /* 0x00000005ff007c0c */ /* 0x000fe2000bf05270 */
[----:B------:R-:W-:Y:S01]  /*32a0*/  IMAD R2, R128, R59, RZ ;  /* 0x0000003b80027224 */ /* 0x000fe200078e02ff */
[----:B------:R-:W-:Y:S01]  /*32b0*/  SHF.R.S32.HI R0, RZ, 0x1f, R59 ;  /* 0x0000001fff007819 */ /* 0x000fe2000001143b */
[----:B------:R-:W-:Y:S01]  /*32c0*/  IMAD.WIDE.U32 R8, R59, UR7, RZ ;  /* 0x000000073b087c25 */ /* 0x000fe2000f8e00ff */
[----:B------:R-:W-:Y:S03]  /*32d0*/  IADD3 R5, -R66, R69, RZ ;  /* 0x0000004542057210 */ /* 0x000fe60007ffe1ff */
[C---:B------:R-:W-:Y:S01]  /*32e0*/  IMAD R4, R0.reuse, UR6, R3 ;  /* 0x0000000600047c24 */ /* 0x040fe2000f8e0203 */
[----:B------:R-:W-:Y:S01]  /*32f0*/  IMNMX R65, R5, 0x40, PT ;  /* 0x0000004005417817 */ /* 0x000fe20003800200 */
[----:B------:R-:W-:Y:S02]  /*3300*/  IMAD R0, R0, UR7, R2 ;  /* 0x0000000700007c24 */ /* 0x000fe4000f8e0202 */
[----:B------:R-:W-:Y:S03]  /*3310*/  IMAD.WIDE.U32 R2, R59, UR6, RZ ;  /* 0x000000063b027c25 */ /* 0x000fe6000f8e00ff */
[----:B------:R-:W-:Y:S02]  /*3320*/  IADD3 R27, R9, R0, RZ ;  /* 0x00000000091b7210 */ /* 0x000fe40007ffe0ff */
[----:B------:R-:W-:Y:S01]  /*3330*/  IADD3 R26, R3, R4, RZ ;  /* 0x00000004031a7210 */ /* 0x000fe20007ffe0ff */
[----:B------:R-:W-:-:S05]  /*3340*/  @!P0 BRA `(.L_x_185) ;  /* 0x00001c7000008947 */ /* 0x000fca0003800000 */
[----:B------:R-:W-:Y:S01]  /*3350*/  ISETP.GE.AND P1, PT, R212, R65, PT ;  /* 0x00000041d400720c */ /* 0x000fe20003f26270 */
[----:B------:R-:W-:Y:S01]  /*3360*/  BSSY B0, `(.L_x_186) ;  /* 0x000003a000007945 */ /* 0x000fe20003800000 */
        /* <DEDUP_REMOVED lines=12> */
[----:B------:R-:W-:-:S05]  /*3430*/  @P1 BRA `(.L_x_187) ;  /* 0x000002c000001947 */ /* 0x000fca0003800000 */
[----:B------:R-:W-:Y:S01]  /*3440*/  IADD3 R0, P0, R88, R2, RZ ;  /* 0x0000000258007210 */ /* 0x000fe20007f1e0ff */
[----:B------:R-:W-:Y:S01]  /*3450*/  CS2R R30, SRZ ;  /* 0x00000000001e7805 */ /* 0x000fe2000001ff00 */
[----:B------:R-:W-:Y:S01]  /*3460*/  CS2R R32, SRZ ;  /* 0x0000000000207805 */ /* 0x000fe2000001ff00 */
[----:B------:R-:W-:Y:S01]  /*3470*/  CS2R R12, SRZ ;  /* 0x00000000000c7805 */ /* 0x000fe2000001ff00 */
[----:B------:R-:W-:Y:S01]  /*3480*/  CS2R R34, SRZ ;  /* 0x0000000000227805 */ /* 0x000fe2000001ff00 */
[----:B------:R-:W-:Y:S01]  /*3490*/  IMAD.X R2, R26, 0x1, R110, P0 ;  /* 0x000000011a027824 */ /* 0x000fe200000e066e */
[----:B------:R-:W-:Y:S01]  /*34a0*/  IADD3 R3, P0, R86, R8, RZ ;  /* 0x0000000856037210 */ /* 0x000fe20007f1e0ff */
[----:B------:R-:W-:Y:S01]  /*34b0*/  CS2R R14, SRZ ;  /* 0x00000000000e7805 */ /* 0x000fe2000001ff00 */
[----:B------:R-:W-:Y:S01]  /*34c0*/  CS2R R36, SRZ ;  /* 0x0000000000247805 */ /* 0x000fe2000001ff00 */
[----:B------:R-:W-:Y:S01]  /*34d0*/  CS2R R16, SRZ ;  /* 0x0000000000107805 */ /* 0x000fe2000001ff00 */
[----:B------:R-:W-:Y:S01]  /*34e0*/  CS2R R38, SRZ ;  /* 0x0000000000267805 */ /* 0x000fe2000001ff00 */
[----:B------:R-:W-:Y:S01]  /*34f0*/  IMAD.X R4, R27, 0x1, R109, P0 ;  /* 0x000000011b047824 */ /* 0x000fe200000e066d */
[C---:B------:R-:W-:Y:S01]  /*3500*/  LEA R6, P0, R0.reuse, c[0x0][0x270], 0x1 ;  /* 0x00009c0000067a11 */ /* 0x040fe200078008ff */
[----:B------:R-:W-:Y:S01]  /*3510*/  CS2R R18, SRZ ;  /* 0x0000000000127805 */ /* 0x000fe2000001ff00 */
[----:B------:R-:W-:Y:S01]  /*3520*/  CS2R R40, SRZ ;  /* 0x0000000000287805 */ /* 0x000fe2000001ff00 */
[----:B------:R-:W-:Y:S01]  /*3530*/  CS2R R20, SRZ ;  /* 0x0000000000147805 */ /* 0x000fe2000001ff00 */
[----:B------:R-:W-:Y:S02]  /*3540*/  LEA.HI.X R7, R0, c[0x0][0x274], R2, 0x1, P0 ;  /* 0x00009d0000077a11 */ /* 0x000fe400000f0c02 */
[C---:B------:R-:W-:Y:S04]  /*3550*/  LEA R2, P0, R3.reuse, c[0x0][0x288], 0x1 ;  /* 0x0000a20003027a11 */ /* 0x040fe800078008ff */
[----:B------:R-:W-:Y:S02]  /*3560*/  LEA.HI.X R3, R3, c[0x0][0x28c], R4, 0x1, P0 ;  /* 0x0000a30003037a11 */ /* 0x000fe400000f0c04 */
[----:B------:R-:W-:Y:S01]  /*3570*/  ISETP.GE.AND P0, PT, R106, c[0x0][0x27c], PT ;  /* 0x00009f006a007a0c */ /* 0x000fe20003f06270 */
[----:B------:R-:W-:Y:S11]  /*3580*/  CS2R R4, SRZ ;  /* 0x0000000000047805 */ /* 0x000ff6000001ff00 */
[----:B------:R-:W-:Y:S01]  /*3590*/  @!UPT UIADD3 URZ, URZ, URZ, URZ ;  /* 0x0000003f3f3ff290 */ /* 0x000fe2000fffe03f */
[----:B------:R1:W5:Y:S04]  /*35a0*/  @!P0 LDG.E.64 R30, [R6.64] ;  /* 0x0000000a061e8981 */ /* 0x000368000c1e1b00 */
[----:B------:R1:W5:Y:S01]  /*35b0*/  @!P0 LDG.E.64 R4, [R2.64] ;  /* 0x0000000a02048981 */ /* 0x000362000c1e1b00 */
[----:B------:R-:W-:Y:S11]  /*35c0*/  ISETP.GE.AND P0, PT, R144, c[0x0][0x27c], PT ;  /* 0x00009f0090007a0c */ /* 0x000ff60003f06270 */
[----:B------:R-:W-:Y:S02]  /*35d0*/  @!UPT UIADD3 URZ, URZ, URZ, URZ ;  /* 0x0000003f3f3ff290 */ /* 0x000fe4000fffe03f */
[----:B------:R1:W5:Y:S04]  /*35e0*/  @!P0 LDG.E.64 R32, [R6.64+0x20] ;  /* 0x0000200a06208981 */ /* 0x000368000c1e1b00 */
[----:B------:R1:W5:Y:S01]  /*35f0*/  @!P0 LDG.E.64 R12, [R2.64+0x20] ;  /* 0x0000200a020c8981 */ /* 0x000362000c1e1b00 */
        /* <DEDUP_REMOVED lines=15> */
[----:B------:R1:W5:Y:S02]  /*36f0*/  @!P0 LDG.E.64 R20, [R2.64+0xa0] ;  /* 0x0000a00a02148981 */ /* 0x000364000c1e1b00 */
.L_x_187:
[----:B------:R-:W-:Y:S05]  /*3700*/  BSYNC B0 ;  /* 0x0000000000007941 */ /* 0x000fea0003800000 */
.L_x_186:
[----:B------:R2:W3:Y:S04]  /*3710*/  SHFL.IDX PT, R47, R10, RZ, 0x1c1f ;  /* 0x001c1fff0a2f7589 */ /* 0x0004e800000e0000 */
[----:B------:R2:W4:Y:S01]  /*3720*/  SHFL.IDX PT, R46, R11, RZ, 0x1c1f ;  /* 0x001c1fff0b2e7589 */ /* 0x00052200000e0000 */
[----:B------:R-:W-:-:S05]  /*3730*/  @P1 BRA `(.L_x_188) ;  /* 0x0000379000001947 */ /* 0x000fca0003800000 */
[----:B------:R-:W-:Y:S01]  /*3740*/  ISETP.GE.AND P0, PT, R102, c[0x0][0x1d4], PT ;  /* 0x0000750066007a0c */ /* 0x000fe20003f06270 */
[----:B-1---5:R-:W-:Y:S01]  /*3750*/  IMAD.MOV.U32 R2, RZ, RZ, R38 ;  /* 0x000000ffff027224 */ /* 0x022fe200078e0026 */
[----:B------:R-:W-:Y:S01]  /*3760*/  BSSY B0, `(.L_x_189) ;  /* 0x000005b000007945 */ /* 0x000fe20003800000 */
[----:B------:R-:W-:Y:S02]  /*3770*/  IMAD.MOV.U32 R0, RZ, RZ, R39 ;  /* 0x000000ffff007224 */ /* 0x000fe400078e0027 */
[----:B------:R-:W-:Y:S02]  /*3780*/  IMAD.MOV.U32 R6, RZ, RZ, R40 ;  /* 0x000000ffff067224 */ /* 0x000fe400078e0028 */
[----:B------:R-:W-:Y:S01]  /*3790*/  IMAD.MOV.U32 R3, RZ, RZ, R41 ;  /* 0x000000ffff037224 */ /* 0x000fe200078e0029 */
[----:B------:R-:W-:Y:S01]  /*37a0*/  PRMT R44, R2, 0x5410, R0 ;  /* 0x00005410022c7816 */ /* 0x000fe20000000000 */
[----:B------:R-:W-:Y:S02]  /*37b0*/  IMAD.MOV.U32 R2, RZ, RZ, R34 ;  /* 0x000000ffff027224 */ /* 0x000fe400078e0022 */
[----:B------:R-:W-:Y:S01]  /*37c0*/  IMAD.MOV.U32 R0, RZ, RZ, R35 ;  /* 0x000000ffff007224 */ /* 0x000fe200078e0023 */
[----:B------:R-:W-:Y:S01]  /*37d0*/  PRMT R45, R6, 0x5410, R3 ;  /* 0x00005410062d7816 */ /* 0x000fe20000000003 */
[----:B------:R-:W-:Y:S01]  /*37e0*/  IMAD.MOV.U32 R6, RZ, RZ, R36 ;  /* 0x000000ffff067224 */ /* 0x000fe200078e0024 */
[----:B------:R-:W-:Y:S02]  /*37f0*/  MOV R3, R37 ;  /* 0x0000002500037202 */ /* 0x000fe40000000f00 */
[----:B------:R-:W-:Y:S01]  /*3800*/  PRMT R42, R2, 0x5410, R0 ;  /* 0x00005410022a7816 */ /* 0x000fe20000000000 */
[----:B------:R-:W-:Y:S01]  /*3810*/  IMAD.MOV.U32 R2, RZ, RZ, R20 ;  /* 0x000000ffff027224 */ /* 0x000fe200078e0014 */
[----:B------:R-:W-:Y:S01]  /*3820*/  PRMT R43, R6, 0x5410, R3 ;  /* 0x00005410062b7816 */ /* 0x000fe20000000003 */
[----:B------:R-:W-:Y:S01]  /*3830*/  IMAD.MOV.U32 R0, RZ, RZ, R21 ;  /* 0x000000ffff007224 */ /* 0x000fe200078e0015 */
[----:B------:R-:W-:Y:S01]  /*3840*/  MOV R3, R33 ;  /* 0x0000002100037202 */ /* 0x000fe20000000f00 */
[----:B------:R-:W-:Y:S03]  /*3850*/  IMAD.MOV.U32 R6, RZ, RZ, R32 ;  /* 0x000000ffff067224 */ /* 0x000fe600078e0020 */
[----:B------:R-:W-:Y:S01]  /*3860*/  PRMT R28, R2, 0x5410, R0 ;  /* 0x00005410021c7816 */ /* 0x000fe20000000000 */
[----:B------:R-:W-:Y:S01]  /*3870*/  IMAD.MOV.U32 R2, RZ, RZ, R18 ;  /* 0x000000ffff027224 */ /* 0x000fe200078e0012 */
[----:B------:R-:W-:Y:S02]  /*3880*/  MOV R0, R19 ;  /* 0x0000001300007202 */ /* 0x000fe40000000f00 */
[----:B------:R-:W-:Y:S02]  /*3890*/  PRMT R29, R6, 0x5410, R3 ;  /* 0x00005410061d7816 */ /* 0x000fe40000000003 */
[----:B------:R-:W-:Y:S01]  /*38a0*/  PRMT R27, R2, 0x5410, R0 ;  /* 0x00005410021b7816 */ /* 0x000fe20000000000 */
[----:B------:R-:W-:Y:S05]  /*38b0*/  IMAD.MOV.U32 R0, RZ, RZ, R16 ;  /* 0x000000ffff007224 */ /* 0x000fea00078e0010 */
[----:B------:R-:W-:Y:S01]  /*38c0*/  PRMT R26, R0, 0x7610, R26 ;  /* 0x00007610001a7816 */ /* 0x000fe2000000001a */
[----:B------:R-:W-:Y:S05]  /*38d0*/  IMAD.MOV.U32 R0, RZ, RZ, R17 ;  /* 0x000000ffff007224 */ /* 0x000fea00078e0011 */
[----:B------:R-:W-:Y:S01]  /*38e0*/  PRMT R26, R26, 0x5410, R0 ;  /* 0x000054101a1a7816 */ /* 0x000fe20000000000 */
[----:B------:R-:W-:Y:S05]  /*38f0*/  IMAD.MOV.U32 R0, RZ, RZ, R14 ;  /* 0x000000ffff007224 */ /* 0x000fea00078e000e */
[----:B------:R-:W-:Y:S02]  /*3900*/  PRMT R23, R0, 0x7610, R23 ;  /* 0x0000761000177816 */ /* 0x000fe40000000017 */
[----:B------:R-:W-:Y:S04]  /*3910*/  MOV R0, R15 ;  /* 0x0000000f00007202 */ /* 0x000fe80000000f00 */
[----:B------:R-:W-:Y:S01]  /*3920*/  PRMT R23, R23, 0x5410, R0 ;  /* 0x0000541017177816 */ /* 0x000fe20000000000 */
[----:B------:R-:W-:Y:S05]  /*3930*/  IMAD.MOV.U32 R0, RZ, RZ, R12 ;  /* 0x000000ffff007224 */ /* 0x000fea00078e000c */
[----:B------:R-:W-:Y:S01]  /*3940*/  PRMT R22, R0, 0x7610, R22 ;  /* 0x0000761000167816 */ /* 0x000fe20000000016 */
[----:B------:R-:W-:Y:S05]  /*3950*/  IMAD.MOV.U32 R0, RZ, RZ, R13 ;  /* 0x000000ffff007224 */ /* 0x000fea00078e000d */
[----:B------:R-:W-:Y:S01]  /*3960*/  PRMT R22, R22, 0x5410, R0 ;  /* 0x0000541016167816 */ /* 0x000fe20000000000 */
[----:B------:R-:W-:-:S05]  /*3970*/  @P0 BRA `(.L_x_190) ;  /* 0x0000039000000947 */ /* 0x000fca0003800000 */
[----:B------:R-:W-:Y:S01]  /*3980*/  ISETP.GE.AND P0, PT, R106, c[0x0][0x27c], PT ;  /* 0x00009f006a007a0c */ /* 0x000fe20003f06270 */
[----:B--2---:R-:W1:Y:S01]  /*3990*/  LDS.128 R8, [R202+0x6000] ;  /* 0x00600000ca087984 */ /* 0x004e620000000c00 */
[----:B------:R-:W-:Y:S02]  /*39a0*/  MOV R2, R4 ;  /* 0x0000000400027202 */ /* 0x000fe40000000f00 */
[----:B------:R-:W-:Y:S09]  /*39b0*/  MOV R6, R30 ;  /* 0x0000001e00067202 */ /* 0x000ff20000000f00 */
[----:B------:R-:W-:Y:S02]  /*39c0*/  @!P0 HADD2.F32 R2, -RZ, R2.H0_H0 ;  /* 0x20000002ff028230 */ /* 0x000fe40000004100 */
[----:B------:R-:W-:Y:S01]  /*39d0*/  @!P0 HADD2.F32 R6, -RZ, R6.H0_H0 ;  /* 0x20000006ff068230 */ /* 0x000fe20000004100 */
[----:B-1----:R-:W-:Y:S05]  /*39e0*/  @!P0 MOV R0, R8 ;  /* 0x0000000800008202 */ /* 0x002fea0000000f00 */
[--C-:B------:R-:W-:Y:S02]  /*39f0*/  @!P0 HADD2.F32 R3, -RZ, R0.reuse.H1_H1 ;  /* 0x30000000ff038230 */ /* 0x100fe40000004100 */
[----:B------:R-:W-:Y:S03]  /*3a00*/  @!P0 HADD2.F32 R0, -RZ, R0.H0_H0 ;  /* 0x20000000ff008230 */ /* 0x000fe60000004100 */
[C---:B------:R-:W-:Y:S04]  /*3a10*/  @!P0 FMUL.FTZ R7, R3.reuse, R2 ;  /* 0x0000000203078220 */ /* 0x040fe80000410000 */
[C---:B------:R-:W-:Y:S02]  /*3a20*/  @!P0 FFMA.FTZ R7, R0.reuse, R6, -R7 ;  /* 0x0000000600078223 */ /* 0x040fe40000010807 */
[----:B------:R-:W-:Y:S01]  /*3a30*/  @!P0 FMUL.FTZ R0, R0, R2 ;  /* 0x0000000200008220 */ /* 0x000fe20000410000 */
[----:B------:R-:W-:Y:S02]  /*3a40*/  @!P0 SHF.R.U64 R2, R4, 0x10, R5 ;  /* 0x0000001004028819 */ /* 0x000fe40000001205 */
[----:B------:R-:W-:Y:S01]  /*3a50*/  @!P0 SHF.R.U64 R4, R30, 0x10, R31 ;  /* 0x000000101e048819 */ /* 0x000fe2000000121f */
[----:B------:R-:W-:Y:S02]  /*3a60*/  @!P0 FFMA.FTZ R0, R3, R6, R0 ;  /* 0x0000000603008223 */ /* 0x000fe40000010000 */
[----:B------:R-:W-:Y:S02]  /*3a70*/  @!P0 HADD2.F32 R2, -RZ, R2.H0_H0 ;  /* 0x20000002ff028230 */ /* 0x000fe40000004100 */
[----:B------:R-:W-:Y:S01]  /*3a80*/  @!P0 HADD2.F32 R4, -RZ, R4.H0_H0 ;  /* 0x20000004ff048230 */ /* 0x000fe20000004100 */
[----:B------:R-:W-:Y:S01]  /*3a90*/  @!P0 F2FP.PACK_AB R6, R0, R7 ;  /* 0x000000070006823e */ /* 0x000fe200000000ff */
[----:B------:R-:W-:Y:S04]  /*3aa0*/  @!P0 IMAD.MOV.U32 R0, RZ, RZ, R9 ;  /* 0x000000ffff008224 */ /* 0x000fe800078e0009 */
[----:B------:R-:W-:Y:S01]  /*3ab0*/  @!P0 IMAD.MOV.U32 R8, RZ, RZ, R6 ;  /* 0x000000ffff088224 */ /* 0x000fe200078e0006 */
[----:B------:R-:W-:Y:S01]  /*3ac0*/  MOV R6, R31 ;  /* 0x0000001f00067202 */ /* 0x000fe20000000f00 */
[--C-:B------:R-:W-:Y:S02]  /*3ad0*/  @!P0 HADD2.F32 R3, -RZ, R0.reuse.H1_H1 ;  /* 0x30000000ff038230 */ /* 0x100fe40000004100 */
[----:B------:R-:W-:Y:S02]  /*3ae0*/  @!P0 HADD2.F32 R0, -RZ, R0.H0_H0 ;  /* 0x20000000ff008230 */ /* 0x000fe40000004100 */
[----:B------:R-:W-:Y:S01]  /*3af0*/  @!P0 HADD2.F32 R6, -RZ, R6.H0_H0 ;  /* 0x20000006ff068230 */ /* 0x000fe20000004100 */
[C---:B------:R-:W-:Y:S04]  /*3b00*/  @!P0 FMUL.FTZ R7, R3.reuse, R2 ;  /* 0x0000000203078220 */ /* 0x040fe80000410000 */
[C---:B------:R-:W-:Y:S02]  /*3b10*/  @!P0 FFMA.FTZ R7, R0.reuse, R4, -R7 ;  /* 0x0000000400078223 */ /* 0x040fe40000010807 */
[----:B------:R-:W-:Y:S01]  /*3b20*/  @!P0 FMUL.FTZ R0, R0, R2 ;  /* 0x0000000200008220 */ /* 0x000fe20000410000 */
[----:B------:R-:W-:Y:S03]  /*3b30*/  MOV R2, R5 ;  /* 0x0000000500027202 */ /* 0x000fe60000000f00 */
[----:B------:R-:W-:Y:S01]  /*3b40*/  @!P0 FFMA.FTZ R0, R3, R4, R0 ;  /* 0x0000000403008223 */ /* 0x000fe20000010000 */
[----:B------:R-:W-:Y:S04]  /*3b50*/  @!P0 SHF.R.U32.HI R3, RZ, 0x10, R5 ;  /* 0x00000010ff038819 */ /* 0x000fe80000011605 */
[----:B------:R-:W-:Y:S02]  /*3b60*/  @!P0 F2FP.PACK_AB R4, R0, R7 ;  /* 0x000000070004823e */ /* 0x000fe400000000ff */
[----:B------:R-:W-:Y:S02]  /*3b70*/  @!P0 MOV R0, R10 ;  /* 0x0000000a00008202 */ /* 0x000fe40000000f00 */
[----:B------:R-:W-:Y:S01]  /*3b80*/  @!P0 MOV R9, R4 ;  /* 0x0000000400098202 */ /* 0x000fe20000000f00 */
[----:B------:R-:W-:Y:S01]  /*3b90*/  @!P0 HADD2.F32 R4, -RZ, R2.H0_H0 ;  /* 0x20000002ff048230 */ /* 0x000fe20000004100 */
[----:B------:R-:W-:Y:S01]  /*3ba0*/  @!P0 SHF.R.U32.HI R7, RZ, 0x10, R31 ;  /* 0x00000010ff078819 */ /* 0x000fe2000001161f */
[--C-:B------:R-:W-:Y:S02]  /*3bb0*/  @!P0 HADD2.F32 R5, -RZ, R0.reuse.H1_H1 ;  /* 0x30000000ff058230 */ /* 0x100fe40000004100 */
[----:B------:R-:W-:Y:S03]  /*3bc0*/  @!P0 HADD2.F32 R2, -RZ, R0.H0_H0 ;  /* 0x20000000ff028230 */ /* 0x000fe60000004100 */
[CC--:B------:R-:W-:Y:S02]  /*3bd0*/  @!P0 FMUL.FTZ R30, R5.reuse, R4.reuse ;  /* 0x00000004051e8220 */ /* 0x0c0fe40000410000 */
[C---:B------:R-:W-:Y:S01]  /*3be0*/  @!P0 FMUL.FTZ R0, R2.reuse, R4 ;  /* 0x0000000402008220 */ /* 0x040fe20000410000 */
[----:B------:R-:W-:Y:S01]  /*3bf0*/  @!P0 HADD2.F32 R4, -RZ, R3.H0_H0 ;  /* 0x20000003ff048230 */ /* 0x000fe20000004100 */
[----:B------:R-:W-:Y:S01]  /*3c00*/  @!P0 FFMA.FTZ R48, R2, R6, -R30 ;  /* 0x0000000602308223 */ /* 0x000fe2000001081e */
[C---:B----4-:R-:W-:Y:S01]  /*3c10*/  LEA R30, P1, R102.reuse, R46, 0x1 ;  /* 0x0000002e661e7211 */ /* 0x050fe200078208ff */
[----:B------:R-:W-:Y:S02]  /*3c20*/  @!P0 IMAD.MOV.U32 R2, RZ, RZ, R11 ;  /* 0x000000ffff028224 */ /* 0x000fe400078e000b */
[----:B------:R-:W-:Y:S01]  /*3c30*/  @!P0 FFMA.FTZ R0, R5, R6, R0 ;  /* 0x0000000605008223 */ /* 0x000fe20000010000 */
[----:B---3--:R-:W-:Y:S01]  /*3c40*/  LEA.HI.X R31, R102, R47, R103, 0x1, P1 ;  /* 0x0000002f661f7211 */ /* 0x008fe200008f0c67 */
[----:B------:R-:W-:Y:S02]  /*3c50*/  @!P0 HADD2.F32 R6, -RZ, R7.H0_H0 ;  /* 0x20000007ff068230 */ /* 0x000fe40000004100 */
[--C-:B------:R-:W-:Y:S01]  /*3c60*/  @!P0 HADD2.F32 R5, -RZ, R2.reuse.H1_H1 ;  /* 0x30000002ff058230 */ /* 0x100fe20000004100 */
[----:B------:R-:W-:Y:S01]  /*3c70*/  @!P0 F2FP.PACK_AB R0, R0, R48 ;  /* 0x000000300000823e */ /* 0x000fe200000000ff */
[----:B------:R-:W-:Y:S03]  /*3c80*/  @!P0 HADD2.F32 R3, -RZ, R2.H0_H0 ;  /* 0x20000002ff038230 */ /* 0x000fe60000004100 */
[----:B------:R-:W-:Y:S01]  /*3c90*/  @!P0 FMUL.FTZ R7, R5, R4 ;  /* 0x0000000405078220 */ /* 0x000fe20000410000 */
[----:B------:R-:W-:Y:S01]  /*3ca0*/  @!P0 MOV R10, R0 ;  /* 0x00000000000a8202 */ /* 0x000fe20000000f00 */
[C---:B------:R-:W-:Y:S02]  /*3cb0*/  @!P0 FMUL.FTZ R2, R3.reuse, R4 ;  /* 0x0000000403028220 */ /* 0x040fe40000410000 */
[-C--:B------:R-:W-:Y:S02]  /*3cc0*/  @!P0 FFMA.FTZ R7, R3, R6.reuse, -R7 ;  /* 0x0000000603078223 */ /* 0x080fe40000010807 */
[----:B------:R-:W-:Y:S05]  /*3cd0*/  @!P0 FFMA.FTZ R2, R5, R6, R2 ;  /* 0x0000000605028223 */ /* 0x000fea0000010002 */
[----:B------:R-:W-:Y:S04]  /*3ce0*/  @!P0 F2FP.PACK_AB R2, R2, R7 ;  /* 0x000000070202823e */ /* 0x000fe800000000ff */
[----:B------:R-:W-:Y:S05]  /*3cf0*/  @!P0 MOV R11, R2 ;  /* 0x00000002000b8202 */ /* 0x000fea0000000f00 */
[----:B------:R1:W-:Y:S02]  /*3d00*/  ST.E.128 [R30.64], R8 ;  /* 0x000000081e007985 */ /* 0x0003e4000c101d0a */
.L_x_190:
[----:B------:R-:W-:Y:S05]  /*3d10*/  BSYNC B0 ;  /* 0x0000000000007941 */ /* 0x000fea0003800000 */
.L_x_189:
[----:B------:R-:W-:Y:S01]  /*3d20*/  ISETP.GE.AND P0, PT, R25, c[0x0][0x1d4], PT ;  /* 0x0000750019007a0c */ /* 0x000fe20003f06270 */
[----:B------:R-:W-:Y:S01]  /*3d30*/  @!UPT UIADD3 URZ, URZ, URZ, URZ ;  /* 0x0000003f3f3ff290 */ /* 0x000fe2000fffe03f */
[----:B------:R-:W-:Y:S11]  /*3d40*/  BSSY B0, `(.L_x_191) ;  /* 0x0000039000007945 */ /* 0x000ff60003800000 */
[----:B------:R-:W-:-:S05]  /*3d50*/  @P0 BRA `(.L_x_192) ;  /* 0x0000037000000947 */ /* 0x000fca0003800000 */
[----:B------:R-:W5:Y:S01]  /*3d60*/  LDS.128 R4, [R203+0x6000] ;  /* 0x00600000cb047984 */ /* 0x000f620000000c00 */
[----:B------:R-:W-:Y:S11]  /*3d70*/  ISETP.GE.AND P0, PT, R144, c[0x0][0x27c], PT ;  /* 0x00009f0090007a0c */ /* 0x000ff60003f06270 */
[----:B------:R-:W-:Y:S02]  /*3d80*/  @!UPT UIADD3 URZ, URZ, URZ, URZ ;  /* 0x0000003f3f3ff290 */ /* 0x000fe4000fffe03f */
[----:B------:R-:W-:Y:S01]  /*3d90*/  @!P0 HADD2.F32 R2, -RZ, R22.H0_H0 ;  /* 0x20000016ff028230 */ /* 0x000fe20000004100 */
[----:B-12---:R-:W-:Y:S01]  /*3da0*/  @!P0 SHF.R.U32.HI R10, RZ, 0x10, R33 ;  /* 0x00000010ff0a8819 */ /* 0x006fe20000011621 */
[----:B------:R-:W-:Y:S04]  /*3db0*/  @!P0 HADD2.F32 R8, -RZ, R29.H0_H0 ;  /* 0x2000001dff088230 */ /* 0x000fe80000004100 */
[----:B------:R-:W-:Y:S01]  /*3dc0*/  @!P0 HADD2.F32 R10, -RZ, R10.H0_H0 ;  /* 0x2000000aff0a8230 */ /* 0x000fe20000004100 */
[----:B-----5:R-:W-:Y:S05]  /*3dd0*/  @!P0 MOV R0, R4 ;  /* 0x0000000400008202 */ /* 0x020fea0000000f00 */
[--C-:B------:R-:W-:Y:S02]  /*3de0*/  @!P0 HADD2.F32 R3, -RZ, R0.reuse.H1_H1 ;  /* 0x30000000ff038230 */ /* 0x100fe40000004100 */
[----:B------:R-:W-:Y:S03]  /*3df0*/  @!P0 HADD2.F32 R0, -RZ, R0.H0_H0 ;  /* 0x20000000ff008230 */ /* 0x000fe60000004100 */
[C---:B------:R-:W-:Y:S04]  /*3e00*/  @!P0 FMUL.FTZ R9, R3.reuse, R2 ;  /* 0x0000000203098220 */ /* 0x040fe80000410000 */
[----:B------:R-:W-:Y:S01]  /*3e10*/  @!P0 FFMA.FTZ R11, R0, R8, -R9 ;  /* 0x00000008000b8223 */ /* 0x000fe20000010809 */
[----:B------:R-:W-:Y:S01]  /*3e20*/  @!P0 SHF.R.U64 R9, R32, 0x10, R33 ;  /* 0x0000001020098819 */ /* 0x000fe20000001221 */
[----:B------:R-:W-:Y:S01]  /*3e30*/  @!P0 FMUL.FTZ R0, R0, R2 ;  /* 0x0000000200008220 */ /* 0x000fe20000410000 */
[--C-:B------:R-:W-:Y:S03]  /*3e40*/  @!P0 SHF.R.U64 R2, R12, 0x10, R13.reuse ;  /* 0x000000100c028819 */ /* 0x100fe6000000120d */
[----:B------:R-:W-:Y:S01]  /*3e50*/  @!P0 FFMA.FTZ R0, R3, R8, R0 ;  /* 0x0000000803008223 */ /* 0x000fe20000010000 */
[----:B------:R-:W-:Y:S01]  /*3e60*/  @!P0 HADD2.F32 R9, -RZ, R9.H0_H0 ;  /* 0x20000009ff098230 */ /* 0x000fe20000004100 */
[----:B------:R-:W-:Y:S01]  /*3e70*/  @!P0 SHF.R.U32.HI R3, RZ, 0x10, R13 ;  /* 0x00000010ff038819 */ /* 0x000fe2000001160d */
[----:B------:R-:W-:Y:S02]  /*3e80*/  @!P0 HADD2.F32 R2, -RZ, R2.H0_H0 ;  /* 0x20000002ff028230 */ /* 0x000fe40000004100 */
[----:B------:R-:W-:Y:S02]  /*3e90*/  @!P0 F2FP.PACK_AB R11, R0, R11 ;  /* 0x0000000b000b823e */ /* 0x000fe400000000ff */
[----:B------:R-:W-:Y:S03]  /*3ea0*/  @!P0 MOV R0, R5 ;  /* 0x0000000500008202 */ /* 0x000fe60000000f00 */
[----:B------:R-:W-:Y:S02]  /*3eb0*/  @!P0 IMAD.MOV.U32 R4, RZ, RZ, R11 ;  /* 0x000000ffff048224 */ /* 0x000fe400078e000b */
[--C-:B------:R-:W-:Y:S02]  /*3ec0*/  @!P0 HADD2.F32 R8, -RZ, R0.reuse.H1_H1 ;  /* 0x30000000ff088230 */ /* 0x100fe40000004100 */
[----:B------:R-:W-:Y:S03]  /*3ed0*/  @!P0 HADD2.F32 R0, -RZ, R0.H0_H0 ;  /* 0x20000000ff008230 */ /* 0x000fe60000004100 */
[-C--:B------:R-:W-:Y:S04]  /*3ee0*/  @!P0 FMUL.FTZ R12, R8, R2.reuse ;  /* 0x00000002080c8220 */ /* 0x080fe80000410000 */
[CC--:B------:R-:W-:Y:S02]  /*3ef0*/  @!P0 FFMA.FTZ R12, R0.reuse, R9.reuse, -R12 ;  /* 0x00000009000c8223 */ /* 0x0c0fe4000001080c */
[----:B------:R-:W-:Y:S01]  /*3f00*/  @!P0 FMUL.FTZ R0, R0, R2 ;  /* 0x0000000200008220 */ /* 0x000fe20000410000 */
[----:B------:R-:W-:Y:S03]  /*3f10*/  @!P0 MOV R2, R6 ;  /* 0x0000000600028202 */ /* 0x000fe60000000f00 */
[----:B------:R-:W-:Y:S01]  /*3f20*/  @!P0 FFMA.FTZ R0, R8, R9, R0 ;  /* 0x0000000908008223 */ /* 0x000fe20000010000 */
[----:B------:R-:W-:Y:S02]  /*3f30*/  @!P0 HADD2.F32 R9, -RZ, R29.H1_H1 ;  /* 0x3000001dff098230 */ /* 0x000fe40000004100 */
[--C-:B------:R-:W-:Y:S02]  /*3f40*/  @!P0 HADD2.F32 R8, -RZ, R2.reuse.H1_H1 ;  /* 0x30000002ff088230 */ /* 0x100fe40000004100 */
[----:B------:R-:W-:Y:S01]  /*3f50*/  @!P0 F2FP.PACK_AB R0, R0, R12 ;  /* 0x0000000c0000823e */ /* 0x000fe200000000ff */
[----:B------:R-:W-:Y:S03]  /*3f60*/  @!P0 HADD2.F32 R2, -RZ, R2.H0_H0 ;  /* 0x20000002ff028230 */ /* 0x000fe60000004100 */
[----:B------:R-:W-:Y:S01]  /*3f70*/  @!P0 MOV R5, R0 ;  /* 0x0000000000058202 */ /* 0x000fe20000000f00 */
[----:B------:R-:W-:Y:S05]  /*3f80*/  @!P0 HADD2.F32 R0, -RZ, R22.H1_H1 ;  /* 0x30000016ff008230 */ /* 0x000fea0000004100 */
[-C--:B------:R-:W-:Y:S02]  /*3f90*/  @!P0 FMUL.FTZ R11, R8, R0.reuse ;  /* 0x00000000080b8220 */ /* 0x080fe40000410000 */
[C---:B------:R-:W-:Y:S02]  /*3fa0*/  @!P0 FMUL.FTZ R0, R2.reuse, R0 ;  /* 0x0000000002008220 */ /* 0x040fe40000410000 */
[----:B------:R-:W-:Y:S01]  /*3fb0*/  @!P0 FFMA.FTZ R12, R2, R9, -R11 ;  /* 0x00000009020c8223 */ /* 0x000fe2000001080b */
[----:B------:R-:W-:Y:S01]  /*3fc0*/  @!P0 MOV R2, R7 ;  /* 0x0000000700028202 */ /* 0x000fe20000000f00 */
[----:B------:R-:W-:Y:S01]  /*3fd0*/  @!P0 FFMA.FTZ R0, R8, R9, R0 ;  /* 0x0000000908008223 */ /* 0x000fe20000010000 */
[----:B------:R-:W-:Y:S03]  /*3fe0*/  @!P0 HADD2.F32 R8, -RZ, R3.H0_H0 ;  /* 0x20000003ff088230 */ /* 0x000fe60000004100 */
[--C-:B------:R-:W-:Y:S01]  /*3ff0*/  @!P0 HADD2.F32 R9, -RZ, R2.reuse.H1_H1 ;  /* 0x30000002ff098230 */ /* 0x100fe20000004100 */
[----:B------:R-:W-:Y:S01]  /*4000*/  @!P0 F2FP.PACK_AB R0, R0, R12 ;  /* 0x0000000c0000823e */ /* 0x000fe200000000ff */
[----:B------:R-:W-:Y:S03]  /*4010*/  @!P0 HADD2.F32 R3, -RZ, R2.H0_H0 ;  /* 0x20000002ff038230 */ /* 0x000fe60000004100 */
[----:B------:R-:W-:Y:S01]  /*4020*/  @!P0 MOV R6, R0 ;  /* 0x0000000000068202 */ /* 0x000fe20000000f00 */
[-C--:B------:R-:W-:Y:S02]  /*4030*/  @!P0 FMUL.FTZ R11, R9, R8.reuse ;  /* 0x00000008090b8220 */ /* 0x080fe40000410000 */
[C---:B------:R-:W-:Y:S02]  /*4040*/  @!P0 FMUL.FTZ R2, R3.reuse, R8 ;  /* 0x0000000803028220 */ /* 0x040fe40000410000 */
[-C--:B------:R-:W-:Y:S02]  /*4050*/  @!P0 FFMA.FTZ R11, R3, R10.reuse, -R11 ;  /* 0x0000000a030b8223 */ /* 0x080fe4000001080b */
[----:B------:R-:W-:Y:S02]  /*4060*/  IMAD.SHL.U32 R3, R216, 0x8, RZ ;  /* 0x00000008d8037824 */ /* 0x000fe400078e00ff */
[----:B------:R-:W-:Y:S03]  /*4070*/  @!P0 FFMA.FTZ R2, R9, R10, R2 ;  /* 0x0000000a09028223 */ /* 0x000fe60000010002 */
[C---:B----4-:R-:W-:Y:S02]  /*4080*/  LEA R8, P1, R3.reuse, R46, 0x1 ;  /* 0x0000002e03087211 */ /* 0x050fe400078208ff */
[----:B------:R-:W-:Y:S02]  /*4090*/  @!P0 F2FP.PACK_AB R2, R2, R11 ;  /* 0x0000000b0202823e */ /* 0x000fe400000000ff */
[----:B---3--:R-:W-:Y:S02]  /*40a0*/  LEA.HI.X.SX32 R9, R3, R47, 0x1, P1 ;  /* 0x0000002f03097211 */ /* 0x008fe400008f0eff */
[----:B------:R-:W-:Y:S05]  /*40b0*/  @!P0 MOV R7, R2 ;  /* 0x0000000200078202 */ /* 0x000fea0000000f00 */
[----:B------:R1:W-:Y:S02]  /*40c0*/  ST.E.128 [R8.64], R4 ;  /* 0x0000000408007985 */ /* 0x0003e4000c101d0a */
.L_x_192:
[----:B------:R-:W-:Y:S05]  /*40d0*/  BSYNC B0 ;  /* 0x0000000000007941 */ /* 0x000fea0003800000 */
.L_x_191:
[----:B------:R-:W-:Y:S01]  /*40e0*/  ISETP.GE.AND P0, PT, R24, c[0x0][0x1d4], PT ;  /* 0x0000750018007a0c */ /* 0x000fe20003f06270 */
[----:B------:R-:W-:Y:S01]  /*40f0*/  @!UPT UIADD3 URZ, URZ, URZ, URZ ;  /* 0x0000003f3f3ff290 */ /* 0x000fe2000fffe03f */
[----:B------:R-:W-:Y:S11]  /*4100*/  BSSY B0, `(.L_x_193) ;  /* 0x000003b000007945 */ /* 0x000ff60003800000 */
[----:B------:R-:W-:-:S05]  /*4110*/  @P0 BRA `(.L_x_194) ;  /* 0x0000039000000947 */ /* 0x000fca0003800000 */
[----:B-1----:R-:W1:Y:S01]  /*4120*/  LDS.128 R4, [R202+0x8000] ;  /* 0x00800000ca047984 */ /* 0x002e620000000c00 */
[----:B------:R-:W-:Y:S11]  /*4130*/  ISETP.GE.AND P0, PT, R141, c[0x0][0x27c], PT ;  /* 0x00009f008d007a0c */ /* 0x000ff60003f06270 */
[----:B------:R-:W-:Y:S02]  /*4140*/  @!UPT UIADD3 URZ, URZ, URZ, URZ ;  /* 0x0000003f3f3ff290 */ /* 0x000fe4000fffe03f */
[----:B------:R-:W-:Y:S01]  /*4150*/  @!P0 HADD2.F32 R2, -RZ, R23.H0_H0 ;  /* 0x20000017ff028230 */ /* 0x000fe20000004100 */
[--C-:B--2---:R-:W-:Y:S01]  /*4160*/  @!P0 SHF.R.U64 R10, R34, 0x10, R35.reuse ;  /* 0x00000010220a8819 */ /* 0x104fe20000001223 */
[----:B------:R-:W-:Y:S01]  /*4170*/  @!P0 HADD2.F32 R8, -RZ, R42.H0_H0 ;  /* 0x2000002aff088230 */ /* 0x000fe20000004100 */
[----:B------:R-:W-:Y:S03]  /*4180*/  @!P0 SHF.R.U32.HI R11, RZ, 0x10, R35 ;  /* 0x00000010ff0b8819 */ /* 0x000fe60000011623 */
[----:B------:R-:W-:Y:S01]  /*4190*/  @!P0 HADD2.F32 R10, -RZ, R10.H0_H0 ;  /* 0x2000000aff0a8230 */ /* 0x000fe20000004100 */
[----:B-1----:R-:W-:Y:S05]  /*41a0*/  @!P0 MOV R0, R4 ;  /* 0x0000000400008202 */ /* 0x002fea0000000f00 */
[--C-:B------:R-:W-:Y:S02]  /*41b0*/  @!P0 HADD2.F32 R3, -RZ, R0.reuse.H1_H1 ;  /* 0x30000000ff038230 */ /* 0x100fe40000004100 */
[----:B------:R-:W-:Y:S03]  /*41c0*/  @!P0 HADD2.F32 R0, -RZ, R0.H0_H0 ;  /* 0x20000000ff008230 */ /* 0x000fe60000004100 */
[C---:B------:R-:W-:Y:S04]  /*41d0*/  @!P0 FMUL.FTZ R9, R3.reuse, R2 ;  /* 0x0000000203098220 */ /* 0x040fe80000410000 */
[C---:B------:R-:W-:Y:S02]  /*41e0*/  @!P0 FFMA.FTZ R9, R0.reuse, R8, -R9 ;  /* 0x0000000800098223 */ /* 0x040fe40000010809 */
[----:B------:R-:W-:Y:S01]  /*41f0*/  @!P0 FMUL.FTZ R0, R0, R2 ;  /* 0x0000000200008220 */ /* 0x000fe20000410000 */
[----:B------:R-:W-:Y:S03]  /*4200*/  @!P0 MOV R2, R5 ;  /* 0x0000000500028202 */ /* 0x000fe60000000f00 */
[----:B------:R-:W-:Y:S01]  /*4210*/  @!P0 FFMA.FTZ R0, R3, R8, R0 ;  /* 0x0000000803008223 */ /* 0x000fe20000010000 */
[--C-:B------:R-:W-:Y:S02]  /*4220*/  @!P0 SHF.R.U64 R3, R14, 0x10, R15.reuse ;  /* 0x000000100e038819 */ /* 0x100fe4000000120f */
[----:B------:R-:W-:Y:S02]  /*4230*/  @!P0 SHF.R.U32.HI R8, RZ, 0x10, R15 ;  /* 0x00000010ff088819 */ /* 0x000fe4000001160f */
[----:B------:R-:W-:Y:S01]  /*4240*/  @!P0 F2FP.PACK_AB R12, R0, R9 ;  /* 0x00000009000c823e */ /* 0x000fe200000000ff */
[----:B------:R-:W-:Y:S02]  /*4250*/  @!P0 HADD2.F32 R3, -RZ, R3.H0_H0 ;  /* 0x20000003ff038230 */ /* 0x000fe40000004100 */
[--C-:B------:R-:W-:Y:S01]  /*4260*/  @!P0 HADD2.F32 R9, -RZ, R2.reuse.H1_H1 ;  /* 0x30000002ff098230 */ /* 0x100fe20000004100 */
[----:B------:R-:W-:Y:S01]  /*4270*/  @!P0 MOV R4, R12 ;  /* 0x0000000c00048202 */ /* 0x000fe20000000f00 */
[----:B------:R-:W-:Y:S03]  /*4280*/  @!P0 HADD2.F32 R0, -RZ, R2.H0_H0 ;  /* 0x20000002ff008230 */ /* 0x000fe60000004100 */
[CC--:B------:R-:W-:Y:S04]  /*4290*/  @!P0 FMUL.FTZ R2, R9.reuse, R3.reuse ;  /* 0x0000000309028220 */ /* 0x0c0fe80000410000 */
[CC--:B------:R-:W-:Y:S02]  /*42a0*/  @!P0 FFMA.FTZ R13, R0.reuse, R10.reuse, -R2 ;  /* 0x0000000a000d8223 */ /* 0x0c0fe40000010802 */
[----:B------:R-:W-:Y:S02]  /*42b0*/  @!P0 FMUL.FTZ R0, R0, R3 ;  /* 0x0000000300008220 */ /* 0x000fe40000410000 */
[----:B------:R-:W-:Y:S02]  /*42c0*/  @!P0 IMAD.MOV.U32 R2, RZ, RZ, R6 ;  /* 0x000000ffff028224 */ /* 0x000fe400078e0006 */
[----:B------:R-:W-:Y:S01]  /*42d0*/  @!P0 FFMA.FTZ R0, R9, R10, R0 ;  /* 0x0000000a09008223 */ /* 0x000fe20000010000 */
[----:B------:R-:W-:Y:S02]  /*42e0*/  @!P0 HADD2.F32 R10, -RZ, R42.H1_H1 ;  /* 0x3000002aff0a8230 */ /* 0x000fe40000004100 */
[--C-:B------:R-:W-:Y:S02]  /*42f0*/  @!P0 HADD2.F32 R9, -RZ, R2.reuse.H1_H1 ;  /* 0x30000002ff098230 */ /* 0x100fe40000004100 */
[----:B------:R-:W-:Y:S01]  /*4300*/  @!P0 F2FP.PACK_AB R3, R0, R13 ;  /* 0x0000000d0003823e */ /* 0x000fe200000000ff */
[----:B------:R-:W-:Y:S02]  /*4310*/  @!P0 HADD2.F32 R0, -RZ, R23.H1_H1 ;  /* 0x30000017ff008230 */ /* 0x000fe40000004100 */
[----:B------:R-:W-:Y:S01]  /*4320*/  @!P0 HADD2.F32 R2, -RZ, R2.H0_H0 ;  /* 0x20000002ff028230 */ /* 0x000fe20000004100 */
[----:B------:R-:W-:Y:S01]  /*4330*/  @!P0 MOV R5, R3 ;  /* 0x0000000300058202 */ /* 0x000fe20000000f00 */
[----:B------:R-:W-:Y:S02]  /*4340*/  @!P0 IMAD.MOV.U32 R3, RZ, RZ, R7 ;  /* 0x000000ffff038224 */ /* 0x000fe400078e0007 */
[-C--:B------:R-:W-:Y:S02]  /*4350*/  @!P0 FMUL.FTZ R12, R9, R0.reuse ;  /* 0x00000000090c8220 */ /* 0x080fe40000410000 */
[C---:B------:R-:W-:Y:S02]  /*4360*/  @!P0 FMUL.FTZ R0, R2.reuse, R0 ;  /* 0x0000000002008220 */ /* 0x040fe40000410000 */
[-C--:B------:R-:W-:Y:S01]  /*4370*/  @!P0 FFMA.FTZ R13, R2, R10.reuse, -R12 ;  /* 0x0000000a020d8223 */ /* 0x080fe2000001080c */
[----:B------:R-:W-:Y:S01]  /*4380*/  SHF.L.U32 R12, R215, 0x3, RZ ;  /* 0x00000003d70c7819 */ /* 0x000fe200000006ff */
[----:B------:R-:W-:Y:S01]  /*4390*/  @!P0 HADD2.F32 R2, -RZ, R8.H0_H0 ;  /* 0x20000008ff028230 */ /* 0x000fe20000004100 */
[----:B------:R-:W-:Y:S01]  /*43a0*/  @!P0 FFMA.FTZ R0, R9, R10, R0 ;  /* 0x0000000a09008223 */ /* 0x000fe20000010000 */
[--C-:B------:R-:W-:Y:S02]  /*43b0*/  @!P0 HADD2.F32 R8, -RZ, R3.reuse.H1_H1 ;  /* 0x30000003ff088230 */ /* 0x100fe40000004100 */
[----:B------:R-:W-:Y:S02]  /*43c0*/  @!P0 HADD2.F32 R3, -RZ, R3.H0_H0 ;  /* 0x20000003ff038230 */ /* 0x000fe40000004100 */
[----:B------:R-:W-:Y:S01]  /*43d0*/  @!P0 F2FP.PACK_AB R0, R0, R13 ;  /* 0x0000000d0000823e */ /* 0x000fe200000000ff */
[----:B------:R-:W-:Y:S01]  /*43e0*/  @!P0 HADD2.F32 R9, -RZ, R11.H0_H0 ;  /* 0x2000000bff098230 */ /* 0x000fe20000004100 */
[C---:B------:R-:W-:Y:S02]  /*43f0*/  @!P0 FMUL.FTZ R10, R8.reuse, R2 ;  /* 0x00000002080a8220 */ /* 0x040fe40000410000 */
[----:B------:R-:W-:Y:S01]  /*4400*/  @!P0 MOV R6, R0 ;  /* 0x0000000000068202 */ /* 0x000fe20000000f00 */
[C---:B------:R-:W-:Y:S02]  /*4410*/  @!P0 FMUL.FTZ R2, R3.reuse, R2 ;  /* 0x0000000203028220 */ /* 0x040fe40000410000 */
[-C--:B------:R-:W-:Y:S01]  /*4420*/  @!P0 FFMA.FTZ R3, R3, R9.reuse, -R10 ;  /* 0x0000000903038223 */ /* 0x080fe2000001080a */
[----:B----4-:R-:W-:Y:S01]  /*4430*/  MOV R10, R46 ;  /* 0x0000002e000a7202 */ /* 0x010fe20000000f00 */
[----:B------:R-:W-:Y:S02]  /*4440*/  @!P0 FFMA.FTZ R2, R8, R9, R2 ;  /* 0x0000000908028223 */ /* 0x000fe40000010002 */
[----:B---3--:R-:W-:Y:S01]  /*4450*/  IMAD.MOV.U32 R11, RZ, RZ, R47 ;  /* 0x000000ffff0b7224 */ /* 0x008fe200078e002f */
[----:B------:R-:W-:Y:S02]  /*4460*/  LEA R10, P1, R12, R10, 0x1 ;  /* 0x0000000a0c0a7211 */ /* 0x000fe400078208ff */
[----:B------:R-:W-:Y:S02]  /*4470*/  @!P0 F2FP.PACK_AB R2, R2, R3 ;  /* 0x000000030202823e */ /* 0x000fe400000000ff */
[----:B------:R-:W-:Y:S02]  /*4480*/  LEA.HI.X.SX32 R11, R12, R11, 0x1, P1 ;  /* 0x0000000b0c0b7211 */ /* 0x000fe400008f0eff */
[----:B------:R-:W-:Y:S05]  /*4490*/  @!P0 MOV R7, R2 ;  /* 0x0000000200078202 */ /* 0x000fea0000000f00 */
[----:B------:R1:W-:Y:S02]  /*44a0*/  ST.E.128 [R10.64], R4 ;  /* 0x000000040a007985 */ /* 0x0003e4000c101d0a */
.L_x_194:
[----:B------:R-:W-:Y:S05]  /*44b0*/  BSYNC B0 ;  /* 0x0000000000007941 */ /* 0x000fea0003800000 */
.L_x_193:
[----:B------:R-:W-:Y:S01]  /*44c0*/  ISETP.GE.AND P0, PT, R206, c[0x0][0x1d4], PT ;  /* 0x00007500ce007a0c */ /* 0x000fe20003f06270 */
[----:B------:R-:W-:Y:S01]  /*44d0*/  @!UPT UIADD3 URZ, URZ, URZ, URZ ;  /* 0x0000003f3f3ff290 */ /* 0x000fe2000fffe03f */
[----:B------:R-:W-:Y:S11]  /*44e0*/  BSSY B0, `(.L_x_195) ;  /* 0x0000038000007945 */ /* 0x000ff60003800000 */
[----:B------:R-:W-:-:S05]  /*44f0*/  @P0 BRA `(.L_x_196) ;  /* 0x0000036000000947 */ /* 0x000fca0003800000 */
[C---:B----4-:R-:W-:Y:S01]  /*4500*/  LEA R22, P0, R206.reuse, R46, 0x1 ;  /* 0x0000002ece167211 */ /* 0x050fe200078008ff */
[----:B-12---:R-:W1:Y:S03]  /*4510*/  LDS.128 R8, [R203+0x8000] ;  /* 0x00800000cb087984 */ /* 0x006e660000000c00 */
[----:B---3--:R-:W-:Y:S02]  /*4520*/  LEA.HI.X R23, R206, R47, R223, 0x1, P0 ;  /* 0x0000002fce177211 */ /* 0x008fe400000f0cdf */
[----:B------:R-:W-:Y:S11]  /*4530*/  ISETP.GE.AND P0, PT, R143, c[0x0][0x27c], PT ;  /* 0x00009f008f007a0c */ /* 0x000ff60003f06270 */
[----:B------:R-:W-:Y:S02]  /*4540*/  @!UPT UIADD3 URZ, URZ, URZ, URZ ;  /* 0x0000003f3f3ff290 */ /* 0x000fe4000fffe03f */
[----:B------:R-:W-:Y:S01]  /*4550*/  @!P0 HADD2.F32 R0, -RZ, R26.H0_H0 ;  /* 0x2000001aff008230 */ /* 0x000fe20000004100 */
[----:B------:R-:W-:Y:S01]  /*4560*/  @!P0 SHF.R.U64 R4, R16, 0x10, R17 ;  /* 0x0000001010048819 */ /* 0x000fe20000001211 */
[----:B------:R-:W-:Y:S01]  /*4570*/  @!P0 HADD2.F32 R6, -RZ, R43.H0_H0 ;  /* 0x2000002bff068230 */ /* 0x000fe20000004100 */
[----:B------:R-:W-:Y:S02]  /*4580*/  @!P0 SHF.R.U64 R13, R36, 0x10, R37 ;  /* 0x00000010240d8819 */ /* 0x000fe40000001225 */
[----:B------:R-:W-:Y:S02]  /*4590*/  @!P0 SHF.R.U32.HI R7, RZ, 0x10, R17 ;  /* 0x00000010ff078819 */ /* 0x000fe40000011611 */
[----:B------:R-:W-:Y:S02]  /*45a0*/  @!P0 SHF.R.U32.HI R14, RZ, 0x10, R37 ;  /* 0x00000010ff0e8819 */ /* 0x000fe40000011625 */
[----:B-1----:R-:W-:Y:S02]  /*45b0*/  @!P0 MOV R2, R8 ;  /* 0x0000000800028202 */ /* 0x002fe40000000f00 */
[----:B------:R-:W-:Y:S03]  /*45c0*/  @!P0 MOV R3, R9 ;  /* 0x0000000900038202 */ /* 0x000fe60000000f00 */
[--C-:B------:R-:W-:Y:S02]  /*45d0*/  @!P0 HADD2.F32 R5, -RZ, R2.reuse.H1_H1 ;  /* 0x30000002ff058230 */ /* 0x100fe40000004100 */
[----:B------:R-:W-:Y:S03]  /*45e0*/  @!P0 HADD2.F32 R2, -RZ, R2.H0_H0 ;  /* 0x20000002ff028230 */ /* 0x000fe60000004100 */
[CC--:B------:R-:W-:Y:S02]  /*45f0*/  @!P0 FMUL.FTZ R12, R5.reuse, R0.reuse ;  /* 0x00000000050c8220 */ /* 0x0c0fe40000410000 */
[C---:B------:R-:W-:Y:S02]  /*4600*/  @!P0 FMUL.FTZ R0, R2.reuse, R0 ;  /* 0x0000000002008220 */ /* 0x040fe40000410000 */
[-C--:B------:R-:W-:Y:S01]  /*4610*/  @!P0 FFMA.FTZ R17, R2, R6.reuse, -R12 ;  /* 0x0000000602118223 */ /* 0x080fe2000001080c */
[--C-:B------:R-:W-:Y:S01]  /*4620*/  @!P0 HADD2.F32 R12, -RZ, R3.reuse.H1_H1 ;  /* 0x30000003ff0c8230 */ /* 0x100fe20000004100 */
[----:B------:R-:W-:Y:S01]  /*4630*/  @!P0 FFMA.FTZ R0, R5, R6, R0 ;  /* 0x0000000605008223 */ /* 0x000fe20000010000 */
[----:B------:R-:W-:Y:S02]  /*4640*/  @!P0 HADD2.F32 R2, -RZ, R4.H0_H0 ;  /* 0x20000004ff028230 */ /* 0x000fe40000004100 */
[----:B------:R-:W-:Y:S01]  /*4650*/  @!P0 HADD2.F32 R4, -RZ, R3.H0_H0 ;  /* 0x20000003ff048230 */ /* 0x000fe20000004100 */
[----:B------:R-:W-:Y:S01]  /*4660*/  @!P0 MOV R3, R10 ;  /* 0x0000000a00038202 */ /* 0x000fe20000000f00 */
[----:B------:R-:W-:Y:S01]  /*4670*/  @!P0 HADD2.F32 R5, -RZ, R13.H0_H0 ;  /* 0x2000000dff058230 */ /* 0x000fe20000004100 */
[-C--:B------:R-:W-:Y:S02]  /*4680*/  @!P0 FMUL.FTZ R6, R12, R2.reuse ;  /* 0x000000020c068220 */ /* 0x080fe40000410000 */
[C---:B------:R-:W-:Y:S01]  /*4690*/  @!P0 FMUL.FTZ R2, R4.reuse, R2 ;  /* 0x0000000204028220 */ /* 0x040fe20000410000 */
[--C-:B------:R-:W-:Y:S01]  /*46a0*/  @!P0 HADD2.F32 R13, -RZ, R3.reuse.H1_H1 ;  /* 0x30000003ff0d8230 */ /* 0x100fe20000004100 */
[-C--:B------:R-:W-:Y:S01]  /*46b0*/  @!P0 FFMA.FTZ R16, R4, R5.reuse, -R6 ;  /* 0x0000000504108223 */ /* 0x080fe20000010806 */
[----:B------:R-:W-:Y:S01]  /*46c0*/  @!P0 HADD2.F32 R6, -RZ, R26.H1_H1 ;  /* 0x3000001aff068230 */ /* 0x000fe20000004100 */
[----:B------:R-:W-:Y:S01]  /*46d0*/  @!P0 FFMA.FTZ R2, R12, R5, R2 ;  /* 0x000000050c028223 */ /* 0x000fe20000010002 */
[----:B------:R-:W-:Y:S01]  /*46e0*/  @!P0 MOV R5, R11 ;  /* 0x0000000b00058202 */ /* 0x000fe20000000f00 */
[----:B------:R-:W-:Y:S02]  /*46f0*/  @!P0 HADD2.F32 R4, -RZ, R3.H0_H0 ;  /* 0x20000003ff048230 */ /* 0x000fe40000004100 */
[----:B------:R-:W-:Y:S01]  /*4700*/  @!P0 HADD2.F32 R12, -RZ, R43.H1_H1 ;  /* 0x3000002bff0c8230 */ /* 0x000fe20000004100 */
[----:B------:R-:W-:Y:S01]  /*4710*/  @!P0 F2FP.PACK_AB R2, R2, R16 ;  /* 0x000000100202823e */ /* 0x000fe200000000ff */
[CC--:B------:R-:W-:Y:S02]  /*4720*/  @!P0 FMUL.FTZ R15, R13.reuse, R6.reuse ;  /* 0x000000060d0f8220 */ /* 0x0c0fe40000410000 */
[C---:B------:R-:W-:Y:S01]  /*4730*/  @!P0 FMUL.FTZ R3, R4.reuse, R6 ;  /* 0x0000000604038220 */ /* 0x040fe20000410000 */
[----:B------:R-:W-:Y:S01]  /*4740*/  @!P0 MOV R9, R2 ;  /* 0x0000000200098202 */ /* 0x000fe20000000f00 */
[-C--:B------:R-:W-:Y:S01]  /*4750*/  @!P0 FFMA.FTZ R15, R4, R12.reuse, -R15 ;  /* 0x0000000c040f8223 */ /* 0x080fe2000001080f */
[----:B------:R-:W-:Y:S01]  /*4760*/  @!P0 HADD2.F32 R4, -RZ, R7.H0_H0 ;  /* 0x20000007ff048230 */ /* 0x000fe20000004100 */
[----:B------:R-:W-:Y:S01]  /*4770*/  @!P0 FFMA.FTZ R3, R13, R12, R3 ;  /* 0x0000000c0d038223 */ /* 0x000fe20000010003 */
[--C-:B------:R-:W-:Y:S02]  /*4780*/  @!P0 HADD2.F32 R6, -RZ, R5.reuse.H1_H1 ;  /* 0x30000005ff068230 */ /* 0x100fe40000004100 */
[----:B------:R-:W-:Y:S02]  /*4790*/  @!P0 HADD2.F32 R5, -RZ, R5.H0_H0 ;  /* 0x20000005ff058230 */ /* 0x000fe40000004100 */
[----:B------:R-:W-:Y:S01]  /*47a0*/  @!P0 F2FP.PACK_AB R3, R3, R15 ;  /* 0x0000000f0303823e */ /* 0x000fe200000000ff */
[----:B------:R-:W-:Y:S01]  /*47b0*/  @!P0 HADD2.F32 R7, -RZ, R14.H0_H0 ;  /* 0x2000000eff078230 */ /* 0x000fe20000004100 */
[-C--:B------:R-:W-:Y:S02]  /*47c0*/  @!P0 FMUL.FTZ R14, R6, R4.reuse ;  /* 0x00000004060e8220 */ /* 0x080fe40000410000 */
[----:B------:R-:W-:Y:S01]  /*47d0*/  @!P0 MOV R10, R3 ;  /* 0x00000003000a8202 */ /* 0x000fe20000000f00 */
[C---:B------:R-:W-:Y:S02]  /*47e0*/  @!P0 FMUL.FTZ R4, R5.reuse, R4 ;  /* 0x0000000405048220 */ /* 0x040fe40000410000 */
[----:B------:R-:W-:Y:S01]  /*47f0*/  @!P0 FFMA.FTZ R14, R5, R7, -R14 ;  /* 0x00000007050e8223 */ /* 0x000fe2000001080e */
[----:B------:R-:W-:Y:S01]  /*4800*/  @!P0 F2FP.PACK_AB R5, R0, R17 ;  /* 0x000000110005823e */ /* 0x000fe200000000ff */
[----:B------:R-:W-:Y:S03]  /*4810*/  @!P0 FFMA.FTZ R4, R6, R7, R4 ;  /* 0x0000000706048223 */ /* 0x000fe60000010004 */
[----:B------:R-:W-:Y:S02]  /*4820*/  @!P0 MOV R8, R5 ;  /* 0x0000000500088202 */ /* 0x000fe40000000f00 */
[----:B------:R-:W-:Y:S04]  /*4830*/  @!P0 F2FP.PACK_AB R0, R4, R14 ;  /* 0x0000000e0400823e */ /* 0x000fe800000000ff */
[----:B------:R-:W-:Y:S05]  /*4840*/  @!P0 MOV R11, R0 ;  /* 0x00000000000b8202 */ /* 0x000fea0000000f00 */
[----:B------:R1:W-:Y:S02]  /*4850*/  ST.E.128 [R22.64], R8 ;  /* 0x0000000816007985 */ /* 0x0003e4000c101d0a */
.L_x_196:
[----:B------:R-:W-:Y:S05]  /*4860*/  BSYNC B0 ;  /* 0x0000000000007941 */ /* 0x000fea0003800000 */
.L_x_195:
[----:B------:R-:W-:Y:S01]  /*4870*/  ISETP.GE.AND P0, PT, R205, c[0x0][0x1d4], PT ;  /* 0x00007500cd007a0c */ /* 0x000fe20003f06270 */
[----:B------:R-:W-:Y:S01]  /*4880*/  @!UPT UIADD3 URZ, URZ, URZ, URZ ;  /* 0x0000003f3f3ff290 */ /* 0x000fe2000fffe03f */
[----:B------:R-:W-:Y:S11]  /*4890*/  BSSY B0, `(.L_x_197) ;  /* 0x0000038000007945 */ /* 0x000ff60003800000 */
[----:B------:R-:W-:-:S05]  /*48a0*/  @P0 BRA `(.L_x_198) ;  /* 0x0000036000000947 */ /* 0x000fca0003800000 */
[C---:B-1--4-:R-:W-:Y:S01]  /*48b0*/  LEA R22, P0, R205.reuse, R46, 0x1 ;  /* 0x0000002ecd167211 */ /* 0x052fe200078008ff */
[----:B--2---:R-:W1:Y:S03]  /*48c0*/  LDS.128 R8, [R202+0xa000] ;  /* 0x00a00000ca087984 */ /* 0x004e660000000c00 */
[----:B---3--:R-:W-:Y:S02]  /*48d0*/  LEA.HI.X R23, R205, R47, R222, 0x1, P0 ;  /* 0x0000002fcd177211 */ /* 0x008fe400000f0cde */
[----:B------:R-:W-:Y:S11]  /*48e0*/  ISETP.GE.AND P0, PT, R140, c[0x0][0x27c], PT ;  /* 0x00009f008c007a0c */ /* 0x000ff60003f06270 */
[----:B------:R-:W-:Y:S02]  /*48f0*/  @!UPT UIADD3 URZ, URZ, URZ, URZ ;  /* 0x0000003f3f3ff290 */ /* 0x000fe4000fffe03f */
[----:B------:R-:W-:Y:S01]  /*4900*/  @!P0 HADD2.F32 R0, -RZ, R27.H0_H0 ;  /* 0x2000001bff008230 */ /* 0x000fe20000004100 */
[----:B------:R-:W-:Y:S01]  /*4910*/  @!P0 SHF.R.U64 R4, R18, 0x10, R19 ;  /* 0x0000001012048819 */ /* 0x000fe20000001213 */
[--C-:B------:R-:W-:Y:S01]  /*4920*/  @!P0 HADD2.F32 R6, -RZ, R44.reuse.H0_H0 ;  /* 0x2000002cff068230 */ /* 0x100fe20000004100 */
[----:B------:R-:W-:Y:S01]  /*4930*/  @!P0 SHF.R.U64 R13, R38, 0x10, R39 ;  /* 0x00000010260d8819 */ /* 0x000fe20000001227 */
[----:B------:R-:W-:Y:S01]  /*4940*/  @!P0 HADD2.F32 R15, -RZ, R44.H1_H1 ;  /* 0x3000002cff0f8230 */ /* 0x000fe20000004100 */
[----:B------:R-:W-:Y:S01]  /*4950*/  @!P0 SHF.R.U32.HI R7, RZ, 0x10, R19 ;  /* 0x00000010ff078819 */ /* 0x000fe20000011613 */
[----:B------:R-:W-:Y:S01]  /*4960*/  @!P0 HADD2.F32 R4, -RZ, R4.H0_H0 ;  /* 0x20000004ff048230 */ /* 0x000fe20000004100 */
[----:B------:R-:W-:Y:S01]  /*4970*/  @!P0 SHF.R.U32.HI R17, RZ, 0x10, R39 ;  /* 0x00000010ff118819 */ /* 0x000fe20000011627 */
[----:B------:R-:W-:Y:S02]  /*4980*/  @!P0 HADD2.F32 R13, -RZ, R13.H0_H0 ;  /* 0x2000000dff0d8230 */ /* 0x000fe40000004100 */
[----:B------:R-:W-:Y:S02]  /*4990*/  @!P0 HADD2.F32 R7, -RZ, R7.H0_H0 ;  /* 0x20000007ff078230 */ /* 0x000fe40000004100 */
[----:B------:R-:W-:Y:S01]  /*49a0*/  @!P0 HADD2.F32 R17, -RZ, R17.H0_H0 ;  /* 0x20000011ff118230 */ /* 0x000fe20000004100 */
[----:B-1----:R-:W-:Y:S02]  /*49b0*/  @!P0 MOV R2, R8 ;  /* 0x0000000800028202 */ /* 0x002fe40000000f00 */
[----:B------:R-:W-:Y:S03]  /*49c0*/  @!P0 MOV R3, R9 ;  /* 0x0000000900038202 */ /* 0x000fe60000000f00 */
[--C-:B------:R-:W-:Y:S02]  /*49d0*/  @!P0 HADD2.F32 R5, -RZ, R2.reuse.H1_H1 ;  /* 0x30000002ff058230 */ /* 0x100fe40000004100 */
[----:B------:R-:W-:Y:S02]  /*49e0*/  @!P0 HADD2.F32 R2, -RZ, R2.H0_H0 ;  /* 0x20000002ff028230 */ /* 0x000fe40000004100 */
[--C-:B------:R-:W-:Y:S01]  /*49f0*/  @!P0 HADD2.F32 R12, -RZ, R3.reuse.H1_H1 ;  /* 0x30000003ff0c8230 */ /* 0x100fe20000004100 */
[CC--:B------:R-:W-:Y:S01]  /*4a00*/  @!P0 FMUL.FTZ R14, R5.reuse, R0.reuse ;  /* 0x00000000050e8220 */ /* 0x0c0fe20000410000 */
[----:B------:R-:W-:Y:S01]  /*4a10*/  @!P0 HADD2.F32 R3, -RZ, R3.H0_H0 ;  /* 0x20000003ff038230 */ /* 0x000fe20000004100 */
[C---:B------:R-:W-:Y:S02]  /*4a20*/  @!P0 FMUL.FTZ R0, R2.reuse, R0 ;  /* 0x0000000002008220 */ /* 0x040fe40000410000 */
[-C--:B------:R-:W-:Y:S02]  /*4a30*/  @!P0 FFMA.FTZ R26, R2, R6.reuse, -R14 ;  /* 0x00000006021a8223 */ /* 0x080fe4000001080e */
[----:B------:R-:W-:Y:S01]  /*4a40*/  @!P0 FFMA.FTZ R0, R5, R6, R0 ;  /* 0x0000000605008223 */ /* 0x000fe20000010000 */
[----:B------:R-:W-:Y:S01]  /*4a50*/  @!P0 MOV R5, R10 ;  /* 0x0000000a00058202 */ /* 0x000fe20000000f00 */
[CC--:B------:R-:W-:Y:S02]  /*4a60*/  @!P0 FMUL.FTZ R14, R12.reuse, R4.reuse ;  /* 0x000000040c0e8220 */ /* 0x0c0fe40000410000 */
[C---:B------:R-:W-:Y:S01]  /*4a70*/  @!P0 FMUL.FTZ R2, R3.reuse, R4 ;  /* 0x0000000403028220 */ /* 0x040fe20000410000 */
[----:B------:R-:W-:Y:S01]  /*4a80*/  @!P0 MOV R4, R11 ;  /* 0x0000000b00048202 */ /* 0x000fe20000000f00 */
[-C--:B------:R-:W-:Y:S01]  /*4a90*/  @!P0 FFMA.FTZ R19, R3, R13.reuse, -R14 ;  /* 0x0000000d03138223 */ /* 0x080fe2000001080e */
[----:B------:R-:W-:Y:S01]  /*4aa0*/  @!P0 HADD2.F32 R14, -RZ, R5.H1_H1 ;  /* 0x30000005ff0e8230 */ /* 0x000fe20000004100 */
[----:B------:R-:W-:Y:S01]  /*4ab0*/  @!P0 FFMA.FTZ R2, R12, R13, R2 ;  /* 0x0000000d0c028223 */ /* 0x000fe20000010002 */
[----:B------:R-:W-:Y:S02]  /*4ac0*/  @!P0 HADD2.F32 R3, -RZ, R27.H1_H1 ;  /* 0x3000001bff038230 */ /* 0x000fe40000004100 */
[----:B------:R-:W-:Y:S02]  /*4ad0*/  @!P0 HADD2.F32 R6, -RZ, R5.H0_H0 ;  /* 0x20000005ff068230 */ /* 0x000fe40000004100 */
[----:B------:R-:W-:Y:S01]  /*4ae0*/  @!P0 F2FP.PACK_AB R2, R2, R19 ;  /* 0x000000130202823e */ /* 0x000fe200000000ff */
[--C-:B------:R-:W-:Y:S02]  /*4af0*/  @!P0 HADD2.F32 R5, -RZ, R4.reuse.H0_H0 ;  /* 0x20000004ff058230 */ /* 0x100fe40000004100 */
[----:B------:R-:W-:Y:S01]  /*4b00*/  @!P0 HADD2.F32 R16, -RZ, R4.H1_H1 ;  /* 0x30000004ff108230 */ /* 0x000fe20000004100 */
[-C--:B------:R-:W-:Y:S01]  /*4b10*/  @!P0 FMUL.FTZ R4, R14, R3.reuse ;  /* 0x000000030e048220 */ /* 0x080fe20000410000 */
[----:B------:R-:W-:Y:S01]  /*4b20*/  @!P0 MOV R9, R2 ;  /* 0x0000000200098202 */ /* 0x000fe20000000f00 */
[C---:B------:R-:W-:Y:S02]  /*4b30*/  @!P0 FMUL.FTZ R3, R6.reuse, R3 ;  /* 0x0000000306038220 */ /* 0x040fe40000410000 */
[----:B------:R-:W-:Y:S02]  /*4b40*/  @!P0 FFMA.FTZ R6, R6, R15, -R4 ;  /* 0x0000000f06068223 */ /* 0x000fe40000010804 */
[CC--:B------:R-:W-:Y:S02]  /*4b50*/  @!P0 FMUL.FTZ R4, R5.reuse, R7.reuse ;  /* 0x0000000705048220 */ /* 0x0c0fe40000410000 */
[----:B------:R-:W-:Y:S02]  /*4b60*/  @!P0 FMUL.FTZ R18, R16, R7 ;  /* 0x0000000710128220 */ /* 0x000fe40000410000 */
[----:B------:R-:W-:Y:S02]  /*4b70*/  @!P0 FFMA.FTZ R3, R14, R15, R3 ;  /* 0x0000000f0e038223 */ /* 0x000fe40000010003 */
[-C--:B------:R-:W-:Y:S01]  /*4b80*/  @!P0 FFMA.FTZ R18, R5, R17.reuse, -R18 ;  /* 0x0000001105128223 */ /* 0x080fe20000010812 */
[----:B------:R-:W-:Y:S01]  /*4b90*/  @!P0 F2FP.PACK_AB R5, R0, R26 ;  /* 0x0000001a0005823e */ /* 0x000fe200000000ff */
[----:B------:R-:W-:Y:S01]  /*4ba0*/  @!P0 FFMA.FTZ R4, R16, R17, R4 ;  /* 0x0000001110048223 */ /* 0x000fe20000010004 */
[----:B------:R-:W-:Y:S02]  /*4bb0*/  @!P0 F2FP.PACK_AB R3, R3, R6 ;  /* 0x000000060303823e */ /* 0x000fe400000000ff */
[----:B------:R-:W-:Y:S02]  /*4bc0*/  @!P0 MOV R8, R5 ;  /* 0x0000000500088202 */ /* 0x000fe40000000f00 */
[----:B------:R-:W-:Y:S02]  /*4bd0*/  @!P0 F2FP.PACK_AB R0, R4, R18 ;  /* 0x000000120400823e */ /* 0x000fe400000000ff */
[----:B------:R-:W-:Y:S02]  /*4be0*/  @!P0 MOV R10, R3 ;  /* 0x00000003000a8202 */ /* 0x000fe40000000f00 */
[----:B------:R-:W-:Y:S05]  /*4bf0*/  @!P0 MOV R11, R0 ;  /* 0x00000000000b8202 */ /* 0x000fea0000000f00 */
[----:B------:R1:W-:Y:S02]  /*4c00*/  ST.E.128 [R22.64], R8 ;  /* 0x0000000816007985 */ /* 0x0003e4000c101d0a */
.L_x_198:
[----:B------:R-:W-:Y:S05]  /*4c10*/  BSYNC B0 ;  /* 0x0000000000007941 */ /* 0x000fea0003800000 */
.L_x_197:
[----:B------:R-:W-:Y:S11]  /*4c20*/  ISETP.GE.AND P0, PT, R204, c[0x0][0x1d4], PT ;  /* 0x00007500cc007a0c */ /* 0x000ff60003f06270 */
[----:B------:R-:W-:Y:S02]  /*4c30*/  @!UPT UIADD3 URZ, URZ, URZ, URZ ;  /* 0x0000003f3f3ff290 */ /* 0x000fe4000fffe03f */
        /* <DEDUP_REMOVED lines=32> */
[--C-:B------:R-:W-:Y:S01]  /*4e40*/  @!P0 HADD2.F32 R14, -RZ, R5.reuse.H1_H1 ;  /* 0x30000005ff0e8230 */ /* 0x100fe20000004100 */
        /* <DEDUP_REMOVED lines=21> */
[----:B------:R1:W-:Y:S01]  /*4fa0*/  ST.E.128 [R18.64], R8 ;  /* 0x0000000812007985 */ /* 0x0003e2000c101d0a */
[----:B------:R-:W-:-:S05]  /*4fb0*/  BRA `(.L_x_188) ;  /* 0x00001f1000007947 */ /* 0x000fca0003800000 */
.L_x_185:
        /* <DEDUP_REMOVED lines=37> */
[----:B------:R1:W5:Y:S04]  /*5210*/  @!P0 LDG.E.128 R32, [R8.64] ;  /* 0x0000000a08208981 */ /* 0x000368000c1e1d00 */
[----:B------:R1:W5:Y:S01]  /*5220*/  @!P0 LDG.E.128 R4, [R2.64] ;  /* 0x0000000a02048981 */ /* 0x000362000c1e1d00 */
[----:B------:R-:W-:Y:S11]  /*5230*/  ISETP.GE.AND P0, PT, R25, c[0x0][0x27c], PT ;  /* 0x00009f0019007a0c */ /* 0x000ff60003f06270 */
[----:B------:R-:W-:Y:S02]  /*5240*/  @!UPT UIADD3 URZ, URZ, URZ, URZ ;  /* 0x0000003f3f3ff290 */ /* 0x000fe4000fffe03f */
[----:B------:R1:W5:Y:S04]  /*5250*/  @!P0 LDG.E.128 R40, [R8.64+0x40] ;  /* 0x0000400a08288981 */ /* 0x000368000c1e1d00 */
[----:B------:R1:W5:Y:S01]  /*5260*/  @!P0 LDG.E.128 R16, [R2.64+0x40] ;  /* 0x0000400a02108981 */ /* 0x000362000c1e1d00 */
[----:B------:R-:W-:Y:S11]  /*5270*/  ISETP.GE.AND P0, PT, R24, c[0x0][0x27c], PT ;  /* 0x00009f0018007a0c */ /* 0x000ff60003f06270 */
[----:B------:R-:W-:Y:S02]  /*5280*/  @!UPT UIADD3 URZ, URZ, URZ, URZ ;  /* 0x0000003f3f3ff290 */ /* 0x000fe4000fffe03f */
[----:B------:R1:W5:Y:S04]  /*5290*/  @!P0 LDG.E.128 R48, [R8.64+0x80] ;  /* 0x0000800a08308981 */ /* 0x000368000c1e1d00 */
[----:B------:R1:W5:Y:S02]  /*52a0*/  @!P0 LDG.E.128 R20, [R2.64+0x80] ;  /* 0x0000800a02148981 */ /* 0x000364000c1e1d00 */
.L_x_200:
[----:B------:R-:W-:Y:S05]  /*52b0*/  BSYNC B0 ;  /* 0x0000000000007941 */ /* 0x000fea0003800000 */
.L_x_199:
[----:B------:R2:W3:Y:S04]  /*52c0*/  SHFL.IDX PT, R55, R10, RZ, 0x1c1f ;  /* 0x001c1fff0a377589 */ /* 0x0004e800000e0000 */
[----:B------:R2:W4:Y:S01]  /*52d0*/  SHFL.IDX PT, R54, R11, RZ, 0x1c1f ;  /* 0x001c1fff0b367589 */ /* 0x00052200000e0000 */
[----:B------:R-:W-:-:S05]  /*52e0*/  @P1 BRA `(.L_x_188) ;  /* 0x00001be000001947 */ /* 0x000fca0003800000 */
[----:B------:R-:W-:Y:S01]  /*52f0*/  ISETP.GE.AND P0, PT, R102, c[0x0][0x1d4], PT ;  /* 0x0000750066007a0c */ /* 0x000fe20003f06270 */
[----:B-1---5:R-:W-:Y:S01]  /*5300*/  IMAD.MOV.U32 R2, RZ, RZ, R48 ;  /* 0x000000ffff027224 */ /* 0x022fe200078e0030 */
[----:B------:R-:W-:Y:S01]  /*5310*/  IADD3 R119, -R122, c[0x0][0x1d4], RZ ;  /* 0x000075007a777a10 */ /* 0x000fe20007ffe1ff */
[----:B------:R-:W-:Y:S01]  /*5320*/  IMAD.MOV.U32 R0, RZ, RZ, R49 ;  /* 0x000000ffff007224 */ /* 0x000fe200078e0031 */
[----:B------:R-:W-:Y:S01]  /*5330*/  BSSY B0, `(.L_x_201) ;  /* 0x0000098000007945 */ /* 0x000fe20003800000 */
        /* <DEDUP_REMOVED lines=17> */
[----:B------:R-:W-:Y:S02]  /*5450*/  PRMT R28, R8, 0x5410, R3 ;  /* 0x00005410081c7816 */ /* 0x000fe40000000003 */
[----:B------:R-:W-:Y:S02]  /*5460*/  PRMT R26, R2, 0x5410, R0 ;  /* 0x00005410021a7816 */ /* 0x000fe40000000000 */
[----:B------:R-:W-:Y:S04]  /*5470*/  MOV R0, R16 ;  /* 0x0000001000007202 */ /* 0x000fe80000000f00 */
[----:B--2---:R-:W-:Y:S01]  /*5480*/  PRMT R11, R0, 0x7610, R11 ;  /* 0x00007610000b7816 */ /* 0x004fe2000000000b */
[----:B------:R-:W-:Y:S05]  /*5490*/  IMAD.MOV.U32 R0, RZ, RZ, R17 ;  /* 0x000000ffff007224 */ /* 0x000fea00078e0011 */
[----:B------:R-:W-:Y:S01]  /*54a0*/  PRMT R11, R11, 0x5410, R0 ;  /* 0x000054100b0b7816 */ /* 0x000fe20000000000 */
[----:B------:R-:W-:-:S05]  /*54b0*/  @P0 BRA `(.L_x_202) ;  /* 0x000007f000000947 */ /* 0x000fca0003800000 */
[--C-:B------:R-:W-:Y:S01]  /*54c0*/  IMAD.MOV.U32 R9, RZ, RZ, R5.reuse ;  /* 0x000000ffff097224 */ /* 0x100fe200078e0005 */
[----:B------:R-:W-:Y:S01]  /*54d0*/  LOP3.LUT P2, RZ, R214, 0x2, RZ, 0xc0, !PT ;  /* 0x00000002d6ff7812 */ /* 0x000fe2000784c0ff */
[----:B------:R-:W1:Y:S01]  /*54e0*/  LDS.128 R12, [R99+0x6100] ;  /* 0x00610000630c7984 */ /* 0x000e620000000c00 */
[----:B------:R-:W-:Y:S02]  /*54f0*/  ISETP.GE.AND P0, PT, R102, c[0x0][0x27c], PT ;  /* 0x00009f0066007a0c */ /* 0x000fe40003f06270 */
[----:B------:R-:W-:Y:S02]  /*5500*/  SEL R0, R122, R119, !P2 ;  /* 0x000000777a007207 */ /* 0x000fe40005000000 */
[----:B------:R-:W-:Y:S02]  /*5510*/  MOV R10, R32 ;  /* 0x00000020000a7202 */ /* 0x000fe40000000f00 */
[----:B------:R-:W-:Y:S02]  /*5520*/  SHF.R.S32.HI R2, RZ, 0x1f, R0 ;  /* 0x0000001fff027819 */ /* 0x000fe40000011400 */
[----:B------:R-:W-:Y:S02]  /*5530*/  MOV R45, R33 ;  /* 0x00000021002d7202 */ /* 0x000fe40000000f00 */
[----:B------:R-:W-:Y:S03]  /*5540*/  LEA.HI R0, R2, R0, RZ, 0x4 ;  /* 0x0000000002007211 */ /* 0x000fe600078f20ff */
[----:B------:R-:W-:Y:S01]  /*5550*/  @!P0 HADD2.F32 R30, -RZ, R10.H0_H0 ;  /* 0x2000000aff1e8230 */ /* 0x000fe20000004100 */
[----:B------:R-:W-:Y:S02]  /*5560*/  LEA.HI.SX32 R0, R0, R113, 0x1c ;  /* 0x0000007100007211 */ /* 0x000fe400078fe2ff */
[----:B------:R-:W-:Y:S02]  /*5570*/  @!P0 SHF.R.U32.HI R10, RZ, 0x10, R5 ;  /* 0x00000010ff0a8819 */ /* 0x000fe40000011605 */
[----:B------:R-:W-:Y:S02]  /*5580*/  SHF.R.S32.HI R2, RZ, 0x1f, R0 ;  /* 0x0000001fff027819 */ /* 0x000fe40000011400 */
[----:B------:R-:W-:Y:S02]  /*5590*/  SHF.L.U32 R57, R0, 0x3, RZ ;  /* 0x0000000300397819 */ /* 0x000fe400000006ff */
[----:B------:R-:W-:Y:S02]  /*55a0*/  LEA.HI R0, R2, R0, RZ, 0x3 ;  /* 0x0000000002007211 */ /* 0x000fe400078f18ff */
[----:B------:R-:W-:Y:S03]  /*55b0*/  LOP3.LUT R2, R218, 0x38, R57, 0xf8, !PT ;  /* 0x00000038da027812 */ /* 0x000fe600078ef839 */
[----:B------:R-:W-:Y:S01]  /*55c0*/  IMAD.SHL.U32 R0, R0, 0x200, RZ ;  /* 0x0000020000007824 */ /* 0x000fe200078e00ff */
[----:B------:R-:W-:Y:S04]  /*55d0*/  LOP3.LUT R2, R2, R219, RZ, 0x3c, !PT ;  /* 0x000000db02027212 */ /* 0x000fe800078e3cff */
[----:B------:R-:W-:Y:S04]  /*55e0*/  LOP3.LUT R0, R0, 0x7ffff000, RZ, 0xc0, !PT ;  /* 0x7ffff00000007812 */ /* 0x000fe800078ec0ff */
[----:B------:R-:W-:Y:S02]  /*55f0*/  IADD3 R0, R2, R0, R220 ;  /* 0x0000000002007210 */ /* 0x000fe40007ffe0dc */
[----:B-1----:R-:W-:Y:S02]  /*5600*/  @!P0 MOV R8, R12 ;  /* 0x0000000c00088202 */ /* 0x002fe40000000f00 */
[----:B------:R-:W-:Y:S03]  /*5610*/  SHF.L.U32 R0, R0, 0x1, RZ ;  /* 0x0000000100007819 */ /* 0x000fe600000006ff */
[----:B------:R-:W-:Y:S02]  /*5620*/  @!P0 HADD2.F32 R3, -RZ, R8.H0_H0 ;  /* 0x20000008ff038230 */ /* 0x000fe40000004100 */
[----:B------:R1:W2:Y:S02]  /*5630*/  LDS.128 R36, [R0+0x6100] ;  /* 0x0061000000247984 */ /* 0x0002a40000000c00 */
[----:B-1----:R-:W-:Y:S05]  /*5640*/  IMAD.MOV.U32 R0, RZ, RZ, R4 ;  /* 0x000000ffff007224 */ /* 0x002fea00078e0004 */
[----:B------:R-:W-:Y:S05]  /*5650*/  @!P0 HADD2.F32 R2, -RZ, R0.H0_H0 ;  /* 0x20000000ff028230 */ /* 0x000fea0000004100 */
[-C--:B------:R-:W-:Y:S02]  /*5660*/  @!P0 FMUL.FTZ R0, R3, R2.reuse ;  /* 0x0000000203008220 */ /* 0x080fe40000410000 */
[----:B--2---:R-:W-:Y:S05]  /*5670*/  @!P0 IMAD.MOV.U32 R31, RZ, RZ, R36 ;  /* 0x000000ffff1f8224 */ /* 0x004fea00078e0024 */
[----:B------:R-:W-:Y:S05]  /*5680*/  @!P0 HADD2.F32 R29, -RZ, R31.H0_H0 ;  /* 0x2000001fff1d8230 */ /* 0x000fea0000004100 */
[C---:B------:R-:W-:Y:S01]  /*5690*/  @!P0 FMUL.FTZ R44, R29.reuse, R2 ;  /* 0x000000021d2c8220 */ /* 0x040fe20000410000 */
[----:B------:R-:W-:Y:S01]  /*56a0*/  @!P0 SHF.R.U64 R2, R4, 0x10, R5 ;  /* 0x0000001004028819 */ /* 0x000fe20000001205 */
[-C--:B------:R-:W-:Y:S01]  /*56b0*/  @!P0 FFMA.FTZ R0, R29, R30.reuse, R0 ;  /* 0x0000001e1d008223 */ /* 0x080fe20000010000 */
[----:B------:R-:W-:Y:S01]  /*56c0*/  @!P0 SHF.R.U64 R4, R32, 0x10, R33 ;  /* 0x0000001020048819 */ /* 0x000fe20000001221 */
[----:B------:R-:W-:Y:S01]  /*56d0*/  @!P0 FFMA.FTZ R62, R3, R30, -R44 ;  /* 0x0000001e033e8223 */ /* 0x000fe2000001082c */
[----:B------:R-:W-:Y:S01]  /*56e0*/  @!P0 HADD2.F32 R5, -RZ, R9.H0_H0 ;  /* 0x20000009ff058230 */ /* 0x000fe20000004100 */
[----:B------:R-:W-:Y:S01]  /*56f0*/  @!P0 IMAD.MOV.U32 R44, RZ, RZ, R37 ;  /* 0x000000ffff2c8224 */ /* 0x000fe200078e0025 */
[----:B------:R-:W-:Y:S01]  /*5700*/  @!P0 HADD2.F32 R2, -RZ, R2.H0_H0 ;  /* 0x20000002ff028230 */ /* 0x000fe20000004100 */
[----:B------:R-:W-:Y:S01]  /*5710*/  @!P0 MOV R9, R13 ;  /* 0x0000000d00098202 */ /* 0x000fe20000000f00 */
[----:B------:R-:W-:Y:S02]  /*5720*/  @!P0 HADD2.F32 R29, -RZ, R31.H1_H1 ;  /* 0x3000001fff1d8230 */ /* 0x000fe40000004100 */
[----:B------:R-:W-:Y:S02]  /*5730*/  @!P0 HADD2.F32 R3, -RZ, R8.H1_H1 ;  /* 0x30000008ff038230 */ /* 0x000fe40000004100 */
[----:B------:R-:W-:Y:S01]  /*5740*/  @!P0 HADD2.F32 R8, -RZ, R4.H0_H0 ;  /* 0x20000004ff088230 */ /* 0x000fe20000004100 */
[-C--:B------:R-:W-:Y:S01]  /*5750*/  @!P0 FMUL.FTZ R31, R29, R2.reuse ;  /* 0x000000021d1f8220 */ /* 0x080fe20000410000 */
[----:B------:R-:W-:Y:S01]  /*5760*/  @!P0 HADD2.F32 R30, -RZ, R44.H0_H0 ;  /* 0x2000002cff1e8230 */ /* 0x000fe20000004100 */
[C---:B------:R-:W-:Y:S01]  /*5770*/  @!P0 FMUL.FTZ R2, R3.reuse, R2 ;  /* 0x0000000203028220 */ /* 0x040fe20000410000 */
[----:B------:R-:W-:Y:S01]  /*5780*/  @!P0 HADD2.F32 R4, -RZ, R9.H0_H0 ;  /* 0x20000009ff048230 */ /* 0x000fe20000004100 */
[-C--:B------:R-:W-:Y:S01]  /*5790*/  @!P0 FFMA.FTZ R61, R3, R8.reuse, -R31 ;  /* 0x00000008033d8223 */ /* 0x080fe2000001081f */
[----:B------:R-:W-:Y:S01]  /*57a0*/  @!P0 HADD2.F32 R31, -RZ, R45.H0_H0 ;  /* 0x2000002dff1f8230 */ /* 0x000fe20000004100 */
[-C--:B------:R-:W-:Y:S01]  /*57b0*/  @!P0 FMUL.FTZ R32, R30, R5.reuse ;  /* 0x000000051e208220 */ /* 0x080fe20000410000 */
[----:B------:R-:W-:Y:S01]  /*57c0*/  @!P0 SHF.R.U32.HI R45, RZ, 0x10, R33 ;  /* 0x00000010ff2d8819 */ /* 0x000fe20000011621 */
[----:B------:R-:W-:Y:S01]  /*57d0*/  @!P0 FFMA.FTZ R2, R29, R8, R2 ;  /* 0x000000081d028223 */ /* 0x000fe20000010002 */
[----:B------:R-:W-:Y:S01]  /*57e0*/  @!P0 MOV R29, R38 ;  /* 0x00000026001d8202 */ /* 0x000fe20000000f00 */
[----:B------:R-:W-:Y:S01]  /*57f0*/  @!P0 FMUL.FTZ R3, R4, R5 ;  /* 0x0000000504038220 */ /* 0x000fe20000410000 */
[----:B------:R-:W-:Y:S01]  /*5800*/  @!P0 MOV R8, R14 ;  /* 0x0000000e00088202 */ /* 0x000fe20000000f00 */
[----:B------:R-:W-:Y:S01]  /*5810*/  IMAD.MOV.U32 R5, RZ, RZ, R6 ;  /* 0x000000ffff057224 */ /* 0x000fe200078e0006 */
[----:B------:R-:W-:Y:S01]  /*5820*/  @!P0 SHF.R.U64 R6, R6, 0x10, R7 ;  /* 0x0000001006068819 */ /* 0x000fe20000001207 */
[-C--:B------:R-:W-:Y:S02]  /*5830*/  @!P0 FFMA.FTZ R56, R4, R31.reuse, -R32 ;  /* 0x0000001f04388223 */ /* 0x080fe40000010820 */
[----:B------:R-:W-:Y:S01]  /*5840*/  IMAD.MOV.U32 R4, RZ, RZ, R34 ;  /* 0x000000ffff047224 */ /* 0x000fe200078e0022 */
[----:B------:R-:W-:Y:S01]  /*5850*/  @!P0 HADD2.F32 R5, -RZ, R5.H0_H0 ;  /* 0x20000005ff058230 */ /* 0x000fe20000004100 */
[----:B------:R-:W-:Y:S01]  /*5860*/  @!P0 FFMA.FTZ R3, R30, R31, R3 ;  /* 0x0000001f1e038223 */ /* 0x000fe20000010003 */
[--C-:B------:R-:W-:Y:S02]  /*5870*/  @!P0 HADD2.F32 R30, -RZ, R29.reuse.H0_H0 ;  /* 0x2000001dff1e8230 */ /* 0x100fe40000004100 */
[----:B------:R-:W-:Y:S02]  /*5880*/  @!P0 HADD2.F32 R31, -RZ, R4.H0_H0 ;  /* 0x20000004ff1f8230 */ /* 0x000fe40000004100 */
[----:B------:R-:W-:Y:S01]  /*5890*/  @!P0 HADD2.F32 R4, -RZ, R8.H0_H0 ;  /* 0x20000008ff048230 */ /* 0x000fe20000004100 */
[----:B------:R-:W-:Y:S01]  /*58a0*/  @!P0 FMUL.FTZ R32, R30, R5 ;  /* 0x000000051e208220 */ /* 0x000fe20000410000 */
[----:B------:R-:W-:Y:S03]  /*58b0*/  @!P0 HADD2.F32 R6, -RZ, R6.H0_H0 ;  /* 0x20000006ff068230 */ /* 0x000fe60000004100 */
[C---:B------:R-:W-:Y:S01]  /*58c0*/  @!P0 FFMA.FTZ R60, R4.reuse, R31, -R32 ;  /* 0x0000001f043c8223 */ /* 0x040fe20000010820 */
[----:B------:R-:W-:Y:S01]  /*58d0*/  @!P0 HADD2.F32 R32, -RZ, R29.H1_H1 ;  /* 0x3000001dff208230 */ /* 0x000fe20000004100 */
[----:B------:R-:W-:Y:S01]  /*58e0*/  @!P0 FMUL.FTZ R5, R4, R5 ;  /* 0x0000000504058220 */ /* 0x000fe20000410000 */
[----:B------:R-:W-:Y:S03]  /*58f0*/  @!P0 SHF.R.U64 R4, R34, 0x10, R35 ;  /* 0x0000001022048819 */ /* 0x000fe60000001223 */
[-C--:B------:R-:W-:Y:S02]  /*5900*/  @!P0 FMUL.FTZ R29, R32, R6.reuse ;  /* 0x00000006201d8220 */ /* 0x080fe40000410000 */
[----:B------:R-:W-:Y:S02]  /*5910*/  @!P0 HADD2.F32 R33, -RZ, R4.H0_H0 ;  /* 0x20000004ff218230 */ /* 0x000fe40000004100 */
[----:B------:R-:W-:Y:S02]  /*5920*/  @!P0 HADD2.F32 R4, -RZ, R8.H1_H1 ;  /* 0x30000008ff048230 */ /* 0x000fe40000004100 */
[----:B------:R-:W-:Y:S02]  /*5930*/  @!P0 HADD2.F32 R8, -RZ, R10.H0_H0 ;  /* 0x2000000aff088230 */ /* 0x000fe40000004100 */
[----:B------:R-:W-:Y:S01]  /*5940*/  @!P0 HADD2.F32 R10, -RZ, R44.H1_H1 ;  /* 0x3000002cff0a8230 */ /* 0x000fe20000004100 */
[C---:B------:R-:W-:Y:S01]  /*5950*/  @!P0 FFMA.FTZ R58, R4.reuse, R33, -R29 ;  /* 0x00000021043a8223 */ /* 0x040fe2000001081d */
[----:B------:R-:W-:Y:S01]  /*5960*/  @!P0 HADD2.F32 R29, -RZ, R45.H0_H0 ;  /* 0x2000002dff1d8230 */ /* 0x000fe20000004100 */
[----:B------:R-:W-:Y:S01]  /*5970*/  @!P0 FMUL.FTZ R6, R4, R6 ;  /* 0x0000000604068220 */ /* 0x000fe20000410000 */
[----:B------:R-:W-:Y:S01]  /*5980*/  @!P0 HADD2.F32 R4, -RZ, R9.H1_H1 ;  /* 0x30000009ff048230 */ /* 0x000fe20000004100 */
[----:B------:R-:W-:Y:S01]  /*5990*/  @!P0 FMUL.FTZ R9, R10, R8 ;  /* 0x000000080a098220 */ /* 0x000fe20000410000 */
[----:B------:R-:W-:Y:S01]  /*59a0*/  @!P0 F2FP.PACK_AB R45, R61, R62 ;  /* 0x0000003e3d2d823e */ /* 0x000fe200000000ff */
[--C-:B------:R-:W-:Y:S01]  /*59b0*/  IMAD.MOV.U32 R44, RZ, RZ, R35.reuse ;  /* 0x000000ffff2c7224 */ /* 0x100fe200078e0023 */
[----:B------:R-:W-:Y:S01]  /*59c0*/  @!P0 SHF.R.U32.HI R35, RZ, 0x10, R35 ;  /* 0x00000010ff238819 */ /* 0x000fe20000011623 */
[C---:B------:R-:W-:Y:S01]  /*59d0*/  @!P0 FFMA.FTZ R34, R4.reuse, R29, -R9 ;  /* 0x0000001d04228223 */ /* 0x040fe20000010809 */
[----:B------:R-:W-:Y:S01]  /*59e0*/  @!P0 SHF.R.U32.HI R9, RZ, 0x10, R7 ;  /* 0x00000010ff098819 */ /* 0x000fe20000011607 */
[----:B------:R-:W-:Y:S01]  /*59f0*/  @!P0 FMUL.FTZ R4, R4, R8 ;  /* 0x0000000804048220 */ /* 0x000fe20000410000 */
[----:B------:R-:W-:Y:S01]  /*5a00*/  MOV R8, R7 ;  /* 0x0000000700087202 */ /* 0x000fe20000000f00 */
[----:B------:R-:W-:Y:S01]  /*5a10*/  @!P0 IMAD.MOV.U32 R12, RZ, RZ, R45 ;  /* 0x000000ffff0c8224 */ /* 0x000fe200078e002d */
[----:B------:R-:W-:Y:S01]  /*5a20*/  @!P0 F2FP.PACK_AB R56, R34, R56 ;  /* 0x000000382238823e */ /* 0x000fe200000000ff */
[----:B------:R-:W-:Y:S01]  /*5a30*/  @!P0 IMAD.MOV.U32 R34, RZ, RZ, R39 ;  /* 0x000000ffff228224 */ /* 0x000fe200078e0027 */
[----:B------:R-:W-:Y:S01]  /*5a40*/  @!P0 HADD2.F32 R9, -RZ, R9.H0_H0 ;  /* 0x20000009ff098230 */ /* 0x000fe20000004100 */
[----:B------:R-:W-:Y:S01]  /*5a50*/  @!P0 FFMA.FTZ R4, R10, R29, R4 ;  /* 0x0000001d0a048223 */ /* 0x000fe20000010004 */
[----:B------:R-:W-:Y:S01]  /*5a60*/  @!P0 MOV R13, R56 ;  /* 0x00000038000d8202 */ /* 0x000fe20000000f00 */
[----:B------:R-:W-:Y:S01]  /*5a70*/  @!P0 HADD2.F32 R10, -RZ, R8.H0_H0 ;  /* 0x20000008ff0a8230 */ /* 0x000fe20000004100 */
[----:B------:R-:W-:Y:S01]  /*5a80*/  @!P0 MOV R8, R15 ;  /* 0x0000000f00088202 */ /* 0x000fe20000000f00 */
[----:B------:R-:W-:Y:S01]  /*5a90*/  @!P0 FFMA.FTZ R5, R30, R31, R5 ;  /* 0x0000001f1e058223 */ /* 0x000fe20000010005 */
[----:B------:R-:W-:Y:S01]  /*5aa0*/  @!P0 F2FP.PACK_AB R3, R4, R3 ;  /* 0x000000030403823e */ /* 0x000fe200000000ff */
[----:B------:R-:W-:Y:S01]  /*5ab0*/  @!P0 FFMA.FTZ R6, R32, R33, R6 ;  /* 0x0000002120068223 */ /* 0x000fe20000010006 */
[----:B------:R-:W-:Y:S02]  /*5ac0*/  @!P0 HADD2.F32 R29, -RZ, R34.H0_H0 ;  /* 0x20000022ff1d8230 */ /* 0x000fe40000004100 */
[----:B------:R-:W-:Y:S01]  /*5ad0*/  @!P0 HADD2.F32 R30, -RZ, R44.H0_H0 ;  /* 0x2000002cff1e8230 */ /* 0x000fe20000004100 */
[----:B------:R-:W-:Y:S01]  /*5ae0*/  @!P0 IMAD.MOV.U32 R37, RZ, RZ, R3 ;  /* 0x000000ffff258224 */ /* 0x000fe200078e0003 */
[----:B------:R-:W-:Y:S01]  /*5af0*/  @!P0 HADD2.F32 R7, -RZ, R8.H0_H0 ;  /* 0x20000008ff078230 */ /* 0x000fe20000004100 */
[----:B------:R-:W-:Y:S01]  /*5b00*/  @!P0 FMUL.FTZ R44, R29, R10 ;  /* 0x0000000a1d2c8220 */ /* 0x000fe20000410000 */
[----:B------:R-:W-:Y:S02]  /*5b10*/  @!P0 HADD2.F32 R31, -RZ, R34.H1_H1 ;  /* 0x30000022ff1f8230 */ /* 0x000fe40000004100 */
[----:B------:R-:W-:Y:S01]  /*5b20*/  @!P0 HADD2.F32 R8, -RZ, R8.H1_H1 ;  /* 0x30000008ff088230 */ /* 0x000fe20000004100 */
[C---:B------:R-:W-:Y:S02]  /*5b30*/  @!P0 FFMA.FTZ R44, R7.reuse, R30, -R44 ;  /* 0x0000001e072c8223 */ /* 0x040fe4000001082c */
[----:B------:R-:W-:Y:S01]  /*5b40*/  @!P0 FMUL.FTZ R7, R7, R10 ;  /* 0x0000000a07078220 */ /* 0x000fe20000410000 */
[----:B------:R-:W-:Y:S01]  /*5b50*/  @!P0 HADD2.F32 R10, -RZ, R35.H0_H0 ;  /* 0x20000023ff0a8230 */ /* 0x000fe20000004100 */
[-C--:B------:R-:W-:Y:S02]  /*5b60*/  @!P0 FMUL.FTZ R34, R31, R9.reuse ;  /* 0x000000091f228220 */ /* 0x080fe40000410000 */
[----:B------:R-:W-:Y:S02]  /*5b70*/  @!P0 FFMA.FTZ R7, R29, R30, R7 ;  /* 0x0000001e1d078223 */ /* 0x000fe40000010007 */
[----:B------:R-:W-:Y:S01]  /*5b80*/  @!P0 FFMA.FTZ R35, R8, R10, -R34 ;  /* 0x0000000a08238223 */ /* 0x000fe20000010822 */
[----:B------:R-:W-:Y:S01]  /*5b90*/  @!P0 F2FP.PACK_AB R34, R58, R60 ;  /* 0x0000003c3a22823e */ /* 0x000fe200000000ff */
[----:B------:R-:W-:Y:S01]  /*5ba0*/  @!P0 FMUL.FTZ R8, R8, R9 ;  /* 0x0000000908088220 */ /* 0x000fe20000410000 */
[----:B------:R-:W-:Y:S02]  /*5bb0*/  @!P0 F2FP.PACK_AB R9, R2, R0 ;  /* 0x000000000209823e */ /* 0x000fe400000000ff */
[----:B------:R-:W-:Y:S01]  /*5bc0*/  @!P0 F2FP.PACK_AB R2, R6, R5 ;  /* 0x000000050602823e */ /* 0x000fe200000000ff */
[----:B------:R-:W-:Y:S01]  /*5bd0*/  @!P0 FFMA.FTZ R8, R31, R10, R8 ;  /* 0x0000000a1f088223 */ /* 0x000fe20000010008 */
[----:B------:R-:W-:Y:S01]  /*5be0*/  @!P0 F2FP.PACK_AB R10, R35, R44 ;  /* 0x0000002c230a823e */ /* 0x000fe200000000ff */
[----:B------:R-:W-:Y:S01]  /*5bf0*/  @!P0 IMAD.MOV.U32 R14, RZ, RZ, R34 ;  /* 0x000000ffff0e8224 */ /* 0x000fe200078e0022 */
[----:B------:R-:W-:Y:S02]  /*5c00*/  @!P0 MOV R36, R9 ;  /* 0x0000000900248202 */ /* 0x000fe40000000f00 */
[----:B------:R-:W-:Y:S02]  /*5c10*/  @!P0 F2FP.PACK_AB R0, R8, R7 ;  /* 0x000000070800823e */ /* 0x000fe400000000ff */
[----:B------:R-:W-:Y:S02]  /*5c20*/  @!P0 MOV R15, R10 ;  /* 0x0000000a000f8202 */ /* 0x000fe40000000f00 */
[----:B------:R-:W-:Y:S02]  /*5c30*/  @!P0 MOV R38, R2 ;  /* 0x0000000200268202 */ /* 0x000fe40000000f00 */
[----:B------:R-:W-:Y:S02]  /*5c40*/  @!P0 MOV R39, R0 ;  /* 0x0000000000278202 */ /* 0x000fe40000000f00 */
[C---:B----4-:R-:W-:Y:S04]  /*5c50*/  LEA R2, P0, R77.reuse, R54, 0x1 ;  /* 0x000000364d027211 */ /* 0x050fe800078008ff */
[----:B---3--:R-:W-:Y:S02]  /*5c60*/  LEA.HI.X R3, R77, R55, R105, 0x1, P0 ;  /* 0x000000374d037211 */ /* 0x008fe400000f0c69 */
[C---:B------:R-:W-:Y:S03]  /*5c70*/  ISETP.GE.AND P0, PT, R57.reuse, c[0x0][0x1d4], PT ;  /* 0x0000750039007a0c */ /* 0x040fe60003f06270 */
[----:B------:R1:W-:Y:S10]  /*5c80*/  ST.E.128 [R2.64], R12 ;  /* 0x0000000c02007985 */ /* 0x0003f4000c101d0a */
[----:B------:R-:W-:Y:S05]  /*5c90*/  @!P0 IMAD.WIDE R4, R57, 0x2, R54 ;  /* 0x0000000239048825 */ /* 0x000fea00078e0236 */
[----:B------:R1:W-:Y:S02]  /*5ca0*/  @!P0 ST.E.128 [R4.64], R36 ;  /* 0x0000002404008985 */ /* 0x0003e4000c101d0a */
.L_x_202:
[----:B------:R-:W-:Y:S05]  /*5cb0*/  BSYNC B0 ;  /* 0x0000000000007941 */ /* 0x000fea0003800000 */
.L_x_201:
[----:B------:R-:W-:Y:S01]  /*5cc0*/  ISETP.GE.AND P0, PT, R25, c[0x0][0x1d4], PT ;  /* 0x0000750019007a0c */ /* 0x000fe20003f06270 */
[----:B------:R-:W-:Y:S01]  /*5cd0*/  @!UPT UIADD3 URZ, URZ, URZ, URZ ;  /* 0x0000003f3f3ff290 */ /* 0x000fe2000fffe03f */
[----:B------:R-:W-:Y:S11]  /*5ce0*/  BSSY B0, `(.L_x_203) ;  /* 0x0000079000007945 */ /* 0x000ff60003800000 */
[----:B------:R-:W-:-:S05]  /*5cf0*/  @P0 BRA `(.L_x_204) ;  /* 0x0000077000000947 */ /* 0x000fca0003800000 */
[----:B------:R-:W-:Y:S01]  /*5d00*/  LOP3.LUT P1, RZ, R214, 0x4, RZ, 0xc0, !PT ;  /* 0x00000004d6ff7812 */ /* 0x000fe2000782c0ff */
[----:B-1----:R-:W1:Y:S01]  /*5d10*/  LDS.128 R12, [R98+0x6100] ;  /* 0x00610000620c7984 */ /* 0x002e620000000c00 */
[----:B------:R-:W-:Y:S02]  /*5d20*/  ISETP.GE.AND P0, PT, R25, c[0x0][0x27c], PT ;  /* 0x00009f0019007a0c */ /* 0x000fe40003f06270 */
[----:B------:R-:W-:Y:S04]  /*5d30*/  SEL R0, R122, R119, !P1 ;  /* 0x000000777a007207 */ /* 0x000fe80004800000 */
[----:B------:R-:W-:Y:S04]  /*5d40*/  SHF.R.S32.HI R2, RZ, 0x1f, R0 ;  /* 0x0000001fff027819 */ /* 0x000fe80000011400 */
[----:B------:R-:W-:Y:S03]  /*5d50*/  LEA.HI R0, R2, R0, RZ, 0x4 ;  /* 0x0000000002007211 */ /* 0x000fe600078f20ff */
[--C-:B------:R-:W-:Y:S01]  /*5d60*/  @!P0 SHF.R.U64 R7, R16, 0x10, R17.reuse ;  /* 0x0000001010078819 */ /* 0x100fe20000001211 */
[--C-:B------:R-:W-:Y:S01]  /*5d70*/  @!P0 HADD2.F32 R8, -RZ, R46.reuse.H0_H0 ;  /* 0x2000002eff088230 */ /* 0x100fe20000004100 */
[----:B------:R-:W-:Y:S01]  /*5d80*/  LEA.HI.SX32 R0, R0, R112, 0x1c ;  /* 0x0000007000007211 */ /* 0x000fe200078fe2ff */
[----:B------:R-:W-:Y:S01]  /*5d90*/  @!P0 HADD2.F32 R10, -RZ, R46.H1_H1 ;  /* 0x3000002eff0a8230 */ /* 0x000fe20000004100 */
[----:B------:R-:W-:Y:S01]  /*5da0*/  @!P0 SHF.R.U32.HI R5, RZ, 0x10, R17 ;  /* 0x00000010ff058819 */ /* 0x000fe20000011611 */
[----:B------:R-:W-:Y:S01]  /*5db0*/  @!P0 HADD2.F32 R7, -RZ, R7.H0_H0 ;  /* 0x20000007ff078230 */ /* 0x000fe20000004100 */
[----:B------:R-:W-:Y:S02]  /*5dc0*/  SHF.R.S32.HI R2, RZ, 0x1f, R0 ;  /* 0x0000001fff027819 */ /* 0x000fe40000011400 */
[----:B------:R-:W-:Y:S01]  /*5dd0*/  SHF.L.U32 R36, R0, 0x3, RZ ;  /* 0x0000000300247819 */ /* 0x000fe200000006ff */
[----:B------:R-:W-:Y:S01]  /*5de0*/  @!P0 HADD2.F32 R5, -RZ, R5.H0_H0 ;  /* 0x20000005ff058230 */ /* 0x000fe20000004100 */
[----:B------:R-:W-:Y:S02]  /*5df0*/  LEA.HI R0, R2, R0, RZ, 0x3 ;  /* 0x0000000002007211 */ /* 0x000fe400078f18ff */
[--C-:B------:R-:W-:Y:S02]  /*5e00*/  @!P0 SHF.R.U32.HI R30, RZ, 0x10, R41.reuse ;  /* 0x00000010ff1e8819 */ /* 0x100fe40000011629 */
[----:B------:R-:W-:Y:S01]  /*5e10*/  @!P0 SHF.R.U64 R31, R40, 0x10, R41 ;  /* 0x00000010281f8819 */ /* 0x000fe20000001229 */
[----:B------:R-:W-:Y:S01]  /*5e20*/  IMAD.SHL.U32 R0, R0, 0x200, RZ ;  /* 0x0000020000007824 */ /* 0x000fe200078e00ff */
[----:B------:R-:W-:Y:S04]  /*5e30*/  LOP3.LUT R2, R218, 0x38, R36, 0xf8, !PT ;  /* 0x00000038da027812 */ /* 0x000fe800078ef824 */
[----:B------:R-:W-:Y:S02]  /*5e40*/  LOP3.LUT R2, R2, R219, RZ, 0x3c, !PT ;  /* 0x000000db02027212 */ /* 0x000fe400078e3cff */
[----:B------:R-:W-:Y:S01]  /*5e50*/  LOP3.LUT R0, R0, 0x7ffff000, RZ, 0xc0, !PT ;  /* 0x7ffff00000007812 */ /* 0x000fe200078ec0ff */
[----:B-1----:R-:W-:Y:S03]  /*5e60*/  @!P0 IMAD.MOV.U32 R6, RZ, RZ, R12 ;  /* 0x000000ffff068224 */ /* 0x002fe600078e000c */
[----:B------:R-:W-:Y:S01]  /*5e70*/  IADD3 R0, R2, R0, R220 ;  /* 0x0000000002007210 */ /* 0x000fe20007ffe0dc */
[----:B------:R-:W-:Y:S03]  /*5e80*/  @!P0 HADD2.F32 R2, -RZ, R11.H0_H0 ;  /* 0x2000000bff028230 */ /* 0x000fe60000004100 */
[----:B------:R-:W-:Y:S01]  /*5e90*/  SHF.L.U32 R0, R0, 0x1, RZ ;  /* 0x0000000100007819 */ /* 0x000fe200000006ff */
[----:B------:R-:W-:Y:S04]  /*5ea0*/  @!P0 HADD2.F32 R3, -RZ, R6.H0_H0 ;  /* 0x20000006ff038230 */ /* 0x000fe80000004100 */
[----:B------:R1:W2:Y:S02]  /*5eb0*/  LDS.128 R32, [R0+0x6100] ;  /* 0x0061000000207984 */ /* 0x0002a40000000c00 */
[C---:B-1----:R-:W-:Y:S02]  /*5ec0*/  @!P0 FMUL.FTZ R0, R3.reuse, R2 ;  /* 0x0000000203008220 */ /* 0x042fe40000410000 */
[----:B--2---:R-:W-:Y:S01]  /*5ed0*/  @!P0 IMAD.MOV.U32 R16, RZ, RZ, R33 ;  /* 0x000000ffff108224 */ /* 0x004fe200078e0021 */
[----:B------:R-:W-:Y:S04]  /*5ee0*/  @!P0 MOV R29, R32 ;  /* 0x00000020001d8202 */ /* 0x000fe80000000f00 */
[--C-:B------:R-:W-:Y:S02]  /*5ef0*/  @!P0 HADD2.F32 R9, -RZ, R16.reuse.H0_H0 ;  /* 0x20000010ff098230 */ /* 0x100fe40000004100 */
[----:B------:R-:W-:Y:S05]  /*5f00*/  @!P0 HADD2.F32 R4, -RZ, R29.H0_H0 ;  /* 0x2000001dff048230 */ /* 0x000fea0000004100 */
[C---:B------:R-:W-:Y:S02]  /*5f10*/  @!P0 FMUL.FTZ R2, R4.reuse, R2 ;  /* 0x0000000204028220 */ /* 0x040fe40000410000 */
[-C--:B------:R-:W-:Y:S01]  /*5f20*/  @!P0 FFMA.FTZ R0, R4, R8.reuse, R0 ;  /* 0x0000000804008223 */ /* 0x080fe20000010000 */
[----:B------:R-:W-:Y:S01]  /*5f30*/  @!P0 MOV R4, R13 ;  /* 0x0000000d00048202 */ /* 0x000fe20000000f00 */
[----:B------:R-:W-:Y:S01]  /*5f40*/  @!P0 FFMA.FTZ R38, R3, R8, -R2 ;  /* 0x0000000803268223 */ /* 0x000fe20000010802 */
[----:B------:R-:W-:Y:S02]  /*5f50*/  @!P0 HADD2.F32 R3, -RZ, R11.H1_H1 ;  /* 0x3000000bff038230 */ /* 0x000fe40000004100 */
[----:B------:R-:W-:Y:S02]  /*5f60*/  @!P0 HADD2.F32 R11, -RZ, R16.H1_H1 ;  /* 0x30000010ff0b8230 */ /* 0x000fe40000004100 */
[----:B------:R-:W-:Y:S01]  /*5f70*/  @!P0 HADD2.F32 R2, -RZ, R4.H0_H0 ;  /* 0x20000004ff028230 */ /* 0x000fe20000004100 */
[-C--:B------:R-:W-:Y:S01]  /*5f80*/  @!P0 FMUL.FTZ R8, R9, R3.reuse ;  /* 0x0000000309088220 */ /* 0x080fe20000410000 */
[----:B------:R-:W-:Y:S03]  /*5f90*/  @!P0 HADD2.F32 R16, -RZ, R30.H0_H0 ;  /* 0x2000001eff108230 */ /* 0x000fe60000004100 */
[C---:B------:R-:W-:Y:S01]  /*5fa0*/  @!P0 FFMA.FTZ R37, R2.reuse, R10, -R8 ;  /* 0x0000000a02258223 */ /* 0x040fe20000010808 */
[----:B------:R-:W-:Y:S01]  /*5fb0*/  @!P0 HADD2.F32 R8, -RZ, R29.H1_H1 ;  /* 0x3000001dff088230 */ /* 0x000fe20000004100 */
[----:B------:R-:W-:Y:S01]  /*5fc0*/  @!P0 FMUL.FTZ R3, R2, R3 ;  /* 0x0000000302038220 */ /* 0x000fe20000410000 */
[----:B------:R-:W-:Y:S01]  /*5fd0*/  @!P0 HADD2.F32 R2, -RZ, R4.H1_H1 ;  /* 0x30000004ff028230 */ /* 0x000fe20000004100 */
[-C--:B------:R-:W-:Y:S02]  /*5fe0*/  @!P0 FMUL.FTZ R4, R11, R5.reuse ;  /* 0x000000050b048220 */ /* 0x080fe40000410000 */
[----:B------:R-:W-:Y:S02]  /*5ff0*/  @!P0 IMAD.MOV.U32 R29, RZ, RZ, R34 ;  /* 0x000000ffff1d8224 */ /* 0x000fe400078e0022 */
[C---:B------:R-:W-:Y:S02]  /*6000*/  @!P0 FFMA.FTZ R17, R2.reuse, R16, -R4 ;  /* 0x0000001002118223 */ /* 0x040fe40000010804 */
[----:B------:R-:W-:Y:S01]  /*6010*/  @!P0 FMUL.FTZ R4, R2, R5 ;  /* 0x0000000502048220 */ /* 0x000fe20000410000 */
[----:B------:R-:W-:Y:S02]  /*6020*/  @!P0 HADD2.F32 R5, -RZ, R31.H0_H0 ;  /* 0x2000001fff058230 */ /* 0x000fe40000004100 */
[----:B------:R-:W-:Y:S01]  /*6030*/  @!P0 HADD2.F32 R2, -RZ, R6.H1_H1 ;  /* 0x30000006ff028230 */ /* 0x000fe20000004100 */
[----:B------:R-:W-:Y:S01]  /*6040*/  @!P0 FMUL.FTZ R6, R8, R7 ;  /* 0x0000000708068220 */ /* 0x000fe20000410000 */
[----:B------:R-:W-:Y:S03]  /*6050*/  @!P0 F2FP.PACK_AB R30, R17, R37 ;  /* 0x00000025111e823e */ /* 0x000fe600000000ff */
[C---:B------:R-:W-:Y:S02]  /*6060*/  @!P0 FFMA.FTZ R6, R2.reuse, R5, -R6 ;  /* 0x0000000502068223 */ /* 0x040fe40000010806 */
[----:B------:R-:W-:Y:S01]  /*6070*/  @!P0 FMUL.FTZ R2, R2, R7 ;  /* 0x0000000702028220 */ /* 0x000fe20000410000 */
[----:B------:R-:W-:Y:S01]  /*6080*/  @!P0 HADD2.F32 R7, -RZ, R29.H0_H0 ;  /* 0x2000001dff078230 */ /* 0x000fe20000004100 */
[----:B------:R-:W-:Y:S01]  /*6090*/  @!P0 IMAD.MOV.U32 R13, RZ, RZ, R30 ;  /* 0x000000ffff0d8224 */ /* 0x000fe200078e001e */
[----:B------:R-:W-:Y:S01]  /*60a0*/  @!P0 F2FP.PACK_AB R17, R6, R38 ;  /* 0x000000260611823e */ /* 0x000fe200000000ff */
[----:B------:R-:W-:Y:S01]  /*60b0*/  @!P0 FFMA.FTZ R2, R8, R5, R2 ;  /* 0x0000000508028223 */ /* 0x000fe20000010002 */
[--C-:B------:R-:W-:Y:S01]  /*60c0*/  @!P0 HADD2.F32 R5, -RZ, R26.reuse.H0_H0 ;  /* 0x2000001aff058230 */ /* 0x100fe20000004100 */
[----:B------:R-:W-:Y:S01]  /*60d0*/  @!P0 FFMA.FTZ R3, R9, R10, R3 ;  /* 0x0000000a09038223 */ /* 0x000fe20000010003 */
[----:B------:R-:W-:Y:S01]  /*60e0*/  @!P0 MOV R9, R14 ;  /* 0x0000000e00098202 */ /* 0x000fe20000000f00 */
[----:B------:R-:W-:Y:S01]  /*60f0*/  @!P0 FFMA.FTZ R4, R11, R16, R4 ;  /* 0x000000100b048223 */ /* 0x000fe20000010004 */
[----:B------:R-:W-:Y:S01]  /*6100*/  @!P0 HADD2.F32 R8, -RZ, R47.H0_H0 ;  /* 0x2000002fff088230 */ /* 0x000fe20000004100 */
[C---:B------:R-:W-:Y:S01]  /*6110*/  @!P0 FMUL.FTZ R11, R7.reuse, R5 ;  /* 0x00000005070b8220 */ /* 0x040fe20000410000 */
[--C-:B------:R-:W-:Y:S01]  /*6120*/  @!P0 SHF.R.U64 R16, R18, 0x10, R19.reuse ;  /* 0x0000001012108819 */ /* 0x100fe20000001213 */
[----:B------:R-:W-:Y:S01]  /*6130*/  @!P0 HADD2.F32 R6, -RZ, R9.H0_H0 ;  /* 0x20000009ff068230 */ /* 0x000fe20000004100 */
[----:B------:R-:W-:Y:S01]  /*6140*/  @!P0 MOV R12, R17 ;  /* 0x00000011000c8202 */ /* 0x000fe20000000f00 */
[----:B------:R-:W-:Y:S01]  /*6150*/  @!P0 HADD2.F32 R18, -RZ, R47.H1_H1 ;  /* 0x3000002fff128230 */ /* 0x000fe20000004100 */
[----:B------:R-:W-:Y:S01]  /*6160*/  @!P0 SHF.R.U32.HI R10, RZ, 0x10, R19 ;  /* 0x00000010ff0a8819 */ /* 0x000fe20000011613 */
[----:B------:R-:W-:Y:S01]  /*6170*/  @!P0 IMAD.MOV.U32 R19, RZ, RZ, R35 ;  /* 0x000000ffff138224 */ /* 0x000fe200078e0023 */
[----:B------:R-:W-:Y:S01]  /*6180*/  @!P0 SHF.R.U64 R30, R42, 0x10, R43 ;  /* 0x000000102a1e8819 */ /* 0x000fe2000000122b */
[----:B------:R-:W-:Y:S01]  /*6190*/  @!P0 FMUL.FTZ R5, R6, R5 ;  /* 0x0000000506058220 */ /* 0x000fe20000410000 */
[----:B------:R-:W-:Y:S01]  /*61a0*/  @!P0 F2FP.PACK_AB R3, R4, R3 ;  /* 0x000000030403823e */ /* 0x000fe200000000ff */
[-C--:B------:R-:W-:Y:S01]  /*61b0*/  @!P0 FFMA.FTZ R37, R6, R8.reuse, -R11 ;  /* 0x0000000806258223 */ /* 0x080fe2000001080b */
[--C-:B------:R-:W-:Y:S01]  /*61c0*/  @!P0 HADD2.F32 R17, -RZ, R19.reuse.H0_H0 ;  /* 0x20000013ff118230 */ /* 0x100fe20000004100 */
[----:B------:R-:W-:Y:S01]  /*61d0*/  @!P0 FFMA.FTZ R5, R7, R8, R5 ;  /* 0x0000000807058223 */ /* 0x000fe20000010005 */
[----:B------:R-:W-:Y:S01]  /*61e0*/  @!P0 MOV R8, R15 ;  /* 0x0000000f00088202 */ /* 0x000fe20000000f00 */
[----:B------:R-:W-:Y:S01]  /*61f0*/  @!P0 IMAD.MOV.U32 R33, RZ, RZ, R3 ;  /* 0x000000ffff218224 */ /* 0x000fe200078e0003 */
[----:B------:R-:W-:Y:S01]  /*6200*/  @!P0 HADD2.F32 R7, -RZ, R26.H1_H1 ;  /* 0x3000001aff078230 */ /* 0x000fe20000004100 */
[----:B------:R-:W-:Y:S01]  /*6210*/  @!P0 SHF.R.U32.HI R26, RZ, 0x10, R43 ;  /* 0x00000010ff1a8819 */ /* 0x000fe2000001162b */
[----:B------:R-:W-:Y:S02]  /*6220*/  @!P0 HADD2.F32 R11, -RZ, R10.H0_H0 ;  /* 0x2000000aff0b8230 */ /* 0x000fe40000004100 */
[----:B------:R-:W-:Y:S01]  /*6230*/  @!P0 HADD2.F32 R6, -RZ, R8.H0_H0 ;  /* 0x20000008ff068230 */ /* 0x000fe20000004100 */
[-C--:B------:R-:W-:Y:S01]  /*6240*/  @!P0 FMUL.FTZ R31, R17, R7.reuse ;  /* 0x00000007111f8220 */ /* 0x080fe20000410000 */
[----:B------:R-:W-:Y:S02]  /*6250*/  @!P0 HADD2.F32 R19, -RZ, R19.H1_H1 ;  /* 0x30000013ff138230 */ /* 0x000fe40000004100 */
[----:B------:R-:W-:Y:S01]  /*6260*/  @!P0 HADD2.F32 R26, -RZ, R26.H0_H0 ;  /* 0x2000001aff1a8230 */ /* 0x000fe20000004100 */
[C---:B------:R-:W-:Y:S01]  /*6270*/  @!P0 FFMA.FTZ R31, R6.reuse, R18, -R31 ;  /* 0x00000012061f8223 */ /* 0x040fe2000001081f */
[----:B------:R-:W-:Y:S01]  /*6280*/  @!P0 HADD2.F32 R10, -RZ, R16.H0_H0 ;  /* 0x20000010ff0a8230 */ /* 0x000fe20000004100 */
[----:B------:R-:W-:Y:S01]  /*6290*/  @!P0 FMUL.FTZ R7, R6, R7 ;  /* 0x0000000706078220 */ /* 0x000fe20000410000 */
[----:B------:R-:W-:Y:S01]  /*62a0*/  @!P0 HADD2.F32 R6, -RZ, R8.H1_H1 ;  /* 0x30000008ff068230 */ /* 0x000fe20000004100 */
[-C--:B------:R-:W-:Y:S01]  /*62b0*/  @!P0 FMUL.FTZ R8, R19, R11.reuse ;  /* 0x0000000b13088220 */ /* 0x080fe20000410000 */
[----:B------:R-:W-:Y:S03]  /*62c0*/  @!P0 HADD2.F32 R16, -RZ, R29.H1_H1 ;  /* 0x3000001dff108230 */ /* 0x000fe60000004100 */
[C---:B------:R-:W-:Y:S02]  /*62d0*/  @!P0 FFMA.FTZ R29, R6.reuse, R26, -R8 ;  /* 0x0000001a061d8223 */ /* 0x040fe40000010808 */
[----:B------:R-:W-:Y:S01]  /*62e0*/  @!P0 FMUL.FTZ R8, R6, R11 ;  /* 0x0000000b06088220 */ /* 0x000fe20000410000 */
[----:B------:R-:W-:Y:S02]  /*62f0*/  @!P0 HADD2.F32 R11, -RZ, R30.H0_H0 ;  /* 0x2000001eff0b8230 */ /* 0x000fe40000004100 */
[----:B------:R-:W-:Y:S01]  /*6300*/  @!P0 F2FP.PACK_AB R29, R29, R31 ;  /* 0x0000001f1d1d823e */ /* 0x000fe200000000ff */
[----:B------:R-:W-:Y:S01]  /*6310*/  @!P0 HADD2.F32 R6, -RZ, R9.H1_H1 ;  /* 0x30000009ff068230 */ /* 0x000fe20000004100 */
[-C--:B------:R-:W-:Y:S02]  /*6320*/  @!P0 FMUL.FTZ R9, R16, R10.reuse ;  /* 0x0000000a10098220 */ /* 0x080fe40000410000 */
[----:B------:R-:W-:Y:S02]  /*6330*/  @!P0 MOV R15, R29 ;  /* 0x0000001d000f8202 */ /* 0x000fe40000000f00 */
[C---:B------:R-:W-:Y:S02]  /*6340*/  @!P0 FFMA.FTZ R9, R6.reuse, R11, -R9 ;  /* 0x0000000b06098223 */ /* 0x040fe40000010809 */
[----:B------:R-:W-:Y:S03]  /*6350*/  @!P0 FMUL.FTZ R6, R6, R10 ;  /* 0x0000000a06068220 */ /* 0x000fe60000410000 */
[----:B------:R-:W-:Y:S01]  /*6360*/  @!P0 F2FP.PACK_AB R10, R9, R37 ;  /* 0x00000025090a823e */ /* 0x000fe200000000ff */
[----:B------:R-:W-:Y:S01]  /*6370*/  @!P0 FFMA.FTZ R6, R16, R11, R6 ;  /* 0x0000000b10068223 */ /* 0x000fe20000010006 */
[----:B------:R-:W-:Y:S01]  /*6380*/  @!P0 F2FP.PACK_AB R9, R2, R0 ;  /* 0x000000000209823e */ /* 0x000fe200000000ff */
[----:B------:R-:W-:Y:S02]  /*6390*/  @!P0 FFMA.FTZ R7, R17, R18, R7 ;  /* 0x0000001211078223 */ /* 0x000fe40000010007 */
[----:B------:R-:W-:Y:S01]  /*63a0*/  @!P0 FFMA.FTZ R8, R19, R26, R8 ;  /* 0x0000001a13088223 */ /* 0x000fe20000010008 */
[----:B------:R-:W-:Y:S01]  /*63b0*/  @!P0 F2FP.PACK_AB R2, R6, R5 ;  /* 0x000000050602823e */ /* 0x000fe200000000ff */
[----:B------:R-:W-:Y:S01]  /*63c0*/  @!P0 IMAD.MOV.U32 R14, RZ, RZ, R10 ;  /* 0x000000ffff0e8224 */ /* 0x000fe200078e000a */
[----:B------:R-:W-:Y:S02]  /*63d0*/  @!P0 MOV R32, R9 ;  /* 0x0000000900208202 */ /* 0x000fe40000000f00 */
[----:B------:R-:W-:Y:S02]  /*63e0*/  @!P0 F2FP.PACK_AB R0, R8, R7 ;  /* 0x000000070800823e */ /* 0x000fe400000000ff */
        /* <DEDUP_REMOVED lines=8> */
.L_x_204:
[----:B------:R-:W-:Y:S05]  /*6470*/  BSYNC B0 ;  /* 0x0000000000007941 */ /* 0x000fea0003800000 */
.L_x_203:
[----:B------:R-:W-:Y:S11]  /*6480*/  ISETP.GE.AND P0, PT, R24, c[0x0][0x1d4], PT ;  /* 0x0000750018007a0c */ /* 0x000ff60003f06270 */
[----:B------:R-:W-:Y:S02]  /*6490*/  @!UPT UIADD3 URZ, URZ, URZ, URZ ;  /* 0x0000003f3f3ff290 */ /* 0x000fe4000fffe03f */
[----:B------:R-:W-:-:S05]  /*64a0*/  @P0 BRA `(.L_x_188) ;  /* 0x00000a2000000947 */ /* 0x000fca0003800000 */
[----:B------:R-:W-:Y:S01]  /*64b0*/  LOP3.LUT P1, RZ, R214, 0x8, RZ, 0xc0, !PT ;  /* 0x00000008d6ff7812 */ /* 0x000fe2000782c0ff */
[----:B-1----:R-:W1:Y:S01]  /*64c0*/  LDS.128 R12, [R97+0x6100] ;  /* 0x00610000610c7984 */ /* 0x002e620000000c00 */
[----:B------:R-:W-:Y:S02]  /*64d0*/  ISETP.GE.AND P0, PT, R24, c[0x0][0x27c], PT ;  /* 0x00009f0018007a0c */ /* 0x000fe40003f06270 */
[----:B------:R-:W-:Y:S04]  /*64e0*/  SEL R0, R122, R119, !P1 ;  /* 0x000000777a007207 */ /* 0x000fe80004800000 */
[----:B------:R-:W-:Y:S04]  /*64f0*/  SHF.R.S32.HI R2, RZ, 0x1f, R0 ;  /* 0x0000001fff027819 */ /* 0x000fe80000011400 */
[----:B------:R-:W-:Y:S03]  /*6500*/  LEA.HI R0, R2, R0, RZ, 0x4 ;  /* 0x0000000002007211 */ /* 0x000fe600078f20ff */
[--C-:B------:R-:W-:Y:S01]  /*6510*/  @!P0 HADD2.F32 R8, -RZ, R52.reuse.H0_H0 ;  /* 0x20000034ff088230 */ /* 0x100fe20000004100 */
[----:B------:R-:W-:Y:S01]  /*6520*/  LEA.HI.SX32 R0, R0, R111, 0x1c ;  /* 0x0000006f00007211 */ /* 0x000fe200078fe2ff */
[----:B------:R-:W-:Y:S01]  /*6530*/  @!P0 HADD2.F32 R10, -RZ, R52.H1_H1 ;  /* 0x30000034ff0a8230 */ /* 0x000fe20000004100 */
[----:B------:R-:W-:Y:S02]  /*6540*/  @!P0 SHF.R.U32.HI R6, RZ, 0x10, R21 ;  /* 0x00000010ff068819 */ /* 0x000fe40000011615 */
[----:B------:R-:W-:Y:S02]  /*6550*/  SHF.R.S32.HI R2, RZ, 0x1f, R0 ;  /* 0x0000001fff027819 */ /* 0x000fe40000011400 */
[----:B------:R-:W-:Y:S02]  /*6560*/  SHF.L.U32 R29, R0, 0x3, RZ ;  /* 0x00000003001d7819 */ /* 0x000fe400000006ff */
[----:B------:R-:W-:Y:S02]  /*6570*/  LEA.HI R0, R2, R0, RZ, 0x3 ;  /* 0x0000000002007211 */ /* 0x000fe400078f18ff */
[----:B------:R-:W-:Y:S02]  /*6580*/  LOP3.LUT R2, R218, 0x38, R29, 0xf8, !PT ;  /* 0x00000038da027812 */ /* 0x000fe400078ef81d */
[----:B------:R-:W-:Y:S02]  /*6590*/  SHF.L.U32 R0, R0, 0x9, RZ ;  /* 0x0000000900007819 */ /* 0x000fe400000006ff */
[----:B------:R-:W-:Y:S02]  /*65a0*/  LOP3.LUT R2, R2, R219, RZ, 0x3c, !PT ;  /* 0x000000db02027212 */ /* 0x000fe400078e3cff */
[----:B------:R-:W-:Y:S02]  /*65b0*/  LOP3.LUT R0, R0, 0x7ffff000, RZ, 0xc0, !PT ;  /* 0x7ffff00000007812 */ /* 0x000fe400078ec0ff */
[----:B------:R-:W-:Y:S02]  /*65c0*/  @!P0 SHF.R.U32.HI R16, RZ, 0x10, R49 ;  /* 0x00000010ff108819 */ /* 0x000fe40000011631 */
[----:B------:R-:W-:Y:S01]  /*65d0*/  IADD3 R0, R2, R0, R220 ;  /* 0x0000000002007210 */ /* 0x000fe20007ffe0dc */
[----:B------:R-:W-:Y:S01]  /*65e0*/  @!P0 HADD2.F32 R2, -RZ, R27.H0_H0 ;  /* 0x2000001bff028230 */ /* 0x000fe20000004100 */
[----:B------:R-:W-:Y:S01]  /*65f0*/  @!P0 SHF.R.U64 R7, R20, 0x10, R21 ;  /* 0x0000001014078819 */ /* 0x000fe20000001215 */
[----:B------:R-:W-:Y:S01]  /*6600*/  @!P0 HADD2.F32 R16, -RZ, R16.H0_H0 ;  /* 0x20000010ff108230 */ /* 0x000fe20000004100 */
[----:B------:R-:W-:Y:S01]  /*6610*/  @!P0 SHF.R.U64 R18, R48, 0x10, R49 ;  /* 0x0000001030128819 */ /* 0x000fe20000001231 */
[----:B------:R-:W-:Y:S01]  /*6620*/  IMAD.SHL.U32 R0, R0, 0x2, RZ ;  /* 0x0000000200007824 */ /* 0x000fe200078e00ff */
[----:B-1----:R-:W-:Y:S02]  /*6630*/  @!P0 MOV R5, R12 ;  /* 0x0000000c00058202 */ /* 0x002fe40000000f00 */
[----:B------:R-:W-:Y:S02]  /*6640*/  @!P0 SHF.R.U64 R26, R50, 0x10, R51 ;  /* 0x00000010321a8819 */ /* 0x000fe40000001233 */
[----:B------:R1:W2:Y:S01]  /*6650*/  LDS.128 R32, [R0+0x6100] ;  /* 0x0061000000207984 */ /* 0x0002a20000000c00 */
[----:B------:R-:W-:Y:S05]  /*6660*/  @!P0 HADD2.F32 R3, -RZ, R5.H0_H0 ;  /* 0x20000005ff038230 */ /* 0x000fea0000004100 */
[C---:B-1----:R-:W-:Y:S02]  /*6670*/  @!P0 FMUL.FTZ R0, R3.reuse, R2 ;  /* 0x0000000203008220 */ /* 0x042fe40000410000 */
[----:B--2---:R-:W-:Y:S01]  /*6680*/  @!P0 IMAD.MOV.U32 R17, RZ, RZ, R32 ;  /* 0x000000ffff118224 */ /* 0x004fe200078e0020 */
[----:B------:R-:W-:Y:S02]  /*6690*/  @!P0 MOV R11, R33 ;  /* 0x00000021000b8202 */ /* 0x000fe40000000f00 */
[----:B------:R-:W-:Y:S02]  /*66a0*/  @!P0 MOV R21, R34 ;  /* 0x0000002200158202 */ /* 0x000fe40000000f00 */
[----:B------:R-:W-:Y:S02]  /*66b0*/  @!P0 HADD2.F32 R4, -RZ, R17.H0_H0 ;  /* 0x20000011ff048230 */ /* 0x000fe40000004100 */
[--C-:B------:R-:W-:Y:S02]  /*66c0*/  @!P0 HADD2.F32 R9, -RZ, R11.reuse.H0_H0 ;  /* 0x2000000bff098230 */ /* 0x100fe40000004100 */
[----:B------:R-:W-:Y:S01]  /*66d0*/  @!P0 HADD2.F32 R11, -RZ, R11.H1_H1 ;  /* 0x3000000bff0b8230 */ /* 0x000fe20000004100 */
[C---:B------:R-:W-:Y:S02]  /*66e0*/  @!P0 FMUL.FTZ R2, R4.reuse, R2 ;  /* 0x0000000204028220 */ /* 0x040fe40000410000 */
[-C--:B------:R-:W-:Y:S02]  /*66f0*/  @!P0 FFMA.FTZ R0, R4, R8.reuse, R0 ;  /* 0x0000000804008223 */ /* 0x080fe40000010000 */
[----:B------:R-:W-:Y:S02]  /*6700*/  @!P0 IMAD.MOV.U32 R4, RZ, RZ, R13 ;  /* 0x000000ffff048224 */ /* 0x000fe400078e000d */
[----:B------:R-:W-:Y:S01]  /*6710*/  @!P0 FFMA.FTZ R36, R3, R8, -R2 ;  /* 0x0000000803248223 */ /* 0x000fe20000010802 */
[----:B------:R-:W-:Y:S02]  /*6720*/  @!P0 HADD2.F32 R3, -RZ, R27.H1_H1 ;  /* 0x3000001bff038230 */ /* 0x000fe40000004100 */
[----:B------:R-:W-:Y:S02]  /*6730*/  @!P0 HADD2.F32 R2, -RZ, R4.H0_H0 ;  /* 0x20000004ff028230 */ /* 0x000fe40000004100 */
[----:B------:R-:W-:Y:S01]  /*6740*/  @!P0 HADD2.F32 R8, -RZ, R6.H0_H0 ;  /* 0x20000006ff088230 */ /* 0x000fe20000004100 */
[-C--:B------:R-:W-:Y:S01]  /*6750*/  @!P0 FMUL.FTZ R19, R9, R3.reuse ;  /* 0x0000000309138220 */ /* 0x080fe20000410000 */
[----:B------:R-:W-:Y:S01]  /*6760*/  @!P0 HADD2.F32 R6, -RZ, R7.H0_H0 ;  /* 0x20000007ff068230 */ /* 0x000fe20000004100 */
[C---:B------:R-:W-:Y:S01]  /*6770*/  @!P0 FMUL.FTZ R3, R2.reuse, R3 ;  /* 0x0000000302038220 */ /* 0x040fe20000410000 */
[----:B------:R-:W-:Y:S01]  /*6780*/  @!P0 HADD2.F32 R7, -RZ, R17.H1_H1 ;  /* 0x30000011ff078230 */ /* 0x000fe20000004100 */
[----:B------:R-:W-:Y:S01]  /*6790*/  @!P0 FFMA.FTZ R20, R2, R10, -R19 ;  /* 0x0000000a02148223 */ /* 0x000fe20000010813 */
[----:B------:R-:W-:Y:S01]  /*67a0*/  @!P0 HADD2.F32 R2, -RZ, R4.H1_H1 ;  /* 0x30000004ff028230 */ /* 0x000fe20000004100 */
[----:B------:R-:W-:Y:S04]  /*67b0*/  @!P0 FMUL.FTZ R4, R11, R8 ;  /* 0x000000080b048220 */ /* 0x000fe80000410000 */
[C---:B------:R-:W-:Y:S02]  /*67c0*/  @!P0 FFMA.FTZ R19, R2.reuse, R16, -R4 ;  /* 0x0000001002138223 */ /* 0x040fe40000010804 */
[----:B------:R-:W-:Y:S01]  /*67d0*/  @!P0 FMUL.FTZ R4, R2, R8 ;  /* 0x0000000802048220 */ /* 0x000fe20000410000 */
[----:B------:R-:W-:Y:S02]  /*67e0*/  @!P0 HADD2.F32 R8, -RZ, R18.H0_H0 ;  /* 0x20000012ff088230 */ /* 0x000fe40000004100 */
[----:B------:R-:W-:Y:S01]  /*67f0*/  @!P0 HADD2.F32 R2, -RZ, R5.H1_H1 ;  /* 0x30000005ff028230 */ /* 0x000fe20000004100 */
[----:B------:R-:W-:Y:S01]  /*6800*/  @!P0 FMUL.FTZ R5, R7, R6 ;  /* 0x0000000607058220 */ /* 0x000fe20000410000 */
[----:B------:R-:W-:Y:S01]  /*6810*/  @!P0 F2FP.PACK_AB R30, R19, R20 ;  /* 0x00000014131e823e */ /* 0x000fe200000000ff */
[----:B------:R-:W-:Y:S01]  /*6820*/  @!P0 HADD2.F32 R18, -RZ, R53.H1_H1 ;  /* 0x30000035ff128230 */ /* 0x000fe20000004100 */
[----:B------:R-:W-:Y:S01]  /*6830*/  @!P0 SHF.R.U32.HI R20, RZ, 0x10, R51 ;  /* 0x00000010ff148819 */ /* 0x000fe20000011633 */
[C---:B------:R-:W-:Y:S01]  /*6840*/  @!P0 FFMA.FTZ R17, R2.reuse, R8, -R5 ;  /* 0x0000000802118223 */ /* 0x040fe20000010805 */
[----:B------:R-:W-:Y:S01]  /*6850*/  @!P0 HADD2.F32 R5, -RZ, R28.H0_H0 ;  /* 0x2000001cff058230 */ /* 0x000fe20000004100 */
[----:B------:R-:W-:Y:S01]  /*6860*/  @!P0 FMUL.FTZ R2, R2, R6 ;  /* 0x0000000602028220 */ /* 0x000fe20000410000 */
[----:B------:R-:W-:Y:S01]  /*6870*/  @!P0 MOV R19, R35 ;  /* 0x0000002300138202 */ /* 0x000fe20000000f00 */
[----:B------:R-:W-:Y:S01]  /*6880*/  @!P0 IMAD.MOV.U32 R13, RZ, RZ, R30 ;  /* 0x000000ffff0d8224 */ /* 0x000fe200078e001e */
[----:B------:R-:W-:Y:S01]  /*6890*/  @!P0 F2FP.PACK_AB R27, R17, R36 ;  /* 0x00000024111b823e */ /* 0x000fe200000000ff */
[----:B------:R-:W-:Y:S01]  /*68a0*/  @!P0 FFMA.FTZ R2, R7, R8, R2 ;  /* 0x0000000807028223 */ /* 0x000fe20000010002 */
[----:B------:R-:W-:Y:S01]  /*68b0*/  @!P0 HADD2.F32 R7, -RZ, R21.H0_H0 ;  /* 0x20000015ff078230 */ /* 0x000fe20000004100 */
[----:B------:R-:W-:Y:S01]  /*68c0*/  @!P0 FFMA.FTZ R3, R9, R10, R3 ;  /* 0x0000000a09038223 */ /* 0x000fe20000010003 */
[----:B------:R-:W-:Y:S01]  /*68d0*/  @!P0 MOV R12, R27 ;  /* 0x0000001b000c8202 */ /* 0x000fe20000000f00 */
[----:B------:R-:W-:Y:S01]  /*68e0*/  @!P0 IMAD.MOV.U32 R9, RZ, RZ, R14 ;  /* 0x000000ffff098224 */ /* 0x000fe200078e000e */
[----:B------:R-:W-:Y:S01]  /*68f0*/  @!P0 HADD2.F32 R8, -RZ, R53.H0_H0 ;  /* 0x20000035ff088230 */ /* 0x000fe20000004100 */
[----:B------:R-:W-:Y:S01]  /*6900*/  @!P0 FFMA.FTZ R4, R11, R16, R4 ;  /* 0x000000100b048223 */ /* 0x000fe20000010004 */
[--C-:B------:R-:W-:Y:S01]  /*6910*/  @!P0 SHF.R.U32.HI R10, RZ, 0x10, R23.reuse ;  /* 0x00000010ff0a8819 */ /* 0x100fe20000011617 */
[C---:B------:R-:W-:Y:S01]  /*6920*/  @!P0 FMUL.FTZ R16, R7.reuse, R5 ;  /* 0x0000000507108220 */ /* 0x040fe20000410000 */
[----:B------:R-:W-:Y:S01]  /*6930*/  @!P0 HADD2.F32 R6, -RZ, R9.H0_H0 ;  /* 0x20000009ff068230 */ /* 0x000fe20000004100 */
[----:B------:R-:W-:Y:S01]  /*6940*/  @!P0 SHF.R.U64 R11, R22, 0x10, R23 ;  /* 0x00000010160b8819 */ /* 0x000fe20000001217 */
[----:B------:R-:W-:Y:S01]  /*6950*/  @!P0 HADD2.F32 R20, -RZ, R20.H0_H0 ;  /* 0x20000014ff148230 */ /* 0x000fe20000004100 */
[----:B------:R-:W-:Y:S01]  /*6960*/  @!P0 F2FP.PACK_AB R3, R4, R3 ;  /* 0x000000030403823e */ /* 0x000fe200000000ff */
[--C-:B------:R-:W-:Y:S01]  /*6970*/  @!P0 HADD2.F32 R17, -RZ, R19.reuse.H0_H0 ;  /* 0x20000013ff118230 */ /* 0x100fe20000004100 */
[C---:B------:R-:W-:Y:S01]  /*6980*/  @!P0 FMUL.FTZ R5, R6.reuse, R5 ;  /* 0x0000000506058220 */ /* 0x040fe20000410000 */
[----:B------:R-:W-:Y:S01]  /*6990*/  @!P0 HADD2.F32 R19, -RZ, R19.H1_H1 ;  /* 0x30000013ff138230 */ /* 0x000fe20000004100 */
[-C--:B------:R-:W-:Y:S01]  /*69a0*/  @!P0 FFMA.FTZ R31, R6, R8.reuse, -R16 ;  /* 0x00000008061f8223 */ /* 0x080fe20000010810 */
[----:B------:R-:W-:Y:S01]  /*69b0*/  @!P0 HADD2.F32 R16, -RZ, R10.H0_H0 ;  /* 0x2000000aff108230 */ /* 0x000fe20000004100 */
[----:B------:R-:W-:Y:S01]  /*69c0*/  @!P0 FFMA.FTZ R5, R7, R8, R5 ;  /* 0x0000000807058223 */ /* 0x000fe20000010005 */
[----:B------:R-:W-:Y:S01]  /*69d0*/  @!P0 HADD2.F32 R10, -RZ, R11.H0_H0 ;  /* 0x2000000bff0a8230 */ /* 0x000fe20000004100 */
[----:B------:R-:W-:Y:S01]  /*69e0*/  @!P0 IMAD.MOV.U32 R8, RZ, RZ, R15 ;  /* 0x000000ffff088224 */ /* 0x000fe200078e000f */
[----:B------:R-:W-:Y:S01]  /*69f0*/  @!P0 HADD2.F32 R7, -RZ, R28.H1_H1 ;  /* 0x3000001cff078230 */ /* 0x000fe20000004100 */
[----:B------:R-:W-:Y:S01]  /*6a00*/  @!P0 IMAD.MOV.U32 R33, RZ, RZ, R3 ;  /* 0x000000ffff218224 */ /* 0x000fe200078e0003 */
[----:B------:R-:W-:Y:S02]  /*6a10*/  @!P0 HADD2.F32 R11, -RZ, R21.H1_H1 ;  /* 0x30000015ff0b8230 */ /* 0x000fe40000004100 */
[--C-:B------:R-:W-:Y:S01]  /*6a20*/  @!P0 HADD2.F32 R6, -RZ, R8.reuse.H0_H0 ;  /* 0x20000008ff068230 */ /* 0x100fe20000004100 */
[-C--:B------:R-:W-:Y:S04]  /*6a30*/  @!P0 FMUL.FTZ R22, R17, R7.reuse ;  /* 0x0000000711168220 */ /* 0x080fe80000410000 */
[C---:B------:R-:W-:Y:S02]  /*6a40*/  @!P0 FFMA.FTZ R23, R6.reuse, R18, -R22 ;  /* 0x0000001206178223 */ /* 0x040fe40000010816 */
[----:B------:R-:W-:Y:S01]  /*6a50*/  @!P0 FMUL.FTZ R7, R6, R7 ;  /* 0x0000000706078220 */ /* 0x000fe20000410000 */
[----:B------:R-:W-:Y:S01]  /*6a60*/  @!P0 HADD2.F32 R6, -RZ, R8.H1_H1 ;  /* 0x30000008ff068230 */ /* 0x000fe20000004100 */
[----:B------:R-:W-:Y:S04]  /*6a70*/  @!P0 FMUL.FTZ R8, R19, R16 ;  /* 0x0000001013088220 */ /* 0x000fe80000410000 */
[C---:B------:R-:W-:Y:S02]  /*6a80*/  @!P0 FFMA.FTZ R22, R6.reuse, R20, -R8 ;  /* 0x0000001406168223 */ /* 0x040fe40000010808 */
[----:B------:R-:W-:Y:S01]  /*6a90*/  @!P0 FMUL.FTZ R8, R6, R16 ;  /* 0x0000001006088220 */ /* 0x000fe20000410000 */
[----:B------:R-:W-:Y:S02]  /*6aa0*/  @!P0 HADD2.F32 R16, -RZ, R26.H0_H0 ;  /* 0x2000001aff108230 */ /* 0x000fe40000004100 */
[----:B------:R-:W-:Y:S01]  /*6ab0*/  @!P0 F2FP.PACK_AB R21, R22, R23 ;  /* 0x000000171615823e */ /* 0x000fe200000000ff */
[----:B------:R-:W-:Y:S01]  /*6ac0*/  @!P0 HADD2.F32 R6, -RZ, R9.H1_H1 ;  /* 0x30000009ff068230 */ /* 0x000fe20000004100 */
[----:B----4-:R-:W-:Y:S01]  /*6ad0*/  LEA R22, P1, R75, R54, 0x1 ;  /* 0x000000364b167211 */ /* 0x010fe200078208ff */
[----:B------:R-:W-:Y:S02]  /*6ae0*/  @!P0 FMUL.FTZ R9, R11, R10 ;  /* 0x0000000a0b098220 */ /* 0x000fe40000410000 */
[----:B------:R-:W-:Y:S01]  /*6af0*/  @!P0 IMAD.MOV.U32 R15, RZ, RZ, R21 ;  /* 0x000000ffff0f8224 */ /* 0x000fe200078e0015 */
[----:B---3--:R-:W-:Y:S01]  /*6b00*/  LEA.HI.X R23, R75, R55, R101, 0x1, P1 ;  /* 0x000000374b177211 */ /* 0x008fe200008f0c65 */
[C---:B------:R-:W-:Y:S02]  /*6b10*/  @!P0 FFMA.FTZ R9, R6.reuse, R16, -R9 ;  /* 0x0000001006098223 */ /* 0x040fe40000010809 */
[----:B------:R-:W-:Y:S03]  /*6b20*/  @!P0 FMUL.FTZ R6, R6, R10 ;  /* 0x0000000a06068220 */ /* 0x000fe60000410000 */
[----:B------:R-:W-:Y:S01]  /*6b30*/  @!P0 F2FP.PACK_AB R10, R9, R31 ;  /* 0x0000001f090a823e */ /* 0x000fe200000000ff */
[----:B------:R-:W-:Y:S01]  /*6b40*/  @!P0 FFMA.FTZ R6, R11, R16, R6 ;  /* 0x000000100b068223 */ /* 0x000fe20000010006 */
[----:B------:R-:W-:Y:S01]  /*6b50*/  @!P0 F2FP.PACK_AB R9, R2, R0 ;  /* 0x000000000209823e */ /* 0x000fe200000000ff */
[----:B------:R-:W-:Y:S01]  /*6b60*/  @!P0 FFMA.FTZ R7, R17, R18, R7 ;  /* 0x0000001211078223 */ /* 0x000fe20000010007 */
[----:B------:R-:W-:Y:S01]  /*6b70*/  @!P0 MOV R14, R10 ;  /* 0x0000000a000e8202 */ /* 0x000fe20000000f00 */
[----:B------:R-:W-:Y:S01]  /*6b80*/  @!P0 FFMA.FTZ R8, R19, R20, R8 ;  /* 0x0000001413088223 */ /* 0x000fe20000010008 */
[----:B------:R-:W-:Y:S02]  /*6b90*/  @!P0 F2FP.PACK_AB R2, R6, R5 ;  /* 0x000000050602823e */ /* 0x000fe400000000ff */
[----:B------:R-:W-:Y:S01]  /*6ba0*/  @!P0 MOV R32, R9 ;  /* 0x0000000900208202 */ /* 0x000fe20000000f00 */
[----:B------:R1:W-:Y:S01]  /*6bb0*/  ST.E.128 [R22.64], R12 ;  /* 0x0000000c16007985 */ /* 0x0003e2000c101d0a */
[----:B------:R-:W-:Y:S02]  /*6bc0*/  @!P0 F2FP.PACK_AB R0, R8, R7 ;  /* 0x000000070800823e */ /* 0x000fe400000000ff */
[----:B------:R-:W-:Y:S03]  /*6bd0*/  @!P0 MOV R34, R2 ;  /* 0x0000000200228202 */ /* 0x000fe60000000f00 */
[----:B------:R-:W-:Y:S01]  /*6be0*/  @!P0 IMAD.MOV.U32 R35, RZ, RZ, R0 ;  /* 0x000000ffff238224 */ /* 0x000fe200078e0000 */
[----:B------:R-:W-:Y:S11]  /*6bf0*/  ISETP.GE.AND P0, PT, R29, c[0x0][0x1d4], PT ;  /* 0x000075001d007a0c */ /* 0x000ff60003f06270 */
[----:B------:R-:W-:Y:S02]  /*6c00*/  @!UPT UIADD3 URZ, URZ, URZ, URZ ;  /* 0x0000003f3f3ff290 */ /* 0x000fe4000fffe03f */
[----:B------:R-:W-:-:S05]  /*6c10*/  @P0 BRA `(.L_x_188) ;  /* 0x000002b000000947 */ /* 0x000fca0003800000 */
[C---:B------:R-:W-:Y:S04]  /*6c20*/  LEA R2, P0, R29.reuse, R54, 0x1 ;  /* 0x000000361d027211 */ /* 0x040fe800078008ff */
[----:B------:R-:W-:Y:S05]  /*6c30*/  LEA.HI.X.SX32 R3, R29, R55, 0x1, P0 ;  /* 0x000000371d037211 */ /* 0x000fea00000f0eff */
[----:B------:R2:W-:Y:S01]  /*6c40*/  ST.E.128 [R2.64], R32 ;  /* 0x0000002002007985 */ /* 0x0005e2000c101d0a */
[----:B------:R-:W-:-:S05]  /*6c50*/  BRA `(.L_x_188) ;  /* 0x0000027000007947 */ /* 0x000fca0003800000 */
.L_x_184:
[----:B------:R1:W2:Y:S01]  /*6c60*/  SHFL.IDX PT, R3, R10, RZ, 0x1c1f ;  /* 0x001c1fff0a037589 */ /* 0x0002a200000e0000 */
[----:B------:R-:W-:Y:S03]  /*6c70*/  IMAD.IADD R0, R69, 0x1, -R66 ;  /* 0x0000000145007824 */ /* 0x000fe600078e0a42 */
[----:B------:R1:W3:Y:S02]  /*6c80*/  SHFL.IDX PT, R2, R11, RZ, 0x1c1f ;  /* 0x001c1fff0b027589 */ /* 0x0002e400000e0000 */
[----:B------:R-:W-:Y:S04]  /*6c90*/  IMNMX R65, R0, 0x40, PT ;  /* 0x0000004000417817 */ /* 0x000fe80003800200 */
[----:B------:R-:W-:Y:S11]  /*6ca0*/  ISETP.GT.AND P0, PT, R65, R212, PT ;  /* 0x000000d44100720c */ /* 0x000ff60003f04270 */
[----:B------:R-:W-:Y:S02]  /*6cb0*/  @!UPT UIADD3 URZ, URZ, URZ, URZ ;  /* 0x0000003f3f3ff290 */ /* 0x000fe4000fffe03f */
[----:B------:R-:W-:-:S05]  /*6cc0*/  @!P0 BRA `(.L_x_188) ;  /* 0x0000020000008947 */ /* 0x000fca0003800000 */
[----:B------:R-:W-:Y:S02]  /*6cd0*/  ISETP.GE.AND P1, PT, R102, c[0x0][0x1d4], PT ;  /* 0x0000750066007a0c */ /* 0x000fe40003f26270 */
[----:B------:R-:W-:Y:S02]  /*6ce0*/  ISETP.GE.AND P3, PT, R206, c[0x0][0x1d4], PT ;  /* 0x00007500ce007a0c */ /* 0x000fe40003f66270 */
[C---:B------:R-:W-:Y:S09]  /*6cf0*/  ISETP.GE.AND P2, PT, R205.reuse, c[0x0][0x1d4], PT ;  /* 0x00007500cd007a0c */ /* 0x040ff20003f46270 */
[----:B------:R-:W4:Y:S01]  /*6d00*/  @!P1 LDS.128 R12, [R202+0x6000] ;  /* 0x00600000ca0c9984 */ /* 0x000f220000000c00 */
[CC--:B---3--:R-:W-:Y:S04]  /*6d10*/  @!P1 LEA R4, P0, R102.reuse, R2.reuse, 0x1 ;  /* 0x0000000266049211 */ /* 0x0c8fe800078008ff */
[-C--:B--2---:R-:W-:Y:S02]  /*6d20*/  @!P1 LEA.HI.X R5, R102, R3.reuse, R103, 0x1, P0 ;  /* 0x0000000366059211 */ /* 0x084fe400000f0c67 */
[CC--:B------:R-:W-:Y:S04]  /*6d30*/  @!P3 LEA R8, P0, R206.reuse, R2.reuse, 0x1 ;  /* 0x00000002ce08b211 */ /* 0x0c0fe800078008ff */
[-C--:B------:R-:W-:Y:S02]  /*6d40*/  @!P3 LEA.HI.X R9, R206, R3.reuse, R223, 0x1, P0 ;  /* 0x00000003ce09b211 */ /* 0x080fe400000f0cdf */
[CC--:B------:R-:W-:Y:S04]  /*6d50*/  @!P2 LEA R6, P0, R205.reuse, R2.reuse, 0x1 ;  /* 0x00000002cd06a211 */ /* 0x0c0fe800078008ff */
[-C--:B------:R-:W-:Y:S02]  /*6d60*/  @!P2 LEA.HI.X R7, R205, R3.reuse, R222, 0x1, P0 ;  /* 0x00000003cd07a211 */ /* 0x080fe400000f0cde */
[----:B------:R-:W-:Y:S11]  /*6d70*/  ISETP.GE.AND P0, PT, R25, c[0x0][0x1d4], PT ;  /* 0x0000750019007a0c */ /* 0x000ff60003f06270 */
[----:B------:R-:W-:Y:S02]  /*6d80*/  @!UPT UIADD3 URZ, URZ, URZ, URZ ;  /* 0x0000003f3f3ff290 */ /* 0x000fe4000fffe03f */
[----:B------:R-:W-:Y:S01]  /*6d90*/  @!P0 IMAD.SHL.U32 R0, R216, 0x8, RZ ;  /* 0x00000008d8008824 */ /* 0x000fe200078e00ff */
[----:B----4-:R2:W-:Y:S04]  /*6da0*/  @!P1 ST.E.128 [R4.64], R12 ;  /* 0x0000000c04009985 */ /* 0x0105e8000c101d0a */
[----:B------:R-:W3:Y:S01]  /*6db0*/  @!P0 LDS.128 R12, [R203+0x6000] ;  /* 0x00600000cb0c8984 */ /* 0x000ee20000000c00 */
[--C-:B--2---:R-:W-:Y:S05]  /*6dc0*/  @!P0 IMAD.WIDE R4, R0, 0x2, R2.reuse ;  /* 0x0000000200048825 */ /* 0x104fea00078e0202 */
[----:B---3--:R2:W-:Y:S01]  /*6dd0*/  @!P0 ST.E.128 [R4.64], R12 ;  /* 0x0000000c04008985 */ /* 0x0085e2000c101d0a */
[----:B------:R-:W-:Y:S11]  /*6de0*/  ISETP.GE.AND P0, PT, R24, c[0x0][0x1d4], PT ;  /* 0x0000750018007a0c */ /* 0x000ff60003f06270 */
[----:B------:R-:W-:Y:S02]  /*6df0*/  @!UPT UIADD3 URZ, URZ, URZ, URZ ;  /* 0x0000003f3f3ff290 */ /* 0x000fe4000fffe03f */
[----:B------:R-:W3:Y:S01]  /*6e00*/  @!P0 LDS.128 R16, [R202+0x8000] ;  /* 0x00800000ca108984 */ /* 0x000ee20000000c00 */
[----:B------:R-:W-:Y:S04]  /*6e10*/  @!P0 IMAD.SHL.U32 R0, R215, 0x8, RZ ;  /* 0x00000008d7008824 */ /* 0x000fe800078e00ff */
[----:B--2---:R-:W-:Y:S05]  /*6e20*/  @!P0 IMAD.WIDE R4, R0, 0x2, R2 ;  /* 0x0000000200048825 */ /* 0x004fea00078e0202 */
[----:B---3--:R-:W-:Y:S01]  /*6e30*/  @!P0 ST.E.128 [R4.64], R16 ;  /* 0x0000001004008985 */ /* 0x008fe2000c101d0a */
[C---:B------:R-:W-:Y:S03]  /*6e40*/  ISETP.GE.AND P0, PT, R204.reuse, c[0x0][0x1d4], PT ;  /* 0x00007500cc007a0c */ /* 0x040fe60003f06270 */
[----:B------:R-:W2:Y:S10]  /*6e50*/  @!P3 LDS.128 R12, [R203+0x8000] ;  /* 0x00800000cb0cb984 */ /* 0x000eb40000000c00 */
[C---:B------:R-:W-:Y:S04]  /*6e60*/  @!P0 LEA R2, P1, R204.reuse, R2, 0x1 ;  /* 0x00000002cc028211 */ /* 0x040fe800078208ff */
[----:B------:R-:W-:Y:S01]  /*6e70*/  @!P0 LEA.HI.X R3, R204, R3, R221, 0x1, P1 ;  /* 0x00000003cc038211 */ /* 0x000fe200008f0cdd */
[----:B--2---:R-:W-:Y:S04]  /*6e80*/  @!P3 ST.E.128 [R8.64], R12 ;  /* 0x0000000c0800b985 */ /* 0x004fe8000c101d0a */
[----:B-1----:R-:W1:Y:S04]  /*6e90*/  @!P2 LDS.128 R8, [R202+0xa000] ;  /* 0x00a00000ca08a984 */ /* 0x002e680000000c00 */
[----:B-1----:R-:W-:Y:S04]  /*6ea0*/  @!P2 ST.E.128 [R6.64], R8 ;  /* 0x000000080600a985 */ /* 0x002fe8000c101d0a */
[----:B------:R-:W1:Y:S04]  /*6eb0*/  @!P0 LDS.128 R4, [R203+0xa000] ;  /* 0x00a00000cb048984 */ /* 0x000e680000000c00 */
[----:B-1----:R1:W-:Y:S02]  /*6ec0*/  @!P0 ST.E.128 [R2.64], R4 ;  /* 0x0000000402008985 */ /* 0x0023e4000c101d0a */
.L_x_188:
[----:B------:R-:W-:Y:S05]  /*6ed0*/  BSYNC B1 ;  /* 0x0000000000017941 */ /* 0x000fea0003800000 */
.L_x_183:
[----:B------:R-:W-:Y:S01]  /*6ee0*/  IMAD.IADD R0, R117, 0x1, -R66 ;  /* 0x0000000175007824 */ /* 0x000fe200078e0a42 */
[----:B-123--:R-:W-:Y:S01]  /*6ef0*/  LEA R2, P0, R59, R72, 0x6 ;  /* 0x000000483b027211 */ /* 0x00efe200078030ff */
[----:B-----5:R-:W-:Y:S01]  /*6f00*/  IMAD R6, R67, c[0x0][0x208], RZ ;  /* 0x0000820043067a24 */ /* 0x020fe200078e02ff */
[----:B------:R-:W-:Y:S01]  /*6f10*/  BSSY B0, `(.L_x_205) ;  /* 0x0000051000007945 */ /* 0x000fe20003800000 */
[----:B------:R-:W-:Y:S01]  /*6f20*/  IMAD.WIDE.U32 R4, R64, c[0x0][0x208], RZ ;  /* 0x0000820040047a25 */ /* 0x000fe200078e00ff */
[----:B------:R-:W-:Y:S02]  /*6f30*/  LEA.HI.X.SX32 R3, R59, R73, 0x6, P0 ;  /* 0x000000493b037211 */ /* 0x000fe400000f36ff */
[----:B------:R-:W-:Y:S01]  /*6f40*/  ISETP.GE.AND P0, PT, R0, 0x21, PT ;  /* 0x000000210000780c */ /* 0x000fe20003f06270 */
[----:B------:R-:W-:Y:S04]  /*6f50*/  IMAD R6, R64, c[0x0][0x20c], R6 ;  /* 0x0000830040067a24 */ /* 0x000fe800078e0206 */
[----:B------:R-:W-:Y:S02]  /*6f60*/  IMAD.IADD R5, R5, 0x1, R6 ;  /* 0x0000000105057824 */ /* 0x000fe400078e0206 */
[----:B------:R-:W-:Y:S02]  /*6f70*/  IMAD R6, R68, c[0x0][0x218], RZ ;  /* 0x0000860044067a24 */ /* 0x000fe400078e02ff */
[C---:B------:R-:W-:Y:S04]  /*6f80*/  IMAD.WIDE.U32 R4, R63.reuse, c[0x0][0x218], R4 ;  /* 0x000086003f047a25 */ /* 0x040fe800078e0004 */
[----:B------:R-:W-:Y:S01]  /*6f90*/  @P0 IADD3 R9, P1, R2, 0x20, RZ ;  /* 0x0000002002090810 */ /* 0x000fe20007f3e0ff */
[----:B------:R-:W-:Y:S03]  /*6fa0*/  IMAD R6, R63, c[0x0][0x21c], R6 ;  /* 0x000087003f067a24 */ /* 0x000fe600078e0206 */
[----:B------:R-:W-:Y:S02]  /*6fb0*/  @P0 IADD3.X R12, RZ, R3, RZ, P1, !PT ;  /* 0x00000003ff0c0210 */ /* 0x000fe40000ffe4ff */
[----:B------:R-:W-:Y:S04]  /*6fc0*/  IADD3 R8, P1, R90, R4, RZ ;  /* 0x000000045a087210 */ /* 0x000fe80007f3e0ff */
[----:B------:R-:W-:Y:S02]  /*6fd0*/  IADD3.X R11, R115, R5, R6, P1, !PT ;  /* 0x00000005730b7210 */ /* 0x000fe40000ffe406 */
[----:B------:R-:W-:Y:S11]  /*6fe0*/  ISETP.GE.AND P1, PT, R0, 0x1, PT ;  /* 0x000000010000780c */ /* 0x000ff60003f26270 */
[----:B------:R-:W-:Y:S02]  /*6ff0*/  @!UPT UIADD3 URZ, URZ, URZ, URZ ;  /* 0x0000003f3f3ff290 */ /* 0x000fe4000fffe03f */
[----:B------:R-:W-:Y:S01]  /*7000*/  @P1 MOV R4, R70 ;  /* 0x0000004600041202 */ /* 0x000fe20000000f00 */
[----:B------:R-:W-:Y:S02]  /*7010*/  @P1 IMAD.MOV.U32 R5, RZ, RZ, R74 ;  /* 0x000000ffff051224 */ /* 0x000fe400078e004a */
[----:B------:R-:W-:Y:S01]  /*7020*/  @P1 IMAD R0, R3, c[0x0][0x258], RZ ;  /* 0x0000960003001a24 */ /* 0x000fe200078e02ff */
[----:B------:R-:W-:Y:S01]  /*7030*/  @P0 MOV R3, R74 ;  /* 0x0000004a00030202 */ /* 0x000fe20000000f00 */
[C---:B------:R-:W-:Y:S04]  /*7040*/  @P1 IMAD.WIDE.U32 R4, R2.reuse, c[0x0][0x258], R4 ;  /* 0x0000960002041a25 */ /* 0x040fe800078e0004 */
[----:B------:R-:W-:Y:S01]  /*7050*/  @P1 IMAD R2, R2, c[0x0][0x25c], R0 ;  /* 0x0000970002021a24 */ /* 0x000fe200078e0200 */
[----:B------:R-:W-:Y:S01]  /*7060*/  @P1 LEA R6, P2, R4, c[0x0][0x250], 0x1 ;  /* 0x0000940004061a11 */ /* 0x000fe200078408ff */
[----:B------:R-:W-:Y:S03]  /*7070*/  @P0 IMAD R0, R12, c[0x0][0x258], RZ ;  /* 0x000096000c000a24 */ /* 0x000fe600078e02ff */
[----:B------:R-:W-:Y:S01]  /*7080*/  @P1 IADD3 R2, R5, R2, RZ ;  /* 0x0000000205021210 */ /* 0x000fe20007ffe0ff */
[C---:B------:R-:W-:Y:S03]  /*7090*/  @P0 IMAD R0, R9.reuse, c[0x0][0x25c], R0 ;  /* 0x0000970009000a24 */ /* 0x040fe600078e0200 */
[----:B------:R-:W-:Y:S01]  /*70a0*/  @P1 LEA.HI.X R7, R4, c[0x0][0x254], R2, 0x1, P2 ;  /* 0x0000950004071a11 */ /* 0x000fe200010f0c02 */
[----:B------:R-:W-:Y:S01]  /*70b0*/  @P0 IMAD.MOV.U32 R2, RZ, RZ, R70 ;  /* 0x000000ffff020224 */ /* 0x000fe200078e0046 */
[C---:B------:R-:W-:Y:S03]  /*70c0*/  LEA R10, P2, R8.reuse, c[0x0][0x1f8], 0x1 ;  /* 0x00007e00080a7a11 */ /* 0x040fe600078408ff */
[----:B------:R-:W-:Y:S01]  /*70d0*/  @!PT LDS RZ, [RZ] ;  /* 0x00000000fffff984 */ /* 0x000fe20000000800 */
[----:B------:R-:W-:Y:S01]  /*70e0*/  @!PT LDS RZ, [RZ] ;  /* 0x00000000fffff984 */ /* 0x000fe20000000800 */
[----:B------:R-:W-:Y:S01]  /*70f0*/  @!PT LDS RZ, [RZ] ;  /* 0x00000000fffff984 */ /* 0x000fe20000000800 */
[----:B------:R1:W-:Y:S01]  /*7100*/  @P1 LDGSTS.E.BYPASS.LTC128B.128 [R192+0x100], [R6.64], !P6 ;  /* 0x0010000006c01fae */ /* 0x0003e2000f101d4a */
[----:B------:R-:W-:Y:S01]  /*7110*/  @P0 IMAD.WIDE.U32 R2, R9, c[0x0][0x258], R2 ;  /* 0x0000960009020a25 */ /* 0x000fe200078e0002 */
[----:B------:R-:W-:Y:S02]  /*7120*/  LEA.HI.X R11, R8, c[0x0][0x1fc], R11, 0x1, P2 ;  /* 0x00007f00080b7a11 */ /* 0x000fe400010f0c0b */
[----:B------:R1:W-:Y:S01]  /*7130*/  @P1 LDGSTS.E.BYPASS.LTC128B.128 [R192+0x2100], [R6.64+0x80], !P5 ;  /* 0x0210008006c01fae */ /* 0x0003e2000e901d4a */
[----:B------:R-:W-:Y:S01]  /*7140*/  @P0 IMAD.IADD R0, R3, 0x1, R0 ;  /* 0x0000000103000824 */ /* 0x000fe200078e0200 */
[C---:B------:R-:W-:Y:S02]  /*7150*/  @P0 LEA R4, P2, R2.reuse, c[0x0][0x250], 0x1 ;  /* 0x0000940002040a11 */ /* 0x040fe400078408ff */
[----:B------:R1:W-:Y:S02]  /*7160*/  @P1 LDGSTS.E.BYPASS.LTC128B.128 [R192+0x4100], [R6.64+0x100], !P4 ;  /* 0x0410010006c01fae */ /* 0x0003e4000e101d4a */
[----:B------:R-:W-:Y:S02]  /*7170*/  @P0 LEA.HI.X R5, R2, c[0x0][0x254], R0, 0x1, P2 ;  /* 0x0000950002050a11 */ /* 0x000fe400010f0c00 */
[----:B------:R1:W2:Y:S04]  /*7180*/  SHFL.IDX PT, R2, R10, RZ, 0x1c1f ;  /* 0x001c1fff0a027589 */ /* 0x0002a800000e0000 */
[----:B------:R1:W-:Y:S04]  /*7190*/  @P0 LDGSTS.E.BYPASS.LTC128B.128 [R192+0x1100], [R4.64], !P6 ;  /* 0x0110000004c00fae */ /* 0x0003e8000f101d4a */
[----:B------:R1:W-:Y:S04]  /*71a0*/  @P0 LDGSTS.E.BYPASS.LTC128B.128 [R192+0x3100], [R4.64+0x80], !P5 ;  /* 0x0310008004c00fae */ /* 0x0003e8000e901d4a */
[----:B------:R1:W-:Y:S01]  /*71b0*/  @P0 LDGSTS.E.BYPASS.LTC128B.128 [R192+0x5100], [R4.64+0x100], !P4 ;  /* 0x0510010004c00fae */ /* 0x0003e2000e101d4a */
[----:B------:R-:W-:Y:S03]  /*71c0*/  ISETP.GT.AND P0, PT, R65, R212, PT ;  /* 0x000000d44100720c */ /* 0x000fe60003f04270 */
[----:B------:R-:W0:Y:S04]  /*71d0*/  LDGDEPBAR ;  /* 0x00000000000079af */ /* 0x000e280000000000 */
[----:B------:R1:W3:Y:S01]  /*71e0*/  SHFL.IDX PT, R3, R11, RZ, 0x1c1f ;  /* 0x001c1fff0b037589 */ /* 0x0002e200000e0000 */
[----:B------:R-:W-:Y:S04]  /*71f0*/  DEPBAR.LE SB0, 0x0 ;  /* 0x000080000000791a */ /* 0x000fe80000000000 */
[----:B------:R-:W-:Y:S06]  /*7200*/  BAR.SYNC.DEFER_BLOCKING 0x0 ;  /* 0x0000000000007b1d */ /* 0x000fec0000010000 */
[----:B------:R-:W-:-:S05]  /*7210*/  @!P0 BRA `(.L_x_206) ;  /* 0x0000020000008947 */ /* 0x000fca0003800000 */
[----:B-123--:R-:W-:Y:S02]  /*7220*/  ISETP.GE.AND P1, PT, R102, c[0x0][0x1d4], PT ;  /* 0x0000750066007a0c */ /* 0x00efe40003f26270 */
[----:B------:R-:W-:Y:S02]  /*7230*/  ISETP.GE.AND P3, PT, R206, c[0x0][0x1d4], PT ;  /* 0x00007500ce007a0c */ /* 0x000fe40003f66270 */
[C---:B------:R-:W-:Y:S09]  /*7240*/  ISETP.GE.AND P2, PT, R205.reuse, c[0x0][0x1d4], PT ;  /* 0x00007500cd007a0c */ /* 0x040ff20003f46270 */
[----:B------:R-:W1:Y:S01]  /*7250*/  @!P1 LDS.128 R12, [R202] ;  /* 0x00000000ca0c9984 */ /* 0x000e620000000c00 */
[CC--:B------:R-:W-:Y:S04]  /*7260*/  @!P1 LEA R4, P0, R102.reuse, R2.reuse, 0x1 ;  /* 0x0000000266049211 */ /* 0x0c0fe800078008ff */
[-C--:B------:R-:W-:Y:S02]  /*7270*/  @!P1 LEA.HI.X R5, R102, R3.reuse, R103, 0x1, P0 ;  /* 0x0000000366059211 */ /* 0x080fe400000f0c67 */
[CC--:B------:R-:W-:Y:S04]  /*7280*/  @!P3 LEA R8, P0, R206.reuse, R2.reuse, 0x1 ;  /* 0x00000002ce08b211 */ /* 0x0c0fe800078008ff */
[-C--:B------:R-:W-:Y:S02]  /*7290*/  @!P3 LEA.HI.X R9, R206, R3.reuse, R223, 0x1, P0 ;  /* 0x00000003ce09b211 */ /* 0x080fe400000f0cdf */
[CC--:B------:R-:W-:Y:S04]  /*72a0*/  @!P2 LEA R6, P0, R205.reuse, R2.reuse, 0x1 ;  /* 0x00000002cd06a211 */ /* 0x0c0fe800078008ff */
[-C--:B------:R-:W-:Y:S02]  /*72b0*/  @!P2 LEA.HI.X R7, R205, R3.reuse, R222, 0x1, P0 ;  /* 0x00000003cd07a211 */ /* 0x080fe400000f0cde */
[----:B------:R-:W-:Y:S11]  /*72c0*/  ISETP.GE.AND P0, PT, R25, c[0x0][0x1d4], PT ;  /* 0x0000750019007a0c */ /* 0x000ff60003f06270 */
[----:B------:R-:W-:Y:S02]  /*72d0*/  @!UPT UIADD3 URZ, URZ, URZ, URZ ;  /* 0x0000003f3f3ff290 */ /* 0x000fe4000fffe03f */
[----:B------:R-:W-:Y:S01]  /*72e0*/  @!P0 IMAD.SHL.U32 R0, R216, 0x8, RZ ;  /* 0x00000008d8008824 */ /* 0x000fe200078e00ff */
[----:B-1----:R1:W-:Y:S04]  /*72f0*/  @!P1 ST.E.128 [R4.64], R12 ;  /* 0x0000000c04009985 */ /* 0x0023e8000c101d0a */
[----:B------:R-:W2:Y:S01]  /*7300*/  @!P0 LDS.128 R12, [R203] ;  /* 0x00000000cb0c8984 */ /* 0x000ea20000000c00 */
[--C-:B-1----:R-:W-:Y:S05]  /*7310*/  @!P0 IMAD.WIDE R4, R0, 0x2, R2.reuse ;  /* 0x0000000200048825 */ /* 0x102fea00078e0202 */
[----:B--2---:R1:W-:Y:S01]  /*7320*/  @!P0 ST.E.128 [R4.64], R12 ;  /* 0x0000000c04008985 */ /* 0x0043e2000c101d0a */
[----:B------:R-:W-:Y:S11]  /*7330*/  ISETP.GE.AND P0, PT, R24, c[0x0][0x1d4], PT ;  /* 0x0000750018007a0c */ /* 0x000ff60003f06270 */
[----:B------:R-:W-:Y:S02]  /*7340*/  @!UPT UIADD3 URZ, URZ, URZ, URZ ;  /* 0x0000003f3f3ff290 */ /* 0x000fe4000fffe03f */
[----:B------:R-:W2:Y:S01]  /*7350*/  @!P0 LDS.128 R16, [R202+0x2000] ;  /* 0x00200000ca108984 */ /* 0x000ea20000000c00 */
[----:B------:R-:W-:Y:S04]  /*7360*/  @!P0 IMAD.SHL.U32 R0, R215, 0x8, RZ ;  /* 0x00000008d7008824 */ /* 0x000fe800078e00ff */
[----:B-1----:R-:W-:Y:S05]  /*7370*/  @!P0 IMAD.WIDE R4, R0, 0x2, R2 ;  /* 0x0000000200048825 */ /* 0x002fea00078e0202 */
[----:B--2---:R-:W-:Y:S01]  /*7380*/  @!P0 ST.E.128 [R4.64], R16 ;  /* 0x0000001004008985 */ /* 0x004fe2000c101d0a */
[C---:B------:R-:W-:Y:S03]  /*7390*/  ISETP.GE.AND P0, PT, R204.reuse, c[0x0][0x1d4], PT ;  /* 0x00007500cc007a0c */ /* 0x040fe60003f06270 */
[----:B------:R-:W1:Y:S10]  /*73a0*/  @!P3 LDS.128 R12, [R203+0x2000] ;  /* 0x00200000cb0cb984 */ /* 0x000e740000000c00 */
[C---:B------:R-:W-:Y:S04]  /*73b0*/  @!P0 LEA R2, P1, R204.reuse, R2, 0x1 ;  /* 0x00000002cc028211 */ /* 0x040fe800078208ff */
[----:B------:R-:W-:Y:S01]  /*73c0*/  @!P0 LEA.HI.X R3, R204, R3, R221, 0x1, P1 ;  /* 0x00000003cc038211 */ /* 0x000fe200008f0cdd */
[----:B-1----:R-:W-:Y:S04]  /*73d0*/  @!P3 ST.E.128 [R8.64], R12 ;  /* 0x0000000c0800b985 */ /* 0x002fe8000c101d0a */
[----:B------:R-:W1:Y:S04]  /*73e0*/  @!P2 LDS.128 R8, [R202+0x4000] ;  /* 0x00400000ca08a984 */ /* 0x000e680000000c00 */
[----:B-1----:R-:W-:Y:S04]  /*73f0*/  @!P2 ST.E.128 [R6.64], R8 ;  /* 0x000000080600a985 */ /* 0x002fe8000c101d0a */
[----:B------:R-:W1:Y:S04]  /*7400*/  @!P0 LDS.128 R4, [R203+0x4000] ;  /* 0x00400000cb048984 */ /* 0x000e680000000c00 */
[----:B-1----:R1:W-:Y:S02]  /*7410*/  @!P0 ST.E.128 [R2.64], R4 ;  /* 0x0000000402008985 */ /* 0x0023e4000c101d0a */
.L_x_206:
[----:B-123--:R-:W-:Y:S05]  /*7420*/  BSYNC B0 ;  /* 0x0000000000007941 */ /* 0x00efea0003800000 */
.L_x_205:
[C---:B------:R-:W-:Y:S02]  /*7430*/  ISETP.GT.AND P0, PT, R59.reuse, R96, PT ;  /* 0x000000603b00720c */ /* 0x040fe40003f04270 */
[----:B------:R-:W-:Y:S11]  /*7440*/  IADD3 R59, R59, -0x1, RZ ;  /* 0xffffffff3b3b7810 */ /* 0x000ff60007ffe0ff */
[----:B------:R-:W-:Y:S01]  /*7450*/  @P0 SHF.R.S32.HI R4, RZ, 0x1f, R59 ;  /* 0x0000001fff040819 */ /* 0x000fe2000001143b */
[----:B------:R-:W-:Y:S02]  /*7460*/  @P0 IMAD R0, R124, R59, RZ ;  /* 0x0000003b7c000224 */ /* 0x000fe400078e02ff */
[----:B------:R-:W-:Y:S02]  /*7470*/  @P0 IMAD.MOV.U32 R2, RZ, RZ, R80 ;  /* 0x000000ffff020224 */ /* 0x000fe400078e0050 */
[----:B------:R-:W-:Y:S02]  /*7480*/  @P0 IMAD.MOV.U32 R3, RZ, RZ, R79 ;  /* 0x000000ffff030224 */ /* 0x000fe400078e004f */
[-C--:B------:R-:W-:Y:S02]  /*7490*/  @P0 IMAD R0, R4, R129.reuse, R0 ;  /* 0x0000008104000224 */ /* 0x080fe400078e0200 */
[----:B------:R-:W-:Y:S04]  /*74a0*/  @P0 IMAD.WIDE.U32 R2, R59, R129, R2 ;  /* 0x000000813b020225 */ /* 0x000fe800078e0002 */
[----:B------:R-:W-:Y:S01]  /*74b0*/  @P0 IMAD.IADD R0, R3, 0x1, R0 ;  /* 0x0000000103000824 */ /* 0x000fe200078e0200 */
[C---:B------:R-:W-:Y:S04]  /*74c0*/  @P0 LEA R4, P1, R2.reuse, c[0x0][0x220], 0x1 ;  /* 0x0000880002040a11 */ /* 0x040fe800078208ff */
[----:B------:R-:W-:Y:S02]  /*74d0*/  @P0 LEA.HI.X R5, R2, c[0x0][0x224], R0, 0x1, P1 ;  /* 0x0000890002050a11 */ /* 0x000fe400008f0c00 */
[C---:B------:R-:W-:Y:S03]  /*74e0*/  @P0 LEA R2, P1, R132.reuse, R4, 0x1 ;  /* 0x0000000484020211 */ /* 0x040fe600078208ff */
[----:B------:R-:W-:Y:S01]  /*74f0*/  @!PT LDS RZ, [RZ] ;  /* 0x00000000fffff984 */ /* 0x000fe20000000800 */
[----:B------:R-:W-:Y:S01]  /*7500*/  @!PT LDS RZ, [RZ] ;  /* 0x00000000fffff984 */ /* 0x000fe20000000800 */
[----:B------:R-:W-:Y:S01]  /*7510*/  @!PT LDS RZ, [RZ] ;  /* 0x00000000fffff984 */ /* 0x000fe20000000800 */
[----:B------:R1:W-:Y:S01]  /*7520*/  @P0 LDGSTS.E.BYPASS.LTC128B.128 [R192+0x6100], [R4.64], !P6 ;  /* 0x0610000004c00fae */ /* 0x0003e2000f101d4a */
[----:B------:R-:W-:Y:S03]  /*7530*/  @P0 LEA.HI.X R3, R132, R5, R123, 0x1, P1 ;  /* 0x0000000584030211 */ /* 0x000fe600008f0c7b */
[----:B------:R1:W-:Y:S04]  /*7540*/  @P0 LDGSTS.E.BYPASS.LTC128B.128 [R192+0x8100], [R4.64+0x80], !P5 ;  /* 0x0810008004c00fae */ /* 0x0003e8000e901d4a */
[----:B------:R1:W-:Y:S04]  /*7550*/  @P0 LDGSTS.E.BYPASS.LTC128B.128 [R192+0xa100], [R4.64+0x100], !P4 ;  /* 0x0a10010004c00fae */ /* 0x0003e8000e101d4a */
[----:B------:R1:W-:Y:S04]  /*7560*/  @P0 LDGSTS.E.BYPASS.LTC128B.128 [R192+0x7100], [R2.64], !P6 ;  /* 0x0710000002c00fae */ /* 0x0003e8000f101d4a */
[----:B------:R1:W-:Y:S04]  /*7570*/  @P0 LDGSTS.E.BYPASS.LTC128B.128 [R192+0x9100], [R2.64+0x80], !P5 ;  /* 0x0910008002c00fae */ /* 0x0003e8000e901d4a */
[----:B------:R1:W-:Y:S04]  /*7580*/  @P0 LDGSTS.E.BYPASS.LTC128B.128 [R192+0xb100], [R2.64+0x100], !P4 ;  /* 0x0b10010002c00fae */ /* 0x0003e8000e101d4a */
[----:B------:R-:W0:Y:S01]  /*7590*/  LDGDEPBAR ;  /* 0x00000000000079af */ /* 0x000e220000000000 */
[----:B------:R-:W-:-:S05]  /*75a0*/  @P0 BRA `(.L_x_207) ;  /* 0xffffba9000000947 */ /* 0x000fca000383ffff */
[----:B------:R-:W-:Y:S01]  /*75b0*/  WARPSYNC 0xffffffff ;  /* 0xffffffff00007948 */ /* 0x000fe20003800000 */
[----:B------:R-:W-:Y:S06]  /*75c0*/  BAR.SYNC.DEFER_BLOCKING 0x0 ;  /* 0x0000000000007b1d */ /* 0x000fec0000010000 */
.L_x_182:
[----:B------:R-:W-:Y:S01]  /*75d0*/  ISETP.GE.AND P0, PT, R127, 0x1, PT ;  /* 0x000000017f00780c */ /* 0x000fe20003f06270 */
[----:B------:R-:W-:Y:S01]  /*75e0*/  BSSY B0, `(.L_x_208) ;  /* 0x000001f000007945 */ /* 0x000fe20003800000 */
[----:B------:R-:W-:-:S11]  /*75f0*/  MOV R0, RZ ;  /* 0x000000ff00007202 */ /* 0x000fd60000000f00 */
[----:B------:R-:W-:Y:S05]  /*7600*/  @!P0 BRA `(.L_x_209) ;  /* 0x000001c000008947 */ /* 0x000fea0003800000 */
[----:B-1----:R-:W-:Y:S01]  /*7610*/  IABS R2, R120 ;  /* 0x0000007800027213 */ /* 0x002fe20000000000 */
        /* <DEDUP_REMOVED lines=27> */
.L_x_209:
[----:B------:R-:W-:Y:S05]  /*77d0*/  BSYNC B0 ;  /* 0x0000000000007941 */ /* 0x000fea0003800000 */
.L_x_208:
[----:B------:R-:W-:Y:S01]  /*77e0*/  IMAD R217, R246, R0, RZ ;  /* 0x00000000f6d97224 */ /* 0x000fe200078e02ff */
[----:B------:R-:W-:Y:S01]  /*77f0*/  MOV R15, RZ ;  /* 0x000000ff000f7202 */ /* 0x000fe20000000f00 */
[----:B------:R-:W-:Y:S01]  /*7800*/  IMAD.MOV.U32 R18, RZ, RZ, RZ ;  /* 0x000000ffff127224 */ /* 0x000fe200078e00ff */
[----:B------:R-:W-:Y:S01]  /*7810*/  CS2R R50, SRZ ;  /* 0x0000000000327805 */ /* 0x000fe2000001ff00 */
[--C-:B-1----:R-:W-:Y:S01]  /*7820*/  IMAD.IADD R2, R217, 0x1, R0.reuse ;  /* 0x00000001d9027824 */ /* 0x102fe200078e0200 */
[----:B------:R-:W-:Y:S01]  /*7830*/  PRMT R0, RZ, 0x7610, R0 ;  /* 0x00007610ff007816 */ /* 0x000fe20000000000 */
        /* <DEDUP_REMOVED lines=15> */
[----:B----4-:R-:W-:Y:S01]  /*7930*/  CS2R R46, SRZ ;  /* 0x00000000002e7805 */ /* 0x010fe2000001ff00 */
        /* <DEDUP_REMOVED lines=39> */
[----:B------:R-:W-:Y:S01]  /*7bb0*/  IMAD.MOV.U32 R4, RZ, RZ, c[0x0][0x2c4] ;  /* 0x0000b100ff047624 */ /* 0x000fe200078e00ff */
[----:B------:R-:W-:Y:S02]  /*7bc0*/  SHF.R.S32.HI R0, RZ, 0x1f, R130 ;  /* 0x0000001fff007819 */ /* 0x000fe40000011482 */
[----:B------:R-:W-:Y:S02]  /*7bd0*/  ISETP.NE.U32.AND P0, PT, RZ, c[0x0][0x348], PT ;  /* 0x0000d200ff007a0c */ /* 0x000fe40003f05070 */
[----:B------:R-:W-:Y:S01]  /*7be0*/  ISETP.NE.AND P1, PT, R4, 0x1, PT ;  /* 0x000000010400780c */ /* 0x000fe20003f25270 */
[----:B------:R-:W-:Y:S01]  /*7bf0*/  IMAD R0, R0, c[0x0][0x178], RZ ;  /* 0x00005e0000007a24 */ /* 0x000fe200078e02ff */
[----:B------:R-:W-:Y:S02]  /*7c00*/  LEA R4, R237, R213, 0x7 ;  /* 0x000000d5ed047211 */ /* 0x000fe400078e38ff */
[----:B------:R-:W-:Y:S01]  /*7c10*/  LOP3.LUT R63, R238, 0xffff, RZ, 0xc0, !PT ;  /* 0x0000ffffee3f7812 */ /* 0x000fe200078ec0ff */
[----:B------:R-:W-:Y:S01]  /*7c20*/  IMAD R0, R130, c[0x0][0x17c], R0 ;  /* 0x00005f0082007a24 */ /* 0x000fe200078e0200 */
[----:B------:R-:W-:-:S02]  /*7c30*/  ISETP.NE.AND.EX P0, PT, RZ, c[0x0][0x34c], PT, P0 ;  /* 0x0000d300ff007a0c */ /* 0x000fc40003f05300 */
[----:B------:R-:W-:Y:S02]  /*7c40*/  ISETP.GE.AND P6, PT, R210, c[0x0][0x198], PT ;  /* 0x00006600d2007a0c */ /* 0x000fe40003fc6270 */
[----:B------:R-:W-:Y:S02]  /*7c50*/  SEL R6, R244, RZ, !P0 ;  /* 0x000000fff4067207 */ /* 0x000fe40004000000 */
[----:B------:R-:W-:Y:S01]  /*7c60*/  SEL R5, R243, RZ, !P0 ;  /* 0x000000fff3057207 */ /* 0x000fe20004000000 */
[----:B------:R-:W-:Y:S01]  /*7c70*/  @P1 IMAD.HI.U32 R7, R4, c[0x0][0x2c8], RZ ;  /* 0x0000b20004071a27 */ /* 0x000fe200078e00ff */
[----:B------:R-:W-:Y:S02]  /*7c80*/  ISETP.GE.AND P5, PT, R208, c[0x0][0x198], PT ;  /* 0x00006600d0007a0c */ /* 0x000fe40003fa6270 */
[----:B------:R-:W-:Y:S01]  /*7c90*/  ISETP.GE.AND P4, PT, R209, c[0x0][0x198], PT ;  /* 0x00006600d1007a0c */ /* 0x000fe20003f86270 */
[----:B------:R-:W-:Y:S01]  /*7ca0*/  IMAD R6, R6, c[0x0][0x1c0], RZ ;  /* 0x0000700006067a24 */ /* 0x000fe200078e02ff */
[----:B------:R-:W-:Y:S01]  /*7cb0*/  IADD3 R94, R168, -0x1, RZ ;  /* 0xffffffffa85e7810 */ /* 0x000fe20007ffe0ff */
[----:B-1----:R-:W-:-:S04]  /*7cc0*/  IMAD.WIDE.U32 R2, R130, c[0x0][0x178], RZ ;  /* 0x00005e0082027a25 */ /* 0x002fc800078e00ff */
[----:B------:R-:W-:Y:S02]  /*7cd0*/  IMAD.IADD R3, R3, 0x1, R0 ;  /* 0x0000000103037824 */ /* 0x000fe400078e0200 */
[----:B------:R-:W-:Y:S01]  /*7ce0*/  IMAD.MOV.U32 R0, RZ, RZ, R4 ;  /* 0x000000ffff007224 */ /* 0x000fe200078e0004 */
[----:B------:R-:W-:Y:S01]  /*7cf0*/  @P1 SHF.R.U32.HI R0, RZ, c[0x0][0x2cc], R7 ;  /* 0x0000b300ff001a19 */ /* 0x000fe20000011607 */
[----:B------:R-:W-:-:S03]  /*7d00*/  IMAD.WIDE.U32 R2, R63, c[0x0][0x1b8], R2 ;  /* 0x00006e003f027a25 */ /* 0x000fc600078e0002 */
[----:B------:R-:W-:Y:S01]  /*7d10*/  SHF.R.S32.HI R7, RZ, 0x1f, R0 ;  /* 0x0000001fff077819 */ /* 0x000fe20000011400 */
[----:B------:R-:W-:Y:S02]  /*7d20*/  IMAD R3, R63, c[0x0][0x1bc], R3 ;  /* 0x00006f003f037a24 */ /* 0x000fe400078e0203 */
[C---:B------:R-:W-:Y:S02]  /*7d30*/  IMAD R6, R5.reuse, c[0x0][0x1c4], R6 ;  /* 0x0000710005067a24 */ /* 0x040fe400078e0206 */
        /* <DEDUP_REMOVED lines=12> */
[----:B------:R-:W-:Y:S01]  /*7e00*/  LEA R7, P0, R2, c[0x0][0x160], 0x1 ;  /* 0x0000580002077a11 */ /* 0x000fe200078008ff */
[----:B------:R-:W-:-:S03]  /*7e10*/  IMAD R4, R237, 0x80, R247 ;  /* 0x00000080ed047824 */ /* 0x000fc600078e02f7 */
[----:B------:R-:W-:-:S04]  /*7e20*/  IADD3 R0, R3, R0, RZ ;  /* 0x0000000003007210 */ /* 0x000fc80007ffe0ff */
[----:B------:R-:W-:Y:S02]  /*7e30*/  LEA.HI.X R5, R2, c[0x0][0x164], R0, 0x1, P0 ;  /* 0x0000590002057a11 */ /* 0x000fe400000f0c00 */
[----:B------:R-:W-:Y:S01]  /*7e40*/  @!P2 MOV R12, R243 ;  /* 0x000000f3000ca202 */ /* 0x000fe20000000f00 */
[----:B------:R-:W-:Y:S05]  /*7e50*/  BRA.DIV ~URZ, `(.L_x_211) ;  /* 0x000106227f007947 */ /* 0x000fea000b800000 */
[----:B------:R1:W2:Y:S02]  /*7e60*/  SHFL.IDX PT, R6, R5, RZ, 0x181f ;  /* 0x00181fff05067589 */ /* 0x0002a400000e0000 */
.L_x_340:
[----:B------:R-:W-:Y:S05]  /*7e70*/  BRA.DIV ~URZ, `(.L_x_212) ;  /* 0x000106727f007947 */ /* 0x000fea000b800000 */
[----:B------:R3:W4:Y:S02]  /*7e80*/  SHFL.IDX PT, R0, R7, RZ, 0x181f ;  /* 0x00181fff07007589 */ /* 0x00072400000e0000 */
.L_x_341:
[----:B------:R-:W-:Y:S01]  /*7e90*/  IMAD R34, R131, c[0x0][0x2c4], RZ ;  /* 0x0000b10083227a24 */ /* 0x000fe200078e02ff */
[----:B------:R-:W-:Y:S04]  /*7ea0*/  BSSY B0, `(.L_x_213) ;  /* 0x000000f000007945 */ /* 0x000fe80003800000 */
[----:B------:R-:W-:-:S13]  /*7eb0*/  ISETP.GE.AND P0, PT, R4, R34, PT ;  /* 0x000000220400720c */ /* 0x000fda0003f06270 */
[----:B------:R-:W-:Y:S05]  /*7ec0*/  @P0 BRA `(.L_x_214) ;  /* 0x000000c000000947 */ /* 0x000fea0003800000 */
[-C--:B----4-:R-:W-:Y:S02]  /*7ed0*/  LEA R10, P2, R210, R0.reuse, 0x1 ;  /* 0x00000000d20a7211 */ /* 0x090fe400078408ff */
[-C--:B------:R-:W-:Y:S02]  /*7ee0*/  LEA R8, P1, R208, R0.reuse, 0x1 ;  /* 0x00000000d0087211 */ /* 0x080fe400078208ff */
[C---:B------:R-:W-:Y:S02]  /*7ef0*/  LEA R2, P0, R209.reuse, R0, 0x1 ;  /* 0x00000000d1027211 */ /* 0x040fe400078008ff */
        /* <DEDUP_REMOVED lines=9> */
.L_x_214:
[----:B------:R-:W-:Y:S05]  /*7f90*/  BSYNC B0 ;  /* 0x0000000000007941 */ /* 0x000fea0003800000 */
.L_x_213:
[----:B------:R-:W-:Y:S05]  /*7fa0*/  BRA.DIV ~URZ, `(.L_x_215) ;  /* 0x000105a27f007947 */ /* 0x000fea000b800000 */
[----:B--2---:R2:W1:Y:S04]  /*7fb0*/  SHFL.IDX PT, R6, R5, 0x1, 0x181f ;  /* 0x00381f0005067f89 */ /* 0x00446800000e0000 */
[----:B----4-:R2:W4:Y:S02]  /*7fc0*/  SHFL.IDX PT, R0, R7, 0x1, 0x181f ;  /* 0x00381f0007007f89 */ /* 0x01052400000e0000 */
.L_x_342:
[----:B------:R-:W-:Y:S01]  /*7fd0*/  IADD3 R2, R4, 0x20, RZ ;  /* 0x0000002004027810 */ /* 0x000fe20007ffe0ff */
[----:B------:R-:W-:Y:S03]  /*7fe0*/  BSSY B0, `(.L_x_216) ;  /* 0x000000f000007945 */ /* 0x000fe60003800000 */
[----:B------:R-:W-:-:S13]  /*7ff0*/  ISETP.GE.AND P0, PT, R2, R34, PT ;  /* 0x000000220200720c */ /* 0x000fda0003f06270 */
[----:B------:R-:W-:Y:S05]  /*8000*/  @P0 BRA `(.L_x_217) ;  /* 0x000000c000000947 */ /* 0x000fea0003800000 */
[-C--:B----4-:R-:W-:Y:S02]  /*8010*/  LEA R10, P2, R210, R0.reuse, 0x1 ;  /* 0x00000000d20a7211 */ /* 0x090fe400078408ff */
[-C--:B------:R-:W-:Y:S02]  /*8020*/  LEA R8, P1, R208, R0.reuse, 0x1 ;  /* 0x00000000d0087211 */ /* 0x080fe400078208ff */
[C---:B------:R-:W-:Y:S02]  /*8030*/  LEA R2, P0, R209.reuse, R0, 0x1 ;  /* 0x00000000d1027211 */ /* 0x040fe400078008ff */
        /* <DEDUP_REMOVED lines=9> */
.L_x_217:
[----:B------:R-:W-:Y:S05]  /*80d0*/  BSYNC B0 ;  /* 0x0000000000007941 */ /* 0x000fea0003800000 */
.L_x_216:
[----:B------:R-:W-:Y:S05]  /*80e0*/  BRA.DIV ~URZ, `(.L_x_218) ;  /* 0x000105227f007947 */ /* 0x000fea000b800000 */
[----:B-1----:R1:W2:Y:S02]  /*80f0*/  SHFL.IDX PT, R6, R5, 0x2, 0x181f ;  /* 0x00581f0005067f89 */ /* 0x0022a400000e0000 */
.L_x_343:
[----:B------:R-:W-:Y:S05]  /*8100*/  BRA.DIV ~URZ, `(.L_x_219) ;  /* 0x000105727f007947 */ /* 0x000fea000b800000 */
[----:B----4-:R4:W1:Y:S02]  /*8110*/  SHFL.IDX PT, R0, R7, 0x2, 0x181f ;  /* 0x00581f0007007f89 */ /* 0x01086400000e0000 */
.L_x_344:
[----:B------:R-:W-:Y:S01]  /*8120*/  IADD3 R2, R4, 0x40, RZ ;  /* 0x0000004004027810 */ /* 0x000fe20007ffe0ff */
[----:B------:R-:W-:Y:S03]  /*8130*/  BSSY B0, `(.L_x_220) ;  /* 0x000000f000007945 */ /* 0x000fe60003800000 */
[----:B------:R-:W-:-:S13]  /*8140*/  ISETP.GE.AND P0, PT, R2, R34, PT ;  /* 0x000000220200720c */ /* 0x000fda0003f06270 */
[----:B------:R-:W-:Y:S05]  /*8150*/  @P0 BRA `(.L_x_221) ;  /* 0x000000c000000947 */ /* 0x000fea0003800000 */
[-C--:B-1----:R-:W-:Y:S02]  /*8160*/  LEA R10, P2, R210, R0.reuse, 0x1 ;  /* 0x00000000d20a7211 */ /* 0x082fe400078408ff */
        /* <DEDUP_REMOVED lines=11> */
.L_x_221:
[----:B------:R-:W-:Y:S05]  /*8220*/  BSYNC B0 ;  /* 0x0000000000007941 */ /* 0x000fea0003800000 */
.L_x_220:
[----:B------:R-:W-:Y:S05]  /*8230*/  BRA.DIV ~URZ, `(.L_x_222) ;  /* 0x000104a27f007947 */ /* 0x000fea000b800000 */
[----:B-12---:R-:W1:Y:S04]  /*8240*/  SHFL.IDX PT, R5, R5, 0x3, 0x181f ;  /* 0x00781f0005057f89 */ /* 0x006e6800000e0000 */
[----:B------:R2:W3:Y:S02]  /*8250*/  SHFL.IDX PT, R0, R7, 0x3, 0x181f ;  /* 0x00781f0007007f89 */ /* 0x0004e400000e0000 */
.L_x_345:
[----:B------:R-:W-:Y:S01]  /*8260*/  IADD3 R2, R4, 0x60, RZ ;  /* 0x0000006004027810 */ /* 0x000fe20007ffe0ff */
[----:B-----5:R-:W-:-:S03]  /*8270*/  IMAD.WIDE.U32 R232, R12, c[0x0][0x2b0], RZ ;  /* 0x0000ac000ce87a25 */ /* 0x020fc600078e00ff */
[----:B------:R-:W-:-:S13]  /*8280*/  ISETP.GE.AND P0, PT, R2, R34, PT ;  /* 0x000000220200720c */ /* 0x000fda0003f06270 */
[-C--:B---3--:R-:W-:Y:S02]  /*8290*/  @!P0 LEA R8, P3, R210, R0.reuse, 0x1 ;  /* 0x00000000d2088211 */ /* 0x088fe400078608ff */
[-C--:B------:R-:W-:Y:S02]  /*82a0*/  @!P0 LEA R6, P2, R208, R0.reuse, 0x1 ;  /* 0x00000000d0068211 */ /* 0x080fe400078408ff */
[C---:B------:R-:W-:Y:S02]  /*82b0*/  @!P0 LEA R2, P1, R209.reuse, R0, 0x1 ;  /* 0x00000000d1028211 */ /* 0x040fe400078208ff */
[----:B------:R-:W-:Y:S02]  /*82c0*/  SHF.R.S32.HI R0, RZ, 0x1f, R12 ;  /* 0x0000001fff007819 */ /* 0x000fe4000001140c */
[-C--:B-1----:R-:W-:Y:S02]  /*82d0*/  @!P0 LEA.HI.X R9, R210, R5.reuse, R211, 0x1, P3 ;  /* 0x00000005d2098211 */ /* 0x082fe400018f0cd3 */
[-C--:B--2-4-:R-:W-:Y:S01]  /*82e0*/  @!P0 LEA.HI.X R7, R208, R5.reuse, R225, 0x1, P2 ;  /* 0x00000005d0078211 */ /* 0x094fe200010f0ce1 */
[----:B------:R-:W-:Y:S01]  /*82f0*/  IMAD R0, R0, c[0x0][0x2b0], RZ ;  /* 0x0000ac0000007a24 */ /* 0x000fe200078e02ff */
[----:B------:R-:W-:Y:S01]  /*8300*/  @!P0 LEA.HI.X R3, R209, R5, R224, 0x1, P1 ;  /* 0x00000005d1038211 */ /* 0x000fe200008f0ce0 */
[----:B------:R-:W-:Y:S01]  /*8310*/  @!PT LDS RZ, [RZ] ;  /* 0x00000000fffff984 */ /* 0x000fe20000000800 */
[----:B------:R-:W-:Y:S01]  /*8320*/  @!PT LDS RZ, [RZ] ;  /* 0x00000000fffff984 */ /* 0x000fe20000000800 */
[----:B------:R-:W-:Y:S01]  /*8330*/  @!PT LDS RZ, [RZ] ;  /* 0x00000000fffff984 */ /* 0x000fe20000000800 */
[----:B------:R1:W-:Y:S01]  /*8340*/  @!P0 LDGSTS.E.BYPASS.LTC128B.128 [R192+0xf100], [R8.64], !P6 ;  /* 0x0f10000008c08fae */ /* 0x0003e2000f101d4a */
[----:B------:R-:W-:Y:S01]  /*8350*/  ISETP.GE.AND P6, PT, R210, c[0x0][0x1d4], PT ;  /* 0x00007500d2007a0c */ /* 0x000fe20003fc6270 */
[----:B------:R-:W-:-:S02]  /*8360*/  IMAD R0, R12, c[0x0][0x2b4], R0 ;  /* 0x0000ad000c007a24 */ /* 0x000fc400078e0200 */
[----:B------:R1:W-:Y:S01]  /*8370*/  @!P0 LDGSTS.E.BYPASS.LTC128B.128 [R192+0x13100], [R6.64], !P5 ;  /* 0x1310000006c08fae */ /* 0x0003e2000e901d4a */
[----:B------:R-:W-:Y:S01]  /*8380*/  ISETP.GE.AND P5, PT, R209, c[0x0][0x1d4], PT ;  /* 0x00007500d1007a0c */ /* 0x000fe20003fa6270 */
[----:B------:R-:W-:Y:S02]  /*8390*/  IMAD.IADD R234, R233, 0x1, R0 ;  /* 0x00000001e9ea7824 */ /* 0x000fe400078e0200 */
[----:B------:R1:W-:Y:S01]  /*83a0*/  @!P0 LDGSTS.E.BYPASS.LTC128B.128 [R192+0x17100], [R2.64], !P4 ;  /* 0x1710000002c08fae */ /* 0x0003e2000e101d4a */
[----:B------:R-:W-:Y:S02]  /*83b0*/  ISETP.GE.AND P4, PT, R208, c[0x0][0x1d4], PT ;  /* 0x00007500d0007a0c */ /* 0x000fe40003f86270 */
[----:B------:R-:W-:Y:S01]  /*83c0*/  SEL R95, RZ, 0x10, P5 ;  /* 0x00000010ff5f7807 */ /* 0x000fe20002800000 */
        /* <DEDUP_REMOVED lines=17> */
[----:B------:R-:W2:Y:S01]  /*84e0*/  @!P0 LDG.E R194, [R4.64] ;  /* 0x0000000a04c28981 */ /* 0x000ea2000c1e1900 */
[----:B------:R-:W-:Y:S02]  /*84f0*/  IMAD.MOV R0, RZ, RZ, -R0 ;  /* 0x000000ffff007224 */ /* 0x000fe400078e0a00 */
[----:B------:R-:W-:-:S04]  /*8500*/  IMAD.WIDE.U32 R230, R63, c[0x0][0x1e8], RZ ;  /* 0x00007a003fe67a25 */ /* 0x000fc800078e00ff */
[----:B------:R-:W-:Y:S02]  /*8510*/  IMAD R196, R0, c[0x0][0x2b8], R2 ;  /* 0x0000ae0000c47a24 */ /* 0x000fe400078e0202 */
[----:B------:R-:W-:Y:S02]  /*8520*/  IMAD R229, R63, c[0x0][0x1ec], R231 ;  /* 0x00007b003fe57a24 */ /* 0x000fe400078e02e7 */
[----:B------:R-:W-:Y:S01]  /*8530*/  IMAD.WIDE.U32 R2, R196, c[0x0][0x1e0], RZ ;  /* 0x00007800c4027a25 */ /* 0x000fe200078e00ff */
[----:B------:R-:W-:-:S03]  /*8540*/  SHF.R.S32.HI R64, RZ, 0x1f, R196 ;  /* 0x0000001fff407819 */ /* 0x000fc600000114c4 */
[----:B------:R-:W-:Y:S02]  /*8550*/  IMAD R127, R94, -0x40, R127 ;  /* 0xffffffc05e7f7824 */ /* 0x000fe400078e027f */
[----:B------:R-:W-:Y:S02]  /*8560*/  IMAD R0, R64, c[0x0][0x1e0], RZ ;  /* 0x0000780040007a24 */ /* 0x000fe400078e02ff */
[----:B------:R-:W-:Y:S02]  /*8570*/  IMAD.IADD R72, R127, 0x1, -R247 ;  /* 0x000000017f487824 */ /* 0x000fe400078e0af7 */
[----:B------:R-:W-:-:S03]  /*8580*/  IMAD R0, R196, c[0x0][0x1e4], R0 ;  /* 0x00007900c4007a24 */ /* 0x000fc600078e0200 */
[C---:B------:R-:W-:Y:S01]  /*8590*/  ISETP.GE.AND P2, PT, R72.reuse, 0x1, PT ;  /* 0x000000014800780c */ /* 0x040fe20003f46270 */
[----:B------:R-:W-:Y:S01]  /*85a0*/  IMAD.IADD R3, R3, 0x1, R0 ;  /* 0x0000000103037824 */ /* 0x000fe200078e0200 */
[----:B------:R-:W-:Y:S02]  /*85b0*/  ISETP.GE.AND P1, PT, R72, 0x21, PT ;  /* 0x000000214800780c */ /* 0x000fe40003f26270 */
[----:B--2---:R-:W-:Y:S01]  /*85c0*/  SHF.R.S32.HI R65, RZ, 0x1f, R194 ;  /* 0x0000001fff417819 */ /* 0x004fe200000114c2 */
[----:B------:R-:W-:-:S04]  /*85d0*/  IMAD.WIDE.U32 R2, R194, c[0x0][0x1f0], R2 ;  /* 0x00007c00c2027a25 */ /* 0x000fc800078e0002 */
[----:B------:R-:W-:Y:S01]  /*85e0*/  IMAD R0, R65, c[0x0][0x1f0], RZ ;  /* 0x00007c0041007a24 */ /* 0x000fe200078e02ff */
[----:B------:R-:W-:-:S03]  /*85f0*/  IADD3 R2, P0, R2, R230, RZ ;  /* 0x000000e602027210 */ /* 0x000fc60007f1e0ff */
[----:B------:R-:W-:-:S05]  /*8600*/  IMAD R0, R194, c[0x0][0x1f4], R0 ;  /* 0x00007d00c2007a24 */ /* 0x000fca00078e0200 */
[----:B------:R-:W-:Y:S02]  /*8610*/  IADD3.X R3, R229, R3, R0, P0, !PT ;  /* 0x00000003e5037210 */ /* 0x000fe400007fe400 */
[----:B------:R-:W-:-:S04]  /*8620*/  LEA R0, P0, R2, c[0x0][0x1c8], 0x1 ;  /* 0x0000720002007a11 */ /* 0x000fc800078008ff */
[----:B------:R-:W-:Y:S02]  /*8630*/  LEA.HI.X R2, R2, c[0x0][0x1cc], R3, 0x1, P0 ;  /* 0x0000730002027a11 */ /* 0x000fe400000f0c03 */
[----:B------:R-:W1:Y:S04]  /*8640*/  SHFL.IDX PT, R3, R0, RZ, 0x181f ;  /* 0x00181fff00037589 */ /* 0x000e6800000e0000 */
[----:B------:R-:W2:Y:S04]  /*8650*/  SHFL.IDX PT, R4, R2, RZ, 0x181f ;  /* 0x00181fff02047589 */ /* 0x000ea800000e0000 */
[----:B------:R-:W3:Y:S04]  /*8660*/  SHFL.IDX PT, R0, R0, 0x1, 0x181f ;  /* 0x00381f0000007f89 */ /* 0x000ee800000e0000 */
[----:B------:R-:W4:Y:S01]  /*8670*/  SHFL.IDX PT, R2, R2, 0x1, 0x181f ;  /* 0x00381f0002027f89 */ /* 0x000f2200000e0000 */
[----:B-1----:R-:W-:-:S04]  /*8680*/  @P2 LEA R14, P0, R210, R3, 0x1 ;  /* 0x00000003d20e2211 */ /* 0x002fc800078008ff */
[----:B--2---:R-:W-:Y:S02]  /*8690*/  @P2 LEA.HI.X R15, R210, R4, R211, 0x1, P0 ;  /* 0x00000004d20f2211 */ /* 0x004fe400000f0cd3 */
[----:B------:R-:W-:-:S03]  /*86a0*/  @P2 LEA R12, P0, R208, R3, 0x1 ;  /* 0x00000003d00c2211 */ /* 0x000fc600078008ff */
[----:B------:R1:W-:Y:S01]  /*86b0*/  @P2 LDGSTS.E.BYPASS.LTC128B.128 [R192+0x6100], [R14.64], !P6 ;  /* 0x061000000ec02fae */ /* 0x0003e2000f101d4a */
[----:B------:R-:W-:Y:S02]  /*86c0*/  @P2 LEA.HI.X R13, R208, R4, R225, 0x1, P0 ;  /* 0x00000004d00d2211 */ /* 0x000fe400000f0ce1 */
[----:B------:R-:W-:-:S03]  /*86d0*/  @P2 LEA R10, P0, R209, R3, 0x1 ;  /* 0x00000003d10a2211 */ /* 0x000fc600078008ff */
[----:B------:R1:W-:Y:S01]  /*86e0*/  @P2 LDGSTS.E.BYPASS.LTC128B.128 [R192+0x8100], [R12.64], !P4 ;  /* 0x081000000cc02fae */ /* 0x0003e2000e101d4a */
[----:B------:R-:W-:Y:S02]  /*86f0*/  @P2 LEA.HI.X R11, R209, R4, R224, 0x1, P0 ;  /* 0x00000004d10b2211 */ /* 0x000fe400000f0ce0 */
[----:B---3--:R-:W-:-:S03]  /*8700*/  @P1 LEA R8, P0, R210, R0, 0x1 ;  /* 0x00000000d2081211 */ /* 0x008fc600078008ff */
[----:B------:R1:W-:Y:S01]  /*8710*/  @P2 LDGSTS.E.BYPASS.LTC128B.128 [R192+0xa100], [R10.64], !P5 ;  /* 0x0a1000000ac02fae */ /* 0x0003e2000e901d4a */
[----:B----4-:R-:W-:Y:S02]  /*8720*/  @P1 LEA.HI.X R9, R210, R2, R211, 0x1, P0 ;  /* 0x00000002d2091211 */ /* 0x010fe400000f0cd3 */
[----:B------:R-:W-:-:S03]  /*8730*/  @P1 LEA R6, P0, R208, R0, 0x1 ;  /* 0x00000000d0061211 */ /* 0x000fc600078008ff */
[----:B------:R1:W-:Y:S01]  /*8740*/  @P1 LDGSTS.E.BYPASS.LTC128B.128 [R192+0x7100], [R8.64], !P6 ;  /* 0x0710000008c01fae */ /* 0x0003e2000f101d4a */
[----:B------:R-:W-:Y:S02]  /*8750*/  @P1 LEA.HI.X R7, R208, R2, R225, 0x1, P0 ;  /* 0x00000002d0071211 */ /* 0x000fe400000f0ce1 */
[----:B------:R-:W-:-:S03]  /*8760*/  @P1 LEA R4, P0, R209, R0, 0x1 ;  /* 0x00000000d1041211 */ /* 0x000fc600078008ff */
[----:B------:R1:W-:Y:S01]  /*8770*/  @P1 LDGSTS.E.BYPASS.LTC128B.128 [R192+0x9100], [R6.64], !P4 ;  /* 0x0910000006c01fae */ /* 0x0003e2000e101d4a */
[----:B------:R-:W-:Y:S02]  /*8780*/  @P1 LEA.HI.X R5, R209, R2, R224, 0x1, P0 ;  /* 0x00000002d1051211 */ /* 0x000fe400000f0ce0 */
[----:B------:R-:W-:-:S03]  /*8790*/  ISETP.LT.AND P0, PT, RZ, c[0x0][0x27c], PT ;  /* 0x00009f00ff007a0c */ /* 0x000fc60003f01270 */
[----:B------:R1:W-:Y:S04]  /*87a0*/  @P1 LDGSTS.E.BYPASS.LTC128B.128 [R192+0xb100], [R4.64], !P5 ;  /* 0x0b10000004c01fae */ /* 0x0003e8000e901d4a */
[----:B------:R-:W0:Y:S06]  /*87b0*/  LDGDEPBAR ;  /* 0x00000000000079af */ /* 0x000e2c0000000000 */
[----:B------:R-:W-:Y:S05]  /*87c0*/  @P0 BRA `(.L_x_223) ;  /* 0x0000002000000947 */ /* 0x000fea0003800000 */
[----:B------:R-:W-:-:S04]  /*87d0*/  DEPBAR.LE SB0, 0x1 ;  /* 0x000080400000791a */ /* 0x000fc80000000000 */
[----:B------:R-:W-:Y:S05]  /*87e0*/  BRA `(.L_x_224) ;  /* 0x0000577000007947 */ /* 0x000fea0003800000 */
.L_x_223:
[----:B------:R-:W-:Y:S01]  /*87f0*/  SHF.R.S32.HI R0, RZ, 0x1f, R126 ;  /* 0x0000001fff007819 */ /* 0x000fe2000001147e */
[----:B------:R-:W-:Y:S01]  /*8800*/  ULDC.U8 UR4, c[0x0][0x298] ;  /* 0x0000a60000047ab9 */ /* 0x000fe20000000000 */
[----:B------:R-:W-:Y:S01]  /*8810*/  IMAD.WIDE.U32 R2, R126, c[0x0][0x280], RZ ;  /* 0x0000a0007e027a25 */ /* 0x000fe200078e00ff */
[----:B------:R-:W-:Y:S01]  /*8820*/  ISETP.NE.AND P2, PT, RZ, UR4, PT ;  /* 0x00000004ff007c0c */ /* 0x000fe2000bf45270 */
[----:B------:R-:W-:Y:S02]  /*8830*/  BSSY B2, `(.L_x_224) ;  /* 0x0000572000027945 */ /* 0x000fe40003800000 */
[----:B-1----:R-:W-:Y:S01]  /*8840*/  IMAD R6, R0, c[0x0][0x280], RZ ;  /* 0x0000a00000067a24 */ /* 0x002fe200078e02ff */
[----:B------:R-:W-:Y:S01]  /*8850*/  LEA R7, P1, R2, c[0x0][0x270], 0x1 ;  /* 0x00009c0002077a11 */ /* 0x000fe200078208ff */
[----:B------:R-:W-:Y:S02]  /*8860*/  IMAD R0, R0, c[0x0][0x290], RZ ;  /* 0x0000a40000007a24 */ /* 0x000fe400078e02ff */
[----:B------:R-:W-:-:S02]  /*8870*/  IMAD R6, R126, c[0x0][0x284], R6 ;  /* 0x0000a1007e067a24 */ /* 0x000fc400078e0206 */
[----:B------:R-:W-:-:S03]  /*8880*/  IMAD.WIDE.U32 R4, R126, c[0x0][0x290], RZ ;  /* 0x0000a4007e047a25 */ /* 0x000fc600078e00ff */
[----:B------:R-:W-:Y:S01]  /*8890*/  IADD3 R3, R6, R3, RZ ;  /* 0x0000000306037210 */ /* 0x000fe20007ffe0ff */
[----:B------:R-:W-:Y:S01]  /*88a0*/  IMAD R0, R126, c[0x0][0x294], R0 ;  /* 0x0000a5007e007a24 */ /* 0x000fe200078e0200 */
[----:B------:R-:W-:Y:S02]  /*88b0*/  LEA R8, P0, R4, c[0x0][0x288], 0x1 ;  /* 0x0000a20004087a11 */ /* 0x000fe400078008ff */
[----:B------:R-:W-:Y:S02]  /*88c0*/  LEA R6, R237, R212, 0x7 ;  /* 0x000000d4ed067211 */ /* 0x000fe400078e38ff */
[----:B------:R-:W-:Y:S02]  /*88d0*/  IADD3 R5, R0, R5, RZ ;  /* 0x0000000500057210 */ /* 0x000fe40007ffe0ff */
[----:B------:R-:W-:Y:S02]  /*88e0*/  LEA.HI.X R0, R2, c[0x0][0x274], R3, 0x1, P1 ;  /* 0x00009d0002007a11 */ /* 0x000fe400008f0c03 */
[----:B------:R-:W-:Y:S01]  /*88f0*/  LEA.HI.X R2, R4, c[0x0][0x28c], R5, 0x1, P0 ;  /* 0x0000a30004027a11 */ /* 0x000fe200000f0c05 */
[----:B------:R-:W-:Y:S05]  /*8900*/  @!P2 BRA `(.L_x_225) ;  /* 0x00002a600000a947 */ /* 0x000fea0003800000 */
[----:B------:R-:W-:Y:S01]  /*8910*/  ISETP.GE.AND P0, PT, R6, R34, PT ;  /* 0x000000220600720c */ /* 0x000fe20003f06270 */
[----:B------:R-:W1:Y:S01]  /*8920*/  SHFL.IDX PT, R3, R2, RZ, 0x1c1f ;  /* 0x001c1fff02037589 */ /* 0x000e6200000e0000 */
[----:B------:R-:W-:Y:S01]  /*8930*/  BSSY B0, `(.L_x_226) ;  /* 0x000004f000007945 */ /* 0x000fe20003800000 */
[----:B------:R-:W-:Y:S01]  /*8940*/  CS2R R28, SRZ ;  /* 0x00000000001c7805 */ /* 0x000fe2000001ff00 */
[----:B------:R-:W-:Y:S01]  /*8950*/  CS2R R26, SRZ ;  /* 0x00000000001a7805 */ /* 0x000fe2000001ff00 */
[----:B------:R-:W2:Y:S01]  /*8960*/  SHFL.IDX PT, R5, R0, RZ, 0x1c1f ;  /* 0x001c1fff00057589 */ /* 0x000ea200000e0000 */
[----:B------:R-:W-:Y:S01]  /*8970*/  CS2R R24, SRZ ;  /* 0x0000000000187805 */ /* 0x000fe2000001ff00 */
[----:B------:R-:W-:Y:S01]  /*8980*/  CS2R R22, SRZ ;  /* 0x0000000000167805 */ /* 0x000fe2000001ff00 */
[----:B------:R-:W-:Y:S01]  /*8990*/  CS2R R20, SRZ ;  /* 0x0000000000147805 */ /* 0x000fe2000001ff00 */
[----:B------:R3:W4:Y:S01]  /*89a0*/  SHFL.IDX PT, R4, R7, RZ, 0x1c1f ;  /* 0x001c1fff07047589 */ /* 0x00072200000e0000 */
[----:B------:R-:W-:Y:S01]  /*89b0*/  CS2R R18, SRZ ;  /* 0x0000000000127805 */ /* 0x000fe2000001ff00 */
[----:B------:R-:W-:Y:S01]  /*89c0*/  CS2R R16, SRZ ;  /* 0x0000000000107805 */ /* 0x000fe2000001ff00 */
[----:B------:R-:W-:Y:S01]  /*89d0*/  CS2R R14, SRZ ;  /* 0x00000000000e7805 */ /* 0x000fe2000001ff00 */
[----:B------:R5:W1:Y:S01]  /*89e0*/  SHFL.IDX PT, R2, R8, RZ, 0x1c1f ;  /* 0x001c1fff08027589 */ /* 0x000a6200000e0000 */
[----:B------:R-:W-:Y:S01]  /*89f0*/  CS2R R12, SRZ ;  /* 0x00000000000c7805 */ /* 0x000fe2000001ff00 */
[----:B------:R-:W-:Y:S01]  /*8a00*/  CS2R R10, SRZ ;  /* 0x00000000000a7805 */ /* 0x000fe2000001ff00 */
[----:B---3--:R-:W-:Y:S01]  /*8a10*/  CS2R R6, SRZ ;  /* 0x0000000000067805 */ /* 0x008fe2000001ff00 */
[----:B-----5:R-:W-:Y:S01]  /*8a20*/  CS2R R8, SRZ ;  /* 0x0000000000087805 */ /* 0x020fe2000001ff00 */
[----:B------:R-:W-:Y:S05]  /*8a30*/  @P0 BRA `(.L_x_227) ;  /* 0x000003e000000947 */ /* 0x000fea0003800000 */
[----:B-12-4-:R-:W2:Y:S04]  /*8a40*/  LDL R38, [R1+0x40] ;  /* 0x0000400001267983 */ /* 0x016ea80000100800 */
[----:B------:R-:W3:Y:S04]  /*8a50*/  LDL R37, [R1+0x3c] ;  /* 0x00003c0001257983 */ /* 0x000ee80000100800 */
[----:B------:R-:W4:Y:S04]  /*8a60*/  LDL R36, [R1+0x44] ;  /* 0x0000440001247983 */ /* 0x000f280000100800 */
[----:B------:R-:W4:Y:S04]  /*8a70*/  LDL R35, [R1+0x38] ;  /* 0x0000380001237983 */ /* 0x000f280000100800 */
[----:B------:R-:W4:Y:S04]  /*8a80*/  LDL R33, [R1+0x48] ;  /* 0x0000480001217983 */ /* 0x000f280000100800 */
[----:B------:R-:W4:Y:S04]  /*8a90*/  LDL R31, [R1+0x34] ;  /* 0x00003400011f7983 */ /* 0x000f280000100800 */
[----:B------:R-:W4:Y:S04]  /*8aa0*/  LDL R30, [R1+0x4c] ;  /* 0x00004c00011e7983 */ /* 0x000f280000100800 */
[----:B------:R-:W4:Y:S01]  /*8ab0*/  LDL R32, [R1+0x30] ;  /* 0x0000300001207983 */ /* 0x000f220000100800 */
[----:B------:R-:W-:Y:S01]  /*8ac0*/  ISETP.GE.AND P1, PT, R106, c[0x0][0x27c], PT ;  /* 0x00009f006a007a0c */ /* 0x000fe20003f26270 */
[----:B------:R-:W-:Y:S01]  /*8ad0*/  CS2R R18, SRZ ;  /* 0x0000000000127805 */ /* 0x000fe2000001ff00 */
[----:B------:R-:W-:Y:S01]  /*8ae0*/  ISETP.GE.AND P0, PT, R144, c[0x0][0x27c], PT ;  /* 0x00009f0090007a0c */ /* 0x000fe20003f06270 */
[----:B------:R-:W4:Y:S01]  /*8af0*/  LDL R28, [R1+0x50] ;  /* 0x00005000011c7983 */ /* 0x000f220000100800 */
[----:B------:R-:W-:-:S03]  /*8b00*/  CS2R R6, SRZ ;  /* 0x0000000000067805 */ /* 0x000fc6000001ff00 */
[----:B------:R-:W4:Y:S01]  /*8b10*/  LDL R0, [R1+0x2c] ;  /* 0x00002c0001007983 */ /* 0x000f220000100800 */
[----:B------:R-:W-:-:S05]  /*8b20*/  ISETP.GE.AND P3, PT, R141, c[0x0][0x27c], PT ;  /* 0x00009f008d007a0c */ /* 0x000fca0003f66270 */
[----:B------:R-:W-:-:S04]  /*8b30*/  @!P1 IMAD.WIDE R10, R106, 0x2, R4 ;  /* 0x000000026a0a9825 */ /* 0x000fc800078e0204 */
[----:B------:R-:W-:Y:S01]  /*8b40*/  @!P1 IMAD.WIDE R8, R106, 0x2, R2 ;  /* 0x000000026a089825 */ /* 0x000fe200078e0202 */
[----:B------:R1:W5:Y:S04]  /*8b50*/  @!P1 LD.E.64 R18, [R10.64] ;  /* 0x0000000a0a129980 */ /* 0x000368000c101b00 */
[----:B------:R1:W5:Y:S01]  /*8b60*/  @!P1 LD.E.64 R6, [R8.64] ;  /* 0x0000000a08069980 */ /* 0x000362000c101b00 */
[----:B------:R-:W-:Y:S01]  /*8b70*/  CS2R R20, SRZ ;  /* 0x0000000000147805 */ /* 0x000fe2000001ff00 */
[----:B------:R-:W-:Y:S01]  /*8b80*/  CS2R R22, SRZ ;  /* 0x0000000000167805 */ /* 0x000fe2000001ff00 */
[----:B-1----:R-:W-:Y:S01]  /*8b90*/  CS2R R8, SRZ ;  /* 0x0000000000087805 */ /* 0x002fe2000001ff00 */
[----:B------:R-:W-:Y:S01]  /*8ba0*/  CS2R R24, SRZ ;  /* 0x0000000000187805 */ /* 0x000fe2000001ff00 */
[----:B------:R-:W-:Y:S01]  /*8bb0*/  CS2R R26, SRZ ;  /* 0x00000000001a7805 */ /* 0x000fe2000001ff00 */
[----:B--2---:R-:W-:-:S02]  /*8bc0*/  @!P0 IADD3 R12, P2, R4, R38, RZ ;  /* 0x00000026040c8210 */ /* 0x004fc40007f5e0ff */
[----:B------:R-:W-:-:S03]  /*8bd0*/  @!P0 IADD3 R10, P1, R2, R38, RZ ;  /* 0x00000026020a8210 */ /* 0x000fc60007f3e0ff */
[--C-:B---3--:R-:W-:Y:S02]  /*8be0*/  @!P0 IMAD.X R13, R5, 0x1, R37.reuse, P2 ;  /* 0x00000001050d8824 */ /* 0x108fe400010e0625 */
[----:B------:R-:W-:Y:S01]  /*8bf0*/  @!P0 IMAD.X R11, R3, 0x1, R37, P1 ;  /* 0x00000001030b8824 */ /* 0x000fe200008e0625 */
[----:B------:R-:W-:Y:S02]  /*8c00*/  ISETP.GE.AND P2, PT, R143, c[0x0][0x27c], PT ;  /* 0x00009f008f007a0c */ /* 0x000fe40003f46270 */
[----:B------:R1:W5:Y:S04]  /*8c10*/  @!P0 LD.E.64 R20, [R12.64] ;  /* 0x0000000a0c148980 */ /* 0x000368000c101b00 */
[----:B------:R2:W5:Y:S01]  /*8c20*/  @!P0 LD.E.64 R8, [R10.64] ;  /* 0x0000000a0a088980 */ /* 0x000562000c101b00 */
[----:B----4-:R-:W-:-:S05]  /*8c30*/  @!P3 IADD3 R14, P0, R4, R36, RZ ;  /* 0x00000024040eb210 */ /* 0x010fca0007f1e0ff */
[----:B------:R-:W-:-:S05]  /*8c40*/  @!P3 IMAD.X R15, R5, 0x1, R35, P0 ;  /* 0x00000001050fb824 */ /* 0x000fca00000e0623 */
[----:B------:R3:W5:Y:S01]  /*8c50*/  @!P3 LD.E.64 R22, [R14.64] ;  /* 0x0000000a0e16b980 */ /* 0x000762000c101b00 */
[----:B-1----:R-:W-:Y:S01]  /*8c60*/  @!P3 IADD3 R12, P0, R2, R36, RZ ;  /* 0x00000024020cb210 */ /* 0x002fe20007f1e0ff */
[----:B--2---:R-:W-:-:S04]  /*8c70*/  CS2R R10, SRZ ;  /* 0x00000000000a7805 */ /* 0x004fc8000001ff00 */
[----:B------:R-:W-:Y:S01]  /*8c80*/  @!P3 IMAD.X R13, R3, 0x1, R35, P0 ;  /* 0x00000001030db824 */ /* 0x000fe200000e0623 */
[----:B------:R-:W-:-:S04]  /*8c90*/  @!P2 IADD3 R16, P0, R4, R33, RZ ;  /* 0x000000210410a210 */ /* 0x000fc80007f1e0ff */
[----:B------:R1:W5:Y:S01]  /*8ca0*/  @!P3 LD.E.64 R10, [R12.64] ;  /* 0x0000000a0c0ab980 */ /* 0x000362000c101b00 */
[----:B------:R-:W-:Y:S01]  /*8cb0*/  ISETP.GE.AND P3, PT, R140, c[0x0][0x27c], PT ;  /* 0x00009f008c007a0c */ /* 0x000fe20003f66270 */
[--C-:B------:R-:W-:Y:S01]  /*8cc0*/  @!P2 IMAD.X R17, R5, 0x1, R31.reuse, P0 ;  /* 0x000000010511a824 */ /* 0x100fe200000e061f */
[----:B---3--:R-:W-:Y:S02]  /*8cd0*/  @!P2 IADD3 R14, P0, R2, R33, RZ ;  /* 0x00000021020ea210 */ /* 0x008fe40007f1e0ff */
[----:B------:R-:W-:Y:S02]  /*8ce0*/  ISETP.GE.AND P1, PT, R142, c[0x0][0x27c], PT ;  /* 0x00009f008e007a0c */ /* 0x000fe40003f26270 */
[----:B------:R2:W5:Y:S01]  /*8cf0*/  @!P2 LD.E.64 R24, [R16.64] ;  /* 0x0000000a1018a980 */ /* 0x000562000c101b00 */
[----:B------:R-:W-:Y:S01]  /*8d00*/  @!P2 IMAD.X R15, R3, 0x1, R31, P0 ;  /* 0x00000001030fa824 */ /* 0x000fe200000e061f */
[----:B-1----:R-:W-:-:S06]  /*8d10*/  CS2R R12, SRZ ;  /* 0x00000000000c7805 */ /* 0x002fcc000001ff00 */
[----:B------:R1:W5:Y:S01]  /*8d20*/  @!P2 LD.E.64 R12, [R14.64] ;  /* 0x0000000a0e0ca980 */ /* 0x000362000c101b00 */
[----:B--2---:R-:W-:Y:S01]  /*8d30*/  CS2R R16, SRZ ;  /* 0x0000000000107805 */ /* 0x004fe2000001ff00 */
[----:B-1----:R-:W-:-:S05]  /*8d40*/  @!P3 IADD3 R14, P0, R4, R30, RZ ;  /* 0x0000001e040eb210 */ /* 0x002fca0007f1e0ff */
[----:B------:R-:W-:Y:S01]  /*8d50*/  @!P3 IMAD.X R15, R5, 0x1, R32, P0 ;  /* 0x00000001050fb824 */ /* 0x000fe200000e0620 */
[----:B------:R-:W-:-:S04]  /*8d60*/  @!P3 IADD3 R30, P0, R2, R30, RZ ;  /* 0x0000001e021eb210 */ /* 0x000fc80007f1e0ff */
[----:B------:R1:W5:Y:S01]  /*8d70*/  @!P3 LD.E.64 R26, [R14.64] ;  /* 0x0000000a0e1ab980 */ /* 0x000362000c101b00 */
[----:B------:R-:W-:Y:S01]  /*8d80*/  @!P3 IMAD.X R31, R3, 0x1, R32, P0 ;  /* 0x00000001031fb824 */ /* 0x000fe200000e0620 */
[----:B------:R-:W-:-:S05]  /*8d90*/  @!P1 IADD3 R4, P0, R4, R28, RZ ;  /* 0x0000001c04049210 */ /* 0x000fca0007f1e0ff */
[----:B------:R-:W-:Y:S01]  /*8da0*/  @!P1 IMAD.X R5, R5, 0x1, R0, P0 ;  /* 0x0000000105059824 */ /* 0x000fe200000e0600 */
[----:B------:R-:W-:Y:S02]  /*8db0*/  @!P1 IADD3 R2, P0, R2, R28, RZ ;  /* 0x0000001c02029210 */ /* 0x000fe40007f1e0ff */
[----:B------:R-:W-:-:S03]  /*8dc0*/  CS2R R28, SRZ ;  /* 0x00000000001c7805 */ /* 0x000fc6000001ff00 */
[----:B------:R-:W-:-:S03]  /*8dd0*/  @!P1 IMAD.X R3, R3, 0x1, R0, P0 ;  /* 0x0000000103039824 */ /* 0x000fc600000e0600 */
[----:B------:R2:W5:Y:S04]  /*8de0*/  @!P1 LD.E.64 R28, [R4.64] ;  /* 0x0000000a041c9980 */ /* 0x000568000c101b00 */
[----:B------:R2:W5:Y:S01]  /*8df0*/  @!P1 LD.E.64 R16, [R2.64] ;  /* 0x0000000a02109980 */ /* 0x000562000c101b00 */
[----:B-1----:R-:W-:-:S06]  /*8e00*/  CS2R R14, SRZ ;  /* 0x00000000000e7805 */ /* 0x002fcc000001ff00 */
[----:B------:R2:W5:Y:S02]  /*8e10*/  @!P3 LD.E.64 R14, [R30.64] ;  /* 0x0000000a1e0eb980 */ /* 0x000564000c101b00 */
.L_x_227:
[----:B-12-4-:R-:W-:Y:S05]  /*8e20*/  BSYNC B0 ;  /* 0x0000000000007941 */ /* 0x016fea0003800000 */
.L_x_226:
[--C-:B-----5:R-:W-:Y:S01]  /*8e30*/  IMAD.MOV.U32 R39, RZ, RZ, R27.reuse ;  /* 0x000000ffff277224 */ /* 0x120fe200078e001b */
[--C-:B------:R-:W-:Y:S01]  /*8e40*/  SHF.R.U64 R37, R26, 0x10, R27.reuse ;  /* 0x000000101a257819 */ /* 0x100fe2000000121b */
[----:B------:R-:W-:Y:S01]  /*8e50*/  IMAD.MOV.U32 R52, RZ, RZ, R20 ;  /* 0x000000ffff347224 */ /* 0x000fe200078e0014 */
[----:B------:R-:W-:Y:S01]  /*8e60*/  SHF.R.U32.HI R33, RZ, 0x10, R27 ;  /* 0x00000010ff217819 */ /* 0x000fe2000001161b */
[----:B------:R-:W-:Y:S01]  /*8e70*/  IMAD.MOV.U32 R27, RZ, RZ, R8 ;  /* 0x000000ffff1b7224 */ /* 0x000fe200078e0008 */
[----:B------:R-:W-:Y:S01]  /*8e80*/  SHF.R.U64 R45, R22, 0x10, R23 ;  /* 0x00000010162d7819 */ /* 0x000fe20000001217 */
[----:B------:R-:W-:Y:S01]  /*8e90*/  IMAD.MOV.U32 R48, RZ, RZ, R22 ;  /* 0x000000ffff307224 */ /* 0x000fe200078e0016 */
[----:B------:R-:W-:Y:S01]  /*8ea0*/  SHF.R.U64 R41, R24, 0x10, R25 ;  /* 0x0000001018297819 */ /* 0x000fe20000001219 */
[----:B------:R-:W-:Y:S01]  /*8eb0*/  IMAD.MOV.U32 R44, RZ, RZ, R24 ;  /* 0x000000ffff2c7224 */ /* 0x000fe200078e0018 */
[----:B------:R-:W-:Y:S01]  /*8ec0*/  SHF.R.U32.HI R50, RZ, 0x10, R19 ;  /* 0x00000010ff327819 */ /* 0x000fe20000011613 */
[----:B------:R-:W-:Y:S01]  /*8ed0*/  IMAD.MOV.U32 R22, RZ, RZ, R11 ;  /* 0x000000ffff167224 */ /* 0x000fe200078e000b */
[----:B------:R-:W-:Y:S01]  /*8ee0*/  SHF.R.U64 R24, R8, 0x10, R9 ;  /* 0x0000001008187819 */ /* 0x000fe20000001209 */
[--C-:B------:R-:W-:Y:S01]  /*8ef0*/  IMAD.MOV.U32 R47, RZ, RZ, R23.reuse ;  /* 0x000000ffff2f7224 */ /* 0x100fe200078e0017 */
[----:B------:R-:W-:Y:S01]  /*8f00*/  PRMT R27, R27, 0x5410, R52 ;  /* 0x000054101b1b7816 */ /* 0x000fe20000000034 */
[----:B------:R-:W-:Y:S01]  /*8f10*/  IMAD.MOV.U32 R36, RZ, RZ, R28 ;  /* 0x000000ffff247224 */ /* 0x000fe200078e001c */
[----:B------:R-:W-:Y:S01]  /*8f20*/  SHF.R.U32.HI R42, RZ, 0x10, R23 ;  /* 0x00000010ff2a7819 */ /* 0x000fe20000011617 */
[----:B------:R-:W-:Y:S01]  /*8f30*/  IMAD.MOV.U32 R23, RZ, RZ, R10 ;  /* 0x000000ffff177224 */ /* 0x000fe200078e000a */
[----:B------:R-:W-:Y:S01]  /*8f40*/  PRMT R24, R24, 0x5410, R50 ;  /* 0x0000541018187816 */ /* 0x000fe20000000032 */
[----:B------:R-:W-:Y:S01]  /*8f50*/  IMAD.MOV.U32 R31, RZ, RZ, R6 ;  /* 0x000000ffff1f7224 */ /* 0x000fe200078e0006 */
[----:B------:R-:W-:Y:S01]  /*8f60*/  PRMT R22, R22, 0x5410, R27 ;  /* 0x0000541016167816 */ /* 0x000fe2000000001b */
[----:B------:R-:W-:Y:S01]  /*8f70*/  IMAD.MOV.U32 R30, RZ, RZ, R7 ;  /* 0x000000ffff1e7224 */ /* 0x000fe200078e0007 */
[----:B------:R-:W-:Y:S01]  /*8f80*/  SHF.R.U64 R2, R10, 0x10, R11 ;  /* 0x000000100a027819 */ /* 0x000fe2000000120b */
[----:B------:R-:W-:Y:S01]  /*8f90*/  IMAD.MOV.U32 R54, RZ, RZ, R19 ;  /* 0x000000ffff367224 */ /* 0x000fe200078e0013 */
[--C-:B------:R-:W-:Y:S01]  /*8fa0*/  PRMT R23, R23, 0x5410, R24.reuse ;  /* 0x0000541017177816 */ /* 0x100fe20000000018 */
[----:B------:R-:W-:Y:S01]  /*8fb0*/  IMAD.MOV.U32 R51, RZ, RZ, R21 ;  /* 0x000000ffff337224 */ /* 0x000fe200078e0015 */
[----:B------:R-:W-:Y:S01]  /*8fc0*/  PRMT R24, R22, 0x7610, R24 ;  /* 0x0000761016187816 */ /* 0x000fe20000000018 */
[--C-:B------:R-:W-:Y:S01]  /*8fd0*/  IMAD.MOV.U32 R35, RZ, RZ, R29.reuse ;  /* 0x000000ffff237224 */ /* 0x100fe200078e001d */
[----:B------:R-:W-:Y:S01]  /*8fe0*/  PRMT R22, R2, 0x7610, R22 ;  /* 0x0000761002167816 */ /* 0x000fe20000000016 */
[----:B------:R-:W-:Y:S01]  /*8ff0*/  IMAD R2, R237, -0x80, R34 ;  /* 0xffffff80ed027824 */ /* 0x000fe200078e0222 */
[----:B------:R-:W-:Y:S01]  /*9000*/  SHF.R.U64 R32, R28, 0x10, R29 ;  /* 0x000000101c207819 */ /* 0x000fe2000000121d */
[----:B------:R-:W-:Y:S01]  /*9010*/  IMAD.MOV.U32 R43, RZ, RZ, R25 ;  /* 0x000000ffff2b7224 */ /* 0x000fe200078e0019 */
[----:B------:R-:W-:Y:S01]  /*9020*/  SHF.R.U64 R28, R6, 0x10, R7 ;  /* 0x00000010061c7819 */ /* 0x000fe20000001207 */
[----:B------:R-:W-:Y:S01]  /*9030*/  IMAD.MOV.U32 R6, RZ, RZ, R16 ;  /* 0x000000ffff067224 */ /* 0x000fe200078e0010 */
[----:B------:R-:W-:Y:S01]  /*9040*/  SHF.R.U64 R3, R16, 0x10, R17 ;  /* 0x0000001010037819 */ /* 0x000fe20000001211 */
[----:B------:R-:W-:Y:S01]  /*9050*/  IMAD.MOV.U32 R40, RZ, RZ, R26 ;  /* 0x000000ffff287224 */ /* 0x000fe200078e001a */
[----:B------:R-:W-:Y:S01]  /*9060*/  IMNMX R16, R2, 0x80, PT ;  /* 0x0000008002107817 */ /* 0x000fe20003800200 */
[----:B------:R-:W-:Y:S01]  /*9070*/  IMAD.MOV.U32 R55, RZ, RZ, R18 ;  /* 0x000000ffff377224 */ /* 0x000fe200078e0012 */
[----:B------:R-:W-:Y:S01]  /*9080*/  SHF.R.U64 R53, R18, 0x10, R19 ;  /* 0x0000001012357819 */ /* 0x000fe20000001213 */
[----:B------:R-:W-:Y:S01]  /*9090*/  IMAD.MOV.U32 R19, RZ, RZ, R13 ;  /* 0x000000ffff137224 */ /* 0x000fe200078e000d */
[----:B------:R-:W-:Y:S01]  /*90a0*/  ISETP.GE.AND P0, PT, R212, R16, PT ;  /* 0x00000010d400720c */ /* 0x000fe20003f06270 */
[----:B------:R-:W-:Y:S01]  /*90b0*/  IMAD.MOV.U32 R26, RZ, RZ, R9 ;  /* 0x000000ffff1a7224 */ /* 0x000fe200078e0009 */
[----:B------:R-:W-:Y:S01]  /*90c0*/  SHF.R.U32.HI R38, RZ, 0x10, R25 ;  /* 0x00000010ff267819 */ /* 0x000fe20000011619 */
[----:B------:R-:W-:Y:S01]  /*90d0*/  IMAD.MOV.U32 R10, RZ, RZ, R14 ;  /* 0x000000ffff0a7224 */ /* 0x000fe200078e000e */
[----:B------:R-:W-:Y:S01]  /*90e0*/  SHF.R.U32.HI R29, RZ, 0x10, R29 ;  /* 0x00000010ff1d7819 */ /* 0x000fe2000001161d */
[----:B------:R-:W-:Y:S01]  /*90f0*/  IMAD.MOV.U32 R5, RZ, RZ, R17 ;  /* 0x000000ffff057224 */ /* 0x000fe200078e0011 */
[----:B------:R-:W-:Y:S01]  /*9100*/  SHF.R.U32.HI R46, RZ, 0x10, R21 ;  /* 0x00000010ff2e7819 */ /* 0x000fe20000011615 */
[----:B------:R-:W-:-:S04]  /*9110*/  DEPBAR.LE SB0, 0x1 ;  /* 0x000080400000791a */ /* 0x000fc80000000000 */
[----:B------:R-:W-:Y:S01]  /*9120*/  SHF.R.U32.HI R25, RZ, 0x10, R7 ;  /* 0x00000010ff197819 */ /* 0x000fe20000011607 */
[----:B------:R-:W-:Y:S01]  /*9130*/  BSSY B1, `(.L_x_228) ;  /* 0x0000125000017945 */ /* 0x000fe20003800000 */
[----:B------:R-:W-:Y:S02]  /*9140*/  PRMT R30, R30, 0x5410, R45 ;  /* 0x000054101e1e7816 */ /* 0x000fe4000000002d */
[----:B------:R-:W-:Y:S01]  /*9150*/  SHF.R.U64 R49, R20, 0x10, R21 ;  /* 0x0000001014317819 */ /* 0x000fe20000001215 */
[----:B------:R-:W-:Y:S01]  /*9160*/  IMAD.MOV.U32 R20, RZ, RZ, R12 ;  /* 0x000000ffff147224 */ /* 0x000fe200078e000c */
[----:B------:R-:W-:Y:S01]  /*9170*/  SHF.R.U32.HI R21, RZ, 0x10, R9 ;  /* 0x00000010ff157819 */ /* 0x000fe20000011609 */
[----:B------:R-:W-:Y:S01]  /*9180*/  IMAD.MOV.U32 R9, RZ, RZ, R15 ;  /* 0x000000ffff097224 */ /* 0x000fe200078e000f */
[----:B------:R-:W-:Y:S02]  /*9190*/  PRMT R29, R29, 0x5410, R51 ;  /* 0x000054101d1d7816 */ /* 0x000fe40000000033 */
[----:B------:R-:W-:-:S02]  /*91a0*/  PRMT R35, R35, 0x5410, R41 ;  /* 0x0000541023237816 */ /* 0x000fc40000000029 */
[----:B------:R-:W-:Y:S02]  /*91b0*/  SHF.R.U32.HI R18, RZ, 0x10, R11 ;  /* 0x00000010ff127819 */ /* 0x000fe4000001160b */
[----:B------:R-:W-:Y:S02]  /*91c0*/  PRMT R25, R25, 0x5410, R54 ;  /* 0x0000541019197816 */ /* 0x000fe40000000036 */
[----:B------:R-:W-:Y:S02]  /*91d0*/  PRMT R28, R28, 0x5410, R46 ;  /* 0x000054101c1c7816 */ /* 0x000fe4000000002e */
[----:B------:R-:W-:Y:S02]  /*91e0*/  PRMT R31, R31, 0x5410, R48 ;  /* 0x000054101f1f7816 */ /* 0x000fe40000000030 */
[----:B------:R-:W-:Y:S02]  /*91f0*/  PRMT R33, R33, 0x5410, R47 ;  /* 0x0000541021217816 */ /* 0x000fe4000000002f */
[----:B------:R-:W-:-:S02]  /*9200*/  PRMT R32, R32, 0x5410, R42 ;  /* 0x0000541020207816 */ /* 0x000fc4000000002a */
[----:B------:R-:W-:Y:S02]  /*9210*/  PRMT R19, R19, 0x5410, R30 ;  /* 0x0000541013137816 */ /* 0x000fe4000000001e */
[--C-:B------:R-:W-:Y:S02]  /*9220*/  SHF.R.U64 R11, R12, 0x10, R13.reuse ;  /* 0x000000100c0b7819 */ /* 0x100fe4000000120d */
[----:B------:R-:W-:Y:S02]  /*9230*/  SHF.R.U32.HI R8, RZ, 0x10, R13 ;  /* 0x00000010ff087819 */ /* 0x000fe4000001160d */
[--C-:B------:R-:W-:Y:S02]  /*9240*/  SHF.R.U64 R7, R14, 0x10, R15.reuse ;  /* 0x000000100e077819 */ /* 0x100fe4000000120f */
[----:B------:R-:W-:Y:S02]  /*9250*/  SHF.R.U32.HI R4, RZ, 0x10, R15 ;  /* 0x00000010ff047819 */ /* 0x000fe4000001160f */
[----:B------:R-:W-:-:S02]  /*9260*/  SHF.R.U32.HI R0, RZ, 0x10, R17 ;  /* 0x00000010ff007819 */ /* 0x000fc40000011611 */
[----:B------:R-:W-:Y:S02]  /*9270*/  PRMT R38, R38, 0x5410, R40 ;  /* 0x0000541026267816 */ /* 0x000fe40000000028 */
[----:B------:R-:W-:Y:S02]  /*9280*/  PRMT R40, R29, 0x5410, R35 ;  /* 0x000054101d287816 */ /* 0x000fe40000000023 */
[----:B------:R-:W-:Y:S02]  /*9290*/  PRMT R39, R33, 0x5410, R39 ;  /* 0x0000541021277816 */ /* 0x000fe40000000027 */
[----:B------:R-:W-:Y:S02]  /*92a0*/  PRMT R35, R32, 0x7610, R35 ;  /* 0x0000761020237816 */ /* 0x000fe40000000023 */
[----:B------:R-:W-:Y:S02]  /*92b0*/  PRMT R17, R31, 0x5410, R28 ;  /* 0x000054101f117816 */ /* 0x000fe4000000001c */
[----:B------:R-:W-:-:S02]  /*92c0*/  PRMT R18, R18, 0x5410, R25 ;  /* 0x0000541012127816 */ /* 0x000fc40000000019 */
        /* <DEDUP_REMOVED lines=14> */
[----:B------:R-:W-:Y:S01]  /*93b0*/  PRMT R33, R3, 0x7610, R33 ;  /* 0x0000761003217816 */ /* 0x000fe20000000021 */
[----:B------:R-:W-:Y:S06]  /*93c0*/  BAR.SYNC.DEFER_BLOCKING 0x0 ;  /* 0x0000000000007b1d */ /* 0x000fec0000010000 */
[----:B------:R-:W-:Y:S05]  /*93d0*/  @P0 BRA `(.L_x_229) ;  /* 0x00000fa000000947 */ /* 0x000fea0003800000 */
[----:B------:R-:W-:Y:S01]  /*93e0*/  ISETP.GE.AND P0, PT, R106, c[0x0][0x27c], PT ;  /* 0x00009f006a007a0c */ /* 0x000fe20003f06270 */
[----:B------:R-:W-:-:S12]  /*93f0*/  BSSY B0, `(.L_x_230) ;  /* 0x0000028000007945 */ /* 0x000fd80003800000 */
[----:B------:R-:W-:Y:S05]  /*9400*/  @P0 BRA `(.L_x_231) ;  /* 0x0000026000000947 */ /* 0x000fea0003800000 */
[----:B------:R-:W1:Y:S01]  /*9410*/  LDS.128 R4, [R202+0xc000] ;  /* 0x00c00000ca047984 */ /* 0x000e620000000c00 */
[--C-:B------:R-:W-:Y:S02]  /*9420*/  HADD2.F32 R9, -RZ, R17.reuse.H0_H0 ;  /* 0x20000011ff097230 */ /* 0x100fe40000004100 */
[----:B------:R-:W-:Y:S02]  /*9430*/  HADD2.F32 R0, -RZ, R17.H1_H1 ;  /* 0x30000011ff007230 */ /* 0x000fe40000004100 */
[----:B------:R-:W-:Y:S02]  /*9440*/  HADD2.F32 R3, -RZ, R21.H1_H1 ;  /* 0x30000015ff037230 */ /* 0x000fe40000004100 */
[----:B------:R-:W-:Y:S02]  /*9450*/  HADD2.F32 R2, -RZ, R20.H1_H1 ;  /* 0x30000014ff027230 */ /* 0x000fe40000004100 */
[--C-:B-1----:R-:W-:Y:S02]  /*9460*/  HADD2.F32 R10, -RZ, R4.reuse.H0_H0 ;  /* 0x20000004ff0a7230 */ /* 0x102fe40000004100 */
[----:B------:R-:W-:-:S02]  /*9470*/  HADD2.F32 R8, -RZ, R4.H1_H1 ;  /* 0x30000004ff087230 */ /* 0x000fc40000004100 */
[--C-:B------:R-:W-:Y:S01]  /*9480*/  HADD2.F32 R4, -RZ, R5.reuse.H0_H0 ;  /* 0x20000005ff047230 */ /* 0x100fe20000004100 */
[-C--:B------:R-:W-:Y:S01]  /*9490*/  FMUL.FTZ R13, R10, R9.reuse ;  /* 0x000000090a0d7220 */ /* 0x080fe20000410000 */
[----:B------:R-:W-:Y:S01]  /*94a0*/  HADD2.F32 R5, -RZ, R5.H1_H1 ;  /* 0x30000005ff057230 */ /* 0x000fe20000004100 */
[----:B------:R-:W-:Y:S01]  /*94b0*/  FMUL.FTZ R14, R8, R9 ;  /* 0x00000009080e7220 */ /* 0x000fe20000410000 */
[--C-:B------:R-:W-:Y:S02]  /*94c0*/  HADD2.F32 R12, -RZ, R6.reuse.H0_H0 ;  /* 0x20000006ff0c7230 */ /* 0x100fe40000004100 */
[----:B------:R-:W-:Y:S01]  /*94d0*/  HADD2.F32 R11, -RZ, R6.H1_H1 ;  /* 0x30000006ff0b7230 */ /* 0x000fe20000004100 */
[-C--:B------:R-:W-:Y:S01]  /*94e0*/  FMUL.FTZ R9, R5, R0.reuse ;  /* 0x0000000005097220 */ /* 0x080fe20000410000 */
[--C-:B------:R-:W-:Y:S01]  /*94f0*/  HADD2.F32 R6, -RZ, R7.reuse.H0_H0 ;  /* 0x20000007ff067230 */ /* 0x100fe20000004100 */
[----:B------:R-:W-:Y:S01]  /*9500*/  FMUL.FTZ R0, R4, R0 ;  /* 0x0000000004007220 */ /* 0x000fe20000410000 */
[----:B------:R-:W-:Y:S01]  /*9510*/  HADD2.F32 R7, -RZ, R7.H1_H1 ;  /* 0x30000007ff077230 */ /* 0x000fe20000004100 */
[----:B------:R-:W-:-:S02]  /*9520*/  FFMA.FTZ R15, R10, R3, -R14 ;  /* 0x000000030a0f7223 */ /* 0x000fc4000001080e */
[----:B------:R-:W-:Y:S01]  /*9530*/  FFMA.FTZ R14, R8, R3, R13 ;  /* 0x00000003080e7223 */ /* 0x000fe2000001000d */
[----:B------:R-:W-:Y:S01]  /*9540*/  HADD2.F32 R3, -RZ, R25.H1_H1 ;  /* 0x30000019ff037230 */ /* 0x000fe20000004100 */
[-C--:B------:R-:W-:Y:S01]  /*9550*/  FFMA.FTZ R13, R4, R2.reuse, -R9 ;  /* 0x00000002040d7223 */ /* 0x080fe20000010809 */
[----:B------:R-:W-:Y:S01]  /*9560*/  HADD2.F32 R4, -RZ, R19.H1_H1 ;  /* 0x30000013ff047230 */ /* 0x000fe20000004100 */
[----:B------:R-:W-:Y:S01]  /*9570*/  FFMA.FTZ R10, R5, R2, R0 ;  /* 0x00000002050a7223 */ /* 0x000fe20000010000 */
[----:B------:R-:W-:Y:S02]  /*9580*/  HADD2.F32 R0, -RZ, R18.H1_H1 ;  /* 0x30000012ff007230 */ /* 0x000fe40000004100 */
[----:B------:R-:W-:Y:S01]  /*9590*/  HADD2.F32 R2, -RZ, R24.H1_H1 ;  /* 0x30000018ff027230 */ /* 0x000fe20000004100 */
[----:B------:R-:W-:Y:S02]  /*95a0*/  FMUL.FTZ R9, R11, R4 ;  /* 0x000000040b097220 */ /* 0x000fe40000410000 */
[----:B------:R-:W-:-:S02]  /*95b0*/  FMUL.FTZ R8, R7, R0 ;  /* 0x0000000007087220 */ /* 0x000fc40000410000 */
[----:B------:R-:W-:Y:S02]  /*95c0*/  FMUL.FTZ R4, R12, R4 ;  /* 0x000000040c047220 */ /* 0x000fe40000410000 */
[----:B------:R-:W-:Y:S02]  /*95d0*/  FMUL.FTZ R5, R6, R0 ;  /* 0x0000000006057220 */ /* 0x000fe40000410000 */
[-C--:B------:R-:W-:Y:S02]  /*95e0*/  FFMA.FTZ R9, R12, R3.reuse, -R9 ;  /* 0x000000030c097223 */ /* 0x080fe40000010809 */
[-C--:B------:R-:W-:Y:S02]  /*95f0*/  FFMA.FTZ R0, R6, R2.reuse, -R8 ;  /* 0x0000000206007223 */ /* 0x080fe40000010808 */
[----:B------:R-:W-:Y:S01]  /*9600*/  FFMA.FTZ R3, R11, R3, R4 ;  /* 0x000000030b037223 */ /* 0x000fe20000010004 */
[----:B------:R-:W-:Y:S01]  /*9610*/  F2FP.PACK_AB R4, R14, R15 ;  /* 0x0000000f0e04723e */ /* 0x000fe200000000ff */
[----:B------:R-:W-:Y:S01]  /*9620*/  FFMA.FTZ R2, R7, R2, R5 ;  /* 0x0000000207027223 */ /* 0x000fe20000010005 */
[----:B------:R-:W-:-:S02]  /*9630*/  F2FP.PACK_AB R5, R10, R13 ;  /* 0x0000000d0a05723e */ /* 0x000fc400000000ff */
[----:B------:R-:W-:Y:S02]  /*9640*/  F2FP.PACK_AB R6, R3, R9 ;  /* 0x000000090306723e */ /* 0x000fe400000000ff */
[----:B------:R-:W-:-:S05]  /*9650*/  F2FP.PACK_AB R7, R2, R0 ;  /* 0x000000000207723e */ /* 0x000fca00000000ff */
[----:B------:R1:W-:Y:S02]  /*9660*/  STS.128 [R202+0xc000], R4 ;  /* 0x00c00004ca007388 */ /* 0x0003e40000000c00 */
.L_x_231:
[----:B------:R-:W-:Y:S05]  /*9670*/  BSYNC B0 ;  /* 0x0000000000007941 */ /* 0x000fea0003800000 */
.L_x_230:
[----:B------:R-:W-:Y:S01]  /*9680*/  ISETP.GE.AND P0, PT, R144, c[0x0][0x27c], PT ;  /* 0x00009f0090007a0c */ /* 0x000fe20003f06270 */
[----:B------:R-:W-:-:S12]  /*9690*/  BSSY B0, `(.L_x_232) ;  /* 0x0000028000007945 */ /* 0x000fd80003800000 */
[----:B------:R-:W-:Y:S05]  /*96a0*/  @P0 BRA `(.L_x_233) ;  /* 0x0000026000000947 */ /* 0x000fea0003800000 */
[----:B-1----:R-:W1:Y:S01]  /*96b0*/  LDS.128 R4, [R203+0xc000] ;  /* 0x00c00000cb047984 */ /* 0x002e620000000c00 */
[----:B------:R-:W-:Y:S02]  /*96c0*/  HADD2.F32 R9, -RZ, R22.H1_H1 ;  /* 0x30000016ff097230 */ /* 0x000fe40000004100 */
        /* <DEDUP_REMOVED lines=19> */
[----:B------:R-:W-:Y:S01]  /*9800*/  HADD2.F32 R4, -RZ, R26.H0_H0 ;  /* 0x2000001aff047230 */ /* 0x000fe20000004100 */
[----:B------:R-:W-:Y:S01]  /*9810*/  FFMA.FTZ R10, R5, R2, R0 ;  /* 0x00000002050a7223 */ /* 0x000fe20000010000 */
[----:B------:R-:W-:Y:S02]  /*9820*/  HADD2.F32 R0, -RZ, R21.H0_H0 ;  /* 0x20000015ff007230 */ /* 0x000fe40000004100 */
        /* <DEDUP_REMOVED lines=14> */
.L_x_233:
[----:B------:R-:W-:Y:S05]  /*9910*/  BSYNC B0 ;  /* 0x0000000000007941 */ /* 0x000fea0003800000 */
.L_x_232:
[----:B------:R-:W-:Y:S01]  /*9920*/  ISETP.GE.AND P0, PT, R141, c[0x0][0x27c], PT ;  /* 0x00009f008d007a0c */ /* 0x000fe20003f06270 */
[----:B------:R-:W-:-:S12]  /*9930*/  BSSY B0, `(.L_x_234) ;  /* 0x0000028000007945 */ /* 0x000fd80003800000 */
[----:B------:R-:W-:Y:S05]  /*9940*/  @P0 BRA `(.L_x_235) ;  /* 0x0000026000000947 */ /* 0x000fea0003800000 */
[----:B-1----:R-:W1:Y:S01]  /*9950*/  LDS.128 R4, [R202+0x10000] ;  /* 0x01000000ca047984 */ /* 0x002e620000000c00 */
[----:B------:R-:W-:Y:S02]  /*9960*/  HADD2.F32 R9, -RZ, R23.H0_H0 ;  /* 0x20000017ff097230 */ /* 0x000fe40000004100 */
[----:B------:R-:W-:Y:S02]  /*9970*/  HADD2.F32 R0, -RZ, R22.H0_H0 ;  /* 0x20000016ff007230 */ /* 0x000fe40000004100 */
        /* <DEDUP_REMOVED lines=35> */
.L_x_235:
[----:B------:R-:W-:Y:S05]  /*9bb0*/  BSYNC B0 ;  /* 0x0000000000007941 */ /* 0x000fea0003800000 */
.L_x_234:
        /* <DEDUP_REMOVED lines=27> */
[----:B------:R-:W-:Y:S01]  /*9d70*/  HADD2.F32 R2, -RZ, R38.H0_H0 ;  /* 0x20000026ff027230 */ /* 0x000fe20000004100 */
        /* <DEDUP_REMOVED lines=13> */
.L_x_237:
[----:B------:R-:W-:Y:S05]  /*9e50*/  BSYNC B0 ;  /* 0x0000000000007941 */ /* 0x000fea0003800000 */
.L_x_236:
[----:B------:R-:W-:Y:S01]  /*9e60*/  ISETP.GE.AND P0, PT, R140, c[0x0][0x27c], PT ;  /* 0x00009f008c007a0c */ /* 0x000fe20003f06270 */
[----:B------:R-:W-:-:S12]  /*9e70*/  BSSY B0, `(.L_x_238) ;  /* 0x0000028000007945 */ /* 0x000fd80003800000 */
[----:B------:R-:W-:Y:S05]  /*9e80*/  @P0 BRA `(.L_x_239) ;  /* 0x0000026000000947 */ /* 0x000fea0003800000 */
[----:B-1----:R-:W1:Y:S01]  /*9e90*/  LDS.128 R4, [R202+0x14000] ;  /* 0x01400000ca047984 */ /* 0x002e620000000c00 */
[----:B------:R-:W-:Y:S02]  /*9ea0*/  HADD2.F32 R9, -RZ, R28.H0_H0 ;  /* 0x2000001cff097230 */ /* 0x000fe40000004100 */
[----:B------:R-:W-:Y:S02]  /*9eb0*/  HADD2.F32 R0, -RZ, R29.H0_H0 ;  /* 0x2000001dff007230 */ /* 0x000fe40000004100 */
[----:B------:R-:W-:Y:S02]  /*9ec0*/  HADD2.F32 R3, -RZ, R38.H1_H1 ;  /* 0x30000026ff037230 */ /* 0x000fe40000004100 */
[----:B------:R-:W-:Y:S02]  /*9ed0*/  HADD2.F32 R2, -RZ, R37.H0_H0 ;  /* 0x20000025ff027230 */ /* 0x000fe40000004100 */
        /* <DEDUP_REMOVED lines=33> */
.L_x_239:
[----:B------:R-:W-:Y:S05]  /*a0f0*/  BSYNC B0 ;  /* 0x0000000000007941 */ /* 0x000fea0003800000 */
.L_x_238:
[----:B------:R-:W-:-:S13]  /*a100*/  ISETP.GE.AND P0, PT, R142, c[0x0][0x27c], PT ;  /* 0x00009f008e007a0c */ /* 0x000fda0003f06270 */
[----:B------:R-:W-:Y:S05]  /*a110*/  @P0 BRA `(.L_x_229) ;  /* 0x0000026000000947 */ /* 0x000fea0003800000 */
[----:B-1----:R-:W1:Y:S01]  /*a120*/  LDS.128 R4, [R203+0x14000] ;  /* 0x01400000cb047984 */ /* 0x002e620000000c00 */
[----:B------:R-:W-:Y:S02]  /*a130*/  HADD2.F32 R9, -RZ, R32.H0_H0 ;  /* 0x20000020ff097230 */ /* 0x000fe40000004100 */
[----:B------:R-:W-:Y:S02]  /*a140*/  HADD2.F32 R0, -RZ, R33.H0_H0 ;  /* 0x20000021ff007230 */ /* 0x000fe40000004100 */
[----:B------:R-:W-:Y:S02]  /*a150*/  HADD2.F32 R3, -RZ, R36.H0_H0 ;  /* 0x20000024ff037230 */ /* 0x000fe40000004100 */
        /* <DEDUP_REMOVED lines=17> */
[--C-:B------:R-:W-:Y:S01]  /*a270*/  HADD2.F32 R4, -RZ, R34.reuse.H1_H1 ;  /* 0x30000022ff047230 */ /* 0x100fe20000004100 */
        /* <DEDUP_REMOVED lines=16> */
.L_x_229:
[----:B------:R-:W-:Y:S05]  /*a380*/  BSYNC B1 ;  /* 0x0000000000017941 */ /* 0x000fea0003800000 */
.L_x_228:
[----:B------:R-:W-:-:S04]  /*a390*/  IADD3 R0, R212, 0x40, RZ ;  /* 0x00000040d4007810 */ /* 0x000fc80007ffe0ff */
[----:B------:R-:W-:-:S13]  /*a3a0*/  ISETP.GE.AND P0, PT, R0, R16, PT ;  /* 0x000000100000720c */ /* 0x000fda0003f06270 */
[----:B------:R-:W-:Y:S05]  /*a3b0*/  @P0 BRA `(.L_x_240) ;  /* 0x00003b9000000947 */ /* 0x000fea0003800000 */
[----:B------:R-:W-:Y:S01]  /*a3c0*/  ISETP.GE.AND P0, PT, R106, c[0x0][0x27c], PT ;  /* 0x00009f006a007a0c */ /* 0x000fe20003f06270 */
[----:B------:R-:W-:-:S12]  /*a3d0*/  BSSY B0, `(.L_x_241) ;  /* 0x0000028000007945 */ /* 0x000fd80003800000 */
[----:B------:R-:W-:Y:S05]  /*a3e0*/  @P0 BRA `(.L_x_242) ;  /* 0x0000026000000947 */ /* 0x000fea0003800000 */
[----:B-1----:R-:W1:Y:S01]  /*a3f0*/  LDS.128 R4, [R202+0xe000] ;  /* 0x00e00000ca047984 */ /* 0x002e620000000c00 */
[--C-:B------:R-:W-:Y:S02]  /*a400*/  HADD2.F32 R9, -RZ, R17.reuse.H0_H0 ;  /* 0x20000011ff097230 */ /* 0x100fe40000004100 */
[----:B------:R-:W-:Y:S02]  /*a410*/  HADD2.F32 R0, -RZ, R17.H1_H1 ;  /* 0x30000011ff007230 */ /* 0x000fe40000004100 */
[----:B------:R-:W-:Y:S02]  /*a420*/  HADD2.F32 R3, -RZ, R21.H1_H1 ;  /* 0x30000015ff037230 */ /* 0x000fe40000004100 */
[----:B------:R-:W-:Y:S02]  /*a430*/  HADD2.F32 R2, -RZ, R20.H1_H1 ;  /* 0x30000014ff027230 */ /* 0x000fe40000004100 */
[--C-:B-1----:R-:W-:Y:S02]  /*a440*/  HADD2.F32 R10, -RZ, R4.reuse.H0_H0 ;  /* 0x20000004ff0a7230 */ /* 0x102fe40000004100 */
[----:B------:R-:W-:-:S02]  /*a450*/  HADD2.F32 R8, -RZ, R4.H1_H1 ;  /* 0x30000004ff087230 */ /* 0x000fc40000004100 */
[--C-:B------:R-:W-:Y:S01]  /*a460*/  HADD2.F32 R4, -RZ, R5.reuse.H0_H0 ;  /* 0x20000005ff047230 */ /* 0x100fe20000004100 */
[C---:B------:R-:W-:Y:S01]  /*a470*/  FMUL.FTZ R13, R9.reuse, R10 ;  /* 0x0000000a090d7220 */ /* 0x040fe20000410000 */
[----:B------:R-:W-:Y:S01]  /*a480*/  HADD2.F32 R5, -RZ, R5.H1_H1 ;  /* 0x30000005ff057230 */ /* 0x000fe20000004100 */
[----:B------:R-:W-:Y:S01]  /*a490*/  FMUL.FTZ R14, R9, R8 ;  /* 0x00000008090e7220 */ /* 0x000fe20000410000 */
[--C-:B------:R-:W-:Y:S02]  /*a4a0*/  HADD2.F32 R12, -RZ, R6.reuse.H0_H0 ;  /* 0x20000006ff0c7230 */ /* 0x100fe40000004100 */
[----:B------:R-:W-:Y:S01]  /*a4b0*/  HADD2.F32 R11, -RZ, R6.H1_H1 ;  /* 0x30000006ff0b7230 */ /* 0x000fe20000004100 */
[C---:B------:R-:W-:Y:S01]  /*a4c0*/  FMUL.FTZ R9, R0.reuse, R5 ;  /* 0x0000000500097220 */ /* 0x040fe20000410000 */
[--C-:B------:R-:W-:Y:S01]  /*a4d0*/  HADD2.F32 R6, -RZ, R7.reuse.H0_H0 ;  /* 0x20000007ff067230 */ /* 0x100fe20000004100 */
[----:B------:R-:W-:Y:S01]  /*a4e0*/  FMUL.FTZ R0, R0, R4 ;  /* 0x0000000400007220 */ /* 0x000fe20000410000 */
[----:B------:R-:W-:Y:S01]  /*a4f0*/  HADD2.F32 R7, -RZ, R7.H1_H1 ;  /* 0x30000007ff077230 */ /* 0x000fe20000004100 */
[----:B------:R-:W-:-:S02]  /*a500*/  FFMA.FTZ R15, R3, R10, -R14 ;  /* 0x0000000a030f7223 */ /* 0x000fc4000001080e */
[----:B------:R-:W-:Y:S01]  /*a510*/  FFMA.FTZ R14, R3, R8, R13 ;  /* 0x00000008030e7223 */ /* 0x000fe2000001000d */
[----:B------:R-:W-:Y:S01]  /*a520*/  HADD2.F32 R3, -RZ, R25.H1_H1 ;  /* 0x30000019ff037230 */ /* 0x000fe20000004100 */
[C---:B------:R-:W-:Y:S01]  /*a530*/  FFMA.FTZ R13, R2.reuse, R4, -R9 ;  /* 0x00000004020d7223 */ /* 0x040fe20000010809 */
        /* <DEDUP_REMOVED lines=8> */
[C---:B------:R-:W-:Y:S02]  /*a5c0*/  FFMA.FTZ R9, R3.reuse, R12, -R9 ;  /* 0x0000000c03097223 */ /* 0x040fe40000010809 */
[----:B------:R-:W-:Y:S02]  /*a5d0*/  FFMA.FTZ R0, R2, R6, -R8 ;  /* 0x0000000602007223 */ /* 0x000fe40000010808 */
[----:B------:R-:W-:Y:S01]  /*a5e0*/  FFMA.FTZ R3, R3, R11, R4 ;  /* 0x0000000b03037223 */ /* 0x000fe20000010004 */
[----:B------:R-:W-:Y:S01]  /*a5f0*/  F2FP.PACK_AB R4, R14, R15 ;  /* 0x0000000f0e04723e */ /* 0x000fe200000000ff */
[----:B------:R-:W-:Y:S01]  /*a600*/  FFMA.FTZ R2, R2, R7, R5 ;  /* 0x0000000702027223 */ /* 0x000fe20000010005 */
[----:B------:R-:W-:-:S02]  /*a610*/  F2FP.PACK_AB R5, R10, R13 ;  /* 0x0000000d0a05723e */ /* 0x000fc400000000ff */
[----:B------:R-:W-:Y:S02]  /*a620*/  F2FP.PACK_AB R6, R3, R9 ;  /* 0x000000090306723e */ /* 0x000fe400000000ff */
[----:B------:R-:W-:-:S05]  /*a630*/  F2FP.PACK_AB R7, R2, R0 ;  /* 0x000000000207723e */ /* 0x000fca00000000ff */
[----:B------:R1:W-:Y:S02]  /*a640*/  STS.128 [R202+0xe000], R4 ;  /* 0x00e00004ca007388 */ /* 0x0003e40000000c00 */
.L_x_242:
[----:B------:R-:W-:Y:S05]  /*a650*/  BSYNC B0 ;  /* 0x0000000000007941 */ /* 0x000fea0003800000 */
.L_x_241:
        /* <DEDUP_REMOVED lines=41> */
.L_x_244:
[----:B------:R-:W-:Y:S05]  /*a8f0*/  BSYNC B0 ;  /* 0x0000000000007941 */ /* 0x000fea0003800000 */
.L_x_243:
        /* <DEDUP_REMOVED lines=41> */
.L_x_246:
[----:B------:R-:W-:Y:S05]  /*ab90*/  BSYNC B0 ;  /* 0x0000000000007941 */ /* 0x000fea0003800000 */
.L_x_245:
        /* <DEDUP_REMOVED lines=41> */
.L_x_248:
[----:B------:R-:W-:Y:S05]  /*ae30*/  BSYNC B0 ;  /* 0x0000000000007941 */ /* 0x000fea0003800000 */
.L_x_247:
        /* <DEDUP_REMOVED lines=41> */
.L_x_250:
[----:B------:R-:W-:Y:S05]  /*b0d0*/  BSYNC B0 ;  /* 0x0000000000007941 */ /* 0x000fea0003800000 */
.L_x_249:
        /* <DEDUP_REMOVED lines=39> */
[----:B------:R1:W-:Y:S01]  /*b350*/  STS.128 [R203+0x16000], R4 ;  /* 0x01600004cb007388 */ /* 0x0003e20000000c00 */
[----:B------:R-:W-:Y:S05]  /*b360*/  BRA `(.L_x_240) ;  /* 0x00002be000007947 */ /* 0x000fea0003800000 */
.L_x_225:
        /* <DEDUP_REMOVED lines=19> */
[C---:B-12-4-:R-:W-:Y:S01]  /*b4a0*/  ISETP.GE.AND P0, PT, R102.reuse, c[0x0][0x27c], PT ;  /* 0x00009f0066007a0c */ /* 0x056fe20003f06270 */
[----:B------:R-:W-:Y:S01]  /*b4b0*/  CS2R R22, SRZ ;  /* 0x0000000000167805 */ /* 0x000fe2000001ff00 */
[----:B------:R-:W-:Y:S01]  /*b4c0*/  IADD3 R5, R102, 0x20, RZ ;  /* 0x0000002066057810 */ /* 0x000fe20007ffe0ff */
[----:B------:R-:W-:Y:S01]  /*b4d0*/  CS2R R20, SRZ ;  /* 0x0000000000147805 */ /* 0x000fe2000001ff00 */
[----:B------:R-:W-:Y:S01]  /*b4e0*/  CS2R R10, SRZ ;  /* 0x00000000000a7805 */ /* 0x000fe2000001ff00 */
[----:B------:R-:W-:Y:S01]  /*b4f0*/  CS2R R8, SRZ ;  /* 0x0000000000087805 */ /* 0x000fe2000001ff00 */
[----:B------:R-:W-:Y:S01]  /*b500*/  ISETP.GE.AND P2, PT, R5, c[0x0][0x27c], PT ;  /* 0x00009f0005007a0c */ /* 0x000fe20003f46270 */
[----:B------:R-:W-:Y:S01]  /*b510*/  CS2R R26, SRZ ;  /* 0x00000000001a7805 */ /* 0x000fe2000001ff00 */
[----:B------:R-:W-:-:S05]  /*b520*/  CS2R R24, SRZ ;  /* 0x0000000000187805 */ /* 0x000fca000001ff00 */
[C---:B------:R-:W-:Y:S01]  /*b530*/  @!P0 IMAD.SHL.U32 R4, R102.reuse, 0x2, RZ ;  /* 0x0000000266048824 */ /* 0x040fe200078e00ff */
[----:B------:R-:W-:-:S04]  /*b540*/  @!P0 SHF.L.U64.HI R0, R102, 0x1, R103 ;  /* 0x0000000166008819 */ /* 0x000fc80000010267 */
[-C--:B------:R-:W-:Y:S02]  /*b550*/  @!P0 IADD3 R32, P1, R28, R4.reuse, RZ ;  /* 0x000000041c208210 */ /* 0x080fe40007f3e0ff */
[----:B------:R-:W-:Y:S02]  /*b560*/  @!P0 IADD3 R30, P3, R2, R4, RZ ;  /* 0x00000004021e8210 */ /* 0x000fe40007f7e0ff */
[----:B------:R-:W-:Y:S01]  /*b570*/  IADD3 R4, R102, 0x40, RZ ;  /* 0x0000004066047810 */ /* 0x000fe20007ffe0ff */
[----:B------:R-:W-:Y:S01]  /*b580*/  @!P0 IMAD.X R33, R29, 0x1, R0, P1 ;  /* 0x000000011d218824 */ /* 0x000fe200008e0600 */
[----:B------:R-:W-:Y:S02]  /*b590*/  @!P0 IADD3.X R31, R3, R0, RZ, P3, !PT ;  /* 0x00000000031f8210 */ /* 0x000fe40001ffe4ff */
[----:B------:R-:W-:Y:S01]  /*b5a0*/  ISETP.GE.AND P1, PT, R4, c[0x0][0x27c], PT ;  /* 0x00009f0004007a0c */ /* 0x000fe20003f26270 */
[----:B------:R-:W-:-:S04]  /*b5b0*/  @!P2 IMAD.SHL.U32 R4, R216, 0x8, RZ ;  /* 0x00000008d804a824 */ /* 0x000fc800078e00ff */
[----:B------:R-:W-:-:S04]  /*b5c0*/  @!P2 IMAD.WIDE R12, R4, 0x2, R28 ;  /* 0x00000002040ca825 */ /* 0x000fc800078e021c */
[----:B------:R-:W-:Y:S01]  /*b5d0*/  @!P2 IMAD.WIDE R6, R4, 0x2, R2 ;  /* 0x000000020406a825 */ /* 0x000fe200078e0202 */
[----:B------:R1:W5:Y:S03]  /*b5e0*/  @!P2 LD.E.128 R20, [R12.64] ;  /* 0x0000000a0c14a980 */ /* 0x000366000c101d00 */
[----:B------:R-:W-:Y:S01]  /*b5f0*/  @!P1 SHF.L.U32 R0, R215, 0x3, RZ ;  /* 0x00000003d7009819 */ /* 0x000fe200000006ff */
[----:B------:R2:W5:Y:S04]  /*b600*/  @!P2 LD.E.128 R8, [R6.64] ;  /* 0x0000000a0608a980 */ /* 0x000568000c101d00 */
[C---:B------:R-:W-:Y:S01]  /*b610*/  @!P1 IMAD.WIDE R4, R0.reuse, 0x2, R28 ;  /* 0x0000000200049825 */ /* 0x040fe200078e021c */
[----:B------:R-:W-:Y:S01]  /*b620*/  CS2R R14, SRZ ;  /* 0x00000000000e7805 */ /* 0x000fe2000001ff00 */
[----:B------:R-:W-:Y:S01]  /*b630*/  CS2R R18, SRZ ;  /* 0x0000000000127805 */ /* 0x000fe2000001ff00 */
[----:B------:R-:W-:Y:S01]  /*b640*/  CS2R R16, SRZ ;  /* 0x0000000000107805 */ /* 0x000fe2000001ff00 */
[----:B------:R-:W-:Y:S01]  /*b650*/  @!P1 IMAD.WIDE R2, R0, 0x2, R2 ;  /* 0x0000000200029825 */ /* 0x000fe200078e0202 */
[----:B------:R3:W5:Y:S04]  /*b660*/  @!P1 LD.E.128 R24, [R4.64] ;  /* 0x0000000a04189980 */ /* 0x000768000c101d00 */
[----:B------:R4:W5:Y:S01]  /*b670*/  @!P0 LD.E.128 R16, [R32.64] ;  /* 0x0000000a20108980 */ /* 0x000962000c101d00 */
[----:B-1----:R-:W-:Y:S01]  /*b680*/  CS2R R12, SRZ ;  /* 0x00000000000c7805 */ /* 0x002fe2000001ff00 */
[----:B--2---:R-:W-:-:S05]  /*b690*/  CS2R R6, SRZ ;  /* 0x0000000000067805 */ /* 0x004fca000001ff00 */
[----:B------:R4:W5:Y:S01]  /*b6a0*/  @!P1 LD.E.128 R12, [R2.64] ;  /* 0x0000000a020c9980 */ /* 0x000962000c101d00 */
[----:B---3--:R-:W-:-:S06]  /*b6b0*/  CS2R R4, SRZ ;  /* 0x0000000000047805 */ /* 0x008fcc000001ff00 */
[----:B------:R4:W5:Y:S02]  /*b6c0*/  @!P0 LD.E.128 R4, [R30.64] ;  /* 0x0000000a1e048980 */ /* 0x000964000c101d00 */
.L_x_252:
[----:B-12-4-:R-:W-:Y:S05]  /*b6d0*/  BSYNC B0 ;  /* 0x0000000000007941 */ /* 0x016fea0003800000 */
.L_x_251:
[----:B-----5:R-:W-:Y:S01]  /*b6e0*/  IMAD.MOV.U32 R51, RZ, RZ, R18 ;  /* 0x000000ffff337224 */ /* 0x020fe200078e0012 */
[----:B------:R-:W-:Y:S01]  /*b6f0*/  SHF.R.U64 R52, R16, 0x10, R17 ;  /* 0x0000001010347819 */ /* 0x000fe20000001211 */
[----:B------:R-:W-:Y:S01]  /*b700*/  IMAD.MOV.U32 R47, RZ, RZ, R20 ;  /* 0x000000ffff2f7224 */ /* 0x000fe200078e0014 */
[----:B------:R-:W-:Y:S01]  /*b710*/  SHF.R.U64 R44, R20, 0x10, R21 ;  /* 0x00000010142c7819 */ /* 0x000fe20000001215 */
[----:B------:R-:W-:Y:S01]  /*b720*/  IMAD.MOV.U32 R38, RZ, RZ, R25 ;  /* 0x000000ffff267224 */ /* 0x000fe200078e0019 */
[----:B------:R-:W-:Y:S01]  /*b730*/  SHF.R.U64 R2, R8, 0x10, R9 ;  /* 0x0000001008027819 */ /* 0x000fe20000001209 */
[----:B------:R-:W-:Y:S01]  /*b740*/  IMAD.MOV.U32 R54, RZ, RZ, R16 ;  /* 0x000000ffff367224 */ /* 0x000fe200078e0010 */
[----:B------:R-:W-:Y:S01]  /*b750*/  PRMT R44, R44, 0x5410, R52 ;  /* 0x000054102c2c7816 */ /* 0x000fe20000000034 */
[----:B------:R-:W-:Y:S01]  /*b760*/  IMAD.MOV.U32 R46, RZ, RZ, R21 ;  /* 0x000000ffff2e7224 */ /* 0x000fe200078e0015 */
[----:B------:R-:W-:Y:S01]  /*b770*/  PRMT R47, R47, 0x5410, R51 ;  /* 0x000054102f2f7816 */ /* 0x000fe20000000033 */
[----:B------:R-:W-:Y:S01]  /*b780*/  IMAD.MOV.U32 R43, RZ, RZ, R22 ;  /* 0x000000ffff2b7224 */ /* 0x000fe200078e0016 */
[----:B------:R-:W-:Y:S01]  /*b790*/  SHF.R.U32.HI R32, RZ, 0x10, R25 ;  /* 0x00000010ff207819 */ /* 0x000fe20000011619 */
[----:B------:R-:W-:Y:S01]  /*b7a0*/  IMAD.MOV.U32 R53, RZ, RZ, R17 ;  /* 0x000000ffff357224 */ /* 0x000fe200078e0011 */
[--C-:B------:R-:W-:Y:S01]  /*b7b0*/  PRMT R51, R47, 0x5410, R44.reuse ;  /* 0x000054102f337816 */ /* 0x100fe2000000002c */
[----:B------:R-:W-:Y:S01]  /*b7c0*/  IMAD.MOV.U32 R50, RZ, RZ, R19 ;  /* 0x000000ffff327224 */ /* 0x000fe200078e0013 */
[----:B------:R-:W-:Y:S01]  /*b7d0*/  PRMT R44, R2, 0x7610, R44 ;  /* 0x00007610022c7816 */ /* 0x000fe2000000002c */
[----:B------:R-:W-:Y:S01]  /*b7e0*/  IMAD R2, R237, -0x80, R34 ;  /* 0xffffff80ed027824 */ /* 0x000fe200078e0222 */
[----:B------:R-:W-:Y:S01]  /*b7f0*/  PRMT R60, R38, 0x5410, R32 ;  /* 0x00005410263c7816 */ /* 0x000fe20000000020 */
[----:B------:R-:W-:Y:S01]  /*b800*/  IMAD.MOV.U32 R42, RZ, RZ, R23 ;  /* 0x000000ffff2a7224 */ /* 0x000fe200078e0017 */
[----:B------:R-:W-:Y:S01]  /*b810*/  SHF.R.U32.HI R49, RZ, 0x10, R17 ;  /* 0x00000010ff317819 */ /* 0x000fe20000011611 */
        /* <DEDUP_REMOVED lines=11> */
[--C-:B------:R-:W-:Y:S01]  /*b8d0*/  SHF.R.U64 R40, R22, 0x10, R23.reuse ;  /* 0x0000001016287819 */ /* 0x100fe20000001217 */
[----:B------:R-:W-:Y:S01]  /*b8e0*/  IMAD.MOV.U32 R30, RZ, RZ, R4 ;  /* 0x000000ffff1e7224 */ /* 0x000fe200078e0004 */
[----:B------:R-:W-:Y:S01]  /*b8f0*/  SHF.R.U32.HI R37, RZ, 0x10, R23 ;  /* 0x00000010ff257819 */ /* 0x000fe20000011617 */
[----:B------:R-:W-:Y:S01]  /*b900*/  IMAD.MOV.U32 R22, RZ, RZ, R8 ;  /* 0x000000ffff167224 */ /* 0x000fe200078e0008 */
[----:B------:R-:W-:Y:S01]  /*b910*/  SHF.R.U64 R36, R24, 0x10, R25 ;  /* 0x0000001018247819 */ /* 0x000fe20000001219 */
[----:B------:R-:W-:Y:S01]  /*b920*/  IMAD.MOV.U32 R25, RZ, RZ, R7 ;  /* 0x000000ffff197224 */ /* 0x000fe200078e0007 */
[--C-:B------:R-:W-:Y:S01]  /*b930*/  SHF.R.U64 R31, R26, 0x10, R27.reuse ;  /* 0x000000101a1f7819 */ /* 0x100fe2000000121b */
[----:B------:R-:W-:Y:S01]  /*b940*/  IMAD.MOV.U32 R26, RZ, RZ, R6 ;  /* 0x000000ffff1a7224 */ /* 0x000fe200078e0006 */
[----:B------:R-:W-:Y:S01]  /*b950*/  SHF.R.U32.HI R28, RZ, 0x10, R27 ;  /* 0x00000010ff1c7819 */ /* 0x000fe2000001161b */
[----:B------:R-:W-:Y:S01]  /*b960*/  IMAD.MOV.U32 R18, RZ, RZ, R11 ;  /* 0x000000ffff127224 */ /* 0x000fe200078e000b */
[----:B------:R-:W-:Y:S01]  /*b970*/  SHF.R.U64 R27, R4, 0x10, R5 ;  /* 0x00000010041b7819 */ /* 0x000fe20000001205 */
[----:B------:R-:W-:-:S04]  /*b980*/  DEPBAR.LE SB0, 0x1 ;  /* 0x000080400000791a */ /* 0x000fc80000000000 */
[----:B------:R-:W-:Y:S01]  /*b990*/  SHF.R.U32.HI R24, RZ, 0x10, R5 ;  /* 0x00000010ff187819 */ /* 0x000fe20000011605 */
[----:B------:R-:W-:Y:S01]  /*b9a0*/  IMAD.MOV.U32 R5, RZ, RZ, R15 ;  /* 0x000000ffff057224 */ /* 0x000fe200078e000f */
[----:B------:R-:W-:Y:S01]  /*b9b0*/  SHF.R.U64 R23, R6, 0x10, R7 ;  /* 0x0000001006177819 */ /* 0x000fe20000001207 */
[----:B------:R-:W-:Y:S01]  /*b9c0*/  IMAD.MOV.U32 R6, RZ, RZ, R14 ;  /* 0x000000ffff067224 */ /* 0x000fe200078e000e */
[----:B------:R-:W-:Y:S01]  /*b9d0*/  SHF.R.U32.HI R17, RZ, 0x10, R9 ;  /* 0x00000010ff117819 */ /* 0x000fe20000011609 */
[----:B------:R-:W-:Y:S01]  /*b9e0*/  IMAD.MOV.U32 R9, RZ, RZ, R13 ;  /* 0x000000ffff097224 */ /* 0x000fe200078e000d */
[----:B------:R-:W-:Y:S01]  /*b9f0*/  SHF.R.U64 R16, R10, 0x10, R11 ;  /* 0x000000100a107819 */ /* 0x000fe2000000120b */
[----:B------:R-:W-:Y:S01]  /*ba00*/  IMAD.MOV.U32 R10, RZ, RZ, R12 ;  /* 0x000000ffff0a7224 */ /* 0x000fe200078e000c */
[----:B------:R-:W-:Y:S01]  /*ba10*/  SHF.R.U32.HI R20, RZ, 0x10, R7 ;  /* 0x00000010ff147819 */ /* 0x000fe20000011607 */
[----:B------:R-:W-:Y:S01]  /*ba20*/  BSSY B1, `(.L_x_253) ;  /* 0x0000133000017945 */ /* 0x000fe20003800000 */
[----:B------:R-:W-:-:S02]  /*ba30*/  PRMT R43, R43, 0x5410, R54 ;  /* 0x000054102b2b7816 */ /* 0x000fc40000000036 */
[----:B------:R-:W-:Y:S02]  /*ba40*/  PRMT R46, R46, 0x5410, R49 ;  /* 0x000054102e2e7816 */ /* 0x000fe40000000031 */
[----:B------:R-:W-:Y:S02]  /*ba50*/  SHF.R.U32.HI R8, RZ, 0x10, R11 ;  /* 0x00000010ff087819 */ /* 0x000fe4000001160b */
[--C-:B------:R-:W-:Y:S02]  /*ba60*/  SHF.R.U64 R7, R12, 0x10, R13.reuse ;  /* 0x000000100c077819 */ /* 0x100fe4000000120d */
[----:B------:R-:W-:Y:S02]  /*ba70*/  SHF.R.U32.HI R4, RZ, 0x10, R13 ;  /* 0x00000010ff047819 */ /* 0x000fe4000001160d */
[--C-:B------:R-:W-:Y:S02]  /*ba80*/  SHF.R.U64 R3, R14, 0x10, R15.reuse ;  /* 0x000000100e037819 */ /* 0x100fe4000000120f */
        /* <DEDUP_REMOVED lines=27> */
[----:B------:R-:W2:Y:S01]  /*bc40*/  LDL R66, [R1+0x24] ;  /* 0x0000240001427983 */ /* 0x000ea20000100800 */
[----:B------:R-:W-:Y:S01]  /*bc50*/  MOV R0, c[0x0][0x27c] ;  /* 0x00009f0000007a02 */ /* 0x000fe20000000f00 */
[----:B------:R-:W-:-:S03]  /*bc60*/  HADD2.F32 R13, -RZ, R43.H1_H1 ;  /* 0x3000002bff0d7230 */ /* 0x000fc60000004100 */
[----:B------:R-:W-:-:S04]  /*bc70*/  LEA.HI R0, R0, R240, RZ, 0x1d ;  /* 0x000000f000007211 */ /* 0x000fc800078fe8ff */
[----:B------:R-:W-:Y:S02]  /*bc80*/  SHF.R.S32.HI R3, RZ, 0x1f, R0 ;  /* 0x0000001fff037819 */ /* 0x000fe40000011400 */
[----:B------:R-:W-:Y:S02]  /*bc90*/  SHF.L.U32 R2, R0, 0x3, RZ ;  /* 0x0000000300027819 */ /* 0x000fe400000006ff */
[----:B------:R-:W-:Y:S02]  /*bca0*/  LEA.HI R0, R3, R0, RZ, 0x3 ;  /* 0x0000000003007211 */ /* 0x000fe400078f18ff */
[----:B------:R-:W-:Y:S02]  /*bcb0*/  LOP3.LUT R2, R218, 0x38, R2, 0xf8, !PT ;  /* 0x00000038da027812 */ /* 0x000fe400078ef802 */
[----:B------:R-:W-:Y:S02]  /*bcc0*/  SHF.L.U32 R0, R0, 0xa, RZ ;  /* 0x0000000a00007819 */ /* 0x000fe400000006ff */
[----:B------:R-:W-:-:S02]  /*bcd0*/  LOP3.LUT R2, R2, R219, RZ, 0x3c, !PT ;  /* 0x000000db02027212 */ /* 0x000fc400078e3cff */
[----:B------:R-:W-:-:S04]  /*bce0*/  LOP3.LUT R0, R0, 0x7fffe000, RZ, 0xc0, !PT ;  /* 0x7fffe00000007812 */ /* 0x000fc800078ec0ff */
[----:B------:R-:W-:Y:S01]  /*bcf0*/  IADD3 R0, R2, R0, R220 ;  /* 0x0000000002007210 */ /* 0x000fe20007ffe0dc */
[----:B------:R-:W-:-:S03]  /*bd00*/  HADD2.F32 R2, -RZ, R39.H0_H0 ;  /* 0x20000027ff027230 */ /* 0x000fc60000004100 */
[----:B------:R-:W-:Y:S01]  /*bd10*/  SHF.L.U32 R25, R0, 0x1, RZ ;  /* 0x0000000100197819 */ /* 0x000fe200000006ff */
[----:B------:R-:W-:-:S04]  /*bd20*/  HADD2.F32 R0, -RZ, R39.H1_H1 ;  /* 0x30000027ff007230 */ /* 0x000fc80000004100 */
[----:B------:R-:W1:Y:S02]  /*bd30*/  LDS.128 R8, [R25+0xc100] ;  /* 0x00c1000019087984 */ /* 0x000e640000000c00 */
[--C-:B-1----:R-:W-:Y:S02]  /*bd40*/  HADD2.F32 R15, -RZ, R11.reuse.H0_H0 ;  /* 0x2000000bff0f7230 */ /* 0x102fe40000004100 */
[----:B------:R-:W-:Y:S02]  /*bd50*/  HADD2.F32 R14, -RZ, R11.H1_H1 ;  /* 0x3000000bff0e7230 */ /* 0x000fe40000004100 */
[----:B------:R-:W-:Y:S02]  /*bd60*/  HADD2.F32 R3, -RZ, R8.H1_H1 ;  /* 0x30000008ff037230 */ /* 0x000fe40000004100 */
[----:B------:R-:W-:Y:S02]  /*bd70*/  HADD2.F32 R11, -RZ, R44.H1_H1 ;  /* 0x3000002cff0b7230 */ /* 0x000fe40000004100 */
[----:B------:R-:W-:Y:S01]  /*bd80*/  HADD2.F32 R12, -RZ, R10.H1_H1 ;  /* 0x3000000aff0c7230 */ /* 0x000fe20000004100 */
[----:B------:R-:W-:Y:S01]  /*bd90*/  FMUL.FTZ R33, R3, R0 ;  /* 0x0000000003217220 */ /* 0x000fe20000410000 */
[----:B--2---:R-:W1:Y:S02]  /*bda0*/  LDS.128 R4, [R66] ;  /* 0x0000000042047984 */ /* 0x004e640000000c00 */
[----:B-1----:R-:W-:-:S02]  /*bdb0*/  HADD2.F32 R23, -RZ, R4.H0_H0 ;  /* 0x20000004ff177230 */ /* 0x002fc40000004100 */
[----:B------:R-:W-:Y:S02]  /*bdc0*/  HADD2.F32 R22, -RZ, R4.H1_H1 ;  /* 0x30000004ff167230 */ /* 0x000fe40000004100 */
[----:B------:R-:W-:Y:S02]  /*bdd0*/  HADD2.F32 R4, -RZ, R8.H0_H0 ;  /* 0x20000008ff047230 */ /* 0x000fe40000004100 */
[--C-:B------:R-:W-:Y:S02]  /*bde0*/  HADD2.F32 R17, -RZ, R7.reuse.H0_H0 ;  /* 0x20000007ff117230 */ /* 0x100fe40000004100 */
[----:B------:R-:W-:Y:S01]  /*bdf0*/  HADD2.F32 R16, -RZ, R7.H1_H1 ;  /* 0x30000007ff107230 */ /* 0x000fe20000004100 */
[-C--:B------:R-:W-:Y:S01]  /*be00*/  FMUL.FTZ R7, R23, R2.reuse ;  /* 0x0000000217077220 */ /* 0x080fe20000410000 */
[--C-:B------:R-:W-:Y:S01]  /*be10*/  HADD2.F32 R21, -RZ, R5.reuse.H0_H0 ;  /* 0x20000005ff157230 */ /* 0x100fe20000004100 */
[----:B------:R-:W-:Y:S01]  /*be20*/  FMUL.FTZ R34, R4, R2 ;  /* 0x0000000204227220 */ /* 0x000fe20000410000 */
[----:B------:R-:W-:Y:S01]  /*be30*/  HADD2.F32 R20, -RZ, R5.H1_H1 ;  /* 0x30000005ff147230 */ /* 0x000fe20000004100 */
[----:B------:R-:W-:Y:S01]  /*be40*/  FMUL.FTZ R2, R22, R0 ;  /* 0x0000000016027220 */ /* 0x000fe20000410000 */
[----:B------:R-:W-:Y:S01]  /*be50*/  HADD2.F32 R5, -RZ, R40.H0_H0 ;  /* 0x20000028ff057230 */ /* 0x000fe20000004100 */
[----:B------:R-:W-:Y:S01]  /*be60*/  FFMA.FTZ R37, R4, R13, R7 ;  /* 0x0000000d04257223 */ /* 0x000fe20000010007 */
[--C-:B------:R-:W-:Y:S01]  /*be70*/  HADD2.F32 R19, -RZ, R6.reuse.H0_H0 ;  /* 0x20000006ff137230 */ /* 0x100fe20000004100 */
[----:B------:R-:W-:Y:S01]  /*be80*/  FFMA.FTZ R36, R3, R11, R2 ;  /* 0x0000000b03247223 */ /* 0x000fe20000010002 */
[----:B------:R-:W-:Y:S01]  /*be90*/  HADD2.F32 R18, -RZ, R6.H1_H1 ;  /* 0x30000006ff127230 */ /* 0x000fe20000004100 */
[----:B------:R-:W-:Y:S01]  /*bea0*/  FMUL.FTZ R4, R21, R5 ;  /* 0x0000000515047220 */ /* 0x000fe20000410000 */
[----:B------:R-:W-:Y:S01]  /*beb0*/  HADD2.F32 R8, -RZ, R10.H0_H0 ;  /* 0x2000000aff087230 */ /* 0x000fe20000004100 */
[----:B------:R-:W-:Y:S01]  /*bec0*/  FFMA.FTZ R13, R23, R13, -R34 ;  /* 0x0000000d170d7223 */ /* 0x000fe20000010822 */
[----:B------:R-:W-:-:S02]  /*bed0*/  HADD2.F32 R6, -RZ, R9.H0_H0 ;  /* 0x20000009ff067230 */ /* 0x000fc40000004100 */
[----:B------:R-:W-:Y:S02]  /*bee0*/  HADD2.F32 R10, -RZ, R45.H1_H1 ;  /* 0x3000002dff0a7230 */ /* 0x000fe40000004100 */
[----:B------:R-:W-:Y:S01]  /*bef0*/  HADD2.F32 R2, -RZ, R40.H1_H1 ;  /* 0x30000028ff027230 */ /* 0x000fe20000004100 */
[C---:B------:R-:W-:Y:S01]  /*bf00*/  FMUL.FTZ R31, R6.reuse, R5 ;  /* 0x00000005061f7220 */ /* 0x040fe20000410000 */
[----:B------:R-:W-:Y:S01]  /*bf10*/  HADD2.F32 R0, -RZ, R41.H0_H0 ;  /* 0x20000029ff007230 */ /* 0x000fe20000004100 */
[----:B------:R-:W-:Y:S01]  /*bf20*/  FFMA.FTZ R35, R6, R10, R4 ;  /* 0x0000000a06237223 */ /* 0x000fe20000010004 */
[----:B------:R-:W-:Y:S01]  /*bf30*/  HADD2.F32 R9, -RZ, R9.H1_H1 ;  /* 0x30000009ff097230 */ /* 0x000fe20000004100 */
[----:B------:R-:W-:Y:S01]  /*bf40*/  FMUL.FTZ R5, R20, R2 ;  /* 0x0000000214057220 */ /* 0x000fe20000410000 */
[----:B------:R-:W-:Y:S01]  /*bf50*/  HADD2.F32 R7, -RZ, R46.H1_H1 ;  /* 0x3000002eff077230 */ /* 0x000fe20000004100 */
[----:B------:R-:W-:Y:S01]  /*bf60*/  FMUL.FTZ R4, R19, R0 ;  /* 0x0000000013047220 */ /* 0x000fe20000410000 */
[----:B------:R-:W-:Y:S01]  /*bf70*/  HADD2.F32 R6, -RZ, R47.H1_H1 ;  /* 0x3000002fff067230 */ /* 0x000fe20000004100 */
[C---:B------:R-:W-:Y:S01]  /*bf80*/  FMUL.FTZ R29, R9.reuse, R2 ;  /* 0x00000002091d7220 */ /* 0x040fe20000410000 */
[----:B------:R-:W-:Y:S01]  /*bf90*/  HADD2.F32 R3, -RZ, R41.H1_H1 ;  /* 0x30000029ff037230 */ /* 0x000fe20000004100 */
[----:B------:R-:W-:Y:S01]  /*bfa0*/  FFMA.FTZ R32, R9, R7, R5 ;  /* 0x0000000709207223 */ /* 0x000fe20000010005 */
[----:B------:R-:W-:Y:S01]  /*bfb0*/  HADD2.F32 R5, -RZ, R48.H0_H0 ;  /* 0x20000030ff057230 */ /* 0x000fe20000004100 */
[----:B------:R-:W-:Y:S01]  /*bfc0*/  FFMA.FTZ R30, R8, R6, R4 ;  /* 0x00000006081e7223 */ /* 0x000fe20000010004 */
[----:B------:R-:W-:Y:S01]  /*bfd0*/  HADD2.F32 R2, -RZ, R42.H1_H1 ;  /* 0x3000002aff027230 */ /* 0x000fe20000004100 */
[----:B------:R-:W-:-:S02]  /*bfe0*/  FMUL.FTZ R4, R18, R3 ;  /* 0x0000000312047220 */ /* 0x000fc40000410000 */
[----:B------:R-:W-:Y:S01]  /*bff0*/  FMUL.FTZ R27, R8, R0 ;  /* 0x00000000081b7220 */ /* 0x000fe20000410000 */
[----:B------:R-:W-:Y:S01]  /*c000*/  HADD2.F32 R0, -RZ, R42.H0_H0 ;  /* 0x2000002aff007230 */ /* 0x000fe20000004100 */
[C---:B------:R-:W-:Y:S01]  /*c010*/  FFMA.FTZ R28, R12.reuse, R5, R4 ;  /* 0x000000050c1c7223 */ /* 0x040fe20000010004 */
[----:B------:R-:W-:Y:S01]  /*c020*/  HADD2.F32 R4, -RZ, R50.H0_H0 ;  /* 0x20000032ff047230 */ /* 0x000fe20000004100 */
[----:B------:R-:W-:Y:S01]  /*c030*/  FMUL.FTZ R26, R12, R3 ;  /* 0x000000030c1a7220 */ /* 0x000fe20000410000 */
[----:B------:R-:W-:Y:S01]  /*c040*/  HADD2.F32 R3, -RZ, R45.H0_H0 ;  /* 0x2000002dff037230 */ /* 0x000fe20000004100 */
[----:B------:R-:W-:Y:S02]  /*c050*/  FMUL.FTZ R9, R17, R2 ;  /* 0x0000000211097220 */ /* 0x000fe40000410000 */
[----:B------:R-:W-:Y:S02]  /*c060*/  FMUL.FTZ R8, R16, R0 ;  /* 0x0000000010087220 */ /* 0x000fe40000410000 */
[----:B------:R-:W-:-:S02]  /*c070*/  FMUL.FTZ R24, R15, R2 ;  /* 0x000000020f187220 */ /* 0x000fc40000410000 */
[C---:B------:R-:W-:Y:S02]  /*c080*/  FMUL.FTZ R12, R14.reuse, R0 ;  /* 0x000000000e0c7220 */ /* 0x040fe40000410000 */
[----:B------:R-:W-:Y:S02]  /*c090*/  FFMA.FTZ R15, R15, R4, R9 ;  /* 0x000000040f0f7223 */ /* 0x000fe40000010009 */
[----:B------:R-:W-:Y:S02]  /*c0a0*/  FFMA.FTZ R14, R14, R3, R8 ;  /* 0x000000030e0e7223 */ /* 0x000fe40000010008 */
[----:B------:R-:W-:Y:S02]  /*c0b0*/  FFMA.FTZ R10, R21, R10, -R31 ;  /* 0x0000000a150a7223 */ /* 0x000fe4000001081f */
[----:B------:R-:W-:Y:S02]  /*c0c0*/  FFMA.FTZ R9, R20, R7, -R29 ;  /* 0x0000000714097223 */ /* 0x000fe4000001081d */
[----:B------:R-:W-:-:S02]  /*c0d0*/  FFMA.FTZ R8, R22, R11, -R33 ;  /* 0x0000000b16087223 */ /* 0x000fc40000010821 */
[----:B------:R-:W-:Y:S01]  /*c0e0*/  FFMA.FTZ R7, R19, R6, -R27 ;  /* 0x0000000613077223 */ /* 0x000fe2000001081b */
[----:B------:R-:W-:Y:S01]  /*c0f0*/  F2FP.PACK_AB R9, R9, R10 ;  /* 0x0000000a0909723e */ /* 0x000fe200000000ff */
[----:B------:R-:W-:Y:S01]  /*c100*/  FFMA.FTZ R2, R18, R5, -R26 ;  /* 0x0000000512027223 */ /* 0x000fe2000001081a */
[----:B------:R-:W-:Y:S01]  /*c110*/  F2FP.PACK_AB R8, R8, R13 ;  /* 0x0000000d0808723e */ /* 0x000fe200000000ff */
[----:B------:R-:W-:Y:S01]  /*c120*/  FFMA.FTZ R0, R17, R4, -R24 ;  /* 0x0000000411007223 */ /* 0x000fe20000010818 */
[----:B------:R-:W-:Y:S01]  /*c130*/  F2FP.PACK_AB R4, R36, R37 ;  /* 0x000000252404723e */ /* 0x000fe200000000ff */
[----:B------:R-:W-:Y:S01]  /*c140*/  FFMA.FTZ R3, R16, R3, -R12 ;  /* 0x0000000310037223 */ /* 0x000fe2000001080c */
[----:B------:R-:W-:Y:S02]  /*c150*/  F2FP.PACK_AB R10, R2, R7 ;  /* 0x00000007020a723e */ /* 0x000fe400000000ff */
[----:B------:R-:W-:Y:S02]  /*c160*/  F2FP.PACK_AB R5, R32, R35 ;  /* 0x000000232005723e */ /* 0x000fe400000000ff */
[----:B------:R-:W-:-:S02]  /*c170*/  F2FP.PACK_AB R11, R3, R0 ;  /* 0x00000000030b723e */ /* 0x000fc400000000ff */
[----:B------:R-:W-:Y:S02]  /*c180*/  F2FP.PACK_AB R6, R28, R30 ;  /* 0x0000001e1c06723e */ /* 0x000fe400000000ff */
[----:B------:R-:W-:Y:S01]  /*c190*/  F2FP.PACK_AB R7, R14, R15 ;  /* 0x0000000f0e07723e */ /* 0x000fe200000000ff */
[----:B------:R1:W-:Y:S04]  /*c1a0*/  STS.128 [R66], R8 ;  /* 0x0000000842007388 */ /* 0x0003e80000000c00 */
[----:B------:R1:W-:Y:S02]  /*c1b0*/  STS.128 [R25+0xc100], R4 ;  /* 0x00c1000419007388 */ /* 0x0003e40000000c00 */
.L_x_256:
[----:B------:R-:W-:Y:S05]  /*c1c0*/  BSYNC B0 ;  /* 0x0000000000007941 */ /* 0x000fea0003800000 */
.L_x_255:
[----:B------:R-:W-:Y:S01]  /*c1d0*/  IADD3 R0, R102, 0x20, RZ ;  /* 0x0000002066007810 */ /* 0x000fe20007ffe0ff */
[----:B------:R-:W-:Y:S03]  /*c1e0*/  BSSY B0, `(.L_x_257) ;  /* 0x000005b000007945 */ /* 0x000fe60003800000 */
[----:B------:R-:W-:-:S13]  /*c1f0*/  ISETP.GE.AND P0, PT, R0, c[0x0][0x27c], PT ;  /* 0x00009f0000007a0c */ /* 0x000fda0003f06270 */
[----:B------:R-:W-:Y:S05]  /*c200*/  @P0 BRA `(.L_x_258) ;  /* 0x0000058000000947 */ /* 0x000fea0003800000 */
[----:B-1----:R-:W2:Y:S01]  /*c210*/  LDL R66, [R1+0x20] ;  /* 0x0000200001427983 */ /* 0x002ea20000100800 */
[----:B------:R-:W-:Y:S01]  /*c220*/  MOV R0, c[0x0][0x27c] ;  /* 0x00009f0000007a02 */ /* 0x000fe20000000f00 */
[----:B------:R-:W-:-:S03]  /*c230*/  HADD2.F32 R13, -RZ, R51.H0_H0 ;  /* 0x20000033ff0d7230 */ /* 0x000fc60000004100 */
        /* <DEDUP_REMOVED lines=11> */
[----:B------:R-:W-:-:S04]  /*c2f0*/  HADD2.F32 R0, -RZ, R44.H0_H0 ;  /* 0x2000002cff007230 */ /* 0x000fc80000004100 */
        /* <DEDUP_REMOVED lines=27> */
[----:B------:R-:W-:Y:S02]  /*c4b0*/  HADD2.F32 R10, -RZ, R52.H0_H0 ;  /* 0x20000034ff0a7230 */ /* 0x000fe40000004100 */
[----:B------:R-:W-:Y:S01]  /*c4c0*/  HADD2.F32 R2, -RZ, R47.H0_H0 ;  /* 0x2000002fff027230 */ /* 0x000fe20000004100 */
[C---:B------:R-:W-:Y:S01]  /*c4d0*/  FMUL.FTZ R31, R6.reuse, R5 ;  /* 0x00000005061f7220 */ /* 0x040fe20000410000 */
[----:B------:R-:W-:Y:S01]  /*c4e0*/  HADD2.F32 R0, -RZ, R48.H1_H1 ;  /* 0x30000030ff007230 */ /* 0x000fe20000004100 */
[----:B------:R-:W-:Y:S01]  /*c4f0*/  FFMA.FTZ R35, R6, R10, R4 ;  /* 0x0000000a06237223 */ /* 0x000fe20000010004 */
[----:B------:R-:W-:Y:S01]  /*c500*/  HADD2.F32 R9, -RZ, R9.H1_H1 ;  /* 0x30000009ff097230 */ /* 0x000fe20000004100 */
[----:B------:R-:W-:Y:S01]  /*c510*/  FMUL.FTZ R5, R20, R2 ;  /* 0x0000000214057220 */ /* 0x000fe20000410000 */
[----:B------:R-:W-:Y:S01]  /*c520*/  HADD2.F32 R7, -RZ, R52.H1_H1 ;  /* 0x30000034ff077230 */ /* 0x000fe20000004100 */
[----:B------:R-:W-:Y:S01]  /*c530*/  FMUL.FTZ R4, R19, R0 ;  /* 0x0000000013047220 */ /* 0x000fe20000410000 */
[----:B------:R-:W-:Y:S01]  /*c540*/  HADD2.F32 R6, -RZ, R53.H0_H0 ;  /* 0x20000035ff067230 */ /* 0x000fe20000004100 */
[C---:B------:R-:W-:Y:S01]  /*c550*/  FMUL.FTZ R29, R9.reuse, R2 ;  /* 0x00000002091d7220 */ /* 0x040fe20000410000 */
[----:B------:R-:W-:Y:S01]  /*c560*/  HADD2.F32 R3, -RZ, R49.H0_H0 ;  /* 0x20000031ff037230 */ /* 0x000fe20000004100 */
[----:B------:R-:W-:Y:S01]  /*c570*/  FFMA.FTZ R32, R9, R7, R5 ;  /* 0x0000000709207223 */ /* 0x000fe20000010005 */
[----:B------:R-:W-:Y:S01]  /*c580*/  HADD2.F32 R5, -RZ, R53.H1_H1 ;  /* 0x30000035ff057230 */ /* 0x000fe20000004100 */
[----:B------:R-:W-:Y:S01]  /*c590*/  FFMA.FTZ R30, R8, R6, R4 ;  /* 0x00000006081e7223 */ /* 0x000fe20000010004 */
[----:B------:R-:W-:Y:S01]  /*c5a0*/  HADD2.F32 R2, -RZ, R50.H1_H1 ;  /* 0x30000032ff027230 */ /* 0x000fe20000004100 */
[----:B------:R-:W-:-:S02]  /*c5b0*/  FMUL.FTZ R4, R18, R3 ;  /* 0x0000000312047220 */ /* 0x000fc40000410000 */
[----:B------:R-:W-:Y:S01]  /*c5c0*/  FMUL.FTZ R27, R8, R0 ;  /* 0x00000000081b7220 */ /* 0x000fe20000410000 */
[----:B------:R-:W-:Y:S01]  /*c5d0*/  HADD2.F32 R0, -RZ, R49.H1_H1 ;  /* 0x30000031ff007230 */ /* 0x000fe20000004100 */
[C---:B------:R-:W-:Y:S01]  /*c5e0*/  FFMA.FTZ R28, R12.reuse, R5, R4 ;  /* 0x000000050c1c7223 */ /* 0x040fe20000010004 */
[--C-:B------:R-:W-:Y:S01]  /*c5f0*/  HADD2.F32 R4, -RZ, R54.reuse.H1_H1 ;  /* 0x30000036ff047230 */ /* 0x100fe20000004100 */
        /* <DEDUP_REMOVED lines=25> */
.L_x_258:
[----:B------:R-:W-:Y:S05]  /*c790*/  BSYNC B0 ;  /* 0x0000000000007941 */ /* 0x000fea0003800000 */
.L_x_257:
[----:B------:R-:W-:-:S04]  /*c7a0*/  IADD3 R0, R102, 0x40, RZ ;  /* 0x0000004066007810 */ /* 0x000fc80007ffe0ff */
        /* <DEDUP_REMOVED lines=53> */
[----:B------:R-:W-:Y:S01]  /*cb00*/  HADD2.F32 R6, -RZ, R61.H0_H0 ;  /* 0x2000003dff067230 */ /* 0x000fe20000004100 */
[C---:B------:R-:W-:Y:S01]  /*cb10*/  FMUL.FTZ R29, R9.reuse, R2 ;  /* 0x00000002091d7220 */ /* 0x040fe20000410000 */
[----:B------:R-:W-:Y:S01]  /*cb20*/  HADD2.F32 R3, -RZ, R57.H1_H1 ;  /* 0x30000039ff037230 */ /* 0x000fe20000004100 */
[----:B------:R-:W-:Y:S01]  /*cb30*/  FFMA.FTZ R32, R9, R7, R5 ;  /* 0x0000000709207223 */ /* 0x000fe20000010005 */
[----:B------:R-:W-:Y:S01]  /*cb40*/  HADD2.F32 R5, -RZ, R61.H1_H1 ;  /* 0x3000003dff057230 */ /* 0x000fe20000004100 */
[----:B------:R-:W-:Y:S01]  /*cb50*/  FFMA.FTZ R30, R8, R6, R4 ;  /* 0x00000006081e7223 */ /* 0x000fe20000010004 */
[----:B------:R-:W-:Y:S01]  /*cb60*/  HADD2.F32 R2, -RZ, R58.H1_H1 ;  /* 0x3000003aff027230 */ /* 0x000fe20000004100 */
[----:B------:R-:W-:-:S02]  /*cb70*/  FMUL.FTZ R4, R18, R3 ;  /* 0x0000000312047220 */ /* 0x000fc40000410000 */
[----:B------:R-:W-:Y:S01]  /*cb80*/  FMUL.FTZ R27, R8, R0 ;  /* 0x00000000081b7220 */ /* 0x000fe20000410000 */
[----:B------:R-:W-:Y:S01]  /*cb90*/  HADD2.F32 R0, -RZ, R58.H0_H0 ;  /* 0x2000003aff007230 */ /* 0x000fe20000004100 */
        /* <DEDUP_REMOVED lines=27> */
.L_x_254:
[----:B------:R-:W-:Y:S05]  /*cd50*/  BSYNC B1 ;  /* 0x0000000000017941 */ /* 0x000fea0003800000 */
.L_x_253:
[----:B------:R-:W-:-:S04]  /*cd60*/  IADD3 R0, R212, 0x40, RZ ;  /* 0x00000040d4007810 */ /* 0x000fc80007ffe0ff */
[----:B------:R-:W-:-:S13]  /*cd70*/  ISETP.GE.AND P0, PT, R0, R38, PT ;  /* 0x000000260000720c */ /* 0x000fda0003f06270 */
[----:B------:R-:W-:Y:S05]  /*cd80*/  @P0 BRA `(.L_x_240) ;  /* 0x000011c000000947 */ /* 0x000fea0003800000 */
[----:B-1----:R1:W5:Y:S01]  /*cd90*/  LDL R66, [R1+0x10] ;  /* 0x0000100001427983 */ /* 0x0023620000100800 */
[----:B------:R-:W-:Y:S01]  /*cda0*/  ISETP.GE.AND P0, PT, R102, c[0x0][0x27c], PT ;  /* 0x00009f0066007a0c */ /* 0x000fe20003f06270 */
[----:B------:R-:W-:Y:S01]  /*cdb0*/  BSSY B0, `(.L_x_259) ;  /* 0x0000061000007945 */ /* 0x000fe20003800000 */
[C---:B------:R-:W-:Y:S02]  /*cdc0*/  IADD3 R67, R212.reuse, 0x40, RZ ;  /* 0x00000040d4437810 */ /* 0x040fe40007ffe0ff */
[----:B------:R-:W-:-:S03]  /*cdd0*/  IADD3 R68, R212, 0x40, RZ ;  /* 0x00000040d4447810 */ /* 0x000fc60007ffe0ff */
[----:B------:R-:W-:Y:S02]  /*cde0*/  IMAD.SHL.U32 R67, R67, 0x40, RZ ;  /* 0x0000004043437824 */ /* 0x000fe400078e00ff */
[----:B------:R-:W-:-:S03]  /*cdf0*/  IMAD.SHL.U32 R68, R68, 0x40, RZ ;  /* 0x0000004044447824 */ /* 0x000fc600078e00ff */
[----:B------:R-:W-:Y:S02]  /*ce00*/  LOP3.LUT R67, R67, 0x1c0, RZ, 0xc0, !PT ;  /* 0x000001c043437812 */ /* 0x000fe400078ec0ff */
[----:B------:R-:W-:Y:S02]  /*ce10*/  LOP3.LUT R68, R68, 0x1c0, RZ, 0xc0, !PT ;  /* 0x000001c044447812 */ /* 0x000fe400078ec0ff */
[----:B------:R-:W-:Y:S01]  /*ce20*/  SHF.R.U32.HI R67, RZ, 0x3, R67 ;  /* 0x00000003ff437819 */ /* 0x000fe20000011643 */
        /* <DEDUP_REMOVED lines=12> */
[----:B-----5:R-:W-:Y:S01]  /*cef0*/  IADD3 R0, R2, R0, R66 ;  /* 0x0000000002007210 */ /* 0x020fe20007ffe042 */
[----:B------:R-:W-:-:S03]  /*cf00*/  HADD2.F32 R2, -RZ, R39.H0_H0 ;  /* 0x20000027ff027230 */ /* 0x000fc60000004100 */
[----:B------:R-:W-:Y:S01]  /*cf10*/  SHF.L.U32 R25, R0, 0x1, RZ ;  /* 0x0000000100197819 */ /* 0x000fe200000006ff */
[----:B------:R-:W-:-:S04]  /*cf20*/  HADD2.F32 R0, -RZ, R39.H1_H1 ;  /* 0x30000027ff007230 */ /* 0x000fc80000004100 */
[----:B------:R-:W3:Y:S02]  /*cf30*/  LDS.128 R8, [R25+0xc100] ;  /* 0x00c1000019087984 */ /* 0x000ee40000000c00 */
[--C-:B---3--:R-:W-:Y:S02]  /*cf40*/  HADD2.F32 R15, -RZ, R11.reuse.H0_H0 ;  /* 0x2000000bff0f7230 */ /* 0x108fe40000004100 */
[----:B------:R-:W-:Y:S02]  /*cf50*/  HADD2.F32 R14, -RZ, R11.H1_H1 ;  /* 0x3000000bff0e7230 */ /* 0x000fe40000004100 */
[----:B------:R-:W-:Y:S02]  /*cf60*/  HADD2.F32 R3, -RZ, R8.H1_H1 ;  /* 0x30000008ff037230 */ /* 0x000fe40000004100 */
[----:B------:R-:W-:Y:S02]  /*cf70*/  HADD2.F32 R11, -RZ, R44.H1_H1 ;  /* 0x3000002cff0b7230 */ /* 0x000fe40000004100 */
[----:B------:R-:W-:Y:S01]  /*cf80*/  HADD2.F32 R12, -RZ, R10.H1_H1 ;  /* 0x3000000aff0c7230 */ /* 0x000fe20000004100 */
[----:B------:R-:W-:Y:S01]  /*cf90*/  FMUL.FTZ R33, R0, R3 ;  /* 0x0000000300217220 */ /* 0x000fe20000410000 */
[----:B--2---:R-:W2:Y:S02]  /*cfa0*/  LDS.128 R4, [R69] ;  /* 0x0000000045047984 */ /* 0x004ea40000000c00 */
[----:B--2---:R-:W-:-:S02]  /*cfb0*/  HADD2.F32 R23, -RZ, R4.H0_H0 ;  /* 0x20000004ff177230 */ /* 0x004fc40000004100 */
[----:B------:R-:W-:Y:S02]  /*cfc0*/  HADD2.F32 R22, -RZ, R4.H1_H1 ;  /* 0x30000004ff167230 */ /* 0x000fe40000004100 */
[----:B------:R-:W-:Y:S02]  /*cfd0*/  HADD2.F32 R4, -RZ, R8.H0_H0 ;  /* 0x20000008ff047230 */ /* 0x000fe40000004100 */
[--C-:B------:R-:W-:Y:S02]  /*cfe0*/  HADD2.F32 R17, -RZ, R7.reuse.H0_H0 ;  /* 0x20000007ff117230 */ /* 0x100fe40000004100 */
[----:B------:R-:W-:Y:S01]  /*cff0*/  HADD2.F32 R16, -RZ, R7.H1_H1 ;  /* 0x30000007ff107230 */ /* 0x000fe20000004100 */
[C---:B------:R-:W-:Y:S01]  /*d000*/  FMUL.FTZ R7, R2.reuse, R23 ;  /* 0x0000001702077220 */ /* 0x040fe20000410000 */
        /* <DEDUP_REMOVED lines=15> */
[-C--:B------:R-:W-:Y:S01]  /*d100*/  FMUL.FTZ R31, R5, R6.reuse ;  /* 0x00000006051f7220 */ /* 0x080fe20000410000 */
[----:B------:R-:W-:Y:S01]  /*d110*/  HADD2.F32 R0, -RZ, R41.H0_H0 ;  /* 0x20000029ff007230 */ /* 0x000fe20000004100 */
[----:B------:R-:W-:Y:S01]  /*d120*/  FFMA.FTZ R35, R10, R6, R4 ;  /* 0x000000060a237223 */ /* 0x000fe20000010004 */
[----:B------:R-:W-:Y:S01]  /*d130*/  HADD2.F32 R9, -RZ, R9.H1_H1 ;  /* 0x30000009ff097230 */ /* 0x000fe20000004100 */
[----:B------:R-:W-:Y:S01]  /*d140*/  FMUL.FTZ R5, R2, R20 ;  /* 0x0000001402057220 */ /* 0x000fe20000410000 */
[----:B------:R-:W-:Y:S01]  /*d150*/  HADD2.F32 R7, -RZ, R46.H1_H1 ;  /* 0x3000002eff077230 */ /* 0x000fe20000004100 */
[----:B------:R-:W-:Y:S01]  /*d160*/  FMUL.FTZ R4, R0, R19 ;  /* 0x0000001300047220 */ /* 0x000fe20000410000 */
[----:B------:R-:W-:Y:S01]  /*d170*/  HADD2.F32 R6, -RZ, R47.H1_H1 ;  /* 0x3000002fff067230 */ /* 0x000fe20000004100 */
[-C--:B------:R-:W-:Y:S01]  /*d180*/  FMUL.FTZ R29, R2, R9.reuse ;  /* 0x00000009021d7220 */ /* 0x080fe20000410000 */
        /* <DEDUP_REMOVED lines=8> */
[-C--:B------:R-:W-:Y:S01]  /*d210*/  FFMA.FTZ R28, R5, R12.reuse, R4 ;  /* 0x0000000c051c7223 */ /* 0x080fe20000010004 */
[----:B------:R-:W-:Y:S01]  /*d220*/  HADD2.F32 R4, -RZ, R50.H0_H0 ;  /* 0x20000032ff047230 */ /* 0x000fe20000004100 */
[----:B------:R-:W-:Y:S01]  /*d230*/  FMUL.FTZ R26, R3, R12 ;  /* 0x0000000c031a7220 */ /* 0x000fe20000410000 */
[----:B------:R-:W-:Y:S01]  /*d240*/  HADD2.F32 R3, -RZ, R45.H0_H0 ;  /* 0x2000002dff037230 */ /* 0x000fe20000004100 */
[----:B------:R-:W-:Y:S02]  /*d250*/  FMUL.FTZ R9, R2, R17 ;  /* 0x0000001102097220 */ /* 0x000fe40000410000 */
[----:B------:R-:W-:Y:S02]  /*d260*/  FMUL.FTZ R8, R0, R16 ;  /* 0x0000001000087220 */ /* 0x000fe40000410000 */
[----:B------:R-:W-:-:S02]  /*d270*/  FMUL.FTZ R24, R2, R15 ;  /* 0x0000000f02187220 */ /* 0x000fc40000410000 */
[-C--:B------:R-:W-:Y:S02]  /*d280*/  FMUL.FTZ R12, R0, R14.reuse ;  /* 0x0000000e000c7220 */ /* 0x080fe40000410000 */
        /* <DEDUP_REMOVED lines=19> */
.L_x_260:
[----:B------:R-:W-:Y:S05]  /*d3c0*/  BSYNC B0 ;  /* 0x0000000000007941 */ /* 0x000fea0003800000 */
.L_x_259:
[----:B------:R-:W-:Y:S01]  /*d3d0*/  IADD3 R0, R102, 0x20, RZ ;  /* 0x0000002066007810 */ /* 0x000fe20007ffe0ff */
[----:B------:R-:W-:Y:S03]  /*d3e0*/  BSSY B0, `(.L_x_261) ;  /* 0x000005b000007945 */ /* 0x000fe60003800000 */
[----:B------:R-:W-:-:S13]  /*d3f0*/  ISETP.GE.AND P0, PT, R0, c[0x0][0x27c], PT ;  /* 0x00009f0000007a0c */ /* 0x000fda0003f06270 */
[----:B------:R-:W-:Y:S05]  /*d400*/  @P0 BRA `(.L_x_262) ;  /* 0x0000058000000947 */ /* 0x000fea0003800000 */
[----:B------:R-:W3:Y:S01]  /*d410*/  LDL R38, [R1+0x1c] ;  /* 0x00001c0001267983 */ /* 0x000ee20000100800 */
        /* <DEDUP_REMOVED lines=12> */
[----:B--2---:R-:W-:Y:S01]  /*d4e0*/  SHF.L.U32 R25, R0, 0x1, RZ ;  /* 0x0000000100197819 */ /* 0x004fe200000006ff */
[----:B------:R-:W-:-:S04]  /*d4f0*/  HADD2.F32 R0, -RZ, R44.H0_H0 ;  /* 0x2000002cff007230 */ /* 0x000fc80000004100 */
[----:B------:R-:W2:Y:S02]  /*d500*/  LDS.128 R8, [R25+0xc100] ;  /* 0x00c1000019087984 */ /* 0x000ea40000000c00 */
[--C-:B--2---:R-:W-:Y:S02]  /*d510*/  HADD2.F32 R15, -RZ, R11.reuse.H0_H0 ;  /* 0x2000000bff0f7230 */ /* 0x104fe40000004100 */
[----:B------:R-:W-:Y:S02]  /*d520*/  HADD2.F32 R14, -RZ, R11.H1_H1 ;  /* 0x3000000bff0e7230 */ /* 0x000fe40000004100 */
[----:B------:R-:W-:Y:S02]  /*d530*/  HADD2.F32 R3, -RZ, R8.H1_H1 ;  /* 0x30000008ff037230 */ /* 0x000fe40000004100 */
[----:B------:R-:W-:Y:S02]  /*d540*/  HADD2.F32 R11, -RZ, R51.H1_H1 ;  /* 0x30000033ff0b7230 */ /* 0x000fe40000004100 */
[----:B------:R-:W-:Y:S01]  /*d550*/  HADD2.F32 R12, -RZ, R10.H1_H1 ;  /* 0x3000000aff0c7230 */ /* 0x000fe20000004100 */
[----:B------:R-:W-:Y:S01]  /*d560*/  FMUL.FTZ R33, R0, R3 ;  /* 0x0000000300217220 */ /* 0x000fe20000410000 */
[----:B---3--:R-:W2:Y:S02]  /*d570*/  LDS.128 R4, [R38] ;  /* 0x0000000026047984 */ /* 0x008ea40000000c00 */
        /* <DEDUP_REMOVED lines=21> */
[-C--:B------:R-:W-:Y:S01]  /*d6d0*/  FMUL.FTZ R31, R5, R6.reuse ;  /* 0x00000006051f7220 */ /* 0x080fe20000410000 */
[----:B------:R-:W-:Y:S01]  /*d6e0*/  HADD2.F32 R0, -RZ, R48.H1_H1 ;  /* 0x30000030ff007230 */ /* 0x000fe20000004100 */
[----:B------:R-:W-:Y:S01]  /*d6f0*/  FFMA.FTZ R35, R10, R6, R4 ;  /* 0x000000060a237223 */ /* 0x000fe20000010004 */
[----:B------:R-:W-:Y:S01]  /*d700*/  HADD2.F32 R9, -RZ, R9.H1_H1 ;  /* 0x30000009ff097230 */ /* 0x000fe20000004100 */
[----:B------:R-:W-:Y:S01]  /*d710*/  FMUL.FTZ R5, R2, R20 ;  /* 0x0000001402057220 */ /* 0x000fe20000410000 */
[----:B------:R-:W-:Y:S01]  /*d720*/  HADD2.F32 R7, -RZ, R52.H1_H1 ;  /* 0x30000034ff077230 */ /* 0x000fe20000004100 */
[----:B------:R-:W-:Y:S01]  /*d730*/  FMUL.FTZ R4, R0, R19 ;  /* 0x0000001300047220 */ /* 0x000fe20000410000 */
[----:B------:R-:W-:Y:S01]  /*d740*/  HADD2.F32 R6, -RZ, R53.H0_H0 ;  /* 0x20000035ff067230 */ /* 0x000fe20000004100 */
[-C--:B------:R-:W-:Y:S01]  /*d750*/  FMUL.FTZ R29, R2, R9.reuse ;  /* 0x00000009021d7220 */ /* 0x080fe20000410000 */
        /* <DEDUP_REMOVED lines=8> */
[-C--:B------:R-:W-:Y:S01]  /*d7e0*/  FFMA.FTZ R28, R5, R12.reuse, R4 ;  /* 0x0000000c051c7223 */ /* 0x080fe20000010004 */
[--C-:B------:R-:W-:Y:S01]  /*d7f0*/  HADD2.F32 R4, -RZ, R54.reuse.H1_H1 ;  /* 0x30000036ff047230 */ /* 0x100fe20000004100 */
        /* <DEDUP_REMOVED lines=25> */
.L_x_262:
[----:B------:R-:W-:Y:S05]  /*d990*/  BSYNC B0 ;  /* 0x0000000000007941 */ /* 0x000fea0003800000 */
.L_x_261:
[----:B------:R-:W-:-:S04]  /*d9a0*/  IADD3 R0, R102, 0x40, RZ ;  /* 0x0000004066007810 */ /* 0x000fc80007ffe0ff */
[----:B------:R-:W-:-:S13]  /*d9b0*/  ISETP.GE.AND P0, PT, R0, c[0x0][0x27c], PT ;  /* 0x00009f0000007a0c */ /* 0x000fda0003f06270 */
[----:B------:R-:W-:Y:S05]  /*d9c0*/  @P0 BRA `(.L_x_240) ;  /* 0x0000058000000947 */ /* 0x000fea0003800000 */
[----:B--2---:R-:W2:Y:S01]  /*d9d0*/  LDL R38, [R1+0x14] ;  /* 0x0000140001267983 */ /* 0x004ea20000100800 */
        /* <DEDUP_REMOVED lines=50> */
[----:B------:R-:W-:Y:S01]  /*dd00*/  HADD2.F32 R6, -RZ, R61.H0_H0 ;  /* 0x2000003dff067230 */ /* 0x000fe20000004100 */
[-C--:B------:R-:W-:Y:S01]  /*dd10*/  FMUL.FTZ R29, R2, R9.reuse ;  /* 0x00000009021d7220 */ /* 0x080fe20000410000 */
        /* <DEDUP_REMOVED lines=35> */
.L_x_240:
[----:B------:R-:W-:Y:S05]  /*df50*/  BSYNC B2 ;  /* 0x0000000000027941 */ /* 0x000fea0003800000 */
.L_x_224:
[----:B------:R-:W-:Y:S01]  /*df60*/  IMAD R0, R64, c[0x0][0x208], RZ ;  /* 0x0000820040007a24 */ /* 0x000fe200078e02ff */
[----:B------:R-:W-:-:S04]  /*df70*/  DEPBAR.LE SB0, 0x0 ;  /* 0x000080000000791a */ /* 0x000fc80000000000 */
[----:B------:R-:W-:Y:S01]  /*df80*/  IMAD.WIDE.U32 R2, R196, c[0x0][0x208], RZ ;  /* 0x00008200c4027a25 */ /* 0x000fe200078e00ff */
[----:B------:R-:W-:Y:S01]  /*df90*/  BAR.SYNC.DEFER_BLOCKING 0x0 ;  /* 0x0000000000007b1d */ /* 0x000fe20000010000 */
[----:B------:R-:W-:Y:S02]  /*dfa0*/  SHF.L.U64.HI R90, R210, 0x1, R211 ;  /* 0x00000001d25a7819 */ /* 0x000fe400000102d3 */
[----:B------:R-:W-:Y:S01]  /*dfb0*/  IMAD R0, R196, c[0x0][0x20c], R0 ;  /* 0x00008300c4007a24 */ /* 0x000fe200078e0200 */
[----:B------:R-:W-:Y:S01]  /*dfc0*/  SHF.L.U64.HI R91, R208, 0x1, R225 ;  /* 0x00000001d05b7819 */ /* 0x000fe200000102e1 */
[----:B------:R-:W-:Y:S01]  /*dfd0*/  IMAD.WIDE.U32 R226, R63, c[0x0][0x210], RZ ;  /* 0x000084003fe27a25 */ /* 0x000fe200078e00ff */
[----:B------:R-:W-:Y:S01]  /*dfe0*/  ISETP.GE.AND P3, PT, R210, c[0x0][0x1d4], PT ;  /* 0x00007500d2007a0c */ /* 0x000fe20003f66270 */
[----:B------:R-:W-:Y:S01]  /*dff0*/  BSSY B0, `(.L_x_263) ;  /* 0x0000115000007945 */ /* 0x000fe20003800000 */
[----:B------:R-:W-:Y:S01]  /*e000*/  SHF.L.U64.HI R93, R209, 0x1, R224 ;  /* 0x00000001d15d7819 */ /* 0x000fe200000102e0 */
[----:B------:R-:W-:-:S02]  /*e010*/  IMAD.IADD R3, R3, 0x1, R0 ;  /* 0x0000000103037824 */ /* 0x000fc400078e0200 */
[----:B------:R-:W-:Y:S02]  /*e020*/  IMAD R0, R65, c[0x0][0x218], RZ ;  /* 0x0000860041007a24 */ /* 0x000fe400078e02ff */
[----:B------:R-:W-:-:S04]  /*e030*/  IMAD.WIDE.U32 R2, R194, c[0x0][0x218], R2 ;  /* 0x00008600c2027a25 */ /* 0x000fc800078e0002 */
[----:B-12---:R-:W-:Y:S01]  /*e040*/  IMAD R4, R194, c[0x0][0x21c], R0 ;  /* 0x00008700c2047a24 */ /* 0x006fe200078e0200 */
[----:B------:R-:W-:Y:S01]  /*e050*/  IADD3 R0, P0, R2, R226, RZ ;  /* 0x000000e202007210 */ /* 0x000fe20007f1e0ff */
[----:B------:R-:W-:Y:S02]  /*e060*/  IMAD R228, R63, c[0x0][0x214], R227 ;  /* 0x000085003fe47a24 */ /* 0x000fe400078e02e3 */
[----:B------:R-:W-:Y:S02]  /*e070*/  IMAD.SHL.U32 R88, R210, 0x2, RZ ;  /* 0x00000002d2587824 */ /* 0x000fe400078e00ff */
[----:B------:R-:W-:Y:S01]  /*e080*/  IMAD.SHL.U32 R89, R208, 0x2, RZ ;  /* 0x00000002d0597824 */ /* 0x000fe200078e00ff */
[----:B------:R-:W-:Y:S01]  /*e090*/  IADD3.X R2, R228, R3, R4, P0, !PT ;  /* 0x00000003e4027210 */ /* 0x000fe200007fe404 */
[----:B------:R-:W-:Y:S01]  /*e0a0*/  IMAD.SHL.U32 R92, R209, 0x2, RZ ;  /* 0x00000002d15c7824 */ /* 0x000fe200078e00ff */
[C---:B------:R-:W-:Y:S01]  /*e0b0*/  LEA R3, P0, R0.reuse, c[0x0][0x1f8], 0x1 ;  /* 0x00007e0000037a11 */ /* 0x040fe200078008ff */
[----:B------:R-:W-:Y:S03]  /*e0c0*/  LDSM.16.M88.4 R24, [R145] ;  /* 0x000000009118783b */ /* 0x000fe60000000200 */
[----:B------:R-:W-:Y:S01]  /*e0d0*/  LEA.HI.X R4, R0, c[0x0][0x1fc], R2, 0x1, P0 ;  /* 0x00007f0000047a11 */ /* 0x000fe200000f0c02 */
[----:B------:R-:W-:Y:S04]  /*e0e0*/  LDSM.16.M88.4 R32, [R145+0x800] ;  /* 0x000800009120783b */ /* 0x000fe80000000200 */
[----:B------:R-:W1:Y:S04]  /*e0f0*/  SHFL.IDX PT, R0, R3, RZ, 0x181f ;  /* 0x00181fff03007589 */ /* 0x000e6800000e0000 */
[----:B------:R-:W2:Y:S04]  /*e100*/  SHFL.IDX PT, R2, R4, RZ, 0x181f ;  /* 0x00181fff04027589 */ /* 0x000ea800000e0000 */
[----:B------:R-:W3:Y:S04]  /*e110*/  SHFL.IDX PT, R3, R3, 0x1, 0x181f ;  /* 0x00381f0003037f89 */ /* 0x000ee800000e0000 */
[----:B------:R-:W4:Y:S04]  /*e120*/  SHFL.IDX PT, R12, R4, 0x1, 0x181f ;  /* 0x00381f00040c7f89 */ /* 0x000f2800000e0000 */
[----:B------:R-:W4:Y:S04]  /*e130*/  LDSM.16.M88.4 R4, [R176] ;  /* 0x00000000b004783b */ /* 0x000f280000000200 */
[----:B------:R-:W4:Y:S01]  /*e140*/  LDSM.16.M88.4 R44, [R145+0x1000] ;  /* 0x00100000912c783b */ /* 0x000f220000000200 */
[----:B-1----:R-:W-:-:S03]  /*e150*/  IADD3 R22, P0, R0, R88, RZ ;  /* 0x0000005800167210 */ /* 0x002fc60007f1e0ff */
[----:B------:R-:W1:Y:S01]  /*e160*/  LDSM.16.M88.4 R40, [R145+0x1800] ;  /* 0x001800009128783b */ /* 0x000e620000000200 */
[C---:B------:R-:W-:Y:S02]  /*e170*/  IADD3 R16, P1, R0.reuse, R92, RZ ;  /* 0x0000005c00107210 */ /* 0x040fe40007f3e0ff */
[-C--:B------:R-:W-:Y:S01]  /*e180*/  IADD3 R20, P2, R0, R89.reuse, RZ ;  /* 0x0000005900147210 */ /* 0x080fe20007f5e0ff */
[C-C-:B--2---:R-:W-:Y:S01]  /*e190*/  IMAD.X R23, R2.reuse, 0x1, R90.reuse, P0 ;  /* 0x0000000102177824 */ /* 0x144fe200000e065a */
[----:B------:R-:W-:Y:S01]  /*e1a0*/  LDSM.16.M88.4 R8, [R177] ;  /* 0x00000000b108783b */ /* 0x000fe20000000200 */
[C---:B------:R-:W-:Y:S01]  /*e1b0*/  IMAD.X R17, R2.reuse, 0x1, R93, P1 ;  /* 0x0000000102117824 */ /* 0x040fe200008e065d */
[----:B---3--:R-:W-:Y:S01]  /*e1c0*/  IADD3 R18, P0, R3, R88, RZ ;  /* 0x0000005803127210 */ /* 0x008fe20007f1e0ff */
[--C-:B------:R-:W-:Y:S01]  /*e1d0*/  IMAD.X R21, R2, 0x1, R91.reuse, P2 ;  /* 0x0000000102157824 */ /* 0x100fe200010e065b */
[----:B------:R-:W-:Y:S01]  /*e1e0*/  ISETP.GE.AND P1, PT, R208, c[0x0][0x1d4], PT ;  /* 0x00007500d0007a0c */ /* 0x000fe20003f26270 */
[----:B------:R-:W2:Y:S01]  /*e1f0*/  LDSM.16.M88.4 R36, [R180] ;  /* 0x00000000b424783b */ /* 0x000ea20000000200 */
[----:B------:R-:W-:Y:S01]  /*e200*/  ISETP.GE.AND P2, PT, R209, c[0x0][0x1d4], PT ;  /* 0x00007500d1007a0c */ /* 0x000fe20003f46270 */
[C---:B----4-:R-:W-:Y:S01]  /*e210*/  IMAD.X R19, R12.reuse, 0x1, R90, P0 ;  /* 0x000000010c137824 */ /* 0x050fe200000e065a */
[----:B------:R-:W-:Y:S01]  /*e220*/  IADD3 R14, P0, R3, R89, RZ ;  /* 0x00000059030e7210 */ /* 0x000fe20007f1e0ff */
[----:B------:R-:W3:Y:S04]  /*e230*/  LDSM.16.M88.4 R76, [R191] ;  /* 0x00000000bf4c783b */ /* 0x000ee80000000200 */
[----:B------:R-:W-:Y:S01]  /*e240*/  IMAD.X R15, R12, 0x1, R91, P0 ;  /* 0x000000010c0f7824 */ /* 0x000fe200000e065b */
[C---:B------:R-:W-:Y:S01]  /*e250*/  ISETP.LT.OR P0, PT, R72.reuse, 0x1, P3 ;  /* 0x000000014800780c */ /* 0x040fe20001f01670 */
[----:B------:R-:W4:Y:S01]  /*e260*/  LDSM.16.M88.4 R80, [R190] ;  /* 0x00000000be50783b */ /* 0x000f220000000200 */
[----:B------:R-:W-:-:S03]  /*e270*/  ISETP.LT.OR P3, PT, R72, 0x21, P3 ;  /* 0x000000214800780c */ /* 0x000fc60001f61670 */
[----:B------:R-:W1:Y:S01]  /*e280*/  LDSM.16.M88.4 R84, [R189] ;  /* 0x00000000bd54783b */ /* 0x000e620000000200 */
[C---:B------:R-:W-:Y:S07]  /*e290*/  HMMA.16816.F32 R28, R4.reuse, R24, RZ ;  /* 0x00000018041c723c */ /* 0x040fee00000018ff */
[----:B------:R-:W-:Y:S01]  /*e2a0*/  @!PT LDS RZ, [RZ] ;  /* 0x00000000fffff984 */ /* 0x000fe20000000800 */
[----:B------:R-:W-:Y:S01]  /*e2b0*/  @!PT LDS RZ, [RZ] ;  /* 0x00000000fffff984 */ /* 0x000fe20000000800 */
[----:B------:R-:W-:Y:S01]  /*e2c0*/  @!PT LDS RZ, [RZ] ;  /* 0x00000000fffff984 */ /* 0x000fe20000000800 */
[----:B------:R1:W-:Y:S01]  /*e2d0*/  LDGSTS.E.BYPASS.LTC128B.128 [R192+0x100], [R22.64], !P0 ;  /* 0x0010000016c07fae */ /* 0x0003e2000c101d4a */
[C---:B------:R-:W-:Y:S02]  /*e2e0*/  ISETP.LT.OR P0, PT, R72.reuse, 0x1, P1 ;  /* 0x000000014800780c */ /* 0x040fe40000f01670 */
[C---:B------:R-:W-:Y:S01]  /*e2f0*/  ISETP.LT.OR P1, PT, R72.reuse, 0x21, P1 ;  /* 0x000000214800780c */ /* 0x040fe20000f21670 */
[C---:B------:R-:W-:Y:S10]  /*e300*/  HMMA.16816.F32 R24, R4.reuse, R26, RZ ;  /* 0x0000001a0418723c */ /* 0x040ff400000018ff */
[----:B------:R1:W-:Y:S01]  /*e310*/  LDGSTS.E.BYPASS.LTC128B.128 [R192+0x2100], [R20.64], !P0 ;  /* 0x0210000014c07fae */ /* 0x0003e2000c101d4a */
[----:B------:R-:W-:Y:S01]  /*e320*/  ISETP.LT.OR P0, PT, R72, 0x1, P2 ;  /* 0x000000014800780c */ /* 0x000fe20001701670 */
[C---:B------:R-:W-:Y:S08]  /*e330*/  HMMA.16816.F32 R48, R4.reuse, R34, RZ ;  /* 0x000000220430723c */ /* 0x040ff000000018ff */
[----:B------:R-:W-:Y:S04]  /*e340*/  HMMA.16816.F32 R52, R4, R44, RZ ;  /* 0x0000002c0434723c */ /* 0x000fe800000018ff */
[----:B------:R2:W-:Y:S01]  /*e350*/  LDGSTS.E.BYPASS.LTC128B.128 [R192+0x4100], [R16.64], !P0 ;  /* 0x0410000010c07fae */ /* 0x0005e2000c101d4a */
[----:B------:R-:W-:-:S03]  /*e360*/  IADD3 R2, P0, R3, R92, RZ ;  /* 0x0000005c03027210 */ /* 0x000fc60007f1e0ff */
[----:B------:R2:W-:Y:S01]  /*e370*/  LDGSTS.E.BYPASS.LTC128B.128 [R192+0x1100], [R18.64], !P3 ;  /* 0x0110000012c07fae */ /* 0x0005e2000d901d4a */
[C---:B------:R-:W-:Y:S01]  /*e380*/  HMMA.16816.F32 R60, R4.reuse, R46, RZ ;  /* 0x0000002e043c723c */ /* 0x040fe200000018ff */
[----:B------:R-:W-:Y:S01]  /*e390*/  IMAD.X R3, R12, 0x1, R93, P0 ;  /* 0x000000010c037824 */ /* 0x000fe200000e065d */
[----:B------:R-:W-:Y:S01]  /*e3a0*/  ISETP.LT.OR P0, PT, R72, 0x21, P2 ;  /* 0x000000214800780c */ /* 0x000fe20001701670 */
[----:B------:R2:W-:Y:S05]  /*e3b0*/  LDGSTS.E.BYPASS.LTC128B.128 [R192+0x3100], [R14.64], !P1 ;  /* 0x031000000ec07fae */ /* 0x0005ea000c901d4a */
[C---:B-1----:R-:W-:Y:S07]  /*e3c0*/  HMMA.16816.F32 R20, R4.reuse, R32, RZ ;  /* 0x000000200414723c */ /* 0x042fee00000018ff */
[----:B------:R1:W-:Y:S01]  /*e3d0*/  LDGSTS.E.BYPASS.LTC128B.128 [R192+0x5100], [R2.64], !P0 ;  /* 0x0510000002c07fae */ /* 0x0003e2000c101d4a */
[----:B------:R-:W-:Y:S01]  /*e3e0*/  HMMA.16816.F32 R68, R4, R40, RZ ;  /* 0x000000280444723c */ /* 0x000fe200000018ff */
[----:B------:R-:W-:-:S02]  /*e3f0*/  ISETP.GT.AND P0, PT, R94, R217, PT ;  /* 0x000000d95e00720c */ /* 0x000fc40003f04270 */
[----:B------:R-:W-:Y:S04]  /*e400*/  LDSM.16.M88.4 R32, [R175+0x800] ;  /* 0x00080000af20783b */ /* 0x000fe80000000200 */
[----:B------:R-:W-:Y:S01]  /*e410*/  LDSM.16.M88.4 R72, [R175+0x1000] ;  /* 0x00100000af48783b */ /* 0x000fe20000000200 */
[----:B------:R-:W-:Y:S03]  /*e420*/  HMMA.16816.F32 R56, R4, R42, RZ ;  /* 0x0000002a0438723c */ /* 0x000fe600000018ff */
[----:B------:R-:W1:Y:S04]  /*e430*/  LDSM.16.M88.4 R4, [R179] ;  /* 0x00000000b304783b */ /* 0x000e680000000200 */
[----:B------:R-:W0:Y:S01]  /*e440*/  LDGDEPBAR ;  /* 0x00000000000079af */ /* 0x000e220000000000 */
[C---:B--2--5:R-:W-:Y:S08]  /*e450*/  HMMA.16816.F32 R64, R8.reuse, R36, R28 ;  /* 0x000000240840723c */ /* 0x064ff0000000181c */
[C---:B------:R-:W-:Y:S01]  /*e460*/  HMMA.16816.F32 R44, R8.reuse, R38, R24 ;  /* 0x00000026082c723c */ /* 0x040fe20000001818 */
[----:B------:R-:W2:Y:S07]  /*e470*/  LDSM.16.M88.4 R36, [R175] ;  /* 0x00000000af24783b */ /* 0x000eae0000000200 */
[C---:B---3--:R-:W-:Y:S08]  /*e480*/  HMMA.16816.F32 R40, R8.reuse, R76, R20 ;  /* 0x0000004c0828723c */ /* 0x048ff00000001814 */
[C---:B------:R-:W-:Y:S01]  /*e490*/  HMMA.16816.F32 R28, R8.reuse, R78, R48 ;  /* 0x0000004e081c723c */ /* 0x040fe20000001830 */
[----:B------:R-:W3:Y:S07]  /*e4a0*/  LDSM.16.M88.4 R76, [R175+0x1800] ;  /* 0x00180000af4c783b */ /* 0x000eee0000000200 */
[C---:B----4-:R-:W-:Y:S08]  /*e4b0*/  HMMA.16816.F32 R24, R8.reuse, R80, R52 ;  /* 0x000000500818723c */ /* 0x050ff00000001834 */
[C---:B------:R-:W-:Y:S01]  /*e4c0*/  HMMA.16816.F32 R20, R8.reuse, R82, R60 ;  /* 0x000000520814723c */ /* 0x040fe2000000183c */
[----:B------:R-:W-:Y:S07]  /*e4d0*/  LDSM.16.M88.4 R80, [R172+0x800] ;  /* 0x00080000ac50783b */ /* 0x000fee0000000200 */
[C---:B------:R-:W-:Y:S01]  /*e4e0*/  HMMA.16816.F32 R16, R8.reuse, R84, R68 ;  /* 0x000000540810723c */ /* 0x040fe20000001844 */
[----:B------:R-:W-:Y:S07]  /*e4f0*/  LDSM.16.M88.4 R68, [R172] ;  /* 0x00000000ac44783b */ /* 0x000fee0000000200 */
[----:B------:R-:W-:Y:S01]  /*e500*/  HMMA.16816.F32 R12, R8, R86, R56 ;  /* 0x00000056080c723c */ /* 0x000fe20000001838 */
[----:B------:R-:W4:Y:S04]  /*e510*/  LDSM.16.M88.4 R8, [R178] ;  /* 0x00000000b208783b */ /* 0x000f280000000200 */
[----:B------:R-:W-:Y:S03]  /*e520*/  LDSM.16.M88.4 R84, [R175+0x2800] ;  /* 0x00280000af54783b */ /* 0x000fe60000000200 */
[C---:B-1----:R-:W-:Y:S01]  /*e530*/  HMMA.16816.F32 R56, R4.reuse, R32, R40 ;  /* 0x000000200438723c */ /* 0x042fe20000001828 */
[----:B------:R-:W1:Y:S07]  /*e540*/  LDSM.16.M88.4 R40, [R172+0x1000] ;  /* 0x00100000ac28783b */ /* 0x000e6e0000000200 */
[C---:B--2---:R-:W-:Y:S08]  /*e550*/  HMMA.16816.F32 R64, R4.reuse, R36, R64 ;  /* 0x000000240440723c */ /* 0x044ff00000001840 */
[C---:B------:R-:W-:Y:S08]  /*e560*/  HMMA.16816.F32 R60, R4.reuse, R38, R44 ;  /* 0x00000026043c723c */ /* 0x040ff0000000182c */
[C---:B------:R-:W-:Y:S01]  /*e570*/  HMMA.16816.F32 R52, R4.reuse, R34, R28 ;  /* 0x000000220434723c */ /* 0x040fe2000000181c */
[----:B------:R-:W2:Y:S07]  /*e580*/  LDSM.16.M88.4 R32, [R172+0x1800] ;  /* 0x00180000ac20783b */ /* 0x000eae0000000200 */
[C---:B------:R-:W-:Y:S01]  /*e590*/  HMMA.16816.F32 R48, R4.reuse, R72, R24 ;  /* 0x000000480430723c */ /* 0x040fe20000001818 */
[----:B------:R-:W-:Y:S07]  /*e5a0*/  LDSM.16.M88.4 R24, [R145+0x2000] ;  /* 0x002000009118783b */ /* 0x000fee0000000200 */
[C---:B------:R-:W-:Y:S01]  /*e5b0*/  HMMA.16816.F32 R44, R4.reuse, R74, R20 ;  /* 0x0000004a042c723c */ /* 0x040fe20000001814 */
[----:B------:R-:W-:Y:S07]  /*e5c0*/  LDSM.16.M88.4 R72, [R145+0x2800] ;  /* 0x002800009148783b */ /* 0x000fee0000000200 */
[C---:B---3--:R-:W-:Y:S08]  /*e5d0*/  HMMA.16816.F32 R36, R4.reuse, R76, R16 ;  /* 0x0000004c0424723c */ /* 0x048ff00000001810 */
[----:B------:R-:W-:Y:S01]  /*e5e0*/  HMMA.16816.F32 R28, R4, R78, R12 ;  /* 0x0000004e041c723c */ /* 0x000fe2000000180c */
[----:B------:R-:W3:Y:S04]  /*e5f0*/  LDSM.16.M88.4 R4, [R176+0x4000] ;  /* 0x00400000b004783b */ /* 0x000ee80000000200 */
[----:B------:R-:W2:Y:S03]  /*e600*/  LDSM.16.M88.4 R76, [R145+0x3000] ;  /* 0x00300000914c783b */ /* 0x000ea60000000200 */
[C---:B----4-:R-:W-:Y:S08]  /*e610*/  HMMA.16816.F32 R20, R8.reuse, R68, R64 ;  /* 0x000000440814723c */ /* 0x050ff00000001840 */
[C---:B------:R-:W-:Y:S08]  /*e620*/  HMMA.16816.F32 R16, R8.reuse, R70, R60 ;  /* 0x000000460810723c */ /* 0x040ff0000000183c */
[C---:B------:R-:W-:Y:S08]  /*e630*/  HMMA.16816.F32 R12, R8.reuse, R80, R56 ;  /* 0x00000050080c723c */ /* 0x040ff00000001838 */
[C---:B------:R-:W-:Y:S01]  /*e640*/  HMMA.16816.F32 R68, R8.reuse, R82, R52 ;  /* 0x000000520844723c */ /* 0x040fe20000001834 */
[----:B------:R-:W4:Y:S07]  /*e650*/  LDSM.16.M88.4 R80, [R145+0x3800] ;  /* 0x003800009150783b */ /* 0x000f2e0000000200 */
[C---:B-1----:R-:W-:Y:S08]  /*e660*/  HMMA.16816.F32 R64, R8.reuse, R40, R48 ;  /* 0x000000280840723c */ /* 0x042ff00000001830 */
[C---:B------:R-:W-:Y:S01]  /*e670*/  HMMA.16816.F32 R60, R8.reuse, R42, R44 ;  /* 0x0000002a083c723c */ /* 0x040fe2000000182c */
[----:B------:R-:W-:Y:S07]  /*e680*/  LDSM.16.M88.4 R40, [R188] ;  /* 0x00000000bc28783b */ /* 0x000fee0000000200 */
[C---:B--2---:R-:W-:Y:S01]  /*e690*/  HMMA.16816.F32 R56, R8.reuse, R32, R36 ;  /* 0x000000200838723c */ /* 0x044fe20000001824 */
[----:B------:R-:W-:Y:S07]  /*e6a0*/  LDSM.16.M88.4 R36, [R187] ;  /* 0x00000000bb24783b */ /* 0x000fee0000000200 */
[----:B------:R-:W-:Y:S01]  /*e6b0*/  HMMA.16816.F32 R48, R8, R34, R28 ;  /* 0x000000220830723c */ /* 0x000fe2000000181c */
[----:B------:R-:W1:Y:S04]  /*e6c0*/  LDSM.16.M88.4 R8, [R177+0x4000] ;  /* 0x00400000b108783b */ /* 0x000e680000000200 */
[----:B------:R-:W2:Y:S03]  /*e6d0*/  LDSM.16.M88.4 R32, [R186] ;  /* 0x00000000ba20783b */ /* 0x000ea60000000200 */
[C---:B---3--:R-:W-:Y:S08]  /*e6e0*/  HMMA.16816.F32 R52, R4.reuse, R24, R20 ;  /* 0x000000180434723c */ /* 0x048ff00000001814 */
[C---:B------:R-:W-:Y:S08]  /*e6f0*/  HMMA.16816.F32 R44, R4.reuse, R26, R16 ;  /* 0x0000001a042c723c */ /* 0x040ff00000001810 */
[C---:B------:R-:W-:Y:S08]  /*e700*/  HMMA.16816.F32 R28, R4.reuse, R72, R12 ;  /* 0x00000048041c723c */ /* 0x040ff0000000180c */
[C---:B------:R-:W-:Y:S01]  /*e710*/  HMMA.16816.F32 R24, R4.reuse, R74, R68 ;  /* 0x0000004a0418723c */ /* 0x040fe20000001844 */
[----:B------:R-:W3:Y:S07]  /*e720*/  LDSM.16.M88.4 R72, [R185] ;  /* 0x00000000b948783b */ /* 0x000eee0000000200 */
[C---:B------:R-:W-:Y:S08]  /*e730*/  HMMA.16816.F32 R20, R4.reuse, R76, R64 ;  /* 0x0000004c0414723c */ /* 0x040ff00000001840 */
[C---:B------:R-:W-:Y:S01]  /*e740*/  HMMA.16816.F32 R16, R4.reuse, R78, R60 ;  /* 0x0000004e0410723c */ /* 0x040fe2000000183c */
[----:B------:R-:W-:Y:S07]  /*e750*/  LDSM.16.M88.4 R76, [R172+0x2800] ;  /* 0x00280000ac4c783b */ /* 0x000fee0000000200 */
[C---:B----4-:R-:W-:Y:S08]  /*e760*/  HMMA.16816.F32 R12, R4.reuse, R80, R56 ;  /* 0x00000050040c723c */ /* 0x050ff00000001838 */
[----:B------:R-:W-:Y:S01]  /*e770*/  HMMA.16816.F32 R48, R4, R82, R48 ;  /* 0x000000520430723c */ /* 0x000fe20000001830 */
[----:B------:R-:W-:Y:S04]  /*e780*/  LDSM.16.M88.4 R4, [R179+0x4000] ;  /* 0x00400000b304783b */ /* 0x000fe80000000200 */
[----:B------:R-:W4:Y:S03]  /*e790*/  LDSM.16.M88.4 R80, [R175+0x2000] ;  /* 0x00200000af50783b */ /* 0x000f260000000200 */
[C---:B-1----:R-:W-:Y:S08]  /*e7a0*/  HMMA.16816.F32 R68, R8.reuse, R40, R52 ;  /* 0x000000280844723c */ /* 0x042ff00000001834 */
[C---:B------:R-:W-:Y:S01]  /*e7b0*/  HMMA.16816.F32 R64, R8.reuse, R42, R44 ;  /* 0x0000002a0840723c */ /* 0x040fe2000000182c */
[----:B------:R-:W1:Y:S07]  /*e7c0*/  LDSM.16.M88.4 R40, [R175+0x3000] ;  /* 0x00300000af28783b */ /* 0x000e6e0000000200 */
[C---:B------:R-:W-:Y:S08]  /*e7d0*/  HMMA.16816.F32 R60, R8.reuse, R36, R28 ;  /* 0x00000024083c723c */ /* 0x040ff0000000181c */
[C---:B------:R-:W-:Y:S01]  /*e7e0*/  HMMA.16816.F32 R56, R8.reuse, R38, R24 ;  /* 0x000000260838723c */ /* 0x040fe20000001818 */
[----:B------:R-:W-:Y:S07]  /*e7f0*/  LDSM.16.M88.4 R24, [R172+0x2000] ;  /* 0x00200000ac18783b */ /* 0x000fee0000000200 */
[C---:B--2---:R-:W-:Y:S08]  /*e800*/  HMMA.16816.F32 R52, R8.reuse, R32, R20 ;  /* 0x000000200834723c */ /* 0x044ff00000001814 */
[C---:B------:R-:W-:Y:S01]  /*e810*/  HMMA.16816.F32 R44, R8.reuse, R34, R16 ;  /* 0x00000022082c723c */ /* 0x040fe20000001810 */
[----:B------:R-:W2:Y:S07]  /*e820*/  LDSM.16.M88.4 R32, [R175+0x3800] ;  /* 0x00380000af20783b */ /* 0x000eae0000000200 */
[C---:B---3--:R-:W-:Y:S08]  /*e830*/  HMMA.16816.F32 R36, R8.reuse, R72, R12 ;  /* 0x000000480824723c */ /* 0x048ff0000000180c */
[----:B------:R-:W-:Y:S01]  /*e840*/  HMMA.16816.F32 R28, R8, R74, R48 ;  /* 0x0000004a081c723c */ /* 0x000fe20000001830 */
[----:B------:R-:W3:Y:S07]  /*e850*/  LDSM.16.M88.4 R8, [R178+0x4000] ;  /* 0x00400000b208783b */ /* 0x000eee0000000200 */
[C---:B----4-:R-:W-:Y:S08]  /*e860*/  HMMA.16816.F32 R20, R4.reuse, R80, R68 ;  /* 0x000000500414723c */ /* 0x050ff00000001844 */
[C---:B------:R-:W-:Y:S01]  /*e870*/  HMMA.16816.F32 R16, R4.reuse, R82, R64 ;  /* 0x000000520410723c */ /* 0x040fe20000001840 */
[----:B------:R-:W4:Y:S07]  /*e880*/  LDSM.16.M88.4 R80, [R172+0x3000] ;  /* 0x00300000ac50783b */ /* 0x000f2e0000000200 */
[C---:B------:R-:W-:Y:S08]  /*e890*/  HMMA.16816.F32 R12, R4.reuse, R84, R60 ;  /* 0x00000054040c723c */ /* 0x040ff0000000183c */
[C---:B------:R-:W-:Y:S01]  /*e8a0*/  HMMA.16816.F32 R72, R4.reuse, R86, R56 ;  /* 0x000000560448723c */ /* 0x040fe20000001838 */
[----:B------:R-:W4:Y:S07]  /*e8b0*/  LDSM.16.M88.4 R84, [R172+0x3800] ;  /* 0x00380000ac54783b */ /* 0x000f2e0000000200 */
[C---:B-1----:R-:W-:Y:S08]  /*e8c0*/  HMMA.16816.F32 R68, R4.reuse, R40, R52 ;  /* 0x000000280444723c */ /* 0x042ff00000001834 */
[C---:B------:R-:W-:Y:S01]  /*e8d0*/  HMMA.16816.F32 R64, R4.reuse, R42, R44 ;  /* 0x0000002a0440723c */ /* 0x040fe2000000182c */
[----:B------:R-:W-:Y:S04]  /*e8e0*/  LDSM.16.M88.4 R44, [R145+0x4000] ;  /* 0x00400000912c783b */ /* 0x000fe80000000200 */
[----:B------:R-:W-:Y:S03]  /*e8f0*/  LDSM.16.M88.4 R40, [R145+0x4800] ;  /* 0x004800009128783b */ /* 0x000fe60000000200 */
[C---:B--2---:R-:W-:Y:S01]  /*e900*/  HMMA.16816.F32 R60, R4.reuse, R32, R36 ;  /* 0x00000020043c723c */ /* 0x044fe20000001824 */
[----:B------:R-:W-:Y:S07]  /*e910*/  LDSM.16.M88.4 R36, [R145+0x5000] ;  /* 0x005000009124783b */ /* 0x000fee0000000200 */
[----:B------:R-:W-:Y:S01]  /*e920*/  HMMA.16816.F32 R52, R4, R34, R28 ;  /* 0x000000220434723c */ /* 0x000fe2000000181c */
[----:B------:R-:W1:Y:S07]  /*e930*/  LDSM.16.M88.4 R4, [R176+0x8000] ;  /* 0x00800000b004783b */ /* 0x000e6e0000000200 */
[C---:B---3--:R-:W-:Y:S01]  /*e940*/  HMMA.16816.F32 R28, R8.reuse, R78, R72 ;  /* 0x0000004e081c723c */ /* 0x048fe20000001848 */
[----:B------:R-:W2:Y:S07]  /*e950*/  LDSM.16.M88.4 R72, [R145+0x5800] ;  /* 0x005800009148783b */ /* 0x000eae0000000200 */
[C---:B------:R-:W-:Y:S08]  /*e960*/  HMMA.16816.F32 R56, R8.reuse, R24, R20 ;  /* 0x000000180838723c */ /* 0x040ff00000001814 */
[C---:B------:R-:W-:Y:S01]  /*e970*/  HMMA.16816.F32 R32, R8.reuse, R76, R12 ;  /* 0x0000004c0820723c */ /* 0x040fe2000000180c */
[----:B------:R-:W-:Y:S04]  /*e980*/  LDSM.16.M88.4 R12, [R177+0x8000] ;  /* 0x00800000b10c783b */ /* 0x000fe80000000200 */
[----:B------:R-:W-:Y:S03]  /*e990*/  LDSM.16.M88.4 R76, [R175+0x4800] ;  /* 0x00480000af4c783b */ /* 0x000fe60000000200 */
[C---:B------:R-:W-:Y:S08]  /*e9a0*/  HMMA.16816.F32 R48, R8.reuse, R26, R16 ;  /* 0x0000001a0830723c */ /* 0x040ff00000001810 */
[C---:B----4-:R-:W-:Y:S01]  /*e9b0*/  HMMA.16816.F32 R24, R8.reuse, R80, R68 ;  /* 0x000000500818723c */ /* 0x050fe20000001844 */
[----:B------:R-:W-:Y:S07]  /*e9c0*/  LDSM.16.M88.4 R68, [R184] ;  /* 0x00000000b844783b */ /* 0x000fee0000000200 */
[C---:B------:R-:W-:Y:S01]  /*e9d0*/  HMMA.16816.F32 R20, R8.reuse, R82, R64 ;  /* 0x000000520814723c */ /* 0x040fe20000001840 */
[----:B------:R-:W-:Y:S07]  /*e9e0*/  LDSM.16.M88.4 R80, [R175+0x5000] ;  /* 0x00500000af50783b */ /* 0x000fee0000000200 */
[C---:B------:R-:W-:Y:S08]  /*e9f0*/  HMMA.16816.F32 R16, R8.reuse, R84, R60 ;  /* 0x000000540810723c */ /* 0x040ff0000000183c */
[----:B------:R-:W-:Y:S01]  /*ea00*/  HMMA.16816.F32 R8, R8, R86, R52 ;  /* 0x000000560808723c */ /* 0x000fe20000001834 */
[----:B------:R-:W3:Y:S07]  /*ea10*/  LDSM.16.M88.4 R84, [R183] ;  /* 0x00000000b754783b */ /* 0x000eee0000000200 */
[C---:B-1----:R-:W-:Y:S08]  /*ea20*/  HMMA.16816.F32 R64, R4.reuse, R44, R56 ;  /* 0x0000002c0440723c */ /* 0x042ff00000001838 */
[C---:B------:R-:W-:Y:S01]  /*ea30*/  HMMA.16816.F32 R56, R4.reuse, R40, R32 ;  /* 0x000000280438723c */ /* 0x040fe20000001820 */
[----:B------:R-:W-:Y:S07]  /*ea40*/  LDSM.16.M88.4 R32, [R181] ;  /* 0x00000000b520783b */ /* 0x000fee0000000200 */
[C---:B------:R-:W-:Y:S08]  /*ea50*/  HMMA.16816.F32 R60, R4.reuse, R46, R48 ;  /* 0x0000002e043c723c */ /* 0x040ff00000001830 */
[C---:B------:R-:W-:Y:S01]  /*ea60*/  HMMA.16816.F32 R52, R4.reuse, R42, R28 ;  /* 0x0000002a0434723c */ /* 0x040fe2000000181c */
[----:B------:R-:W1:Y:S07]  /*ea70*/  LDSM.16.M88.4 R40, [R182] ;  /* 0x00000000b628783b */ /* 0x000e6e0000000200 */
[C---:B--2---:R-:W-:Y:S01]  /*ea80*/  HMMA.16816.F32 R28, R4.reuse, R74, R8 ;  /* 0x0000004a041c723c */ /* 0x044fe20000001808 */
[----:B------:R-:W2:Y:S07]  /*ea90*/  LDSM.16.M88.4 R8, [R179+0x8000] ;  /* 0x00800000b308783b */ /* 0x000eae0000000200 */
[C---:B------:R-:W-:Y:S01]  /*eaa0*/  HMMA.16816.F32 R48, R4.reuse, R36, R24 ;  /* 0x000000240430723c */ /* 0x040fe20000001818 */
[----:B------:R-:W4:Y:S07]  /*eab0*/  LDSM.16.M88.4 R24, [R175+0x4000] ;  /* 0x00400000af18783b */ /* 0x000f2e0000000200 */
[C---:B------:R-:W-:Y:S08]  /*eac0*/  HMMA.16816.F32 R44, R4.reuse, R38, R20 ;  /* 0x00000026042c723c */ /* 0x040ff00000001814 */
[----:B------:R-:W-:Y:S08]  /*ead0*/  HMMA.16816.F32 R36, R4, R72, R16 ;  /* 0x000000480424723c */ /* 0x000ff00000001810 */
[C---:B---3--:R-:W-:Y:S08]  /*eae0*/  HMMA.16816.F32 R4, R12.reuse, R84, R56 ;  /* 0x000000540c04723c */ /* 0x048ff00000001838 */
[C---:B------:R-:W-:Y:S08]  /*eaf0*/  HMMA.16816.F32 R20, R12.reuse, R68, R64 ;  /* 0x000000440c14723c */ /* 0x040ff00000001840 */
[C---:B------:R-:W-:Y:S08]  /*eb00*/  HMMA.16816.F32 R16, R12.reuse, R70, R60 ;  /* 0x000000460c10723c */ /* 0x040ff0000000183c */
[C---:B------:R-:W-:Y:S01]  /*eb10*/  HMMA.16816.F32 R68, R12.reuse, R86, R52 ;  /* 0x000000560c44723c */ /* 0x040fe20000001834 */
[----:B------:R-:W3:Y:S07]  /*eb20*/  LDSM.16.M88.4 R84, [R175+0x5800] ;  /* 0x00580000af54783b */ /* 0x000eee0000000200 */
[C---:B-1----:R-:W-:Y:S08]  /*eb30*/  HMMA.16816.F32 R72, R12.reuse, R40, R48 ;  /* 0x000000280c48723c */ /* 0x042ff00000001830 */
[C---:B------:R-:W-:Y:S01]  /*eb40*/  HMMA.16816.F32 R64, R12.reuse, R42, R44 ;  /* 0x0000002a0c40723c */ /* 0x040fe2000000182c */
[----:B------:R-:W-:Y:S04]  /*eb50*/  LDSM.16.M88.4 R44, [R172+0x4000] ;  /* 0x00400000ac2c783b */ /* 0x000fe80000000200 */
[----:B------:R-:W-:Y:S03]  /*eb60*/  LDSM.16.M88.4 R40, [R172+0x4800] ;  /* 0x00480000ac28783b */ /* 0x000fe60000000200 */
[C---:B------:R-:W-:Y:S01]  /*eb70*/  HMMA.16816.F32 R60, R12.reuse, R32, R36 ;  /* 0x000000200c3c723c */ /* 0x040fe20000001824 */
[----:B------:R-:W-:Y:S07]  /*eb80*/  LDSM.16.M88.4 R36, [R172+0x5000] ;  /* 0x00500000ac24783b */ /* 0x000fee0000000200 */
[----:B------:R-:W-:Y:S01]  /*eb90*/  HMMA.16816.F32 R56, R12, R34, R28 ;  /* 0x000000220c38723c */ /* 0x000fe2000000181c */
[----:B------:R-:W-:Y:S07]  /*eba0*/  LDSM.16.M88.4 R32, [R172+0x5800] ;  /* 0x00580000ac20783b */ /* 0x000fee0000000200 */
[----:B--2---:R-:W-:Y:S01]  /*ebb0*/  HMMA.16816.F32 R28, R8, R76, R4 ;  /* 0x0000004c081c723c */ /* 0x004fe20000001804 */
[----:B------:R-:W1:Y:S01]  /*ebc0*/  LDSM.16.M88.4 R4, [R178+0x8000] ;  /* 0x00800000b204783b */ /* 0x000e620000000200 */
[----:B------:R-:W-:-:S06]  /*ebd0*/  DEPBAR.LE SB0, 0x0 ;  /* 0x000080000000791a */ /* 0x000fcc0000000000 */
[C---:B----4-:R-:W-:Y:S08]  /*ebe0*/  HMMA.16816.F32 R52, R8.reuse, R24, R20 ;  /* 0x000000180834723c */ /* 0x050ff00000001814 */
[C---:B------:R-:W-:Y:S08]  /*ebf0*/  HMMA.16816.F32 R48, R8.reuse, R26, R16 ;  /* 0x0000001a0830723c */ /* 0x040ff00000001810 */
[C---:B------:R-:W-:Y:S08]  /*ec00*/  HMMA.16816.F32 R24, R8.reuse, R78, R68 ;  /* 0x0000004e0818723c */ /* 0x040ff00000001844 */
[C---:B------:R-:W-:Y:S08]  /*ec10*/  HMMA.16816.F32 R20, R8.reuse, R80, R72 ;  /* 0x000000500814723c */ /* 0x040ff00000001848 */
[C---:B------:R-:W-:Y:S08]  /*ec20*/  HMMA.16816.F32 R16, R8.reuse, R82, R64 ;  /* 0x000000520810723c */ /* 0x040ff00000001840 */
[C---:B---3--:R-:W-:Y:S08]  /*ec30*/  HMMA.16816.F32 R12, R8.reuse, R84, R60 ;  /* 0x00000054080c723c */ /* 0x048ff0000000183c */
        /* <DEDUP_REMOVED lines=12> */
[----:B------:R-:W-:Y:S01]  /*ed00*/  ISETP.NE.AND P2, PT, R96, 0x1, PT ;  /* 0x000000016000780c */ /* 0x000fe20003f45270 */
[----:B------:R-:W-:Y:S01]  /*ed10*/  IMAD R2, R94, 0x40, R235 ;  /* 0x000000405e027824 */ /* 0x000fe200078e02eb */
[----:B------:R-:W-:Y:S01]  /*ed20*/  ISETP.GT.AND P0, PT, R213, 0x3f, PT ;  /* 0x0000003fd500780c */ /* 0x000fe20003f04270 */
[----:B------:R-:W-:-:S03]  /*ed30*/  IMAD.MOV.U32 R194, RZ, RZ, RZ ;  /* 0x000000ffffc27224 */ /* 0x000fc600078e00ff */
[----:B------:R-:W-:-:S05]  /*ed40*/  IADD3 R2, R2, -0x40, R213 ;  /* 0xffffffc002027810 */ /* 0x000fca0007ffe0d5 */
[----:B------:R-:W-:Y:S02]  /*ed50*/  IMAD.MOV.U32 R0, RZ, RZ, R2 ;  /* 0x000000ffff007224 */ /* 0x000fe400078e0002 */
[----:B------:R-:W-:-:S05]  /*ed60*/  @P2 IMAD.HI.U32 R3, R2, c[0x0][0x2bc], RZ ;  /* 0x0000af0002032a27 */ /* 0x000fca00078e00ff */
[----:B------:R-:W-:-:S04]  /*ed70*/  @P2 SHF.R.U32.HI R0, RZ, c[0x0][0x2c0], R3 ;  /* 0x0000b000ff002a19 */ /* 0x000fc80000011603 */
[----:B------:R-:W-:-:S04]  /*ed80*/  @!P0 IADD3 R3, P1, R0, R232, RZ ;  /* 0x000000e800038210 */ /* 0x000fc80007f3e0ff */
[----:B------:R-:W-:Y:S02]  /*ed90*/  @!P0 LEA.HI.X.SX32 R5, R0, R234, 0x1, P1 ;  /* 0x000000ea00058211 */ /* 0x000fe400008f0eff */
[----:B------:R-:W-:-:S04]  /*eda0*/  @!P0 LEA R4, P1, R3, c[0x0][0x2a0], 0x2 ;  /* 0x0000a80003048a11 */ /* 0x000fc800078210ff */
[----:B------:R-:W-:-:S05]  /*edb0*/  @!P0 LEA.HI.X R5, R3, c[0x0][0x2a4], R5, 0x2, P1 ;  /* 0x0000a90003058a11 */ /* 0x000fca00008f1405 */
[----:B------:R-:W2:Y:S01]  /*edc0*/  @!P0 LDG.E R194, [R4.64] ;  /* 0x0000000a04c28981 */ /* 0x000ea2000c1e1900 */
[----:B------:R-:W-:-:S04]  /*edd0*/  IMAD.MOV R0, RZ, RZ, -R0 ;  /* 0x000000ffff007224 */ /* 0x000fc800078e0a00 */
        /* <DEDUP_REMOVED lines=16> */
.L_x_346:
        /* <DEDUP_REMOVED lines=10> */
[----:B------:R3:W-:Y:S04]  /*ef80*/  LDGSTS.E.BYPASS.LTC128B.128 [R192+0x6100], [R2.64], !P6 ;  /* 0x0610000002c07fae */ /* 0x0007e8000f101d4a */
[----:B------:R3:W-:Y:S04]  /*ef90*/  LDGSTS.E.BYPASS.LTC128B.128 [R192+0x8100], [R8.64], !P4 ;  /* 0x0810000008c07fae */ /* 0x0007e8000e101d4a */
[----:B------:R4:W1:Y:S04]  /*efa0*/  SHFL.IDX PT, R4, R5, 0x1, 0x181f ;  /* 0x00381f0005047f89 */ /* 0x00086800000e0000 */
[----:B------:R5:W-:Y:S01]  /*efb0*/  LDGSTS.E.BYPASS.LTC128B.128 [R192+0xa100], [R6.64], !P5 ;  /* 0x0a10000006c07fae */ /* 0x000be2000e901d4a */
[----:B-1--4-:R-:W-:Y:S01]  /*efc0*/  SEL R5, RZ, 0x10, P6 ;  /* 0x00000010ff057807 */ /* 0x012fe20003000000 */
[----:B-----5:R-:W-:Y:S01]  /*efd0*/  IMAD.MOV.U32 R7, RZ, RZ, R95 ;  /* 0x000000ffff077224 */ /* 0x020fe200078e005f */
[----:B------:R-:W-:-:S02]  /*efe0*/  SEL R6, RZ, 0x10, P4 ;  /* 0x00000010ff067807 */ /* 0x000fc40002000000 */
.L_x_347:
[----:B--23--:R-:W-:Y:S02]  /*eff0*/  IADD3 R3, -R5, 0x10, RZ ;  /* 0x0000001005037810 */ /* 0x00cfe40007ffe1ff */
[----:B------:R-:W-:-:S02]  /*f000*/  IADD3 R2, -R6, 0x10, RZ ;  /* 0x0000001006027810 */ /* 0x000fc40007ffe1ff */
[----:B------:R-:W-:Y:S02]  /*f010*/  LOP3.LUT R3, R3, 0xf, RZ, 0xc0, !PT ;  /* 0x0000000f03037812 */ /* 0x000fe400078ec0ff */
[----:B------:R-:W-:Y:S02]  /*f020*/  ISETP.NE.U32.AND P5, PT, R5, RZ, PT ;  /* 0x000000ff0500720c */ /* 0x000fe40003fa5070 */
[----:B------:R-:W-:Y:S02]  /*f030*/  LOP3.LUT R2, R2, 0xf, RZ, 0xc0, !PT ;  /* 0x0000000f02027812 */ /* 0x000fe400078ec0ff */
[----:B------:R-:W-:Y:S02]  /*f040*/  IADD3 R8, P3, P2, R3, R0, R88 ;  /* 0x0000000003087210 */ /* 0x000fe40007a7e058 */
[----:B------:R-:W-:Y:S02]  /*f050*/  IADD3 R5, -R7, 0x10, RZ ;  /* 0x0000001007057810 */ /* 0x000fe40007ffe1ff */
[----:B------:R-:W-:-:S02]  /*f060*/  ISETP.NE.U32.AND P4, PT, R6, RZ, PT ;  /* 0x000000ff0600720c */ /* 0x000fc40003f85070 */
[----:B------:R-:W-:Y:S02]  /*f070*/  IADD3 R6, P1, P0, R2, R0, R89 ;  /* 0x0000000002067210 */ /* 0x000fe4000783e059 */
[-C--:B------:R-:W-:Y:S02]  /*f080*/  IADD3.X R9, RZ, R4.reuse, R90, P3, P2 ;  /* 0x00000004ff097210 */ /* 0x080fe40001fe445a */
[----:B------:R-:W-:Y:S02]  /*f090*/  LOP3.LUT R2, R5, 0xf, RZ, 0xc0, !PT ;  /* 0x0000000f05027812 */ /* 0x000fe400078ec0ff */
[----:B------:R-:W-:Y:S01]  /*f0a0*/  ISETP.NE.U32.AND P2, PT, R7, RZ, PT ;  /* 0x000000ff0700720c */ /* 0x000fe20003f45070 */
[----:B------:R-:W-:Y:S01]  /*f0b0*/  @!PT LDS RZ, [RZ] ;  /* 0x00000000fffff984 */ /* 0x000fe20000000800 */
[----:B------:R-:W-:Y:S01]  /*f0c0*/  @!PT LDS RZ, [RZ] ;  /* 0x00000000fffff984 */ /* 0x000fe20000000800 */
[----:B------:R-:W-:Y:S01]  /*f0d0*/  @!PT LDS RZ, [RZ] ;  /* 0x00000000fffff984 */ /* 0x000fe20000000800 */
[----:B------:R1:W-:Y:S01]  /*f0e0*/  LDGSTS.E.BYPASS.LTC128B.128.ZFILL [R192+0x7100], [R8.64], P5 ;  /* 0x0710000008c07fae */ /* 0x0003e2000a941d4a */
[----:B------:R-:W-:Y:S02]  /*f0f0*/  IADD3.X R7, RZ, R4, R91, P1, P0 ;  /* 0x00000004ff077210 */ /* 0x000fe40000fe045b */
[----:B------:R-:W-:-:S03]  /*f100*/  IADD3 R2, P1, P0, R2, R0, R92 ;  /* 0x0000000002027210 */ /* 0x000fc6000783e05c */
[----:B------:R1:W-:Y:S01]  /*f110*/  LDGSTS.E.BYPASS.LTC128B.128.ZFILL [R192+0x9100], [R6.64], P4 ;  /* 0x0910000006c07fae */ /* 0x0003e2000a141d4a */
[----:B------:R-:W-:-:S05]  /*f120*/  IADD3.X R3, RZ, R4, R93, P1, P0 ;  /* 0x00000004ff037210 */ /* 0x000fca0000fe045d */
[----:B------:R1:W-:Y:S04]  /*f130*/  LDGSTS.E.BYPASS.LTC128B.128.ZFILL [R192+0xb100], [R2.64], P2 ;  /* 0x0b10000002c07fae */ /* 0x0003e80009141d4a */
.L_x_264:
[----:B------:R-:W-:Y:S05]  /*f140*/  BSYNC B0 ;  /* 0x0000000000007941 */ /* 0x000fea0003800000 */
.L_x_263:
[----:B------:R-:W-:Y:S01]  /*f150*/  IMAD.IADD R0, R127, 0x1, -R248 ;  /* 0x000000017f007824 */ /* 0x000fe200078e0af8 */
[----:B------:R-:W0:Y:S04]  /*f160*/  LDGDEPBAR ;  /* 0x00000000000079af */ /* 0x000e280000000000 */
[C---:B------:R-:W-:Y:S02]  /*f170*/  ISETP.GT.AND P3, PT, R0.reuse, RZ, PT ;  /* 0x000000ff0000720c */ /* 0x040fe40003f64270 */
[C---:B------:R-:W-:Y:S02]  /*f180*/  ISETP.GT.AND P2, PT, R0.reuse, 0x1, PT ;  /* 0x000000010000780c */ /* 0x040fe40003f44270 */
[----:B------:R-:W-:Y:S02]  /*f190*/  ISETP.GT.AND P1, PT, R0, 0x8, PT ;  /* 0x000000080000780c */ /* 0x000fe40003f24270 */
[----:B-1----:R-:W-:-:S02]  /*f1a0*/  FSEL R6, R52, -INF , P3 ;  /* 0xff80000034067808 */ /* 0x002fc40001800000 */
[----:B------:R-:W-:Y:S02]  /*f1b0*/  FSEL R7, R53, -INF , P2 ;  /* 0xff80000035077808 */ /* 0x000fe40001000000 */
[----:B------:R-:W-:Y:S02]  /*f1c0*/  FSEL R10, R54, -INF , P3 ;  /* 0xff800000360a7808 */ /* 0x000fe40001800000 */
[----:B------:R-:W-:Y:S02]  /*f1d0*/  FSEL R12, R55, -INF , P2 ;  /* 0xff800000370c7808 */ /* 0x000fe40001000000 */
[----:B------:R-:W-:Y:S02]  /*f1e0*/  ISETP.GT.AND P0, PT, R0, 0x9, PT ;  /* 0x000000090000780c */ /* 0x000fe40003f04270 */
[----:B------:R-:W-:Y:S02]  /*f1f0*/  FSEL R8, R48, -INF , P1 ;  /* 0xff80000030087808 */ /* 0x000fe40000800000 */
[----:B------:R-:W-:-:S02]  /*f200*/  FMNMX.FTZ R2, R6, R7, !PT ;  /* 0x0000000706027209 */ /* 0x000fc40007810000 */
[----:B------:R-:W-:Y:S02]  /*f210*/  FSEL R13, R50, -INF , P1 ;  /* 0xff800000320d7808 */ /* 0x000fe40000800000 */
[----:B------:R-:W-:Y:S02]  /*f220*/  FMNMX.FTZ R3, R10, R12, !PT ;  /* 0x0000000c0a037209 */ /* 0x000fe40007810000 */
[----:B------:R-:W-:Y:S02]  /*f230*/  FSEL R9, R49, -INF , P0 ;  /* 0xff80000031097808 */ /* 0x000fe40000000000 */
[----:B------:R-:W-:Y:S02]  /*f240*/  ISETP.GT.AND P3, PT, R0, 0x10, PT ;  /* 0x000000100000780c */ /* 0x000fe40003f64270 */
        /* <DEDUP_REMOVED lines=8> */
[C---:B------:R-:W-:Y:S02]  /*f2d0*/  ISETP.GT.AND P1, PT, R0.reuse, 0x18, PT ;  /* 0x000000180000780c */ /* 0x040fe40003f24270 */
[----:B------:R-:W-:Y:S02]  /*f2e0*/  FSEL R15, R29, -INF , P2 ;  /* 0xff8000001d0f7808 */ /* 0x000fe40001000000 */
[----:B------:R-:W-:Y:S02]  /*f2f0*/  FMNMX.FTZ R2, R11, R2, !PT ;  /* 0x000000020b027209 */ /* 0x000fe40007810000 */
[----:B------:R-:W-:Y:S02]  /*f300*/  FSEL R20, R31, -INF , P2 ;  /* 0xff8000001f147808 */ /* 0x000fe40001000000 */
[----:B------:R-:W-:Y:S02]  /*f310*/  FMNMX.FTZ R3, R19, R3, !PT ;  /* 0x0000000313037209 */ /* 0x000fe40007810000 */
        /* <DEDUP_REMOVED lines=15> */
[----:B------:R-:W-:Y:S02]  /*f410*/  FSEL R82, R43, -INF , P0 ;  /* 0xff8000002b527808 */ /* 0x000fe40000000000 */
[----:B------:R-:W-:Y:S02]  /*f420*/  FSEL R74, R41, -INF , P0 ;  /* 0xff800000294a7808 */ /* 0x000fe40000000000 */
[C---:B------:R-:W-:Y:S02]  /*f430*/  ISETP.GT.AND P5, PT, R0.reuse, 0x28, PT ;  /* 0x000000280000780c */ /* 0x040fe40003fa4270 */
        /* <DEDUP_REMOVED lines=31> */
[----:B------:R-:W-:Y:S02]  /*f630*/  FMNMX.FTZ R4, R68, R0, !PT ;  /* 0x0000000044047209 */ /* 0x000fe40007810000 */
[----:B------:R-:W-:Y:S01]  /*f640*/  FMNMX.FTZ R5, R76, R2, !PT ;  /* 0x000000024c057209 */ /* 0x000fe20007810000 */
[----:B------:R-:W-:Y:S05]  /*f650*/  BRA.DIV ~URZ, `(.L_x_267) ;  /* 0x000093b27f007947 */ /* 0x000fea000b800000 */
[----:B------:R-:W1:Y:S04]  /*f660*/  SHFL.BFLY PT, R0, R4, 0x2, 0x1f ;  /* 0x0c401f0004007f89 */ /* 0x000e6800000e0000 */
[----:B------:R-:W2:Y:S01]  /*f670*/  SHFL.BFLY PT, R3, R5, 0x2, 0x1f ;  /* 0x0c401f0005037f89 */ /* 0x000ea200000e0000 */
[----:B-1----:R-:W-:Y:S02]  /*f680*/  FMNMX.FTZ R0, R4, R0, !PT ;  /* 0x0000000004007209 */ /* 0x002fe40007810000 */
[----:B--2---:R-:W-:-:S03]  /*f690*/  FMNMX.FTZ R4, R5, R3, !PT ;  /* 0x0000000305047209 */ /* 0x004fc60007810000 */
[----:B------:R-:W1:Y:S04]  /*f6a0*/  SHFL.BFLY PT, R2, R0, 0x1, 0x1f ;  /* 0x0c201f0000027f89 */ /* 0x000e6800000e0000 */
[----:B------:R2:W3:Y:S01]  /*f6b0*/  SHFL.BFLY PT, R3, R4, 0x1, 0x1f ;  /* 0x0c201f0004037f89 */ /* 0x0004e200000e0000 */
[----:B-1----:R-:W-:-:S05]  /*f6c0*/  FMNMX.FTZ R101, R0, R2, !PT ;  /* 0x0000000200657209 */ /* 0x002fca0007810000 */
.L_x_348:
[C---:B------:R-:W-:Y:S01]  /*f6d0*/  FMUL.FTZ R2, R101.reuse, c[0x0][0x2d0] ;  /* 0x0000b40065027a20 */ /* 0x040fe20000410000 */
[----:B------:R-:W-:Y:S01]  /*f6e0*/  FSETP.NEU.FTZ.AND P0, PT, R101, -INF , PT ;  /* 0xff8000006500780b */ /* 0x000fe20003f1d000 */
[----:B------:R-:W-:Y:S01]  /*f6f0*/  WARPSYNC 0xffffffff ;  /* 0xffffffff00007948 */ /* 0x000fe20003800000 */
[----:B---3--:R-:W-:Y:S01]  /*f700*/  FMNMX.FTZ R16, R3, R4, !PT ;  /* 0x0000000403107209 */ /* 0x008fe20007810000 */
[----:B------:R-:W-:Y:S01]  /*f710*/  LDSM.16.MT88.4 R32, [R147+0x800] ;  /* 0x000800009320783b */ /* 0x000fe20000004200 */
[----:B------:R-:W-:-:S02]  /*f720*/  FSEL R2, R2, RZ, P0 ;  /* 0x000000ff02027208 */ /* 0x000fc40000000000 */
[----:B------:R-:W-:Y:S01]  /*f730*/  FSETP.NEU.FTZ.AND P0, PT, R16, -INF , PT ;  /* 0xff8000001000780b */ /* 0x000fe20003f1d000 */
[----:B------:R-:W-:Y:S02]  /*f740*/  LDSM.16.MT88.4 R40, [R173] ;  /* 0x00000000ad28783b */ /* 0x000fe40000004200 */
[--C-:B------:R-:W-:Y:S02]  /*f750*/  FFMA.FTZ R0, R6, c[0x0][0x2d0], -R2.reuse ;  /* 0x0000b40006007a23 */ /* 0x100fe40000010802 */
[--C-:B------:R-:W-:Y:S01]  /*f760*/  FFMA.FTZ R3, R9, c[0x0][0x2d0], -R2.reuse ;  /* 0x0000b40009037a23 */ /* 0x100fe20000010802 */
[----:B------:R-:W-:Y:S01]  /*f770*/  LDSM.16.MT88.4 R48, [R174] ;  /* 0x00000000ae30783b */ /* 0x000fe20000004200 */
        /* <DEDUP_REMOVED lines=8> */
[----:B------:R2:W4:Y:S01]  /*f800*/  MUFU.EX2 R84, R0 ;  /* 0x0000000000547308 */ /* 0x0005220000000800 */
[----:B---3--:R-:W-:-:S07]  /*f810*/  FFMA.FTZ R3, R11, c[0x0][0x2d0], -R2 ;  /* 0x0000b4000b037a23 */ /* 0x008fce0000010802 */
[----:B------:R-:W-:Y:S01]  /*f820*/  MUFU.EX2 R95, R3 ;  /* 0x00000003005f7308 */ /* 0x000fe20000000800 */
[----:B--2---:R-:W-:-:S07]  /*f830*/  FFMA.FTZ R0, R8, c[0x0][0x2d0], -R2 ;  /* 0x0000b40008007a23 */ /* 0x004fce0000010802 */
[----:B------:R2:W-:Y:S02]  /*f840*/  MUFU.EX2 R88, R0 ;  /* 0x0000000000587308 */ /* 0x0005e40000000800 */
[----:B--2---:R-:W-:-:S05]  /*f850*/  FMUL.FTZ R0, R16, c[0x0][0x2d0] ;  /* 0x0000b40010007a20 */ /* 0x004fca0000410000 */
[----:B------:R-:W-:-:S05]  /*f860*/  FSEL R0, R0, RZ, P0 ;  /* 0x000000ff00007208 */ /* 0x000fca0000000000 */
[--C-:B------:R-:W-:Y:S02]  /*f870*/  FFMA.FTZ R3, R10, c[0x0][0x2d0], -R0.reuse ;  /* 0x0000b4000a037a23 */ /* 0x100fe40000010800 */
[----:B------:R-:W2:Y:S02]  /*f880*/  LDSM.16.MT88.4 R8, [R146] ;  /* 0x000000009208783b */ /* 0x000ea40000004200 */
[----:B------:R3:W-:Y:S02]  /*f890*/  MUFU.EX2 R87, R3 ;  /* 0x0000000300577308 */ /* 0x0007e40000000800 */
[----:B---3--:R-:W-:Y:S01]  /*f8a0*/  FFMA.FTZ R3, R12, c[0x0][0x2d0], -R0 ;  /* 0x0000b4000c037a23 */ /* 0x008fe20000010800 */
[----:B----4-:R-:W-:-:S05]  /*f8b0*/  F2FP.PACK_AB R12, R84, R86 ;  /* 0x00000056540c723e */ /* 0x010fca00000000ff */
[----:B------:R3:W4:Y:S02]  /*f8c0*/  MUFU.EX2 R85, R3 ;  /* 0x0000000300557308 */ /* 0x0007240000000800 */
[----:B---3--:R-:W-:Y:S01]  /*f8d0*/  FFMA.FTZ R3, R13, c[0x0][0x2d0], -R0 ;  /* 0x0000b4000d037a23 */ /* 0x008fe20000010800 */
[----:B----4-:R-:W-:-:S05]  /*f8e0*/  F2FP.PACK_AB R13, R85, R87 ;  /* 0x00000057550d723e */ /* 0x010fca00000000ff */
[----:B------:R3:W-:Y:S02]  /*f8f0*/  MUFU.EX2 R89, R3 ;  /* 0x0000000300597308 */ /* 0x0007e40000000800 */
[----:B---3--:R-:W-:Y:S01]  /*f900*/  FFMA.FTZ R3, R14, c[0x0][0x2d0], -R0 ;  /* 0x0000b4000e037a23 */ /* 0x008fe20000010800 */
[----:B------:R-:W-:-:S05]  /*f910*/  F2FP.PACK_AB R14, R90, R88 ;  /* 0x000000585a0e723e */ /* 0x000fca00000000ff */
[----:B------:R3:W4:Y:S02]  /*f920*/  MUFU.EX2 R92, R3 ;  /* 0x00000003005c7308 */ /* 0x0007240000000800 */
[----:B---3--:R-:W-:Y:S01]  /*f930*/  FFMA.FTZ R3, R15, c[0x0][0x2d0], -R2 ;  /* 0x0000b4000f037a23 */ /* 0x008fe20000010802 */
[----:B----4-:R-:W-:-:S05]  /*f940*/  F2FP.PACK_AB R15, R92, R89 ;  /* 0x000000595c0f723e */ /* 0x010fca00000000ff */
[----:B------:R3:W4:Y:S02]  /*f950*/  MUFU.EX2 R93, R3 ;  /* 0x00000003005d7308 */ /* 0x0007240000000800 */
[C---:B-1----:R-:W-:Y:S08]  /*f960*/  HMMA.16816.F32 R24, R12.reuse, R4, RZ ;  /* 0x000000040c18723c */ /* 0x042ff000000018ff */
[----:B--2---:R-:W-:Y:S01]  /*f970*/  HMMA.16816.F32 R44, R12, R8, RZ ;  /* 0x000000080c2c723c */ /* 0x004fe200000018ff */
[----:B---3--:R-:W-:-:S02]  /*f980*/  FFMA.FTZ R3, R17, c[0x0][0x2d0], -R2 ;  /* 0x0000b40011037a23 */ /* 0x008fc40000010802 */
[----:B------:R-:W-:-:S04]  /*f990*/  FADD.FTZ R17, R87, R85 ;  /* 0x0000005557117221 */ /* 0x000fc80000010000 */
[----:B----4-:R-:W-:Y:S01]  /*f9a0*/  F2FP.PACK_AB R8, R93, R95 ;  /* 0x0000005f5d08723e */ /* 0x010fe200000000ff */
[----:B------:R1:W-:Y:S01]  /*f9b0*/  MUFU.EX2 R96, R3 ;  /* 0x0000000300607308 */ /* 0x0003e20000000800 */
[----:B------:R-:W-:Y:S01]  /*f9c0*/  HMMA.16816.F32 R28, R12, R10, RZ ;  /* 0x0000000a0c1c723c */ /* 0x000fe200000018ff */
[----:B------:R-:W-:Y:S02]  /*f9d0*/  FADD.FTZ R17, R89, R17 ;  /* 0x0000001159117221 */ /* 0x000fe40000010000 */
[--C-:B-1----:R-:W-:Y:S02]  /*f9e0*/  FFMA.FTZ R3, R18, c[0x0][0x2d0], -R2.reuse ;  /* 0x0000b40012037a23 */ /* 0x102fe40000010802 */
[----:B------:R-:W-:Y:S02]  /*f9f0*/  FFMA.FTZ R18, R73, c[0x0][0x2d0], -R2 ;  /* 0x0000b40049127a23 */ /* 0x000fe40000010802 */
[----:B------:R1:W2:Y:S02]  /*fa00*/  MUFU.EX2 R99, R3 ;  /* 0x0000000300637308 */ /* 0x0002a40000000800 */
[----:B-1----:R-:W-:Y:S01]  /*fa10*/  FFMA.FTZ R3, R19, c[0x0][0x2d0], -R0 ;  /* 0x0000b40013037a23 */ /* 0x002fe20000010800 */
[----:B--2---:R-:W-:Y:S01]  /*fa20*/  F2FP.PACK_AB R10, R99, R96 ;  /* 0x00000060630a723e */ /* 0x004fe200000000ff */
[----:B------:R-:W-:-:S04]  /*fa30*/  FFMA.FTZ R19, R74, c[0x0][0x2d0], -R2 ;  /* 0x0000b4004a137a23 */ /* 0x000fc80000010802 */
[----:B------:R1:W-:Y:S02]  /*fa40*/  MUFU.EX2 R94, R3 ;  /* 0x00000003005e7308 */ /* 0x0003e40000000800 */
[----:B-1----:R-:W-:-:S06]  /*fa50*/  FFMA.FTZ R3, R20, c[0x0][0x2d0], -R0 ;  /* 0x0000b40014037a23 */ /* 0x002fcc0000010800 */
[----:B------:R1:W2:Y:S02]  /*fa60*/  MUFU.EX2 R97, R3 ;  /* 0x0000000300617308 */ /* 0x0002a40000000800 */
[--C-:B-1----:R-:W-:Y:S01]  /*fa70*/  FFMA.FTZ R3, R21, c[0x0][0x2d0], -R0.reuse ;  /* 0x0000b40015037a23 */ /* 0x102fe20000010800 */
[----:B--2---:R-:W-:Y:S01]  /*fa80*/  F2FP.PACK_AB R9, R97, R94 ;  /* 0x0000005e6109723e */ /* 0x004fe200000000ff */
[C---:B------:R-:W-:Y:S04]  /*fa90*/  HMMA.16816.F32 R20, R12.reuse, R6, RZ ;  /* 0x000000060c14723c */ /* 0x040fe800000018ff */
[----:B------:R1:W-:Y:S04]  /*faa0*/  MUFU.EX2 R98, R3 ;  /* 0x0000000300627308 */ /* 0x0003e80000000800 */
[----:B------:R-:W-:Y:S01]  /*fab0*/  HMMA.16816.F32 R4, R12, R48, RZ ;  /* 0x000000300c04723c */ /* 0x000fe200000018ff */
[----:B-1----:R-:W-:-:S02]  /*fac0*/  FFMA.FTZ R3, R52, c[0x0][0x2d0], -R0 ;  /* 0x0000b40034037a23 */ /* 0x002fc40000010800 */
[----:B------:R-:W1:Y:S02]  /*fad0*/  LDSM.16.MT88.4 R52, [R173+0x800] ;  /* 0x00080000ad34783b */ /* 0x000e640000004200 */
[----:B------:R-:W2:Y:S02]  /*fae0*/  MUFU.EX2 R100, R3 ;  /* 0x0000000300647308 */ /* 0x000ea40000000800 */
[----:B--2---:R-:W-:Y:S01]  /*faf0*/  F2FP.PACK_AB R11, R100, R98 ;  /* 0x00000062640b723e */ /* 0x004fe200000000ff */
[----:B------:R-:W-:-:S04]  /*fb00*/  FADD.FTZ R3, R86, R84 ;  /* 0x0000005456037221 */ /* 0x000fc80000010000 */
[----:B------:R-:W-:Y:S02]  /*fb10*/  FADD.FTZ R3, R88, R3 ;  /* 0x0000000358037221 */ /* 0x000fe40000010000 */
[----:B------:R-:W-:Y:S02]  /*fb20*/  HMMA.16816.F32 R164, R8, R32, R24 ;  /* 0x0000002008a4723c */ /* 0x000fe40000001818 */
[----:B------:R-:W-:-:S04]  /*fb30*/  FADD.FTZ R3, R90, R3 ;  /* 0x000000035a037221 */ /* 0x000fc80000010000 */
[----:B------:R-:W-:Y:S02]  /*fb40*/  FADD.FTZ R3, R95, R3 ;  /* 0x000000035f037221 */ /* 0x000fe40000010000 */
[----:B------:R-:W-:Y:S01]  /*fb50*/  HMMA.16816.F32 R120, R8, R34, R20 ;  /* 0x000000220878723c */ /* 0x000fe20000001814 */
[----:B------:R-:W-:Y:S01]  /*fb60*/  LDSM.16.MT88.4 R32, [R147+0x2800] ;  /* 0x002800009320783b */ /* 0x000fe20000004200 */
[----:B------:R-:W-:-:S06]  /*fb70*/  FADD.FTZ R3, R93, R3 ;  /* 0x000000035d037221 */ /* 0x000fcc0000010000 */
[C---:B------:R-:W-:Y:S08]  /*fb80*/  HMMA.16816.F32 R24, R12.reuse, R40, RZ ;  /* 0x000000280c18723c */ /* 0x040ff000000018ff */
[----:B------:R-:W-:Y:S01]  /*fb90*/  HMMA.16816.F32 R20, R12, R42, RZ ;  /* 0x0000002a0c14723c */ /* 0x000fe200000018ff */
[----:B------:R-:W2:Y:S07]  /*fba0*/  LDSM.16.MT88.4 R40, [R147+0x2000] ;  /* 0x002000009328783b */ /* 0x000eae0000004200 */
[C---:B------:R-:W-:Y:S01]  /*fbb0*/  HMMA.16816.F32 R136, R8.reuse, R36, R44 ;  /* 0x000000240888723c */ /* 0x040fe2000000182c */
[----:B------:R-:W3:Y:S07]  /*fbc0*/  LDSM.16.MT88.4 R44, [R174+0x2000] ;  /* 0x00200000ae2c783b */ /* 0x000eee0000004200 */
[----:B------:R-:W-:Y:S08]  /*fbd0*/  HMMA.16816.F32 R160, R8, R56, R4 ;  /* 0x0000003808a0723c */ /* 0x000ff00000001804 */
[----:B------:R-:W-:Y:S08]  /*fbe0*/  HMMA.16816.F32 R4, R12, R60, RZ ;  /* 0x0000003c0c04723c */ /* 0x000ff000000018ff */
[----:B------:R-:W-:Y:S01]  /*fbf0*/  HMMA.16816.F32 R128, R8, R38, R28 ;  /* 0x000000260880723c */ /* 0x000fe2000000181c */
[----:B------:R-:W4:Y:S07]  /*fc00*/  LDSM.16.MT88.4 R36, [R174+0x2800] ;  /* 0x00280000ae24783b */ /* 0x000f2e0000004200 */
[----:B------:R-:W-:Y:S08]  /*fc10*/  HMMA.16816.F32 R28, R12, R50, RZ ;  /* 0x000000320c1c723c */ /* 0x000ff000000018ff */
[C---:B-1----:R-:W-:Y:S08]  /*fc20*/  HMMA.16816.F32 R156, R8.reuse, R52, R24 ;  /* 0x00000034089c723c */ /* 0x042ff00000001818 */
[----:B------:R-:W-:Y:S08]  /*fc30*/  HMMA.16816.F32 R132, R8, R54, R20 ;  /* 0x000000360884723c */ /* 0x000ff00000001814 */
[C---:B--2---:R-:W-:Y:S08]  /*fc40*/  HMMA.16816.F32 R24, R12.reuse, R40, RZ ;  /* 0x000000280c18723c */ /* 0x044ff000000018ff */
[----:B------:R-:W-:Y:S01]  /*fc50*/  HMMA.16816.F32 R20, R12, R42, RZ ;  /* 0x0000002a0c14723c */ /* 0x000fe200000018ff */
[----:B------:R-:W1:Y:S07]  /*fc60*/  LDSM.16.MT88.4 R40, [R173+0x2000] ;  /* 0x00200000ad28783b */ /* 0x000e6e0000004200 */
[----:B------:R-:W-:Y:S08]  /*fc70*/  HMMA.16816.F32 R152, R8, R64, R4 ;  /* 0x000000400898723c */ /* 0x000ff00000001804 */
[----:B---3--:R-:W-:Y:S08]  /*fc80*/  HMMA.16816.F32 R4, R12, R44, RZ ;  /* 0x0000002c0c04723c */ /* 0x008ff000000018ff */
[C---:B------:R-:W-:Y:S08]  /*fc90*/  HMMA.16816.F32 R112, R8.reuse, R58, R28 ;  /* 0x0000003a0870723c */ /* 0x040ff0000000181c */
[----:B------:R-:W-:Y:S01]  /*fca0*/  HMMA.16816.F32 R56, R8, R32, R24 ;  /* 0x000000200838723c */ /* 0x000fe20000001818 */
[----:B------:R-:W2:Y:S06]  /*fcb0*/  LDSM.16.MT88.4 R24, [R173+0x2800] ;  /* 0x00280000ad18783b */ /* 0x000eac0000004200 */
[--C-:B------:R-:W-:Y:S01]  /*fcc0*/  FFMA.FTZ R32, R78, c[0x0][0x2d0], -R0.reuse ;  /* 0x0000b4004e207a23 */ /* 0x100fe20000010800 */
[----:B------:R-:W-:Y:S01]  /*fcd0*/  HMMA.16816.F32 R28, R12, R62, RZ ;  /* 0x0000003e0c1c723c */ /* 0x000fe200000018ff */
[----:B------:R-:W-:-:S07]  /*fce0*/  FFMA.FTZ R33, R76, c[0x0][0x2d0], -R0 ;  /* 0x0000b4004c217a23 */ /* 0x000fce0000010800 */
[----:B----4-:R-:W-:Y:S07]  /*fcf0*/  HMMA.16816.F32 R124, R8, R36, R4 ;  /* 0x00000024087c723c */ /* 0x010fee0000001804 */
[--C-:B------:R-:W-:Y:S01]  /*fd00*/  FFMA.FTZ R36, R69, c[0x0][0x2d0], -R2.reuse ;  /* 0x0000b40045247a23 */ /* 0x100fe20000010802 */
[----:B-1----:R-:W-:Y:S08]  /*fd10*/  HMMA.16816.F32 R4, R12, R40, RZ ;  /* 0x000000280c04723c */ /* 0x002ff000000018ff */
[C---:B------:R-:W-:Y:S07]  /*fd20*/  HMMA.16816.F32 R60, R8.reuse, R34, R20 ;  /* 0x00000022083c723c */ /* 0x040fee0000001814 */
[----:B------:R-:W-:Y:S01]  /*fd30*/  FFMA.FTZ R35, R68, c[0x0][0x2d0], -R2 ;  /* 0x0000b40044237a23 */ /* 0x000fe20000010802 */
[----:B------:R-:W-:Y:S01]  /*fd40*/  HMMA.16816.F32 R52, R8, R66, R28 ;  /* 0x000000420834723c */ /* 0x000fe2000000181c */
[----:B------:R-:W1:Y:S01]  /*fd50*/  LDSM.16.MT88.4 R28, [R146+0x4000] ;  /* 0x00400000921c783b */ /* 0x000e620000004200 */
[----:B------:R-:W-:-:S06]  /*fd60*/  FFMA.FTZ R34, R77, c[0x0][0x2d0], -R0 ;  /* 0x0000b4004d227a23 */ /* 0x000fcc0000010800 */
[----:B------:R-:W-:Y:S08]  /*fd70*/  HMMA.16816.F32 R20, R12, R46, RZ ;  /* 0x0000002e0c14723c */ /* 0x000ff000000018ff */
[----:B--2---:R-:W-:Y:S08]  /*fd80*/  HMMA.16816.F32 R116, R8, R24, R4 ;  /* 0x000000180874723c */ /* 0x004ff00000001804 */
[----:B------:R-:W-:Y:S08]  /*fd90*/  HMMA.16816.F32 R4, R12, R42, RZ ;  /* 0x0000002a0c04723c */ /* 0x000ff000000018ff */
[C---:B------:R-:W-:Y:S01]  /*fda0*/  HMMA.16816.F32 R108, R8.reuse, R38, R20 ;  /* 0x00000026086c723c */ /* 0x040fe20000001814 */
[----:B------:R-:W2:Y:S11]  /*fdb0*/  LDSM.16.MT88.4 R20, [R146+0x4800] ;  /* 0x004800009214783b */ /* 0x000eb60000004200 */
[----:B------:R-:W-:Y:S04]  /*fdc0*/  @!UPT UIADD3 URZ, URZ, URZ, URZ ;  /* 0x0000003f3f3ff290 */ /* 0x000fe8000fffe03f */
[----:B------:R-:W-:Y:S01]  /*fdd0*/  HMMA.16816.F32 R64, R8, R26, R4 ;  /* 0x0000001a0840723c */ /* 0x000fe20000001804 */
[----:B------:R-:W-:Y:S07]  /*fde0*/  LDSM.16.MT88.4 R24, [R147+0x4800] ;  /* 0x004800009318783b */ /* 0x000fee0000004200 */
[----:B-1----:R-:W-:Y:S07]  /*fdf0*/  HMMA.16816.F32 R4, R12, R28, RZ ;  /* 0x0000001c0c04723c */ /* 0x002fee00000018ff */
[--C-:B------:R-:W-:Y:S11]  /*fe00*/  FFMA.FTZ R28, R75, c[0x0][0x2d0], -R2.reuse ;  /* 0x0000b4004b1c7a23 */ /* 0x100ff60000010802 */
[----:B------:R-:W-:Y:S06]  /*fe10*/  @!UPT UIADD3 URZ, URZ, URZ, URZ ;  /* 0x0000003f3f3ff290 */ /* 0x000fec000fffe03f */
[----:B--2---:R-:W-:Y:S08]  /*fe20*/  HMMA.16816.F32 R84, R8, R20, R4 ;  /* 0x000000140854723c */ /* 0x004ff00000001804 */
[----:B------:R-:W-:Y:S07]  /*fe30*/  HMMA.16816.F32 R4, R12, R30, RZ ;  /* 0x0000001e0c04723c */ /* 0x000fee00000018ff */
[----:B------:R-:W-:-:S02]  /*fe40*/  FFMA.FTZ R30, R71, c[0x0][0x2d0], -R2 ;  /* 0x0000b400471e7a23 */ /* 0x000fc40000010802 */
[--C-:B------:R-:W-:Y:S11]  /*fe50*/  FFMA.FTZ R31, R70, c[0x0][0x2d0], -R2.reuse ;  /* 0x0000b400461f7a23 */ /* 0x100ff60000010802 */
[----:B------:R-:W-:Y:S04]  /*fe60*/  @!UPT UIADD3 URZ, URZ, URZ, URZ ;  /* 0x0000003f3f3ff290 */ /* 0x000fe8000fffe03f */
[----:B------:R-:W-:Y:S01]  /*fe70*/  HMMA.16816.F32 R88, R8, R22, R4 ;  /* 0x000000160858723c */ /* 0x000fe20000001804 */
[----:B------:R-:W1:Y:S06]  /*fe80*/  LDSM.16.MT88.4 R20, [R147+0x4000] ;  /* 0x004000009314783b */ /* 0x000e6c0000004200 */
[----:B------:R-:W-:Y:S02]  /*fe90*/  FADD.FTZ R4, R92, R17 ;  /* 0x000000115c047221 */ /* 0x000fe40000010000 */
[----:B------:R-:W-:Y:S02]  /*fea0*/  FFMA.FTZ R17, R72, c[0x0][0x2d0], -R2 ;  /* 0x0000b40048117a23 */ /* 0x000fe40000010802 */
[----:B------:R-:W-:-:S02]  /*feb0*/  FADD.FTZ R29, R94, R4 ;  /* 0x000000045e1d7221 */ /* 0x000fc40000010000 */
[----:B------:R-:W-:Y:S02]  /*fec0*/  FADD.FTZ R2, R96, R3 ;  /* 0x0000000360027221 */ /* 0x000fe40000010000 */
[----:B------:R-:W-:Y:S02]  /*fed0*/  FADD.FTZ R3, R97, R29 ;  /* 0x0000001d61037221 */ /* 0x000fe40000010000 */
[----:B------:R-:W-:Y:S02]  /*fee0*/  FADD.FTZ R2, R99, R2 ;  /* 0x0000000263027221 */ /* 0x000fe40000010000 */
[----:B------:R-:W-:Y:S01]  /*fef0*/  FADD.FTZ R3, R98, R3 ;  /* 0x0000000362037221 */ /* 0x000fe20000010000 */
[----:B-1----:R-:W-:Y:S01]  /*ff00*/  HMMA.16816.F32 R4, R12, R20, RZ ;  /* 0x000000140c04723c */ /* 0x002fe200000018ff */
[----:B------:R-:W-:Y:S08]  /*ff10*/  MUFU.EX2 R21, R30 ;  /* 0x0000001e00157308 */ /* 0x000ff00000000800 */
[----:B------:R-:W1:Y:S11]  /*ff20*/  MUFU.EX2 R20, R31 ;  /* 0x0000001f00147308 */ /* 0x000e760000000800 */
[----:B------:R-:W-:Y:S04]  /*ff30*/  @!UPT UIADD3 URZ, URZ, URZ, URZ ;  /* 0x0000003f3f3ff290 */ /* 0x000fe8000fffe03f */
[----:B------:R-:W-:Y:S01]  /*ff40*/  HMMA.16816.F32 R92, R8, R24, R4 ;  /* 0x00000018085c723c */ /* 0x000fe20000001804 */
[----:B------:R2:W-:Y:S01]  /*ff50*/  MUFU.EX2 R25, R28 ;  /* 0x0000001c00197308 */ /* 0x0005e20000000800 */
[----:B-1----:R-:W-:-:S06]  /*ff60*/  F2FP.PACK_AB R96, R20, R21 ;  /* 0x000000151460723e */ /* 0x002fcc00000000ff */
[----:B------:R-:W-:Y:S01]  /*ff70*/  HMMA.16816.F32 R4, R12, R22, RZ ;  /* 0x000000160c04723c */ /* 0x000fe200000018ff */
[----:B------:R1:W3:Y:S01]  /*ff80*/  MUFU.EX2 R23, R19 ;  /* 0x0000001300177308 */ /* 0x0002e20000000800 */
[----:B--2---:R-:W2:Y:S07]  /*ff90*/  LDSM.16.MT88.4 R28, [R174+0x4000] ;  /* 0x00400000ae1c783b */ /* 0x004eae0000004200 */
[----:B------:R4:W-:Y:S01]  /*ffa0*/  MUFU.EX2 R24, R18 ;  /* 0x0000001200187308 */ /* 0x0009e20000000800 */
[----:B-1----:R-:W-:-:S07]  /*ffb0*/  FFMA.FTZ R19, R83, c[0x0][0x2d0], -R0 ;  /* 0x0000b40053137a23 */ /* 0x002fce0000010800 */
[----:B------:R-:W1:Y:S07]  /*ffc0*/  MUFU.EX2 R22, R17 ;  /* 0x0000001100167308 */ /* 0x000e6e0000000800 */
[----:B------:R-:W-:Y:S01]  /*ffd0*/  HMMA.16816.F32 R148, R8, R26, R4 ;  /* 0x0000001a0894723c */ /* 0x000fe20000001804 */
[----:B----4-:R-:W-:-:S06]  /*ffe0*/  FFMA.FTZ R18, R82, c[0x0][0x2d0], -R0 ;  /* 0x0000b40052127a23 */ /* 0x010fcc0000010800 */
[--C-:B------:R-:W-:Y:S01]  /*fff0*/  FFMA.FTZ R7, R80, c[0x0][0x2d0], -R0.reuse ;  /* 0x0000b40050077a23 */ /* 0x100fe20000010800 */
[----:B---3--:R-:W-:Y:S01]  /*10000*/  F2FP.PACK_AB R4, R23, R25 ;  /* 0x000000191704723e */ /* 0x008fe200000000ff */
[--C-:B------:R-:W-:Y:S01]  /*10010*/  FFMA.FTZ R5, R79, c[0x0][0x2d0], -R0.reuse ;  /* 0x0000b4004f057a23 */ /* 0x100fe20000010800 */
[----:B-1----:R-:W-:Y:S01]  /*10020*/  F2FP.PACK_AB R6, R22, R24 ;  /* 0x000000181606723e */ /* 0x002fe200000000ff */
[----:B------:R-:W-:Y:S01]  /*10030*/  FFMA.FTZ R17, R81, c[0x0][0x2d0], -R0 ;  /* 0x0000b40051117a23 */ /* 0x000fe20000010800 */
[----:B------:R-:W-:Y:S01]  /*10040*/  MUFU.EX2 R18, R18 ;  /* 0x0000001200127308 */ /* 0x000fe20000000800 */
[----:B------:R-:W-:Y:S02]  /*10050*/  FADD.FTZ R0, R25, R2 ;  /* 0x0000000219007221 */ /* 0x000fe40000010000 */
[----:B------:R-:W-:Y:S02]  /*10060*/  FADD.FTZ R2, R100, R3 ;  /* 0x0000000364027221 */ /* 0x000fe40000010000 */
[----:B------:R-:W-:-:S03]  /*10070*/  FADD.FTZ R0, R23, R0 ;  /* 0x0000000017007221 */ /* 0x000fc60000010000 */
[----:B------:R-:W-:Y:S01]  /*10080*/  MUFU.EX2 R7, R7 ;  /* 0x0000000700077308 */ /* 0x000fe20000000800 */
[----:B------:R-:W-:Y:S02]  /*10090*/  FADD.FTZ R0, R24, R0 ;  /* 0x0000000018007221 */ /* 0x000fe40000010000 */
[----:B------:R-:W1:Y:S02]  /*100a0*/  LDSM.16.MT88.4 R24, [R174+0x4800] ;  /* 0x00480000ae18783b */ /* 0x000e640000004200 */
[----:B------:R-:W-:-:S04]  /*100b0*/  FADD.FTZ R0, R22, R0 ;  /* 0x0000000016007221 */ /* 0x000fc80000010000 */
[----:B------:R-:W-:-:S04]  /*100c0*/  FADD.FTZ R0, R21, R0 ;  /* 0x0000000015007221 */ /* 0x000fc80000010000 */
[----:B------:R-:W-:Y:S02]  /*100d0*/  FADD.FTZ R3, R20, R0 ;  /* 0x0000000014037221 */ /* 0x000fe40000010000 */
[----:B--2---:R-:W-:Y:S01]  /*100e0*/  HMMA.16816.F32 R20, R12, R28, RZ ;  /* 0x0000001c0c14723c */ /* 0x004fe200000018ff */
[----:B------:R-:W-:Y:S08]  /*100f0*/  MUFU.EX2 R29, R36 ;  /* 0x00000024001d7308 */ /* 0x000ff00000000800 */
[----:B------:R-:W2:Y:S02]  /*10100*/  MUFU.EX2 R28, R35 ;  /* 0x00000023001c7308 */ /* 0x000ea40000000800 */
[----:B--2---:R-:W-:Y:S11]  /*10110*/  F2FP.PACK_AB R98, R28, R29 ;  /* 0x0000001d1c62723e */ /* 0x004ff600000000ff */
[----:B------:R-:W-:Y:S02]  /*10120*/  @!UPT UIADD3 URZ, URZ, URZ, URZ ;  /* 0x0000003f3f3ff290 */ /* 0x000fe4000fffe03f */
[----:B-1----:R-:W-:Y:S01]  /*10130*/  HMMA.16816.F32 R48, R8, R24, R20 ;  /* 0x000000180830723c */ /* 0x002fe20000001814 */
[----:B------:R-:W1:Y:S07]  /*10140*/  MUFU.EX2 R25, R19 ;  /* 0x0000001300197308 */ /* 0x000e6e0000000800 */
[----:B------:R-:W-:Y:S01]  /*10150*/  HMMA.16816.F32 R20, R12, R30, RZ ;  /* 0x0000001e0c14723c */ /* 0x000fe200000018ff */
[----:B------:R-:W2:Y:S01]  /*10160*/  MUFU.EX2 R24, R17 ;  /* 0x0000001100187308 */ /* 0x000ea20000000800 */
[----:B-1----:R-:W-:-:S07]  /*10170*/  FADD.FTZ R0, R25, R2 ;  /* 0x0000000219007221 */ /* 0x002fce0000010000 */
[----:B------:R1:W3:Y:S01]  /*10180*/  MUFU.EX2 R19, R5 ;  /* 0x0000000500137308 */ /* 0x0002e20000000800 */
[----:B------:R-:W-:Y:S02]  /*10190*/  FADD.FTZ R2, R18, R0 ;  /* 0x0000000012027221 */ /* 0x000fe40000010000 */
[----:B------:R-:W-:Y:S02]  /*101a0*/  FADD.FTZ R0, R29, R3 ;  /* 0x000000031d007221 */ /* 0x000fe40000010000 */
[----:B--2---:R-:W-:-:S03]  /*101b0*/  FADD.FTZ R2, R24, R2 ;  /* 0x0000000218027221 */ /* 0x004fc60000010000 */
[----:B------:R-:W2:Y:S01]  /*101c0*/  MUFU.EX2 R17, R32 ;  /* 0x0000002000117308 */ /* 0x000ea20000000800 */
[----:B------:R-:W-:Y:S02]  /*101d0*/  FADD.FTZ R207, R28, R0 ;  /* 0x000000001ccf7221 */ /* 0x000fe40000010000 */
[C---:B------:R-:W-:Y:S01]  /*101e0*/  FADD.FTZ R0, R7.reuse, R2 ;  /* 0x0000000207007221 */ /* 0x040fe20000010000 */
[----:B------:R-:W-:-:S03]  /*101f0*/  F2FP.PACK_AB R7, R7, R24 ;  /* 0x000000180707723e */ /* 0x000fc600000000ff */
[----:B------:R-:W-:Y:S01]  /*10200*/  HMMA.16816.F32 R40, R8, R26, R20 ;  /* 0x0000001a0828723c */ /* 0x000fe20000001814 */
[----:B------:R-:W4:Y:S01]  /*10210*/  LDSM.16.MT88.4 R20, [R173+0x4000] ;  /* 0x00400000ad14783b */ /* 0x000f220000004200 */
[----:B-1----:R-:W-:Y:S01]  /*10220*/  F2FP.PACK_AB R5, R18, R25 ;  /* 0x000000191205723e */ /* 0x002fe200000000ff */
[----:B------:R-:W1:Y:S01]  /*10230*/  MUFU.EX2 R3, R34 ;  /* 0x0000002200037308 */ /* 0x000e620000000800 */
[----:B---3--:R-:W-:Y:S01]  /*10240*/  FADD.FTZ R0, R19, R0 ;  /* 0x0000000013007221 */ /* 0x008fe20000010000 */
[----:B--2---:R-:W-:-:S06]  /*10250*/  F2FP.PACK_AB R97, R17, R19 ;  /* 0x000000131161723e */ /* 0x004fcc00000000ff */
[----:B------:R-:W2:Y:S01]  /*10260*/  MUFU.EX2 R2, R33 ;  /* 0x0000002100027308 */ /* 0x000ea20000000800 */
[----:B------:R-:W-:-:S04]  /*10270*/  FADD.FTZ R0, R17, R0 ;  /* 0x0000000011007221 */ /* 0x000fc80000010000 */
[----:B-1----:R-:W-:Y:S01]  /*10280*/  FADD.FTZ R0, R3, R0 ;  /* 0x0000000003007221 */ /* 0x002fe20000010000 */
[----:B--2---:R-:W-:-:S03]  /*10290*/  F2FP.PACK_AB R99, R2, R3 ;  /* 0x000000030263723e */ /* 0x004fc600000000ff */
[----:B------:R-:W-:Y:S01]  /*102a0*/  FADD.FTZ R200, R2, R0 ;  /* 0x0000000002c87221 */ /* 0x000fe20000010000 */
[----:B------:R-:W-:-:S04]  /*102b0*/  IADD3 R0, R168, -0x2, RZ ;  /* 0xfffffffea8007810 */ /* 0x000fc80007ffe0ff */
[----:B------:R-:W-:Y:S01]  /*102c0*/  ISETP.GE.AND P0, PT, R0, R217, PT ;  /* 0x000000d90000720c */ /* 0x000fe20003f06270 */
[C---:B----4-:R-:W-:Y:S08]  /*102d0*/  HMMA.16816.F32 R24, R12.reuse, R20, RZ ;  /* 0x000000140c18723c */ /* 0x050ff000000018ff */
[----:B------:R-:W-:Y:S01]  /*102e0*/  HMMA.16816.F32 R12, R12, R22, RZ ;  /* 0x000000160c0c723c */ /* 0x000fe200000018ff */
[----:B------:R-:W1:Y:S11]  /*102f0*/  LDSM.16.MT88.4 R20, [R173+0x4800] ;  /* 0x00480000ad14783b */ /* 0x000e760000004200 */
[----:B------:R-:W-:Y:S04]  /*10300*/  @!UPT UIADD3 URZ, URZ, URZ, URZ ;  /* 0x0000003f3f3ff290 */ /* 0x000fe8000fffe03f */
[C---:B-1----:R-:W-:Y:S08]  /*10310*/  HMMA.16816.F32 R24, R8.reuse, R20, R24 ;  /* 0x000000140818723c */ /* 0x042ff00000001818 */
[----:B------:R-:W-:Y:S01]  /*10320*/  HMMA.16816.F32 R12, R8, R22, R12 ;  /* 0x00000016080c723c */ /* 0x000fe2000000180c */
        /* <DEDUP_REMOVED lines=13> */
[----:B------:R-:W2:Y:S03]  /*10400*/  LDSM.16.MT88.4 R132, [R146+0x1800] ;  /* 0x001800009284783b */ /* 0x000ea60000004200 */
[C---:B-1----:R-:W-:Y:S08]  /*10410*/  HMMA.16816.F32 R44, R4.reuse, R8, R152 ;  /* 0x00000008042c723c */ /* 0x042ff00000001898 */
[----:B------:R-:W-:Y:S01]  /*10420*/  HMMA.16816.F32 R52, R4, R10, R52 ;  /* 0x0000000a0434723c */ /* 0x000fe20000001834 */
[----:B------:R-:W1:Y:S07]  /*10430*/  LDSM.16.MT88.4 R8, [R147+0x3000] ;  /* 0x003000009308783b */ /* 0x000e6e0000004200 */
[C---:B--2---:R-:W-:Y:S08]  /*10440*/  HMMA.16816.F32 R136, R96.reuse, R132, R136 ;  /* 0x000000846088723c */ /* 0x044ff00000001888 */
[----:B------:R-:W-:Y:S08]  /*10450*/  HMMA.16816.F32 R132, R96, R134, R20 ;  /* 0x000000866084723c */ /* 0x000ff00000001814 */
[C---:B-1----:R-:W-:Y:S08]  /*10460*/  HMMA.16816.F32 R56, R4.reuse, R8, R56 ;  /* 0x000000080438723c */ /* 0x042ff00000001838 */
[C---:B------:R-:W-:Y:S01]  /*10470*/  HMMA.16816.F32 R60, R4.reuse, R10, R60 ;  /* 0x0000000a043c723c */ /* 0x040fe2000000183c */
[----:B------:R-:W1:Y:S07]  /*10480*/  LDSM.16.MT88.4 R8, [R174+0x3000] ;  /* 0x00300000ae08783b */ /* 0x000e6e0000004200 */
[C---:B-1----:R-:W-:Y:S01]  /*10490*/  HMMA.16816.F32 R68, R4.reuse, R8, R124 ;  /* 0x000000080444723c */ /* 0x042fe2000000187c */
[----:B------:R-:W1:Y:S07]  /*104a0*/  LDSM.16.MT88.4 R124, [R147+0x1800] ;  /* 0x00180000937c783b */ /* 0x000e6e0000004200 */
[----:B------:R-:W-:Y:S01]  /*104b0*/  HMMA.16816.F32 R72, R4, R10, R108 ;  /* 0x0000000a0448723c */ /* 0x000fe2000000186c */
[----:B------:R-:W2:Y:S04]  /*104c0*/  LDSM.16.MT88.4 R8, [R173+0x3000] ;  /* 0x00300000ad08783b */ /* 0x000ea80000004200 */
[----:B------:R-:W3:Y:S03]  /*104d0*/  LDSM.16.MT88.4 R108, [R173+0x1800] ;  /* 0x00180000ad6c783b */ /* 0x000ee60000004200 */
[----:B-1----:R-:W-:Y:S08]  /*104e0*/  HMMA.16816.F32 R128, R96, R124, R128 ;  /* 0x0000007c6080723c */ /* 0x002ff00000001880 */
[C---:B--2---:R-:W-:Y:S01]  /*104f0*/  HMMA.16816.F32 R76, R4.reuse, R8, R116 ;  /* 0x00000008044c723c */ /* 0x044fe20000001874 */
[----:B------:R-:W1:Y:S07]  /*10500*/  LDSM.16.MT88.4 R116, [R174+0x1800] ;  /* 0x00180000ae74783b */ /* 0x000e6e0000004200 */
[----:B------:R-:W-:Y:S01]  /*10510*/  HMMA.16816.F32 R80, R4, R10, R64 ;  /* 0x0000000a0450723c */ /* 0x000fe20000001840 */
[----:B------:R-:W2:Y:S04]  /*10520*/  LDSM.16.MT88.4 R8, [R146+0x5000] ;  /* 0x005000009208783b */ /* 0x000ea80000004200 */
[----:B------:R-:W-:Y:S03]  /*10530*/  LDSM.16.MT88.4 R64, [R173+0x3800] ;  /* 0x00380000ad40783b */ /* 0x000fe60000004200 */
[C---:B---3--:R-:W-:Y:S08]  /*10540*/  HMMA.16816.F32 R112, R96.reuse, R108, R112 ;  /* 0x0000006c6070723c */ /* 0x048ff00000001870 */
[C---:B------:R-:W-:Y:S08]  /*10550*/  HMMA.16816.F32 R108, R96.reuse, R110, R36 ;  /* 0x0000006e606c723c */ /* 0x040ff00000001824 */
[C---:B------:R-:W-:Y:S08]  /*10560*/  HMMA.16816.F32 R124, R96.reuse, R126, R28 ;  /* 0x0000007e607c723c */ /* 0x040ff0000000181c */
[----:B-1----:R-:W-:Y:S08]  /*10570*/  HMMA.16816.F32 R120, R96, R116, R120 ;  /* 0x000000746078723c */ /* 0x002ff00000001878 */
[C---:B--2---:R-:W-:Y:S08]  /*10580*/  HMMA.16816.F32 R84, R4.reuse, R8, R84 ;  /* 0x000000080454723c */ /* 0x044ff00000001854 */
[----:B------:R-:W-:Y:S01]  /*10590*/  HMMA.16816.F32 R88, R4, R10, R88 ;  /* 0x0000000a0458723c */ /* 0x000fe20000001858 */
[----:B------:R-:W1:Y:S07]  /*105a0*/  LDSM.16.MT88.4 R8, [R147+0x5000] ;  /* 0x005000009308783b */ /* 0x000e6e0000004200 */
        /* <DEDUP_REMOVED lines=9> */
[C---:B-1----:R-:W-:Y:S08]  /*10640*/  HMMA.16816.F32 R36, R96.reuse, R40, R44 ;  /* 0x000000286024723c */ /* 0x042ff0000000182c */
[C---:B--2---:R-:W-:Y:S01]  /*10650*/  HMMA.16816.F32 R44, R96.reuse, R48, R56 ;  /* 0x00000030602c723c */ /* 0x044fe20000001838 */
[----:B------:R-:W1:Y:S07]  /*10660*/  LDSM.16.MT88.4 R56, [R174+0x3800] ;  /* 0x00380000ae38783b */ /* 0x000e6e0000004200 */
[C---:B------:R-:W-:Y:S08]  /*10670*/  HMMA.16816.F32 R40, R96.reuse, R42, R52 ;  /* 0x0000002a6028723c */ /* 0x040ff00000001834 */
[C---:B------:R-:W-:Y:S08]  /*10680*/  HMMA.16816.F32 R48, R96.reuse, R50, R60 ;  /* 0x000000326030723c */ /* 0x040ff0000000183c */
[C---:B------:R-:W-:Y:S08]  /*10690*/  HMMA.16816.F32 R60, R96.reuse, R64, R76 ;  /* 0x00000040603c723c */ /* 0x040ff0000000184c */
[----:B------:R-:W-:Y:S01]  /*106a0*/  HMMA.16816.F32 R64, R96, R66, R80 ;  /* 0x000000426040723c */ /* 0x000fe20000001850 */
[----:B------:R-:W2:Y:S07]  /*106b0*/  LDSM.16.MT88.4 R80, [R147+0x5800] ;  /* 0x005800009350783b */ /* 0x000eae0000004200 */
[----:B---3--:R-:W-:Y:S08]  /*106c0*/  HMMA.16816.F32 R24, R4, R8, R24 ;  /* 0x000000080418723c */ /* 0x008ff00000001818 */
[C---:B-1----:R-:W-:Y:S08]  /*106d0*/  HMMA.16816.F32 R52, R96.reuse, R56, R68 ;  /* 0x000000386034723c */ /* 0x042ff00000001844 */
[----:B------:R-:W-:Y:S01]  /*106e0*/  HMMA.16816.F32 R56, R96, R58, R72 ;  /* 0x0000003a6038723c */ /* 0x000fe20000001848 */
[----:B------:R-:W1:Y:S07]  /*106f0*/  LDSM.16.MT88.4 R72, [R146+0x5800] ;  /* 0x005800009248783b */ /* 0x000e6e0000004200 */
[----:B------:R-:W-:Y:S01]  /*10700*/  HMMA.16816.F32 R12, R4, R10, R12 ;  /* 0x0000000a040c723c */ /* 0x000fe2000000180c */
[----:B------:R-:W3:Y:S07]  /*10710*/  LDSM.16.MT88.4 R4, [R173+0x5800] ;  /* 0x00580000ad04783b */ /* 0x000eee0000004200 */
[C---:B--2---:R-:W-:Y:S08]  /*10720*/  HMMA.16816.F32 R76, R96.reuse, R80, R92 ;  /* 0x00000050604c723c */ /* 0x044ff0000000185c */
[C---:B------:R-:W-:Y:S08]  /*10730*/  HMMA.16816.F32 R80, R96.reuse, R82, R148 ;  /* 0x000000526050723c */ /* 0x040ff00000001894 */
[C---:B-1----:R-:W-:Y:S08]  /*10740*/  HMMA.16816.F32 R68, R96.reuse, R72, R84 ;  /* 0x000000486044723c */ /* 0x042ff00000001854 */
[C---:B------:R-:W-:Y:S01]  /*10750*/  HMMA.16816.F32 R72, R96.reuse, R74, R88 ;  /* 0x0000004a6048723c */ /* 0x040fe20000001858 */
[----:B------:R-:W1:Y:S07]  /*10760*/  LDSM.16.MT88.4 R88, [R174+0x5800] ;  /* 0x00580000ae58783b */ /* 0x000e6e0000004200 */
[C---:B---3--:R-:W-:Y:S08]  /*10770*/  HMMA.16816.F32 R92, R96.reuse, R4, R24 ;  /* 0x00000004605c723c */ /* 0x048ff00000001818 */
[C---:B-1----:R-:W-:Y:S08]  /*10780*/  HMMA.16816.F32 R84, R96.reuse, R88, R156 ;  /* 0x000000586054723c */ /* 0x042ff0000000189c */
[C---:B------:R-:W-:Y:S08]  /*10790*/  HMMA.16816.F32 R88, R96.reuse, R90, R152 ;  /* 0x0000005a6058723c */ /* 0x040ff00000001898 */
[----:B------:R-:W-:Y:S01]  /*107a0*/  HMMA.16816.F32 R96, R96, R6, R12 ;  /* 0x000000066060723c */ /* 0x000fe2000000180c */
[----:B------:R-:W-:Y:S07]  /*107b0*/  @!UPT UIADD3 URZ, URZ, URZ, URZ ;  /* 0x0000003f3f3ff290 */ /* 0x000fee000fffe03f */
[----:B------:R-:W-:Y:S11]  /*107c0*/  @!P0 BRA `(.L_x_268) ;  /* 0x00002c3000008947 */ /* 0x000ff60003800000 */
[----:B------:R-:W-:Y:S02]  /*107d0*/  MOV R197, R0 ;  /* 0x0000000000c57202 */ /* 0x000fe40000000f00 */
[----:B------:R-:W-:-:S02]  /*107e0*/  MOV R105, R16 ;  /* 0x0000001000697202 */ /* 0x000fc40000000f00 */
[----:B------:R-:W-:Y:S02]  /*107f0*/  MOV R104, R101 ;  /* 0x0000006500687202 */ /* 0x000fe40000000f00 */
.L_x_275:
[----:B------:R-:W-:Y:S04]  /*10800*/  DEPBAR.LE SB0, 0x0 ;  /* 0x000080000000791a */ /* 0x000fe80000000000 */
[----:B------:R-:W-:Y:S01]  /*10810*/  WARPSYNC 0xffffffff ;  /* 0xffffffff00007948 */ /* 0x000fe20003800000 */
[----:B------:R-:W-:Y:S01]  /*10820*/  BAR.SYNC.DEFER_BLOCKING 0x0 ;  /* 0x0000000000007b1d */ /* 0x000fe20000010000 */
[----:B------:R-:W-:Y:S01]  /*10830*/  SHF.R.S32.HI R0, RZ, 0x1f, R196 ;  /* 0x0000001fff007819 */ /* 0x000fe200000114c4 */
[----:B------:R-:W-:Y:S01]  /*10840*/  IMAD.WIDE.U32 R2, R196, c[0x0][0x208], RZ ;  /* 0x00008200c4027a25 */ /* 0x000fe200078e00ff */
[C---:B------:R-:W-:Y:S02]  /*10850*/  ISETP.GE.AND P4, PT, R209.reuse, c[0x0][0x1d4], PT ;  /* 0x00007500d1007a0c */ /* 0x040fe40003f86270 */
[----:B------:R-:W-:Y:S01]  /*10860*/  ISETP.GE.AND P3, PT, R208, c[0x0][0x1d4], PT ;  /* 0x00007500d0007a0c */ /* 0x000fe20003f66270 */
[----:B------:R-:W-:Y:S01]  /*10870*/  IMAD R0, R0, c[0x0][0x208], RZ ;  /* 0x0000820000007a24 */ /* 0x000fe200078e02ff */
[C---:B------:R-:W-:Y:S01]  /*10880*/  SHF.L.U64.HI R30, R209.reuse, 0x1, R224 ;  /* 0x00000001d11e7819 */ /* 0x040fe200000102e0 */
[----:B------:R-:W-:Y:S01]  /*10890*/  IMAD.SHL.U32 R23, R209, 0x2, RZ ;  /* 0x00000002d1177824 */ /* 0x000fe200078e00ff */
[----:B------:R-:W-:Y:S01]  /*108a0*/  SHF.L.U64.HI R22, R208, 0x1, R225 ;  /* 0x00000001d0167819 */ /* 0x000fe200000102e1 */
[----:B------:R-:W-:Y:S01]  /*108b0*/  IMAD R0, R196, c[0x0][0x20c], R0 ;  /* 0x00008300c4007a24 */ /* 0x000fe200078e0200 */
[----:B------:R-:W-:Y:S01]  /*108c0*/  SHF.L.U64.HI R14, R210, 0x1, R211 ;  /* 0x00000001d20e7819 */ /* 0x000fe200000102d3 */
[----:B------:R-:W-:Y:S02]  /*108d0*/  IMAD.SHL.U32 R15, R208, 0x2, RZ ;  /* 0x00000002d00f7824 */ /* 0x000fe400078e00ff */
[----:B------:R-:W-:Y:S01]  /*108e0*/  IMAD.IADD R3, R3, 0x1, R0 ;  /* 0x0000000103037824 */ /* 0x000fe200078e0200 */
[----:B------:R-:W-:Y:S01]  /*108f0*/  SHF.R.S32.HI R0, RZ, 0x1f, R194 ;  /* 0x0000001fff007819 */ /* 0x000fe200000114c2 */
[----:B------:R-:W-:Y:S02]  /*10900*/  IMAD.SHL.U32 R13, R210, 0x2, RZ ;  /* 0x00000002d20d7824 */ /* 0x000fe400078e00ff */
[----:B------:R-:W-:Y:S04]  /*10910*/  IMAD.WIDE.U32 R2, R194, c[0x0][0x218], R2 ;  /* 0x00008600c2027a25 */ /* 0x000fe800078e0002 */
[----:B------:R-:W-:Y:S01]  /*10920*/  IMAD R4, R0, c[0x0][0x218], RZ ;  /* 0x0000860000047a24 */ /* 0x000fe200078e02ff */
[----:B------:R-:W-:Y:S01]  /*10930*/  IADD3 R0, P0, R226, R2, RZ ;  /* 0x00000002e2007210 */ /* 0x000fe20007f1e0ff */
[----:B------:R1:W2:Y:S02]  /*10940*/  LDSM.16.M88.4 R32, [R176] ;  /* 0x00000000b020783b */ /* 0x0002a40000000200 */
[----:B------:R-:W-:Y:S02]  /*10950*/  IMAD R4, R194, c[0x0][0x21c], R4 ;  /* 0x00008700c2047a24 */ /* 0x000fe400078e0204 */
[----:B------:R1:W3:Y:S03]  /*10960*/  LDSM.16.M88.4 R8, [R145] ;  /* 0x000000009108783b */ /* 0x0002e60000000200 */
[----:B------:R-:W-:Y:S01]  /*10970*/  IADD3.X R2, R228, R3, R4, P0, !PT ;  /* 0x00000003e4027210 */ /* 0x000fe200007fe404 */
[----:B------:R1:W4:Y:S01]  /*10980*/  LDSM.16.M88.4 R16, [R145+0x800] ;  /* 0x000800009110783b */ /* 0x0003220000000200 */
[C---:B------:R-:W-:Y:S03]  /*10990*/  LEA R5, P0, R0.reuse, c[0x0][0x1f8], 0x1 ;  /* 0x00007e0000057a11 */ /* 0x040fe600078008ff */
[----:B------:R1:W1:Y:S01]  /*109a0*/  LDSM.16.M88.4 R24, [R145+0x1000] ;  /* 0x001000009118783b */ /* 0x0002620000000200 */
[----:B------:R-:W-:Y:S03]  /*109b0*/  LEA.HI.X R4, R0, c[0x0][0x1fc], R2, 0x1, P0 ;  /* 0x00007f0000047a11 */ /* 0x000fe600000f0c02 */
[----:B------:R1:W1:Y:S04]  /*109c0*/  LDSM.16.M88.4 R148, [R145+0x1800] ;  /* 0x001800009194783b */ /* 0x0002680000000200 */
[----:B------:R1:W1:Y:S04]  /*109d0*/  LDSM.16.M88.4 R152, [R177] ;  /* 0x00000000b198783b */ /* 0x0002680000000200 */
[----:B------:R1:W1:Y:S04]  /*109e0*/  LDSM.16.M88.4 R156, [R180] ;  /* 0x00000000b49c783b */ /* 0x0002680000000200 */
[----:B------:R1:W1:Y:S04]  /*109f0*/  LDSM.16.M88.4 R160, [R191] ;  /* 0x00000000bfa0783b */ /* 0x0002680000000200 */
[----:B------:R1:W1:Y:S04]  /*10a00*/  LDSM.16.M88.4 R164, [R190] ;  /* 0x00000000bea4783b */ /* 0x0002680000000200 */
[----:B------:R1:W1:Y:S01]  /*10a10*/  LDSM.16.M88.4 R168, [R189] ;  /* 0x00000000bda8783b */ /* 0x0002620000000200 */
[----:B------:R-:W-:-:S05]  /*10a20*/  BRA.DIV ~URZ, `(.L_x_269) ;  /* 0x000081327f007947 */ /* 0x000fca000b800000 */
[----:B------:R4:W3:Y:S02]  /*10a30*/  SHFL.IDX PT, R0, R4, RZ, 0x181f ;  /* 0x00181fff04007589 */ /* 0x0008e400000e0000 */
.L_x_349:
[----:B------:R-:W5:Y:S01]  /*10a40*/  SHFL.IDX PT, R3, R5, RZ, 0x181f ;  /* 0x00181fff05037589 */ /* 0x000f6200000e0000 */
[----:B------:R-:W-:Y:S01]  /*10a50*/  SEL R193, RZ, 0x10, P6 ;  /* 0x00000010ffc17807 */ /* 0x000fe20003000000 */
[----:B------:R-:W-:Y:S03]  /*10a60*/  BSSY B0, `(.L_x_270) ;  /* 0x00000fe000007945 */ /* 0x000fe60003800000 */
[----:B------:R4:W-:Y:S05]  /*10a70*/  SHFL.IDX PT, R12, R4, 0x1, 0x181f ;  /* 0x00381f00040c7f89 */ /* 0x0009ea00000e0000 */
[----:B------:R3:W2:Y:S01]  /*10a80*/  SHFL.IDX PT, R2, R5, 0x1, 0x181f ;  /* 0x00381f0005027f89 */ /* 0x0006a200000e0000 */
[C---:B-----5:R-:W-:Y:S05]  /*10a90*/  IADD3 R6, P0, R3.reuse, R13, RZ ;  /* 0x0000000d03067210 */ /* 0x060fea0007f1e0ff */
[C---:B---3--:R-:W-:Y:S01]  /*10aa0*/  IMAD.X R7, R0.reuse, 0x1, R14, P0 ;  /* 0x0000000100077824 */ /* 0x048fe200000e060e */
[----:B----4-:R-:W-:Y:S04]  /*10ab0*/  IADD3 R4, P0, R3, R15, RZ ;  /* 0x0000000f03047210 */ /* 0x010fe80007f1e0ff */
[----:B------:R3:W-:Y:S01]  /*10ac0*/  LDGSTS.E.BYPASS.LTC128B.128 [R192+0x100], [R6.64], !P6 ;  /* 0x0010000006c07fae */ /* 0x0007e2000f101d4a */
[----:B------:R-:W-:Y:S05]  /*10ad0*/  IMAD.X R5, R0, 0x1, R22, P0 ;  /* 0x0000000100057824 */ /* 0x000fea00000e0616 */
[----:B------:R4:W-:Y:S02]  /*10ae0*/  LDGSTS.E.BYPASS.LTC128B.128 [R192+0x2100], [R4.64], !P3 ;  /* 0x0210000004c07fae */ /* 0x0009e4000d901d4a */
[----:B----4-:R-:W-:Y:S02]  /*10af0*/  IADD3 R5, -R193, 0x10, RZ ;  /* 0x00000010c1057810 */ /* 0x010fe40007ffe1ff */
[----:B------:R-:W-:Y:S02]  /*10b00*/  SEL R4, RZ, 0x10, P3 ;  /* 0x00000010ff047807 */ /* 0x000fe40001800000 */
[----:B------:R-:W-:Y:S02]  /*10b10*/  LOP3.LUT R5, R5, 0xf, RZ, 0xc0, !PT ;  /* 0x0000000f05057812 */ /* 0x000fe400078ec0ff */
[C---:B------:R-:W-:Y:S02]  /*10b20*/  ISETP.NE.U32.AND P5, PT, R4.reuse, RZ, PT ;  /* 0x000000ff0400720c */ /* 0x040fe40003fa5070 */
[----:B--2---:R-:W-:Y:S02]  /*10b30*/  IADD3 R20, P1, P0, R5, R2, R13 ;  /* 0x0000000205147210 */ /* 0x004fe4000783e00d */
[----:B------:R-:W-:Y:S02]  /*10b40*/  IADD3 R4, -R4, 0x10, RZ ;  /* 0x0000001004047810 */ /* 0x000fe40007ffe1ff */
[----:B------:R-:W-:Y:S02]  /*10b50*/  IADD3.X R21, RZ, R12, R14, P1, P0 ;  /* 0x0000000cff157210 */ /* 0x000fe40000fe040e */
[----:B------:R-:W-:Y:S02]  /*10b60*/  IADD3 R14, P2, R3, R23, RZ ;  /* 0x00000017030e7210 */ /* 0x000fe40007f5e0ff */
[----:B------:R-:W-:Y:S02]  /*10b70*/  LOP3.LUT R4, R4, 0xf, RZ, 0xc0, !PT ;  /* 0x0000000f04047812 */ /* 0x000fe400078ec0ff */
[----:B------:R-:W-:Y:S02]  /*10b80*/  SEL R13, RZ, 0x10, P4 ;  /* 0x00000010ff0d7807 */ /* 0x000fe40002000000 */
[----:B------:R-:W-:Y:S01]  /*10b90*/  IADD3 R28, P1, P0, R4, R2, R15 ;  /* 0x00000002041c7210 */ /* 0x000fe2000783e00f */
[----:B------:R-:W-:Y:S01]  /*10ba0*/  IMAD.X R15, R0, 0x1, R30, P2 ;  /* 0x00000001000f7824 */ /* 0x000fe200010e061e */
[----:B------:R-:W-:Y:S02]  /*10bb0*/  IADD3 R4, -R13, 0x10, RZ ;  /* 0x000000100d047810 */ /* 0x000fe40007ffe1ff */
[----:B------:R-:W-:Y:S02]  /*10bc0*/  ISETP.NE.U32.AND P2, PT, R193, RZ, PT ;  /* 0x000000ffc100720c */ /* 0x000fe40003f45070 */
[----:B------:R2:W-:Y:S01]  /*10bd0*/  LDGSTS.E.BYPASS.LTC128B.128 [R192+0x4100], [R14.64], !P4 ;  /* 0x041000000ec07fae */ /* 0x0005e2000e101d4a */
[----:B------:R-:W-:Y:S02]  /*10be0*/  LOP3.LUT R4, R4, 0xf, RZ, 0xc0, !PT ;  /* 0x0000000f04047812 */ /* 0x000fe400078ec0ff */
[----:B------:R-:W-:Y:S02]  /*10bf0*/  IADD3.X R29, RZ, R12, R22, P1, P0 ;  /* 0x0000000cff1d7210 */ /* 0x000fe40000fe0416 */
[----:B------:R-:W-:Y:S02]  /*10c00*/  IADD3 R2, P1, P0, R4, R2, R23 ;  /* 0x0000000204027210 */ /* 0x000fe4000783e017 */
[C---:B---3--:R-:W-:Y:S03]  /*10c10*/  HMMA.16816.F32 R4, R32.reuse, R8, RZ ;  /* 0x000000082004723c */ /* 0x048fe600000018ff */
[----:B------:R-:W-:Y:S01]  /*10c20*/  IADD3.X R3, RZ, R12, R30, P1, P0 ;  /* 0x0000000cff037210 */ /* 0x000fe20000fe041e */
[----:B------:R3:W-:Y:S01]  /*10c30*/  LDGSTS.E.BYPASS.LTC128B.128.ZFILL [R192+0x1100], [R20.64], P2 ;  /* 0x0110000014c07fae */ /* 0x0007e20009141d4a */
[----:B------:R-:W-:Y:S03]  /*10c40*/  ISETP.NE.U32.AND P0, PT, R13, RZ, PT ;  /* 0x000000ff0d00720c */ /* 0x000fe60003f05070 */
[C---:B------:R-:W-:Y:S01]  /*10c50*/  HMMA.16816.F32 R8, R32.reuse, R10, RZ ;  /* 0x0000000a2008723c */ /* 0x040fe200000018ff */
[----:B------:R4:W-:Y:S09]  /*10c60*/  LDGSTS.E.BYPASS.LTC128B.128.ZFILL [R192+0x3100], [R28.64], P5 ;  /* 0x031000001cc07fae */ /* 0x0009f2000a941d4a */
[----:B------:R1:W-:Y:S01]  /*10c70*/  LDGSTS.E.BYPASS.LTC128B.128.ZFILL [R192+0x5100], [R2.64], P0 ;  /* 0x0510000002c07fae */ /* 0x0003e20008141d4a */
[----:B------:R-:W-:Y:S01]  /*10c80*/  ISETP.GT.AND P0, PT, R197, R217, PT ;  /* 0x000000d9c500720c */ /* 0x000fe20003f04270 */
[C---:B--2---:R-:W-:Y:S03]  /*10c90*/  HMMA.16816.F32 R12, R32.reuse, R16, RZ ;  /* 0x00000010200c723c */ /* 0x044fe600000018ff */
[----:B------:R-:W0:Y:S05]  /*10ca0*/  LDGDEPBAR ;  /* 0x00000000000079af */ /* 0x000e2a0000000000 */
[C---:B------:R-:W-:Y:S08]  /*10cb0*/  HMMA.16816.F32 R16, R32.reuse, R18, RZ ;  /* 0x000000122010723c */ /* 0x040ff000000018ff */
[C---:B-1-3--:R-:W-:Y:S08]  /*10cc0*/  HMMA.16816.F32 R20, R32.reuse, R24, RZ ;  /* 0x000000182014723c */ /* 0x04aff000000018ff */
[C---:B------:R-:W-:Y:S08]  /*10cd0*/  HMMA.16816.F32 R24, R32.reuse, R26, RZ ;  /* 0x0000001a2018723c */ /* 0x040ff000000018ff */
[C---:B----4-:R-:W-:Y:S08]  /*10ce0*/  HMMA.16816.F32 R28, R32.reuse, R148, RZ ;  /* 0x00000094201c723c */ /* 0x050ff000000018ff */
[----:B------:R-:W-:Y:S01]  /*10cf0*/  HMMA.16816.F32 R32, R32, R150, RZ ;  /* 0x000000962020723c */ /* 0x000fe200000018ff */
[----:B------:R-:W-:Y:S07]  /*10d00*/  LDSM.16.M88.4 R148, [R179] ;  /* 0x00000000b394783b */ /* 0x000fee0000000200 */
[C---:B------:R-:W-:Y:S08]  /*10d10*/  HMMA.16816.F32 R4, R152.reuse, R156, R4 ;  /* 0x0000009c9804723c */ /* 0x040ff00000001804 */
[C---:B------:R-:W-:Y:S01]  /*10d20*/  HMMA.16816.F32 R8, R152.reuse, R158, R8 ;  /* 0x0000009e9808723c */ /* 0x040fe20000001808 */
[----:B------:R-:W1:Y:S07]  /*10d30*/  LDSM.16.M88.4 R156, [R175] ;  /* 0x00000000af9c783b */ /* 0x000e6e0000000200 */
[C---:B------:R-:W-:Y:S08]  /*10d40*/  HMMA.16816.F32 R12, R152.reuse, R160, R12 ;  /* 0x000000a0980c723c */ /* 0x040ff0000000180c */
[C---:B------:R-:W-:Y:S01]  /*10d50*/  HMMA.16816.F32 R16, R152.reuse, R162, R16 ;  /* 0x000000a29810723c */ /* 0x040fe20000001810 */
[----:B------:R-:W2:Y:S07]  /*10d60*/  LDSM.16.M88.4 R160, [R175+0x800] ;  /* 0x00080000afa0783b */ /* 0x000eae0000000200 */
[C---:B------:R-:W-:Y:S08]  /*10d70*/  HMMA.16816.F32 R20, R152.reuse, R164, R20 ;  /* 0x000000a49814723c */ /* 0x040ff00000001814 */
[C---:B------:R-:W-:Y:S01]  /*10d80*/  HMMA.16816.F32 R24, R152.reuse, R166, R24 ;  /* 0x000000a69818723c */ /* 0x040fe20000001818 */
[----:B------:R-:W-:Y:S07]  /*10d90*/  LDSM.16.M88.4 R164, [R175+0x1800] ;  /* 0x00180000afa4783b */ /* 0x000fee0000000200 */
[C---:B------:R-:W-:Y:S08]  /*10da0*/  HMMA.16816.F32 R28, R152.reuse, R168, R28 ;  /* 0x000000a8981c723c */ /* 0x040ff0000000181c */
[----:B------:R-:W-:Y:S01]  /*10db0*/  HMMA.16816.F32 R32, R152, R170, R32 ;  /* 0x000000aa9820723c */ /* 0x000fe20000001820 */
[----:B------:R-:W3:Y:S07]  /*10dc0*/  LDSM.16.M88.4 R152, [R175+0x1000] ;  /* 0x00100000af98783b */ /* 0x000eee0000000200 */
[C---:B-1----:R-:W-:Y:S08]  /*10dd0*/  HMMA.16816.F32 R4, R148.reuse, R156, R4 ;  /* 0x0000009c9404723c */ /* 0x042ff00000001804 */
[C---:B------:R-:W-:Y:S01]  /*10de0*/  HMMA.16816.F32 R8, R148.reuse, R158, R8 ;  /* 0x0000009e9408723c */ /* 0x040fe20000001808 */
[----:B------:R-:W-:Y:S07]  /*10df0*/  LDSM.16.M88.4 R156, [R172] ;  /* 0x00000000ac9c783b */ /* 0x000fee0000000200 */
[C---:B--2---:R-:W-:Y:S08]  /*10e00*/  HMMA.16816.F32 R12, R148.reuse, R160, R12 ;  /* 0x000000a0940c723c */ /* 0x044ff0000000180c */
[C---:B------:R-:W-:Y:S01]  /*10e10*/  HMMA.16816.F32 R16, R148.reuse, R162, R16 ;  /* 0x000000a29410723c */ /* 0x040fe20000001810 */
[----:B------:R-:W-:Y:S07]  /*10e20*/  LDSM.16.M88.4 R160, [R172+0x800] ;  /* 0x00080000aca0783b */ /* 0x000fee0000000200 */
[C---:B---3--:R-:W-:Y:S08]  /*10e30*/  HMMA.16816.F32 R20, R148.reuse, R152, R20 ;  /* 0x000000989414723c */ /* 0x048ff00000001814 */
[C---:B------:R-:W-:Y:S01]  /*10e40*/  HMMA.16816.F32 R24, R148.reuse, R154, R24 ;  /* 0x0000009a9418723c */ /* 0x040fe20000001818 */
[----:B------:R-:W1:Y:S07]  /*10e50*/  LDSM.16.M88.4 R152, [R178] ;  /* 0x00000000b298783b */ /* 0x000e6e0000000200 */
[C---:B------:R-:W-:Y:S08]  /*10e60*/  HMMA.16816.F32 R28, R148.reuse, R164, R28 ;  /* 0x000000a4941c723c */ /* 0x040ff0000000181c */
[----:B------:R-:W-:Y:S01]  /*10e70*/  HMMA.16816.F32 R32, R148, R166, R32 ;  /* 0x000000a69420723c */ /* 0x000fe20000001820 */
[----:B------:R-:W2:Y:S05]  /*10e80*/  LDSM.16.M88.4 R148, [R172+0x1000] ;  /* 0x00100000ac94783b */ /* 0x000eaa0000000200 */
[----:B------:R-:W3:Y:S02]  /*10e90*/  LDSM.16.M88.4 R164, [R172+0x1800] ;  /* 0x00180000aca4783b */ /* 0x000ee40000000200 */
        /* <DEDUP_REMOVED lines=9> */
[C---:B---3--:R-:W-:Y:S08]  /*10f30*/  HMMA.16816.F32 R28, R152.reuse, R164, R28 ;  /* 0x000000a4981c723c */ /* 0x048ff0000000181c */
[----:B------:R-:W-:Y:S01]  /*10f40*/  HMMA.16816.F32 R32, R152, R166, R32 ;  /* 0x000000a69820723c */ /* 0x000fe20000001820 */
[----:B------:R-:W2:Y:S05]  /*10f50*/  LDSM.16.M88.4 R152, [R145+0x3000] ;  /* 0x003000009198783b */ /* 0x000eaa0000000200 */
[----:B------:R-:W3:Y:S02]  /*10f60*/  LDSM.16.M88.4 R164, [R145+0x3800] ;  /* 0x0038000091a4783b */ /* 0x000ee40000000200 */
[C---:B-1----:R-:W-:Y:S08]  /*10f70*/  HMMA.16816.F32 R4, R148.reuse, R156, R4 ;  /* 0x0000009c9404723c */ /* 0x042ff00000001804 */
[C---:B------:R-:W-:Y:S01]  /*10f80*/  HMMA.16816.F32 R8, R148.reuse, R158, R8 ;  /* 0x0000009e9408723c */ /* 0x040fe20000001808 */
[----:B------:R-:W-:Y:S07]  /*10f90*/  LDSM.16.M88.4 R156, [R188] ;  /* 0x00000000bc9c783b */ /* 0x000fee0000000200 */
[C---:B------:R-:W-:Y:S08]  /*10fa0*/  HMMA.16816.F32 R12, R148.reuse, R160, R12 ;  /* 0x000000a0940c723c */ /* 0x040ff0000000180c */
[C---:B------:R-:W-:Y:S01]  /*10fb0*/  HMMA.16816.F32 R16, R148.reuse, R162, R16 ;  /* 0x000000a29410723c */ /* 0x040fe20000001810 */
[----:B------:R-:W-:Y:S07]  /*10fc0*/  LDSM.16.M88.4 R160, [R187] ;  /* 0x00000000bba0783b */ /* 0x000fee0000000200 */
[C---:B--2---:R-:W-:Y:S08]  /*10fd0*/  HMMA.16816.F32 R20, R148.reuse, R152, R20 ;  /* 0x000000989414723c */ /* 0x044ff00000001814 */
[C---:B------:R-:W-:Y:S01]  /*10fe0*/  HMMA.16816.F32 R24, R148.reuse, R154, R24 ;  /* 0x0000009a9418723c */ /* 0x040fe20000001818 */
[----:B------:R-:W1:Y:S07]  /*10ff0*/  LDSM.16.M88.4 R152, [R177+0x4000] ;  /* 0x00400000b198783b */ /* 0x000e6e0000000200 */
[C---:B---3--:R-:W-:Y:S08]  /*11000*/  HMMA.16816.F32 R28, R148.reuse, R164, R28 ;  /* 0x000000a4941c723c */ /* 0x048ff0000000181c */
[----:B------:R-:W-:Y:S01]  /*11010*/  HMMA.16816.F32 R32, R148, R166, R32 ;  /* 0x000000a69420723c */ /* 0x000fe20000001820 */
[----:B------:R-:W2:Y:S05]  /*11020*/  LDSM.16.M88.4 R148, [R186] ;  /* 0x00000000ba94783b */ /* 0x000eaa0000000200 */
[----:B------:R-:W3:Y:S02]  /*11030*/  LDSM.16.M88.4 R164, [R185] ;  /* 0x00000000b9a4783b */ /* 0x000ee40000000200 */
        /* <DEDUP_REMOVED lines=78> */
[----:B------:R-:W-:Y:S04]  /*11520*/  DEPBAR.LE SB0, 0x0 ;  /* 0x000080000000791a */ /* 0x000fe80000000000 */
[----:B------:R-:W-:Y:S01]  /*11530*/  BAR.SYNC.DEFER_BLOCKING 0x0 ;  /* 0x0000000000007b1d */ /* 0x000fe20000010000 */
[C---:B-1----:R-:W-:Y:S08]  /*11540*/  HMMA.16816.F32 R4, R152.reuse, R156, R4 ;  /* 0x0000009c9804723c */ /* 0x042ff00000001804 */
[C---:B------:R-:W-:Y:S08]  /*11550*/  HMMA.16816.F32 R8, R152.reuse, R158, R8 ;  /* 0x0000009e9808723c */ /* 0x040ff00000001808 */
[C---:B------:R-:W-:Y:S08]  /*11560*/  HMMA.16816.F32 R12, R152.reuse, R160, R12 ;  /* 0x000000a0980c723c */ /* 0x040ff0000000180c */
[C---:B------:R-:W-:Y:S08]  /*11570*/  HMMA.16816.F32 R16, R152.reuse, R162, R16 ;  /* 0x000000a29810723c */ /* 0x040ff00000001810 */
[C---:B--2---:R-:W-:Y:S08]  /*11580*/  HMMA.16816.F32 R20, R152.reuse, R148, R20 ;  /* 0x000000949814723c */ /* 0x044ff00000001814 */
[C---:B------:R-:W-:Y:S08]  /*11590*/  HMMA.16816.F32 R24, R152.reuse, R150, R24 ;  /* 0x000000969818723c */ /* 0x040ff00000001818 */
[C---:B---3--:R-:W-:Y:S08]  /*115a0*/  HMMA.16816.F32 R28, R152.reuse, R164, R28 ;  /* 0x000000a4981c723c */ /* 0x048ff0000000181c */
[----:B------:R-:W-:Y:S01]  /*115b0*/  HMMA.16816.F32 R32, R152, R166, R32 ;  /* 0x000000a69820723c */ /* 0x000fe20000001820 */
[----:B------:R-:W-:Y:S07]  /*115c0*/  @!UPT UIADD3 URZ, URZ, URZ, URZ ;  /* 0x0000003f3f3ff290 */ /* 0x000fee000fffe03f */
[----:B------:R-:W-:-:S11]  /*115d0*/  @!P0 BRA `(.L_x_271) ;  /* 0x0000046000008947 */ /* 0x000fd60003800000 */
[----:B------:R-:W-:Y:S01]  /*115e0*/  IMAD.MOV.U32 R0, RZ, RZ, 0x1 ;  /* 0x00000001ff007424 */ /* 0x000fe200078e00ff */
[----:B------:R-:W-:Y:S01]  /*115f0*/  ISETP.GT.AND P0, PT, R213, 0x3f, PT ;  /* 0x0000003fd500780c */ /* 0x000fe20003f04270 */
[----:B------:R-:W-:Y:S01]  /*11600*/  IMAD R2, R197, 0x40, R235 ;  /* 0x00000040c5027824 */ /* 0x000fe200078e02eb */
[C---:B------:R-:W-:Y:S01]  /*11610*/  SHF.L.U64.HI R156, R209.reuse, 0x1, R224 ;  /* 0x00000001d19c7819 */ /* 0x040fe200000102e0 */
[----:B------:R-:W-:Y:S01]  /*11620*/  IMAD.MOV.U32 R194, RZ, RZ, RZ ;  /* 0x000000ffffc27224 */ /* 0x000fe200078e00ff */
[----:B------:R-:W-:Y:S01]  /*11630*/  ISETP.NE.AND P1, PT, R0, c[0x0][0x2b8], PT ;  /* 0x0000ae0000007a0c */ /* 0x000fe20003f25270 */
[----:B------:R-:W-:Y:S01]  /*11640*/  IMAD.SHL.U32 R154, R209, 0x2, RZ ;  /* 0x00000002d19a7824 */ /* 0x000fe200078e00ff */
[----:B------:R-:W-:Y:S01]  /*11650*/  IADD3 R2, R2, -0x40, R213 ;  /* 0xffffffc002027810 */ /* 0x000fe20007ffe0d5 */
[C---:B------:R-:W-:Y:S01]  /*11660*/  IMAD.SHL.U32 R153, R208.reuse, 0x2, RZ ;  /* 0x00000002d0997824 */ /* 0x040fe200078e00ff */
[----:B------:R-:W-:Y:S01]  /*11670*/  SHF.L.U64.HI R155, R208, 0x1, R225 ;  /* 0x00000001d09b7819 */ /* 0x000fe200000102e1 */
[C---:B------:R-:W-:Y:S01]  /*11680*/  IMAD.SHL.U32 R151, R210.reuse, 0x2, RZ ;  /* 0x00000002d2977824 */ /* 0x040fe200078e00ff */
[----:B------:R-:W-:Y:S01]  /*11690*/  SHF.L.U64.HI R152, R210, 0x1, R211 ;  /* 0x00000001d2987819 */ /* 0x000fe200000102d3 */
[----:B------:R-:W-:Y:S06]  /*116a0*/  IMAD.MOV.U32 R0, RZ, RZ, R2 ;  /* 0x000000ffff007224 */ /* 0x000fec00078e0002 */
        /* <DEDUP_REMOVED lines=8> */
[----:B------:R-:W-:Y:S01]  /*11730*/  IMAD.WIDE.U32 R2, R196, c[0x0][0x1e0], RZ ;  /* 0x00007800c4027a25 */ /* 0x000fe200078e00ff */
        /* <DEDUP_REMOVED lines=15> */
.L_x_350:
        /* <DEDUP_REMOVED lines=18> */
.L_x_351:
[C---:B---3--:R-:W-:Y:S02]  /*11950*/  IADD3 R2, -R193.reuse, 0x10, RZ ;  /* 0x00000010c1027810 */ /* 0x048fe40007ffe1ff */
[----:B------:R-:W-:Y:S02]  /*11960*/  ISETP.NE.U32.AND P0, PT, R193, RZ, PT ;  /* 0x000000ffc100720c */ /* 0x000fe40003f05070 */
[----:B------:R-:W-:Y:S04]  /*11970*/  LOP3.LUT R2, R2, 0xf, RZ, 0xc0, !PT ;  /* 0x0000000f02027812 */ /* 0x000fe800078ec0ff */
[----:B--2---:R-:W-:Y:S04]  /*11980*/  IADD3 R2, P2, P1, R2, R0, R151 ;  /* 0x0000000002027210 */ /* 0x004fe8000795e097 */
[----:B----4-:R-:W-:Y:S02]  /*11990*/  IADD3.X R3, RZ, R100, R152, P2, P1 ;  /* 0x00000064ff037210 */ /* 0x010fe400017e2498 */
[----:B------:R-:W-:Y:S03]  /*119a0*/  IADD3 R148, P1, R0, R153, RZ ;  /* 0x0000009900947210 */ /* 0x000fe60007f3e0ff */
[----:B------:R-:W-:Y:S01]  /*119b0*/  @!PT LDS RZ, [RZ] ;  /* 0x00000000fffff984 */ /* 0x000fe20000000800 */
[----:B------:R-:W-:Y:S01]  /*119c0*/  @!PT LDS RZ, [RZ] ;  /* 0x00000000fffff984 */ /* 0x000fe20000000800 */
[----:B------:R-:W-:Y:S01]  /*119d0*/  @!PT LDS RZ, [RZ] ;  /* 0x00000000fffff984 */ /* 0x000fe20000000800 */
[----:B------:R2:W-:Y:S02]  /*119e0*/  LDGSTS.E.BYPASS.LTC128B.128.ZFILL [R192+0x7100], [R2.64], P0 ;  /* 0x0710000002c07fae */ /* 0x0005e40008141d4a */
[----:B------:R-:W-:Y:S05]  /*119f0*/  IMAD.X R149, R100, 0x1, R155, P1 ;  /* 0x0000000164957824 */ /* 0x000fea00008e069b */
[----:B------:R3:W-:Y:S01]  /*11a00*/  LDGSTS.E.BYPASS.LTC128B.128 [R192+0x9100], [R148.64], !P3 ;  /* 0x0910000094c07fae */ /* 0x0007e2000d901d4a */
[----:B--2---:R-:W-:Y:S05]  /*11a10*/  IADD3 R2, P0, R0, R154, RZ ;  /* 0x0000009a00027210 */ /* 0x004fea0007f1e0ff */
[----:B------:R-:W-:Y:S05]  /*11a20*/  IMAD.X R3, R100, 0x1, R156, P0 ;  /* 0x0000000164037824 */ /* 0x000fea00000e069c */
[----:B------:R3:W-:Y:S03]  /*11a30*/  LDGSTS.E.BYPASS.LTC128B.128 [R192+0xb100], [R2.64], !P4 ;  /* 0x0b10000002c07fae */ /* 0x0007e6000e101d4a */
.L_x_271:
[----:B------:R-:W-:Y:S05]  /*11a40*/  BSYNC B0 ;  /* 0x0000000000007941 */ /* 0x000fea0003800000 */
.L_x_270:
[----:B---3--:R-:W-:Y:S01]  /*11a50*/  FMNMX.FTZ R2, R4, R104, !PT ;  /* 0x0000006804027209 */ /* 0x008fe20007810000 */
        /* <DEDUP_REMOVED lines=33> */
[----:B------:R-:W2:Y:S02]  /*11c70*/  SHFL.BFLY PT, R0, R100, 0x2, 0x1f ;  /* 0x0c401f0064007f89 */ /* 0x000ea400000e0000 */
[----:B--2---:R-:W-:Y:S05]  /*11c80*/  FMNMX.FTZ R0, R100, R0, !PT ;  /* 0x0000000064007209 */ /* 0x004fea0007810000 */
[----:B------:R-:W2:Y:S02]  /*11c90*/  SHFL.BFLY PT, R2, R0, 0x1, 0x1f ;  /* 0x0c201f0000027f89 */ /* 0x000ea400000e0000 */
[----:B-12---:R-:W-:Y:S02]  /*11ca0*/  FMNMX.FTZ R101, R0, R2, !PT ;  /* 0x0000000200657209 */ /* 0x006fe40007810000 */
[----:B------:R-:W1:Y:S02]  /*11cb0*/  SHFL.BFLY PT, R0, R148, 0x2, 0x1f ;  /* 0x0c401f0094007f89 */ /* 0x000e6400000e0000 */
[----:B-1----:R-:W-:Y:S05]  /*11cc0*/  FMNMX.FTZ R100, R148, R0, !PT ;  /* 0x0000000094647209 */ /* 0x002fea0007810000 */
[----:B------:R1:W2:Y:S02]  /*11cd0*/  SHFL.BFLY PT, R0, R100, 0x1, 0x1f ;  /* 0x0c201f0064007f89 */ /* 0x0002a400000e0000 */
.L_x_352:
[----:B--2---:R-:W-:Y:S01]  /*11ce0*/  FMNMX.FTZ R3, R0, R100, !PT ;  /* 0x0000006400037209 */ /* 0x004fe20007810000 */
[C---:B-1----:R-:W-:Y:S01]  /*11cf0*/  FMUL.FTZ R100, R101.reuse, c[0x0][0x2d0] ;  /* 0x0000b40065647a20 */ /* 0x042fe20000410000 */
[----:B------:R-:W-:Y:S01]  /*11d00*/  WARPSYNC 0xffffffff ;  /* 0xffffffff00007948 */ /* 0x000fe20003800000 */
[----:B------:R-:W-:Y:S01]  /*11d10*/  FADD.FTZ R0, -R101, R104 ;  /* 0x0000006865007221 */ /* 0x000fe20000010100 */
[----:B------:R-:W-:Y:S01]  /*11d20*/  ISETP.GT.AND P0, PT, R197, R217, PT ;  /* 0x000000d9c500720c */ /* 0x000fe20003f04270 */
[--C-:B------:R-:W-:Y:S02]  /*11d30*/  FFMA.FTZ R104, R4, c[0x0][0x2d0], -R100.reuse ;  /* 0x0000b40004687a23 */ /* 0x100fe40000010864 */
[----:B------:R-:W-:Y:S02]  /*11d40*/  FMUL.FTZ R0, R0, c[0x0][0x2d0] ;  /* 0x0000b40000007a20 */ /* 0x000fe40000410000 */
[--C-:B------:R-:W-:Y:S02]  /*11d50*/  FFMA.FTZ R159, R12, c[0x0][0x2d0], -R100.reuse ;  /* 0x0000b4000c9f7a23 */ /* 0x100fe40000010864 */
[----:B------:R-:W-:Y:S01]  /*11d60*/  MUFU.EX2 R2, R0 ;  /* 0x0000000000027308 */ /* 0x000fe20000000800 */
[--C-:B------:R-:W-:Y:S02]  /*11d70*/  FFMA.FTZ R5, R5, c[0x0][0x2d0], -R100.reuse ;  /* 0x0000b40005057a23 */ /* 0x100fe40000010864 */
[--C-:B------:R-:W-:Y:S02]  /*11d80*/  FFMA.FTZ R4, R8, c[0x0][0x2d0], -R100.reuse ;  /* 0x0000b40008047a23 */ /* 0x100fe40000010864 */
[--C-:B------:R-:W-:Y:S02]  /*11d90*/  FFMA.FTZ R158, R13, c[0x0][0x2d0], -R100.reuse ;  /* 0x0000b4000d9e7a23 */ /* 0x100fe40000010864 */
[--C-:B------:R-:W-:Y:S02]  /*11da0*/  FFMA.FTZ R157, R16, c[0x0][0x2d0], -R100.reuse ;  /* 0x0000b400109d7a23 */ /* 0x100fe40000010864 */
[--C-:B------:R-:W-:Y:S01]  /*11db0*/  FFMA.FTZ R167, R21, c[0x0][0x2d0], -R100.reuse ;  /* 0x0000b40015a77a23 */ /* 0x100fe20000010864 */
[----:B------:R-:W1:Y:S01]  /*11dc0*/  MUFU.EX2 R12, R104 ;  /* 0x00000068000c7308 */ /* 0x000e620000000800 */
[--C-:B------:R-:W-:Y:S02]  /*11dd0*/  FFMA.FTZ R166, R24, c[0x0][0x2d0], -R100.reuse ;  /* 0x0000b40018a67a23 */ /* 0x100fe40000010864 */
[--C-:B------:R-:W-:Y:S02]  /*11de0*/  FFMA.FTZ R165, R25, c[0x0][0x2d0], -R100.reuse ;  /* 0x0000b40019a57a23 */ /* 0x100fe40000010864 */
[--C-:B------:R-:W-:Y:S02]  /*11df0*/  FFMA.FTZ R171, R28, c[0x0][0x2d0], -R100.reuse ;  /* 0x0000b4001cab7a23 */ /* 0x100fe40000010864 */
[--C-:B------:R-:W-:Y:S02]  /*11e00*/  FFMA.FTZ R193, R29, c[0x0][0x2d0], -R100.reuse ;  /* 0x0000b4001dc17a23 */ /* 0x100fe40000010864 */
[--C-:B------:R-:W-:Y:S01]  /*11e10*/  FFMA.FTZ R198, R32, c[0x0][0x2d0], -R100.reuse ;  /* 0x0000b40020c67a23 */ /* 0x100fe20000010864 */
[----:B------:R-:W2:Y:S01]  /*11e20*/  MUFU.EX2 R8, R5 ;  /* 0x0000000500087308 */ /* 0x000ea20000000800 */
[--C-:B------:R-:W-:Y:S02]  /*11e30*/  FFMA.FTZ R9, R9, c[0x0][0x2d0], -R100.reuse ;  /* 0x0000b40009097a23 */ /* 0x100fe40000010864 */
[--C-:B------:R-:W-:Y:S02]  /*11e40*/  FFMA.FTZ R156, R17, c[0x0][0x2d0], -R100.reuse ;  /* 0x0000b400119c7a23 */ /* 0x100fe40000010864 */
[--C-:B------:R-:W-:Y:S02]  /*11e50*/  FFMA.FTZ R168, R20, c[0x0][0x2d0], -R100.reuse ;  /* 0x0000b40014a87a23 */ /* 0x100fe40000010864 */
[----:B------:R-:W-:Y:S03]  /*11e60*/  FFMA.FTZ R100, R33, c[0x0][0x2d0], -R100 ;  /* 0x0000b40021647a23 */ /* 0x000fe60000010864 */
[----:B------:R3:W-:Y:S10]  /*11e70*/  MUFU.EX2 R13, R4 ;  /* 0x00000004000d7308 */ /* 0x0007f40000000800 */
[----:B------:R-:W4:Y:S10]  /*11e80*/  MUFU.EX2 R9, R9 ;  /* 0x0000000900097308 */ /* 0x000f340000000800 */
[----:B------:R-:W-:Y:S01]  /*11e90*/  MUFU.EX2 R100, R100 ;  /* 0x0000006400647308 */ /* 0x000fe20000000800 */
[----:B---3--:R-:W-:Y:S04]  /*11ea0*/  FMUL.FTZ R4, R3, c[0x0][0x2d0] ;  /* 0x0000b40003047a20 */ /* 0x008fe80000410000 */
[--C-:B------:R-:W-:Y:S02]  /*11eb0*/  FFMA.FTZ R195, R34, c[0x0][0x2d0], -R4.reuse ;  /* 0x0000b40022c37a23 */ /* 0x100fe40000010804 */
[--C-:B------:R-:W-:Y:S02]  /*11ec0*/  FFMA.FTZ R199, R35, c[0x0][0x2d0], -R4.reuse ;  /* 0x0000b40023c77a23 */ /* 0x100fe40000010804 */
[--C-:B------:R-:W-:Y:S02]  /*11ed0*/  FFMA.FTZ R6, R6, c[0x0][0x2d0], -R4.reuse ;  /* 0x0000b40006067a23 */ /* 0x100fe40000010804 */
        /* <DEDUP_REMOVED lines=8> */
[----:B------:R-:W3:Y:S01]  /*11f60*/  MUFU.EX2 R7, R7 ;  /* 0x0000000700077308 */ /* 0x000ee20000000800 */
[--C-:B------:R-:W-:Y:S02]  /*11f70*/  FFMA.FTZ R164, R27, c[0x0][0x2d0], -R4.reuse ;  /* 0x0000b4001ba47a23 */ /* 0x100fe40000010804 */
[--C-:B------:R-:W-:Y:S02]  /*11f80*/  FFMA.FTZ R169, R30, c[0x0][0x2d0], -R4.reuse ;  /* 0x0000b4001ea97a23 */ /* 0x100fe40000010804 */
[--C-:B------:R-:W-:Y:S02]  /*11f90*/  FFMA.FTZ R170, R31, c[0x0][0x2d0], -R4.reuse ;  /* 0x0000b4001faa7a23 */ /* 0x100fe40000010804 */
[--C-:B------:R-:W-:Y:S02]  /*11fa0*/  FFMA.FTZ R153, R14, c[0x0][0x2d0], -R4.reuse ;  /* 0x0000b4000e997a23 */ /* 0x100fe40000010804 */
[----:B------:R-:W-:Y:S02]  /*11fb0*/  FFMA.FTZ R152, R15, c[0x0][0x2d0], -R4 ;  /* 0x0000b4000f987a23 */ /* 0x000fe40000010804 */
[----:B------:R-:W-:Y:S10]  /*11fc0*/  MUFU.EX2 R201, R153 ;  /* 0x0000009900c97308 */ /* 0x000ff40000000800 */
[----:B------:R-:W-:Y:S01]  /*11fd0*/  MUFU.EX2 R153, R169 ;  /* 0x000000a900997308 */ /* 0x000fe20000000800 */
[----:B-1----:R-:W-:Y:S01]  /*11fe0*/  FFMA.FTZ R0, R2, R207, R12 ;  /* 0x000000cf02007223 */ /* 0x002fe2000001000c */
[----:B--2---:R-:W-:Y:S01]  /*11ff0*/  F2FP.PACK_AB R148, R8, R12 ;  /* 0x0000000c0894723e */ /* 0x004fe200000000ff */
[----:B------:R-:W-:Y:S01]  /*12000*/  FMUL.FTZ R32, R2, R108 ;  /* 0x0000006c02207220 */ /* 0x000fe20000410000 */
[----:B----4-:R-:W-:Y:S01]  /*12010*/  F2FP.PACK_AB R150, R9, R13 ;  /* 0x0000000d0996723e */ /* 0x010fe200000000ff */
[----:B------:R-:W-:Y:S01]  /*12020*/  FADD.FTZ R5, R8, R0 ;  /* 0x0000000008057221 */ /* 0x000fe20000010000 */
[----:B---3--:R-:W-:Y:S01]  /*12030*/  F2FP.PACK_AB R149, R7, R10 ;  /* 0x0000000a0795723e */ /* 0x008fe200000000ff */
[----:B------:R-:W-:Y:S02]  /*12040*/  FADD.FTZ R0, -R3, R105 ;  /* 0x0000006903007221 */ /* 0x000fe40000010100 */
[----:B------:R-:W-:Y:S02]  /*12050*/  FMUL.FTZ R33, R2, R109 ;  /* 0x0000006d02217220 */ /* 0x000fe40000410000 */
[----:B------:R-:W-:Y:S02]  /*12060*/  FMUL.FTZ R0, R0, c[0x0][0x2d0] ;  /* 0x0000b40000007a20 */ /* 0x000fe40000410000 */
[----:B------:R-:W-:Y:S02]  /*12070*/  FFMA.FTZ R105, R11, c[0x0][0x2d0], -R4 ;  /* 0x0000b4000b697a23 */ /* 0x000fe40000010804 */
[C---:B------:R-:W-:Y:S02]  /*12080*/  FMUL.FTZ R17, R2.reuse, R125 ;  /* 0x0000007d02117220 */ /* 0x040fe40000410000 */
[----:B------:R-:W1:Y:S01]  /*12090*/  MUFU.EX2 R0, R0 ;  /* 0x0000000000007308 */ /* 0x000e620000000800 */
[----:B------:R-:W-:Y:S02]  /*120a0*/  FADD.FTZ R4, R13, R5 ;  /* 0x000000050d047221 */ /* 0x000fe40000010000 */
[C---:B------:R-:W-:Y:S02]  /*120b0*/  FMUL.FTZ R5, R2.reuse, R137 ;  /* 0x0000008902057220 */ /* 0x040fe40000410000 */
[----:B------:R-:W-:Y:S02]  /*120c0*/  FADD.FTZ R160, R9, R4 ;  /* 0x0000000409a07221 */ /* 0x000fe40000010000 */
[C---:B------:R-:W-:Y:S02]  /*120d0*/  FMUL.FTZ R4, R2.reuse, R136 ;  /* 0x0000008802047220 */ /* 0x040fe40000410000 */
[C---:B------:R-:W-:Y:S01]  /*120e0*/  FMUL.FTZ R16, R2.reuse, R124 ;  /* 0x0000007c02107220 */ /* 0x040fe20000410000 */
[----:B------:R-:W-:Y:S01]  /*120f0*/  MUFU.EX2 R125, R104 ;  /* 0x00000068007d7308 */ /* 0x000fe20000000800 */
        /* <DEDUP_REMOVED lines=8> */
[C---:B-1----:R-:W-:Y:S02]  /*12180*/  FMUL.FTZ R34, R0.reuse, R110 ;  /* 0x0000006e00227220 */ /* 0x042fe40000410000 */
[C---:B------:R-:W-:Y:S02]  /*12190*/  FMUL.FTZ R35, R0.reuse, R111 ;  /* 0x0000006f00237220 */ /* 0x040fe40000410000 */
[----:B------:R-:W1:Y:S01]  /*121a0*/  LDSM.16.MT88.4 R108, [R146] ;  /* 0x00000000926c783b */ /* 0x000e620000004200 */
[C---:B------:R-:W-:Y:S01]  /*121b0*/  FMUL.FTZ R18, R0.reuse, R126 ;  /* 0x0000007e00127220 */ /* 0x040fe20000410000 */
[----:B------:R-:W-:Y:S01]  /*121c0*/  MUFU.EX2 R120, R166 ;  /* 0x000000a600787308 */ /* 0x000fe20000000800 */
[C---:B------:R-:W-:Y:S02]  /*121d0*/  FFMA.FTZ R6, R0.reuse, R200, R10 ;  /* 0x000000c800067223 */ /* 0x040fe4000001000a */
[C---:B------:R-:W-:Y:S02]  /*121e0*/  FMUL.FTZ R10, R0.reuse, R134 ;  /* 0x00000086000a7220 */ /* 0x040fe40000410000 */
[----:B------:R-:W-:Y:S02]  /*121f0*/  FADD.FTZ R124, R7, R6 ;  /* 0x00000006077c7221 */ /* 0x000fe40000010000 */
[C---:B------:R-:W-:Y:S02]  /*12200*/  FMUL.FTZ R6, R0.reuse, R138 ;  /* 0x0000008a00067220 */ /* 0x040fe40000410000 */
[C---:B------:R-:W-:Y:S01]  /*12210*/  FMUL.FTZ R7, R0.reuse, R139 ;  /* 0x0000008b00077220 */ /* 0x040fe20000410000 */
[----:B------:R-:W2:Y:S01]  /*12220*/  MUFU.EX2 R126, R105 ;  /* 0x00000069007e7308 */ /* 0x000ea20000000800 */
[C---:B------:R-:W-:Y:S02]  /*12230*/  FMUL.FTZ R11, R0.reuse, R135 ;  /* 0x00000087000b7220 */ /* 0x040fe40000410000 */
[C---:B------:R-:W-:Y:S01]  /*12240*/  FMUL.FTZ R14, R0.reuse, R130 ;  /* 0x00000082000e7220 */ /* 0x040fe20000410000 */
[----:B------:R-:W-:Y:S01]  /*12250*/  LDSM.16.MT88.4 R132, [R146+0x1800] ;  /* 0x001800009284783b */ /* 0x000fe20000004200 */
[C---:B------:R-:W-:Y:S02]  /*12260*/  FMUL.FTZ R15, R0.reuse, R131 ;  /* 0x00000083000f7220 */ /* 0x040fe40000410000 */
[C---:B------:R-:W-:Y:S02]  /*12270*/  FMUL.FTZ R19, R0.reuse, R127 ;  /* 0x0000007f00137220 */ /* 0x040fe40000410000 */
[C---:B------:R-:W-:Y:S01]  /*12280*/  FMUL.FTZ R22, R0.reuse, R122 ;  /* 0x0000007a00167220 */ /* 0x040fe20000410000 */
[----:B------:R-:W-:Y:S01]  /*12290*/  MUFU.EX2 R105, R156 ;  /* 0x0000009c00697308 */ /* 0x000fe20000000800 */
[C---:B------:R-:W-:Y:S02]  /*122a0*/  FMUL.FTZ R23, R0.reuse, R123 ;  /* 0x0000007b00177220 */ /* 0x040fe40000410000 */
[C---:B------:R-:W-:Y:S02]  /*122b0*/  FMUL.FTZ R26, R0.reuse, R118 ;  /* 0x00000076001a7220 */ /* 0x040fe40000410000 */
[----:B------:R-:W-:Y:S02]  /*122c0*/  FMUL.FTZ R27, R0, R119 ;  /* 0x00000077001b7220 */ /* 0x000fe40000410000 */
[C---:B------:R-:W-:Y:S02]  /*122d0*/  FMUL.FTZ R24, R2.reuse, R116 ;  /* 0x0000007402187220 */ /* 0x040fe40000410000 */
[C---:B------:R-:W-:Y:S01]  /*122e0*/  FMUL.FTZ R28, R2.reuse, R112 ;  /* 0x00000070021c7220 */ /* 0x040fe20000410000 */
[----:B------:R-:W-:Y:S01]  /*122f0*/  MUFU.EX2 R116, R157 ;  /* 0x0000009d00747308 */ /* 0x000fe20000000800 */
[----:B------:R-:W-:Y:S02]  /*12300*/  FMUL.FTZ R29, R2, R113 ;  /* 0x00000071021d7220 */ /* 0x000fe40000410000 */
[----:B------:R-:W-:Y:S01]  /*12310*/  FMUL.FTZ R30, R0, R114 ;  /* 0x00000072001e7220 */ /* 0x000fe20000410000 */
[----:B--2---:R-:W-:Y:S01]  /*12320*/  F2FP.PACK_AB R151, R126, R125 ;  /* 0x0000007d7e97723e */ /* 0x004fe200000000ff */
[----:B------:R-:W-:Y:S02]  /*12330*/  FMUL.FTZ R31, R0, R115 ;  /* 0x00000073001f7220 */ /* 0x000fe40000410000 */
[----:B------:R-:W-:Y:S01]  /*12340*/  LDSM.16.MT88.4 R112, [R146+0x800] ;  /* 0x000800009270783b */ /* 0x000fe20000004200 */
[C---:B------:R-:W-:Y:S02]  /*12350*/  FMUL.FTZ R36, R2.reuse, R36 ;  /* 0x0000002402247220 */ /* 0x040fe40000410000 */
[----:B------:R-:W-:Y:S01]  /*12360*/  FMUL.FTZ R37, R2, R37 ;  /* 0x0000002502257220 */ /* 0x000fe20000410000 */
[C---:B-1----:R-:W-:Y:S01]  /*12370*/  HMMA.16816.F32 R4, R148.reuse, R108, R4 ;  /* 0x0000006c9404723c */ /* 0x042fe20000001804 */
[----:B------:R-:W-:Y:S04]  /*12380*/  MUFU.EX2 R157, R162 ;  /* 0x000000a2009d7308 */ /* 0x000fe80000000800 */
[C---:B------:R-:W-:Y:S02]  /*12390*/  FMUL.FTZ R38, R0.reuse, R38 ;  /* 0x0000002600267220 */ /* 0x040fe40000410000 */
[----:B------:R-:W-:Y:S01]  /*123a0*/  FMUL.FTZ R39, R0, R39 ;  /* 0x0000002700277220 */ /* 0x000fe20000410000 */
[C---:B------:R-:W-:Y:S01]  /*123b0*/  HMMA.16816.F32 R8, R148.reuse, R110, R8 ;  /* 0x0000006e9408723c */ /* 0x040fe20000001808 */
[----:B------:R-:W1:Y:S02]  /*123c0*/  LDSM.16.MT88.4 R108, [R147] ;  /* 0x00000000936c783b */ /* 0x000e640000004200 */
[----:B------:R-:W-:Y:S01]  /*123d0*/  MUFU.EX2 R156, R161 ;  /* 0x000000a1009c7308 */ /* 0x000fe20000000800 */
[C---:B------:R-:W-:Y:S02]  /*123e0*/  FMUL.FTZ R40, R2.reuse, R40 ;  /* 0x0000002802287220 */ /* 0x040fe40000410000 */
[----:B------:R-:W-:Y:S02]  /*123f0*/  FMUL.FTZ R41, R2, R41 ;  /* 0x0000002902297220 */ /* 0x000fe40000410000 */
[C---:B------:R-:W-:Y:S04]  /*12400*/  FMUL.FTZ R42, R0.reuse, R42 ;  /* 0x0000002a002a7220 */ /* 0x040fe80000410000 */
[----:B------:R-:W-:Y:S01]  /*12410*/  FMUL.FTZ R43, R0, R43 ;  /* 0x0000002b002b7220 */ /* 0x000fe20000410000 */
[----:B------:R-:W-:Y:S01]  /*12420*/  MUFU.EX2 R200, R152 ;  /* 0x0000009800c87308 */ /* 0x000fe20000000800 */
[C---:B------:R-:W-:Y:S02]  /*12430*/  FMUL.FTZ R44, R2.reuse, R44 ;  /* 0x0000002c022c7220 */ /* 0x040fe40000410000 */
[----:B------:R-:W-:Y:S02]  /*12440*/  FMUL.FTZ R45, R2, R45 ;  /* 0x0000002d022d7220 */ /* 0x000fe40000410000 */
        /* <DEDUP_REMOVED lines=9> */
[----:B------:R-:W-:Y:S01]  /*124e0*/  MUFU.EX2 R154, R164 ;  /* 0x000000a4009a7308 */ /* 0x000fe20000000800 */
[C---:B------:R-:W-:Y:S02]  /*124f0*/  FMUL.FTZ R54, R0.reuse, R54 ;  /* 0x0000003600367220 */ /* 0x040fe40000410000 */
[----:B------:R-:W-:Y:S02]  /*12500*/  FMUL.FTZ R55, R0, R55 ;  /* 0x0000003700377220 */ /* 0x000fe40000410000 */
[C---:B------:R-:W-:Y:S02]  /*12510*/  FMUL.FTZ R56, R2.reuse, R56 ;  /* 0x0000003802387220 */ /* 0x040fe40000410000 */
[----:B------:R-:W-:Y:S01]  /*12520*/  FMUL.FTZ R57, R2, R57 ;  /* 0x0000003902397220 */ /* 0x000fe20000410000 */
[C---:B-1----:R-:W-:Y:S02]  /*12530*/  HMMA.16816.F32 R12, R148.reuse, R108, R12 ;  /* 0x0000006c940c723c */ /* 0x042fe4000000180c */
[----:B------:R-:W-:Y:S01]  /*12540*/  MUFU.EX2 R152, R170 ;  /* 0x000000aa00987308 */ /* 0x000fe20000000800 */
[C---:B------:R-:W-:Y:S02]  /*12550*/  FMUL.FTZ R58, R0.reuse, R58 ;  /* 0x0000003a003a7220 */ /* 0x040fe40000410000 */
[----:B------:R-:W-:Y:S02]  /*12560*/  FMUL.FTZ R59, R0, R59 ;  /* 0x0000003b003b7220 */ /* 0x000fe40000410000 */
[C---:B------:R-:W-:Y:S01]  /*12570*/  FMUL.FTZ R60, R2.reuse, R60 ;  /* 0x0000003c023c7220 */ /* 0x040fe20000410000 */
[C---:B------:R-:W-:Y:S01]  /*12580*/  HMMA.16816.F32 R16, R148.reuse, R110, R16 ;  /* 0x0000006e9410723c */ /* 0x040fe20000001810 */
[----:B------:R-:W1:Y:S03]  /*12590*/  LDSM.16.MT88.4 R108, [R174] ;  /* 0x00000000ae6c783b */ /* 0x000e660000004200 */
[----:B------:R-:W-:Y:S02]  /*125a0*/  FMUL.FTZ R61, R2, R61 ;  /* 0x0000003d023d7220 */ /* 0x000fe40000410000 */
[C---:B------:R-:W-:Y:S02]  /*125b0*/  FMUL.FTZ R62, R0.reuse, R62 ;  /* 0x0000003e003e7220 */ /* 0x040fe40000410000 */
[----:B------:R-:W-:Y:S04]  /*125c0*/  FMUL.FTZ R63, R0, R63 ;  /* 0x0000003f003f7220 */ /* 0x000fe80000410000 */
[C---:B------:R-:W-:Y:S02]  /*125d0*/  FMUL.FTZ R64, R2.reuse, R64 ;  /* 0x0000004002407220 */ /* 0x040fe40000410000 */
[----:B------:R-:W-:Y:S02]  /*125e0*/  FMUL.FTZ R65, R2, R65 ;  /* 0x0000004102417220 */ /* 0x000fe40000410000 */
        /* <DEDUP_REMOVED lines=12> */
[C---:B------:R-:W-:Y:S01]  /*126b0*/  FMUL.FTZ R78, R0.reuse, R78 ;  /* 0x0000004e004e7220 */ /* 0x040fe20000410000 */
[C---:B-1----:R-:W-:Y:S03]  /*126c0*/  HMMA.16816.F32 R20, R148.reuse, R108, R20 ;  /* 0x0000006c9414723c */ /* 0x042fe60000001814 */
[----:B------:R-:W-:Y:S02]  /*126d0*/  FMUL.FTZ R79, R0, R79 ;  /* 0x0000004f004f7220 */ /* 0x000fe40000410000 */
[C---:B------:R-:W-:Y:S02]  /*126e0*/  FMUL.FTZ R80, R2.reuse, R80 ;  /* 0x0000005002507220 */ /* 0x040fe40000410000 */
[----:B------:R-:W-:Y:S01]  /*126f0*/  FMUL.FTZ R81, R2, R81 ;  /* 0x0000005102517220 */ /* 0x000fe20000410000 */
[C---:B------:R-:W-:Y:S01]  /*12700*/  HMMA.16816.F32 R24, R148.reuse, R110, R24 ;  /* 0x0000006e9418723c */ /* 0x040fe20000001818 */
[----:B------:R-:W1:Y:S03]  /*12710*/  LDSM.16.MT88.4 R108, [R173] ;  /* 0x00000000ad6c783b */ /* 0x000e660000004200 */
[C---:B------:R-:W-:Y:S02]  /*12720*/  FMUL.FTZ R82, R0.reuse, R82 ;  /* 0x0000005200527220 */ /* 0x040fe40000410000 */
[----:B------:R-:W-:Y:S02]  /*12730*/  FMUL.FTZ R83, R0, R83 ;  /* 0x0000005300537220 */ /* 0x000fe40000410000 */
[C---:B------:R-:W-:Y:S04]  /*12740*/  FMUL.FTZ R84, R2.reuse, R84 ;  /* 0x0000005402547220 */ /* 0x040fe80000410000 */
        /* <DEDUP_REMOVED lines=8> */
[C---:B------:R-:W-:Y:S02]  /*127d0*/  FMUL.FTZ R93, R2.reuse, R93 ;  /* 0x0000005d025d7220 */ /* 0x040fe40000410000 */
[C---:B------:R-:W-:Y:S02]  /*127e0*/  FMUL.FTZ R96, R2.reuse, R96 ;  /* 0x0000006002607220 */ /* 0x040fe40000410000 */
[----:B------:R-:W-:Y:S02]  /*127f0*/  FMUL.FTZ R97, R2, R97 ;  /* 0x0000006102617220 */ /* 0x000fe40000410000 */
[----:B------:R-:W2:Y:S01]  /*12800*/  MUFU.EX2 R2, R158 ;  /* 0x0000009e00027308 */ /* 0x000ea20000000800 */
[C---:B------:R-:W-:Y:S02]  /*12810*/  FMUL.FTZ R94, R0.reuse, R94 ;  /* 0x0000005e005e7220 */ /* 0x040fe40000410000 */
[C---:B------:R-:W-:Y:S02]  /*12820*/  FMUL.FTZ R95, R0.reuse, R95 ;  /* 0x0000005f005f7220 */ /* 0x040fe40000410000 */
[C---:B------:R-:W-:Y:S01]  /*12830*/  FMUL.FTZ R98, R0.reuse, R98 ;  /* 0x0000006200627220 */ /* 0x040fe20000410000 */
[C---:B-1----:R-:W-:Y:S03]  /*12840*/  HMMA.16816.F32 R28, R148.reuse, R108, R28 ;  /* 0x0000006c941c723c */ /* 0x042fe6000000181c */
[----:B------:R-:W-:Y:S01]  /*12850*/  FMUL.FTZ R99, R0, R99 ;  /* 0x0000006300637220 */ /* 0x000fe20000410000 */
[----:B------:R-:W1:Y:S01]  /*12860*/  MUFU.EX2 R158, R155 ;  /* 0x0000009b009e7308 */ /* 0x000e620000000800 */
[----:B------:R-:W-:Y:S03]  /*12870*/  FADD.FTZ R0, R104, R160 ;  /* 0x000000a068007221 */ /* 0x000fe60000010000 */
[C---:B------:R-:W-:Y:S01]  /*12880*/  HMMA.16816.F32 R32, R148.reuse, R110, R32 ;  /* 0x0000006e9420723c */ /* 0x040fe20000001820 */
[----:B------:R-:W3:Y:S05]  /*12890*/  LDSM.16.MT88.4 R108, [R146+0x2000] ;  /* 0x00200000926c783b */ /* 0x000eea0000004200 */
[----:B------:R-:W-:Y:S01]  /*128a0*/  MUFU.EX2 R155, R163 ;  /* 0x000000a3009b7308 */ /* 0x000fe20000000800 */
[----:B--2---:R-:W-:Y:S05]  /*128b0*/  FADD.FTZ R0, R2, R0 ;  /* 0x0000000002007221 */ /* 0x004fea0000010000 */
[----:B------:R-:W-:Y:S04]  /*128c0*/  FADD.FTZ R0, R116, R0 ;  /* 0x0000000074007221 */ /* 0x000fe80000010000 */
[C---:B------:R-:W-:Y:S01]  /*128d0*/  FADD.FTZ R0, R105.reuse, R0 ;  /* 0x0000000069007221 */ /* 0x040fe20000010000 */
[C---:B---3--:R-:W-:Y:S08]  /*128e0*/  HMMA.16816.F32 R36, R148.reuse, R108, R36 ;  /* 0x0000006c9424723c */ /* 0x048ff00000001824 */
[C---:B------:R-:W-:Y:S01]  /*128f0*/  HMMA.16816.F32 R40, R148.reuse, R110, R40 ;  /* 0x0000006e9428723c */ /* 0x040fe20000001828 */
[----:B------:R-:W2:Y:S07]  /*12900*/  LDSM.16.MT88.4 R108, [R147+0x2000] ;  /* 0x00200000936c783b */ /* 0x000eae0000004200 */
[C---:B--2---:R-:W-:Y:S08]  /*12910*/  HMMA.16816.F32 R44, R148.reuse, R108, R44 ;  /* 0x0000006c942c723c */ /* 0x044ff0000000182c */
        /* <DEDUP_REMOVED lines=17> */
[C---:B--2---:R-:W-:Y:S07]  /*12a30*/  HMMA.16816.F32 R92, R148.reuse, R108, R92 ;  /* 0x0000006c945c723c */ /* 0x044fee000000185c */
[----:B------:R-:W-:Y:S01]  /*12a40*/  F2FP.PACK_AB R108, R2, R104 ;  /* 0x00000068026c723e */ /* 0x000fe200000000ff */
[----:B------:R-:W-:Y:S01]  /*12a50*/  HMMA.16816.F32 R96, R148, R110, R96 ;  /* 0x0000006e9460723c */ /* 0x000fe20000001860 */
[----:B------:R-:W2:Y:S03]  /*12a60*/  MUFU.EX2 R104, R168 ;  /* 0x000000a800687308 */ /* 0x000ea60000000800 */
[----:B------:R-:W-:Y:S03]  /*12a70*/  F2FP.PACK_AB R109, R200, R201 ;  /* 0x000000c9c86d723e */ /* 0x000fe600000000ff */
[----:B------:R-:W-:Y:S02]  /*12a80*/  F2FP.PACK_AB R110, R105, R116 ;  /* 0x00000074696e723e */ /* 0x000fe400000000ff */
[----:B------:R-:W3:Y:S02]  /*12a90*/  LDSM.16.MT88.4 R116, [R147+0x800] ;  /* 0x000800009374783b */ /* 0x000ee40000004200 */
[----:B------:R-:W4:Y:S01]  /*12aa0*/  MUFU.EX2 R2, R167 ;  /* 0x000000a700027308 */ /* 0x000f220000000800 */
[----:B-1----:R-:W-:Y:S02]  /*12ab0*/  F2FP.PACK_AB R111, R158, R159 ;  /* 0x0000009f9e6f723e */ /* 0x002fe400000000ff */
[----:B------:R-:W-:Y:S05]  /*12ac0*/  F2FP.PACK_AB R149, R152, R153 ;  /* 0x000000999895723e */ /* 0x000fea00000000ff */
[C---:B------:R-:W-:Y:S02]  /*12ad0*/  HMMA.16816.F32 R4, R108.reuse, R112, R4 ;  /* 0x000000706c04723c */ /* 0x040fe40000001804 */
[----:B------:R-:W1:Y:S03]  /*12ae0*/  MUFU.EX2 R105, R165 ;  /* 0x000000a500697308 */ /* 0x000e660000000800 */
[----:B--2---:R-:W-:Y:S03]  /*12af0*/  FADD.FTZ R0, R104, R0 ;  /* 0x0000000068007221 */ /* 0x004fe60000010000 */
[C---:B------:R-:W-:Y:S01]  /*12b00*/  HMMA.16816.F32 R8, R108.reuse, R114, R8 ;  /* 0x000000726c08723c */ /* 0x040fe20000001808 */
[----:B------:R-:W2:Y:S03]  /*12b10*/  LDSM.16.MT88.4 R112, [R174+0x800] ;  /* 0x00080000ae70783b */ /* 0x000ea60000004200 */
[----:B----4-:R-:W-:Y:S04]  /*12b20*/  FADD.FTZ R0, R2, R0 ;  /* 0x0000000002007221 */ /* 0x010fe80000010000 */
[----:B------:R-:W-:Y:S04]  /*12b30*/  FADD.FTZ R0, R120, R0 ;  /* 0x0000000078007221 */ /* 0x000fe80000010000 */
[C---:B-1----:R-:W-:Y:S01]  /*12b40*/  FADD.FTZ R0, R105.reuse, R0 ;  /* 0x0000000069007221 */ /* 0x042fe20000010000 */
[C---:B---3--:R-:W-:Y:S08]  /*12b50*/  HMMA.16816.F32 R12, R108.reuse, R116, R12 ;  /* 0x000000746c0c723c */ /* 0x048ff0000000180c */
        /* <DEDUP_REMOVED lines=30> */
[----:B------:R-:W-:Y:S01]  /*12d40*/  HMMA.16816.F32 R96, R108, R118, R96 ;  /* 0x000000766c60723c */ /* 0x000fe20000001860 */
[----:B------:R-:W1:Y:S06]  /*12d50*/  LDSM.16.MT88.4 R116, [R147+0x1000] ;  /* 0x001000009374783b */ /* 0x000e6c0000004200 */
[----:B------:R-:W-:Y:S02]  /*12d60*/  F2FP.PACK_AB R110, R105, R120 ;  /* 0x00000078696e723e */ /* 0x000fe400000000ff */
[----:B------:R-:W3:Y:S01]  /*12d70*/  LDSM.16.MT88.4 R120, [R174+0x1000] ;  /* 0x00100000ae78783b */ /* 0x000ee20000004200 */
[----:B------:R-:W4:Y:S02]  /*12d80*/  MUFU.EX2 R105, R171 ;  /* 0x000000ab00697308 */ /* 0x000f240000000800 */
[----:B------:R-:W-:Y:S02]  /*12d90*/  F2FP.PACK_AB R108, R2, R104 ;  /* 0x00000068026c723e */ /* 0x000fe400000000ff */
[----:B------:R-:W-:Y:S02]  /*12da0*/  F2FP.PACK_AB R109, R156, R157 ;  /* 0x0000009d9c6d723e */ /* 0x000fe400000000ff */
[----:B------:R-:W-:Y:S04]  /*12db0*/  F2FP.PACK_AB R111, R154, R155 ;  /* 0x0000009b9a6f723e */ /* 0x000fe800000000ff */
[----:B------:R-:W5:Y:S03]  /*12dc0*/  MUFU.EX2 R2, R193 ;  /* 0x000000c100027308 */ /* 0x000f660000000800 */
[C---:B--2---:R-:W-:Y:S07]  /*12dd0*/  HMMA.16816.F32 R4, R108.reuse, R112, R4 ;  /* 0x000000706c04723c */ /* 0x044fee0000001804 */
[----:B------:R-:W2:Y:S01]  /*12de0*/  MUFU.EX2 R104, R198 ;  /* 0x000000c600687308 */ /* 0x000ea20000000800 */
[C---:B------:R-:W-:Y:S01]  /*12df0*/  HMMA.16816.F32 R8, R108.reuse, R114, R8 ;  /* 0x000000726c08723c */ /* 0x040fe20000001808 */
[----:B------:R-:W3:Y:S03]  /*12e00*/  LDSM.16.MT88.4 R112, [R173+0x1000] ;  /* 0x00100000ad70783b */ /* 0x000ee60000004200 */
[----:B----4-:R-:W-:Y:S04]  /*12e10*/  FADD.FTZ R0, R105, R0 ;  /* 0x0000000069007221 */ /* 0x010fe80000010000 */
[C---:B-1----:R-:W-:Y:S04]  /*12e20*/  HMMA.16816.F32 R12, R108.reuse, R116, R12 ;  /* 0x000000746c0c723c */ /* 0x042fe8000000180c */
[C---:B-----5:R-:W-:Y:S01]  /*12e30*/  FADD.FTZ R0, R2.reuse, R0 ;  /* 0x0000000002007221 */ /* 0x060fe20000010000 */
[----:B------:R-:W-:Y:S01]  /*12e40*/  F2FP.PACK_AB R148, R2, R105 ;  /* 0x000000690294723e */ /* 0x000fe200000000ff */
[----:B------:R-:W-:Y:S01]  /*12e50*/  FADD.FTZ R2, R125, R124 ;  /* 0x0000007c7d027221 */ /* 0x000fe20000010000 */
[----:B------:R-:W-:Y:S01]  /*12e60*/  MOV R105, R3 ;  /* 0x0000000300697202 */ /* 0x000fe20000000f00 */
[C---:B------:R-:W-:Y:S01]  /*12e70*/  HMMA.16816.F32 R16, R108.reuse, R118, R16 ;  /* 0x000000766c10723c */ /* 0x040fe20000001810 */
[----:B------:R-:W1:Y:S03]  /*12e80*/  LDSM.16.MT88.4 R116, [R146+0x3000] ;  /* 0x003000009274783b */ /* 0x000e660000004200 */
[----:B--2---:R-:W-:Y:S01]  /*12e90*/  F2FP.PACK_AB R150, R100, R104 ;  /* 0x000000686496723e */ /* 0x004fe200000000ff */
[----:B------:R-:W-:Y:S03]  /*12ea0*/  FADD.FTZ R0, R104, R0 ;  /* 0x0000000068007221 */ /* 0x000fe60000010000 */
[C---:B---3--:R-:W-:Y:S01]  /*12eb0*/  HMMA.16816.F32 R20, R108.reuse, R120, R20 ;  /* 0x000000786c14723c */ /* 0x048fe20000001814 */
[----:B------:R-:W-:Y:S03]  /*12ec0*/  MUFU.EX2 R104, R195 ;  /* 0x000000c300687308 */ /* 0x000fe60000000800 */
[----:B------:R-:W-:Y:S02]  /*12ed0*/  FADD.FTZ R207, R100, R0 ;  /* 0x0000000064cf7221 */ /* 0x000fe40000010000 */
[----:B------:R-:W-:Y:S02]  /*12ee0*/  FADD.FTZ R0, R126, R2 ;  /* 0x000000027e007221 */ /* 0x000fe40000010000 */
[C---:B------:R-:W-:Y:S01]  /*12ef0*/  HMMA.16816.F32 R24, R108.reuse, R122, R24 ;  /* 0x0000007a6c18723c */ /* 0x040fe20000001818 */
[----:B------:R-:W2:Y:S02]  /*12f00*/  LDSM.16.MT88.4 R120, [R147+0x3000] ;  /* 0x003000009378783b */ /* 0x000ea40000004200 */
[----:B------:R-:W3:Y:S01]  /*12f10*/  MUFU.EX2 R100, R199 ;  /* 0x000000c700647308 */ /* 0x000ee20000000800 */
[----:B------:R-:W-:Y:S04]  /*12f20*/  FADD.FTZ R0, R201, R0 ;  /* 0x00000000c9007221 */ /* 0x000fe80000010000 */
[C---:B------:R-:W-:Y:S01]  /*12f30*/  HMMA.16816.F32 R28, R108.reuse, R112, R28 ;  /* 0x000000706c1c723c */ /* 0x040fe2000000181c */
[----:B------:R-:W-:Y:S03]  /*12f40*/  LDSM.16.MT88.4 R124, [R147+0x1800] ;  /* 0x00180000937c783b */ /* 0x000fe60000004200 */
[----:B------:R-:W-:Y:S04]  /*12f50*/  FADD.FTZ R0, R200, R0 ;  /* 0x00000000c8007221 */ /* 0x000fe80000010000 */
[C---:B------:R-:W-:Y:S01]  /*12f60*/  HMMA.16816.F32 R32, R108.reuse, R114, R32 ;  /* 0x000000726c20723c */ /* 0x040fe20000001820 */
[----:B------:R-:W4:Y:S03]  /*12f70*/  LDSM.16.MT88.4 R112, [R174+0x3000] ;  /* 0x00300000ae70783b */ /* 0x000f260000004200 */
[----:B------:R-:W-:Y:S04]  /*12f80*/  FADD.FTZ R0, R159, R0 ;  /* 0x000000009f007221 */ /* 0x000fe80000010000 */
[----:B------:R-:W-:Y:S01]  /*12f90*/  FADD.FTZ R0, R158, R0 ;  /* 0x000000009e007221 */ /* 0x000fe20000010000 */
[C---:B-1----:R-:W-:Y:S03]  /*12fa0*/  HMMA.16816.F32 R36, R108.reuse, R116, R36 ;  /* 0x000000746c24723c */ /* 0x042fe60000001824 */
[----:B---3--:R-:W-:Y:S01]  /*12fb0*/  F2FP.PACK_AB R151, R100, R104 ;  /* 0x000000686497723e */ /* 0x008fe200000000ff */
[----:B------:R-:W-:Y:S04]  /*12fc0*/  FADD.FTZ R0, R157, R0 ;  /* 0x000000009d007221 */ /* 0x000fe80000010000 */
[C---:B------:R-:W-:Y:S01]  /*12fd0*/  HMMA.16816.F32 R40, R108.reuse, R118, R40 ;  /* 0x000000766c28723c */ /* 0x040fe20000001828 */
[----:B------:R-:W1:Y:S03]  /*12fe0*/  LDSM.16.MT88.4 R116, [R173+0x3000] ;  /* 0x00300000ad74783b */ /* 0x000e660000004200 */
[----:B------:R-:W-:Y:S04]  /*12ff0*/  FADD.FTZ R0, R156, R0 ;  /* 0x000000009c007221 */ /* 0x000fe80000010000 */
[C---:B--2---:R-:W-:Y:S04]  /*13000*/  HMMA.16816.F32 R44, R108.reuse, R120, R44 ;  /* 0x000000786c2c723c */ /* 0x044fe8000000182c */
[----:B------:R-:W-:Y:S04]  /*13010*/  FADD.FTZ R0, R155, R0 ;  /* 0x000000009b007221 */ /* 0x000fe80000010000 */
[C---:B------:R-:W-:Y:S01]  /*13020*/  HMMA.16816.F32 R48, R108.reuse, R122, R48 ;  /* 0x0000007a6c30723c */ /* 0x040fe20000001830 */
[----:B------:R-:W2:Y:S03]  /*13030*/  LDSM.16.MT88.4 R120, [R146+0x5000] ;  /* 0x005000009278783b */ /* 0x000ea60000004200 */
[----:B------:R-:W-:Y:S04]  /*13040*/  FADD.FTZ R0, R154, R0 ;  /* 0x000000009a007221 */ /* 0x000fe80000010000 */
[C---:B----4-:R-:W-:Y:S04]  /*13050*/  HMMA.16816.F32 R52, R108.reuse, R112, R52 ;  /* 0x000000706c34723c */ /* 0x050fe80000001834 */
[----:B------:R-:W-:Y:S04]  /*13060*/  FADD.FTZ R0, R153, R0 ;  /* 0x0000000099007221 */ /* 0x000fe80000010000 */
[C---:B------:R-:W-:Y:S01]  /*13070*/  HMMA.16816.F32 R56, R108.reuse, R114, R56 ;  /* 0x000000726c38723c */ /* 0x040fe20000001838 */
[----:B------:R-:W3:Y:S03]  /*13080*/  LDSM.16.MT88.4 R112, [R147+0x5000] ;  /* 0x005000009370783b */ /* 0x000ee60000004200 */
[----:B------:R-:W-:Y:S04]  /*13090*/  FADD.FTZ R0, R152, R0 ;  /* 0x0000000098007221 */ /* 0x000fe80000010000 */
[----:B------:R-:W-:Y:S01]  /*130a0*/  FADD.FTZ R2, R104, R0 ;  /* 0x0000000068027221 */ /* 0x000fe20000010000 */
[C---:B-1----:R-:W-:Y:S03]  /*130b0*/  HMMA.16816.F32 R60, R108.reuse, R116, R60 ;  /* 0x000000746c3c723c */ /* 0x042fe6000000183c */
[----:B------:R-:W-:Y:S01]  /*130c0*/  IADD3 R0, R197, -0x1, RZ ;  /* 0xffffffffc5007810 */ /* 0x000fe20007ffe0ff */
[----:B------:R-:W-:Y:S01]  /*130d0*/  FADD.FTZ R200, R100, R2 ;  /* 0x0000000264c87221 */ /* 0x000fe20000010000 */
[----:B------:R-:W-:Y:S02]  /*130e0*/  MOV R104, R101 ;  /* 0x0000006500687202 */ /* 0x000fe40000000f00 */
[----:B------:R-:W-:Y:S01]  /*130f0*/  MOV R197, R0 ;  /* 0x0000000000c57202 */ /* 0x000fe20000000f00 */
[C---:B------:R-:W-:Y:S01]  /*13100*/  HMMA.16816.F32 R64, R108.reuse, R118, R64 ;  /* 0x000000766c40723c */ /* 0x040fe20000001840 */
[----:B------:R-:W1:Y:S07]  /*13110*/  LDSM.16.MT88.4 R116, [R174+0x5000] ;  /* 0x00500000ae74783b */ /* 0x000e6e0000004200 */
[C---:B--2---:R-:W-:Y:S08]  /*13120*/  HMMA.16816.F32 R68, R108.reuse, R120, R68 ;  /* 0x000000786c44723c */ /* 0x044ff00000001844 */
[C---:B------:R-:W-:Y:S01]  /*13130*/  HMMA.16816.F32 R72, R108.reuse, R122, R72 ;  /* 0x0000007a6c48723c */ /* 0x040fe20000001848 */
[----:B------:R-:W2:Y:S07]  /*13140*/  LDSM.16.MT88.4 R120, [R173+0x5000] ;  /* 0x00500000ad78783b */ /* 0x000eae0000004200 */
[C---:B---3--:R-:W-:Y:S08]  /*13150*/  HMMA.16816.F32 R76, R108.reuse, R112, R76 ;  /* 0x000000706c4c723c */ /* 0x048ff0000000184c */
[C---:B------:R-:W-:Y:S08]  /*13160*/  HMMA.16816.F32 R80, R108.reuse, R114, R80 ;  /* 0x000000726c50723c */ /* 0x040ff00000001850 */
[C---:B-1----:R-:W-:Y:S08]  /*13170*/  HMMA.16816.F32 R84, R108.reuse, R116, R84 ;  /* 0x000000746c54723c */ /* 0x042ff00000001854 */
[C---:B------:R-:W-:Y:S01]  /*13180*/  HMMA.16816.F32 R88, R108.reuse, R118, R88 ;  /* 0x000000766c58723c */ /* 0x040fe20000001858 */
[----:B------:R-:W1:Y:S07]  /*13190*/  LDSM.16.MT88.4 R116, [R174+0x1800] ;  /* 0x00180000ae74783b */ /* 0x000e6e0000004200 */
[C---:B--2---:R-:W-:Y:S08]  /*131a0*/  HMMA.16816.F32 R92, R108.reuse, R120, R92 ;  /* 0x000000786c5c723c */ /* 0x044ff0000000185c */
[----:B------:R-:W-:Y:S01]  /*131b0*/  HMMA.16816.F32 R96, R108, R122, R96 ;  /* 0x0000007a6c60723c */ /* 0x000fe20000001860 */
[----:B------:R-:W2:Y:S07]  /*131c0*/  LDSM.16.MT88.4 R108, [R173+0x1800] ;  /* 0x00180000ad6c783b */ /* 0x000eae0000004200 */
[C---:B------:R-:W-:Y:S01]  /*131d0*/  HMMA.16816.F32 R136, R148.reuse, R132, R4 ;  /* 0x000000849488723c */ /* 0x040fe20000001804 */
[----:B------:R-:W3:Y:S07]  /*131e0*/  LDSM.16.MT88.4 R4, [R146+0x3800] ;  /* 0x003800009204783b */ /* 0x000eee0000004200 */
[C---:B------:R-:W-:Y:S01]  /*131f0*/  HMMA.16816.F32 R132, R148.reuse, R134, R8 ;  /* 0x000000869484723c */ /* 0x040fe20000001808 */
[----:B------:R-:W4:Y:S07]  /*13200*/  LDSM.16.MT88.4 R8, [R147+0x3800] ;  /* 0x003800009308783b */ /* 0x000f2e0000004200 */
[C---:B------:R-:W-:Y:S01]  /*13210*/  HMMA.16816.F32 R128, R148.reuse, R124, R12 ;  /* 0x0000007c9480723c */ /* 0x040fe2000000180c */
[----:B------:R-:W5:Y:S07]  /*13220*/  LDSM.16.MT88.4 R12, [R174+0x3800] ;  /* 0x00380000ae0c783b */ /* 0x000f6e0000004200 */
[C---:B------:R-:W-:Y:S01]  /*13230*/  HMMA.16816.F32 R124, R148.reuse, R126, R16 ;  /* 0x0000007e947c723c */ /* 0x040fe20000001810 */
[----:B------:R-:W4:Y:S07]  /*13240*/  LDSM.16.MT88.4 R16, [R173+0x3800] ;  /* 0x00380000ad10783b */ /* 0x000f2e0000004200 */
[C---:B-1----:R-:W-:Y:S08]  /*13250*/  HMMA.16816.F32 R120, R148.reuse, R116, R20 ;  /* 0x000000749478723c */ /* 0x042ff00000001814 */
[C---:B------:R-:W-:Y:S08]  /*13260*/  HMMA.16816.F32 R116, R148.reuse, R118, R24 ;  /* 0x000000769474723c */ /* 0x040ff00000001818 */
[C---:B--2---:R-:W-:Y:S08]  /*13270*/  HMMA.16816.F32 R112, R148.reuse, R108, R28 ;  /* 0x0000006c9470723c */ /* 0x044ff0000000181c */
[C---:B------:R-:W-:Y:S08]  /*13280*/  HMMA.16816.F32 R108, R148.reuse, R110, R32 ;  /* 0x0000006e946c723c */ /* 0x040ff00000001820 */
[C---:B---3--:R-:W-:Y:S08]  /*13290*/  HMMA.16816.F32 R36, R148.reuse, R4, R36 ;  /* 0x000000049424723c */ /* 0x048ff00000001824 */
[C---:B------:R-:W-:Y:S01]  /*132a0*/  HMMA.16816.F32 R40, R148.reuse, R6, R40 ;  /* 0x000000069428723c */ /* 0x040fe20000001828 */
[----:B------:R-:W1:Y:S07]  /*132b0*/  LDSM.16.MT88.4 R4, [R146+0x5800] ;  /* 0x005800009204783b */ /* 0x000e6e0000004200 */
[C---:B----4-:R-:W-:Y:S08]  /*132c0*/  HMMA.16816.F32 R44, R148.reuse, R8, R44 ;  /* 0x00000008942c723c */ /* 0x050ff0000000182c */
[C---:B------:R-:W-:Y:S01]  /*132d0*/  HMMA.16816.F32 R48, R148.reuse, R10, R48 ;  /* 0x0000000a9430723c */ /* 0x040fe20000001830 */
[----:B------:R-:W2:Y:S07]  /*132e0*/  LDSM.16.MT88.4 R8, [R147+0x5800] ;  /* 0x005800009308783b */ /* 0x000eae0000004200 */
[C---:B-----5:R-:W-:Y:S08]  /*132f0*/  HMMA.16816.F32 R52, R148.reuse, R12, R52 ;  /* 0x0000000c9434723c */ /* 0x060ff00000001834 */
[C---:B------:R-:W-:Y:S01]  /*13300*/  HMMA.16816.F32 R56, R148.reuse, R14, R56 ;  /* 0x0000000e9438723c */ /* 0x040fe20000001838 */
[----:B------:R-:W3:Y:S07]  /*13310*/  LDSM.16.MT88.4 R12, [R174+0x5800] ;  /* 0x00580000ae0c783b */ /* 0x000eee0000004200 */
[C---:B------:R-:W-:Y:S08]  /*13320*/  HMMA.16816.F32 R60, R148.reuse, R16, R60 ;  /* 0x00000010943c723c */ /* 0x040ff0000000183c */
[C---:B------:R-:W-:Y:S01]  /*13330*/  HMMA.16816.F32 R64, R148.reuse, R18, R64 ;  /* 0x000000129440723c */ /* 0x040fe20000001840 */
[----:B------:R-:W4:Y:S07]  /*13340*/  LDSM.16.MT88.4 R16, [R173+0x5800] ;  /* 0x00580000ad10783b */ /* 0x000f2e0000004200 */
[C---:B-1----:R-:W-:Y:S08]  /*13350*/  HMMA.16816.F32 R68, R148.reuse, R4, R68 ;  /* 0x000000049444723c */ /* 0x042ff00000001844 */
[C---:B------:R-:W-:Y:S08]  /*13360*/  HMMA.16816.F32 R72, R148.reuse, R6, R72 ;  /* 0x000000069448723c */ /* 0x040ff00000001848 */
[C---:B--2---:R-:W-:Y:S08]  /*13370*/  HMMA.16816.F32 R76, R148.reuse, R8, R76 ;  /* 0x00000008944c723c */ /* 0x044ff0000000184c */
[C---:B------:R-:W-:Y:S08]  /*13380*/  HMMA.16816.F32 R80, R148.reuse, R10, R80 ;  /* 0x0000000a9450723c */ /* 0x040ff00000001850 */
[C---:B---3--:R-:W-:Y:S08]  /*13390*/  HMMA.16816.F32 R84, R148.reuse, R12, R84 ;  /* 0x0000000c9454723c */ /* 0x048ff00000001854 */
[C---:B------:R-:W-:Y:S08]  /*133a0*/  HMMA.16816.F32 R88, R148.reuse, R14, R88 ;  /* 0x0000000e9458723c */ /* 0x040ff00000001858 */
[C---:B----4-:R-:W-:Y:S07]  /*133b0*/  HMMA.16816.F32 R92, R148.reuse, R16, R92 ;  /* 0x00000010945c723c */ /* 0x050fee000000185c */
[----:B------:R-:W-:Y:S01]  /*133c0*/  MOV R16, R3 ;  /* 0x0000000300107202 */ /* 0x000fe20000000f00 */
[----:B------:R-:W-:Y:S01]  /*133d0*/  HMMA.16816.F32 R96, R148, R18, R96 ;  /* 0x000000129460723c */ /* 0x000fe20000001860 */
[----:B------:R-:W-:Y:S07]  /*133e0*/  @!UPT UIADD3 URZ, URZ, URZ, URZ ;  /* 0x0000003f3f3ff290 */ /* 0x000fee000fffe03f */
[----:B------:R-:W-:-:S11]  /*133f0*/  @P0 BRA `(.L_x_275) ;  /* 0xffffd40000000947 */ /* 0x000fd6000383ffff */
.L_x_268:
[----:B------:R-:W-:Y:S05]  /*13400*/  BRA.DIV ~URZ, `(.L_x_276) ;  /* 0x00005b327f007947 */ /* 0x000fea000b800000 */
[----:B------:R1:W2:Y:S02]  /*13410*/  SHFL.BFLY PT, R0, R207, 0x2, 0x1f ;  /* 0x0c401f00cf007f89 */ /* 0x0002a400000e0000 */
.L_x_353:
[----:B--2---:R-:W-:Y:S01]  /*13420*/  FADD.FTZ R4, R0, R207 ;  /* 0x000000cf00047221 */ /* 0x004fe20000010000 */
[----:B------:R-:W-:Y:S05]  /*13430*/  BRA.DIV ~URZ, `(.L_x_277) ;  /* 0x00005b527f007947 */ /* 0x000fea000b800000 */
[----:B------:R-:W2:Y:S02]  /*13440*/  SHFL.BFLY PT, R0, R4, 0x1, 0x1f ;  /* 0x0c201f0004007f89 */ /* 0x000ea400000e0000 */
[----:B--2---:R-:W-:-:S02]  /*13450*/  FADD.FTZ R4, R4, R0 ;  /* 0x0000000004047221 */ /* 0x004fc40000010000 */
[----:B------:R-:W2:Y:S02]  /*13460*/  SHFL.BFLY PT, R0, R200, 0x2, 0x1f ;  /* 0x0c401f00c8007f89 */ /* 0x000ea400000e0000 */
[----:B--2---:R-:W-:-:S05]  /*13470*/  FADD.FTZ R5, R0, R200 ;  /* 0x000000c800057221 */ /* 0x004fca0000010000 */
[----:B------:R2:W3:Y:S02]  /*13480*/  SHFL.BFLY PT, R3, R5, 0x1, 0x1f ;  /* 0x0c201f0005037f89 */ /* 0x0004e400000e0000 */
.L_x_354:
[----:B------:R-:W-:Y:S01]  /*13490*/  FSETP.NE.FTZ.AND P0, PT, R4, RZ, PT ;  /* 0x000000ff0400720b */ /* 0x000fe20003f15000 */
[----:B---3--:R-:W-:Y:S01]  /*134a0*/  FADD.FTZ R3, R3, R5 ;  /* 0x0000000503037221 */ /* 0x008fe20000010000 */
[----:B------:R-:W-:Y:S02]  /*134b0*/  MOV R2, RZ ;  /* 0x000000ff00027202 */ /* 0x000fe40000000f00 */
[----:B------:R-:W-:Y:S02]  /*134c0*/  MOV R18, 0xff800000 ;  /* 0xff80000000127802 */ /* 0x000fe40000000f00 */
[----:B------:R-:W-:-:S07]  /*134d0*/  MOV R15, 0xff800000 ;  /* 0xff800000000f7802 */ /* 0x000fce0000000f00 */
[----:B------:R-:W3:Y:S01]  /*134e0*/  @P0 MUFU.LG2 R0, R4 ;  /* 0x0000000400000308 */ /* 0x000ee20000000c00 */
[----:B--2---:R-:W-:-:S07]  /*134f0*/  @P0 MOV R5, 0x3f317218 ;  /* 0x3f31721800050802 */ /* 0x004fce0000000f00 */
[----:B------:R3:W2:Y:S02]  /*13500*/  @P0 MUFU.RCP R2, R4 ;  /* 0x0000000400020308 */ /* 0x0006a40000001000 */
[----:B---3--:R-:W-:Y:S02]  /*13510*/  @P0 FMUL.FTZ R4, R0, 0.69314718246459960938 ;  /* 0x3f31721800040820 */ /* 0x008fe40000410000 */
[----:B------:R-:W-:Y:S02]  /*13520*/  @P0 FMUL.FTZ R0, R5, c[0x0][0x2d0] ;  /* 0x0000b40005000a20 */ /* 0x000fe40000410000 */
[----:B--2---:R-:W-:Y:S02]  /*13530*/  FMUL.FTZ R100, R2, R108 ;  /* 0x0000006c02647220 */ /* 0x004fe40000410000 */
[----:B------:R-:W-:Y:S01]  /*13540*/  @P0 FFMA.FTZ R18, R0, R101, R4 ;  /* 0x0000006500120223 */ /* 0x000fe20000010004 */
[----:B------:R-:W-:Y:S01]  /*13550*/  FSETP.NE.FTZ.AND P0, PT, R3, RZ, PT ;  /* 0x000000ff0300720b */ /* 0x000fe20003f15000 */
[C---:B------:R-:W-:Y:S01]  /*13560*/  FMUL.FTZ R101, R2.reuse, R109 ;  /* 0x0000006d02657220 */ /* 0x040fe20000410000 */
[----:B------:R-:W-:Y:S01]  /*13570*/  MOV R0, RZ ;  /* 0x000000ff00007202 */ /* 0x000fe20000000f00 */
[----:B------:R-:W-:-:S02]  /*13580*/  FMUL.FTZ R108, R2, R88 ;  /* 0x00000058026c7220 */ /* 0x000fc40000410000 */
[C---:B------:R-:W-:Y:S02]  /*13590*/  FMUL.FTZ R109, R2.reuse, R89 ;  /* 0x00000059026d7220 */ /* 0x040fe40000410000 */
[C---:B------:R-:W-:Y:S02]  /*135a0*/  FMUL.FTZ R104, R2.reuse, R68 ;  /* 0x0000004402687220 */ /* 0x040fe40000410000 */
[C---:B------:R-:W-:Y:S02]  /*135b0*/  FMUL.FTZ R105, R2.reuse, R69 ;  /* 0x0000004502697220 */ /* 0x040fe40000410000 */
[C---:B------:R-:W-:Y:S02]  /*135c0*/  FMUL.FTZ R26, R2.reuse, R128 ;  /* 0x00000080021a7220 */ /* 0x040fe40000410000 */
[----:B------:R-:W2:Y:S01]  /*135d0*/  @P0 MUFU.RCP R0, R3 ;  /* 0x0000000300000308 */ /* 0x000ea20000001000 */
[----:B------:R-:W-:Y:S01]  /*135e0*/  @P0 MOV R4, 0x3f317218 ;  /* 0x3f31721800040802 */ /* 0x000fe20000000f00 */
[----:B------:R-:W-:-:S02]  /*135f0*/  FMUL.FTZ R27, R2, R129 ;  /* 0x00000081021b7220 */ /* 0x000fc40000410000 */
[C---:B------:R-:W-:Y:S02]  /*13600*/  FMUL.FTZ R68, R2.reuse, R72 ;  /* 0x0000004802447220 */ /* 0x040fe40000410000 */
[C---:B------:R-:W-:Y:S02]  /*13610*/  FMUL.FTZ R69, R2.reuse, R73 ;  /* 0x0000004902457220 */ /* 0x040fe40000410000 */
[----:B------:R-:W3:Y:S01]  /*13620*/  @P0 MUFU.LG2 R3, R3 ;  /* 0x0000000300030308 */ /* 0x000ee20000000c00 */
[C---:B------:R-:W-:Y:S02]  /*13630*/  FMUL.FTZ R20, R2.reuse, R96 ;  /* 0x0000006002147220 */ /* 0x040fe40000410000 */
[----:B------:R-:W-:Y:S02]  /*13640*/  FMUL.FTZ R21, R2, R97 ;  /* 0x0000006102157220 */ /* 0x000fe40000410000 */
[----:B------:R-:W-:Y:S02]  /*13650*/  @P0 FMUL.FTZ R4, R4, c[0x0][0x2d0] ;  /* 0x0000b40004040a20 */ /* 0x000fe40000410000 */
[----:B------:R-:W-:-:S02]  /*13660*/  FMUL.FTZ R72, R2, R76 ;  /* 0x0000004c02487220 */ /* 0x000fc40000410000 */
[C---:B--2---:R-:W-:Y:S02]  /*13670*/  FMUL.FTZ R88, R0.reuse, R122 ;  /* 0x0000007a00587220 */ /* 0x044fe40000410000 */
[C---:B------:R-:W-:Y:S02]  /*13680*/  FMUL.FTZ R89, R0.reuse, R123 ;  /* 0x0000007b00597220 */ /* 0x040fe40000410000 */
[C---:B------:R-:W-:Y:S02]  /*13690*/  FMUL.FTZ R122, R0.reuse, R38 ;  /* 0x00000026007a7220 */ /* 0x040fe40000410000 */
[----:B------:R-:W-:Y:S02]  /*136a0*/  FMUL.FTZ R123, R0, R39 ;  /* 0x00000027007b7220 */ /* 0x000fe40000410000 */
[----:B---3--:R-:W-:Y:S02]  /*136b0*/  @P0 FMUL.FTZ R3, R3, 0.69314718246459960938 ;  /* 0x3f31721803030820 */ /* 0x008fe40000410000 */
        /* <DEDUP_REMOVED lines=59> */
[----:B------:R-:W-:Y:S01]  /*13a70*/  MOV R0, 0x1 ;  /* 0x0000000100007802 */ /* 0x000fe20000000f00 */
[----:B------:R-:W-:Y:S02]  /*13a80*/  @P0 FFMA.FTZ R15, R4, R16, R3 ;  /* 0x00000010040f0223 */ /* 0x000fe40000010003 */
        /* <DEDUP_REMOVED lines=20> */
.L_x_210:
[----:B------:R-:W2:Y:S01]  /*13bd0*/  S2R R2, SR_TID.X ;  /* 0x0000000000027919 */ /* 0x000ea20000002100 */
[----:B------:R-:W-:Y:S01]  /*13be0*/  BSSY B0, `(.L_x_278) ;  /* 0x0000010000007945 */ /* 0x000fe20003800000 */
[----:B--2---:R-:W-:-:S13]  /*13bf0*/  LOP3.LUT P0, RZ, R2, 0xff, RZ, 0xc0, !PT ;  /* 0x000000ff02ff7812 */ /* 0x004fda000780c0ff */
[----:B------:R-:W-:Y:S05]  /*13c00*/  @P0 BRA `(.L_x_279) ;  /* 0x000000d000000947 */ /* 0x000fea0003800000 */
[----:B------:R-:W2:Y:S01]  /*13c10*/  S2R R2, SR_LANEID ;  /* 0x0000000000027919 */ /* 0x000ea20000000000 */
[----:B------:R-:W-:Y:S01]  /*13c20*/  VOTEU.ANY UR4, UPT, PT ;  /* 0x0000000000047886 */ /* 0x000fe200038e0100 */
[----:B------:R-:W-:Y:S01]  /*13c30*/  IMAD.MOV.U32 R4, RZ, RZ, c[0x0][0x560] ;  /* 0x00015800ff047624 */ /* 0x000fe200078e00ff */
[----:B------:R-:W2:Y:S01]  /*13c40*/  FLO.U32 R3, UR4 ;  /* 0x0000000400037d00 */ /* 0x000ea200080e0000 */
[----:B------:R-:W-:Y:S01]  /*13c50*/  IMAD.MOV.U32 R5, RZ, RZ, c[0x0][0x564] ;  /* 0x00015900ff057624 */ /* 0x000fe200078e00ff */
[----:B--2---:R-:W-:-:S06]  /*13c60*/  ISETP.EQ.U32.AND P0, PT, R3, R2, PT ;  /* 0x000000020300720c */ /* 0x004fcc0003f02070 */
[----:B------:R-:W2:Y:S07]  /*13c70*/  POPC R2, UR4 ;  /* 0x0000000400027d09 */ /* 0x000eae0008000000 */
[----:B--2---:R2:W3:Y:S04]  /*13c80*/  @P0 ATOMG.E.ADD.STRONG.GPU PT, R2, [R4.64], R2 ;  /* 0x00000002040209a8 */ /* 0x0044e800081ee1ca */
[----:B--2---:R-:W2:Y:S04]  /*13c90*/  S2R R4, SR_LTMASK ;  /* 0x0000000000047919 */ /* 0x004ea80000003900 */
[----:B---3--:R2:W3:Y:S02]  /*13ca0*/  SHFL.IDX PT, R3, R2, R3, 0x1f ;  /* 0x00001f0302037589 */ /* 0x0084e400000e0000 */
[----:B--2---:R-:W-:-:S06]  /*13cb0*/  LOP3.LUT R2, R4, UR4, RZ, 0xc0, !PT ;  /* 0x0000000404027c12 */ /* 0x004fcc000f8ec0ff */
[----:B------:R-:W3:Y:S02]  /*13cc0*/  POPC R2, R2 ;  /* 0x0000000200027309 */ /* 0x000ee40000000000 */
[----:B---3--:R-:W-:-:S06]  /*13cd0*/  IADD3 R236, R3, c[0x0][0xc], R2 ;  /* 0x0000030003ec7a10 */ /* 0x008fcc0007ffe002 */
.L_x_279:
[----:B------:R-:W-:Y:S05]  /*13ce0*/  BSYNC B0 ;  /* 0x0000000000007941 */ /* 0x000fea0003800000 */
.L_x_278:
[----:B------:R-:W-:Y:S01]  /*13cf0*/  PRMT R0, R0, 0x9910, RZ ;  /* 0x0000991000007816 */ /* 0x000fe200000000ff */
[----:B------:R-:W-:Y:S01]  /*13d00*/  BSSY B1, `(.L_x_280) ;  /* 0x0000385000017945 */ /* 0x000fe20003800000 */
[----:B------:R-:W-:Y:S02]  /*13d10*/  IMAD.MOV.U32 R86, RZ, RZ, R236 ;  /* 0x000000ffff567224 */ /* 0x000fe400078e00ec */
[----:B------:R-:W-:-:S13]  /*13d20*/  ISETP.NE.AND P0, PT, R0, RZ, PT ;  /* 0x000000ff0000720c */ /* 0x000fda0003f05270 */
[----:B------:R-:W-:Y:S05]  /*13d30*/  @!P0 BRA `(.L_x_281) ;  /* 0x00002c3000008947 */ /* 0x000fea0003800000 */
[----:B------:R-:W2:Y:S04]  /*13d40*/  LDL R6, [R1+0xc] ;  /* 0x00000c0001067983 */ /* 0x000ea80000100800 */
[----:B------:R-:W3:Y:S04]  /*13d50*/  LDL R5, [R1+0x4] ;  /* 0x0000040001057983 */ /* 0x000ee80000100800 */
[----:B------:R-:W4:Y:S04]  /*13d60*/  LDL R4, [R1+0x8] ;  /* 0x0000080001047983 */ /* 0x000f280000100800 */
[----:B------:R-:W3:Y:S01]  /*13d70*/  LDL R3, [R1] ;  /* 0x0000000001037983 */ /* 0x000ee20000100800 */
[----:B------:R-:W-:Y:S01]  /*13d80*/  WARPSYNC 0xffffffff ;  /* 0xffffffff00007948 */ /* 0x000fe20003800000 */
[----:B------:R-:W-:Y:S01]  /*13d90*/  F2FP.PACK_AB R2, R23, R22 ;  /* 0x000000161702723e */ /* 0x000fe200000000ff */
[----:B------:R-:W-:Y:S01]  /*13da0*/  IMAD.MOV.U32 R14, RZ, RZ, c[0x0][0x388] ;  /* 0x0000e200ff0e7624 */ /* 0x000fe200078e00ff */
[----:B------:R-:W-:Y:S01]  /*13db0*/  BAR.SYNC.DEFER_BLOCKING 0x1, 0x100 ;  /* 0x0044000000007b1d */ /* 0x000fe20000010000 */
[----:B------:R-:W-:-:S02]  /*13dc0*/  F2FP.PACK_AB R0, R93, R92 ;  /* 0x0000005c5d00723e */ /* 0x000fc400000000ff */
[----:B------:R-:W-:-:S04]  /*13dd0*/  ISETP.NE.U32.AND P0, PT, RZ, c[0x0][0x508], PT ;  /* 0x00014200ff007a0c */ /* 0x000fc80003f05070 */
[----:B------:R-:W-:Y:S01]  /*13de0*/  ISETP.NE.AND.EX P1, PT, RZ, c[0x0][0x50c], PT, P0 ;  /* 0x00014300ff007a0c */ /* 0x000fe20003f25300 */
[----:B------:R1:W-:Y:S04]  /*13df0*/  STS [R249], R2 ;  /* 0x00000002f9007388 */ /* 0x0003e80000000800 */
[----:B------:R1:W-:Y:S02]  /*13e00*/  STS [R249+0x400], R0 ;  /* 0x00040000f9007388 */ /* 0x0003e40000000800 */
[----:B-1----:R-:W-:Y:S02]  /*13e10*/  F2FP.PACK_AB R2, R25, R24 ;  /* 0x000000181902723e */ /* 0x002fe400000000ff */
[----:B------:R-:W-:-:S03]  /*13e20*/  F2FP.PACK_AB R0, R85, R84 ;  /* 0x000000545500723e */ /* 0x000fc600000000ff */
        /* <DEDUP_REMOVED lines=11> */
[----:B------:R-:W-:Y:S02]  /*13ee0*/  F2FP.PACK_AB R0, R89, R88 ;  /* 0x000000585900723e */ /* 0x000fe400000000ff */
[----:B------:R-:W-:-:S04]  /*13ef0*/  ISETP.NE.U32.AND P2, PT, RZ, c[0x0][0x500], PT ;  /* 0x00014000ff007a0c */ /* 0x000fc80003f45070 */
[----:B------:R-:W-:Y:S01]  /*13f00*/  ISETP.NE.AND.EX P2, PT, RZ, c[0x0][0x504], PT, P2 ;  /* 0x00014100ff007a0c */ /* 0x000fe20003f45320 */
[----:B--2---:R1:W-:Y:S04]  /*13f10*/  STS [R6], R2 ;  /* 0x0000000206007388 */ /* 0x0043e80000000800 */
[----:B------:R2:W-:Y:S01]  /*13f20*/  STS [R6+0x400], R0 ;  /* 0x0004000006007388 */ /* 0x0005e20000000800 */
[----:B-1----:R-:W-:Y:S02]  /*13f30*/  F2FP.PACK_AB R2, R33, R32 ;  /* 0x000000202102723e */ /* 0x002fe400000000ff */
[----:B--2---:R-:W-:-:S03]  /*13f40*/  F2FP.PACK_AB R0, R119, R118 ;  /* 0x000000767700723e */ /* 0x004fc600000000ff */
[----:B---3--:R1:W-:Y:S04]  /*13f50*/  STS [R5], R2 ;  /* 0x0000000205007388 */ /* 0x0083e80000000800 */
[----:B------:R2:W-:Y:S01]  /*13f60*/  STS [R5+0x400], R0 ;  /* 0x0004000005007388 */ /* 0x0005e20000000800 */
[----:B-1----:R-:W-:Y:S02]  /*13f70*/  F2FP.PACK_AB R2, R35, R34 ;  /* 0x000000222302723e */ /* 0x002fe400000000ff */
[----:B--2---:R-:W-:-:S03]  /*13f80*/  F2FP.PACK_AB R0, R115, R114 ;  /* 0x000000727300723e */ /* 0x004fc600000000ff */
[----:B----4-:R1:W-:Y:S04]  /*13f90*/  STS [R4], R2 ;  /* 0x0000000204007388 */ /* 0x0103e80000000800 */
[----:B------:R2:W-:Y:S01]  /*13fa0*/  STS [R4+0x400], R0 ;  /* 0x0004000004007388 */ /* 0x0005e20000000800 */
[----:B-1----:R-:W-:Y:S02]  /*13fb0*/  F2FP.PACK_AB R2, R101, R100 ;  /* 0x000000646502723e */ /* 0x002fe400000000ff */
[----:B--2---:R-:W-:-:S03]  /*13fc0*/  F2FP.PACK_AB R0, R97, R96 ;  /* 0x000000606100723e */ /* 0x004fc600000000ff */
[----:B------:R1:W-:Y:S04]  /*13fd0*/  STS [R3], R2 ;  /* 0x0000000203007388 */ /* 0x0003e80000000800 */
[----:B------:R2:W-:Y:S01]  /*13fe0*/  STS [R3+0x400], R0 ;  /* 0x0004000003007388 */ /* 0x0005e20000000800 */
[----:B-1----:R-:W-:Y:S02]  /*13ff0*/  F2FP.PACK_AB R2, R37, R36 ;  /* 0x000000242502723e */ /* 0x002fe400000000ff */
[----:B--2---:R-:W-:-:S03]  /*14000*/  F2FP.PACK_AB R0, R123, R122 ;  /* 0x0000007a7b00723e */ /* 0x004fc600000000ff */
[----:B------:R1:W-:Y:S04]  /*14010*/  STS [R249+0x4000], R2 ;  /* 0x00400002f9007388 */ /* 0x0003e80000000800 */
        /* <DEDUP_REMOVED lines=60> */
[----:B------:R2:W-:Y:S04]  /*143e0*/  STS [R3+0x8400], R0 ;  /* 0x0084000003007388 */ /* 0x0005e80000000800 */
[----:B------:R-:W-:Y:S01]  /*143f0*/  BAR.SYNC.DEFER_BLOCKING 0x1, 0x100 ;  /* 0x0044000000007b1d */ /* 0x000fe20000010000 */
[----:B-1----:R-:W-:-:S04]  /*14400*/  @P1 IADD3 R2, P0, R241, c[0x0][0x508], RZ ;  /* 0x00014200f1021a10 */ /* 0x002fc80007f1e0ff */
[----:B--2---:R-:W-:Y:S02]  /*14410*/  @P1 IADD3.X R3, R242, c[0x0][0x50c], RZ, P0, !PT ;  /* 0x00014300f2031a10 */ /* 0x004fe400007fe4ff */
[----:B------:R-:W-:-:S03]  /*14420*/  IADD3 R4, P0, R241, c[0x0][0x500], RZ ;  /* 0x00014000f1047a10 */ /* 0x000fc60007f1e0ff */
[----:B------:R1:W5:Y:S01]  /*14430*/  @P1 LDG.E R14, [R2.64] ;  /* 0x0000000a020e1981 */ /* 0x000362000c1e1900 */
[----:B------:R-:W-:Y:S01]  /*14440*/  IADD3.X R5, R242, c[0x0][0x504], RZ, P0, !PT ;  /* 0x00014100f2057a10 */ /* 0x000fe200007fe4ff */
[----:B-1----:R-:W-:-:S06]  /*14450*/  IMAD.MOV.U32 R2, RZ, RZ, RZ ;  /* 0x000000ffff027224 */ /* 0x002fcc00078e00ff */
[----:B------:R1:W5:Y:S01]  /*14460*/  @P2 LDG.E R2, [R4.64] ;  /* 0x0000000a04022981 */ /* 0x000362000c1e1900 */
[----:B------:R-:W-:-:S04]  /*14470*/  ISETP.NE.AND P0, PT, R245, RZ, PT ;  /* 0x000000fff500720c */ /* 0x000fc80003f05270 */
[----:B------:R-:W-:Y:S01]  /*14480*/  SEL R0, R245, c[0x0][0x3d4], P0 ;  /* 0x0000f500f5007a07 */ /* 0x000fe20000000000 */
[----:B------:R-:W-:Y:S05]  /*14490*/  @P1 BRA `(.L_x_282) ;  /* 0x0000004000001947 */ /* 0x000fea0003800000 */
[----:B------:R-:W-:Y:S05]  /*144a0*/  @!P2 BRA `(.L_x_282) ;  /* 0x000000300000a947 */ /* 0x000fea0003800000 */
[----:B-----5:R2:W3:Y:S04]  /*144b0*/  LDG.E R14, [R4.64] ;  /* 0x0000000a040e7981 */ /* 0x0204e8000c1e1900 */
[----:B-12---:R-:W3:Y:S02]  /*144c0*/  LDG.E R4, [R4.64+0x4] ;  /* 0x0000040a04047981 */ /* 0x006ee4000c1e1900 */
[----:B---3--:R-:W-:Y:S02]  /*144d0*/  IADD3 R14, -R14, R4, RZ ;  /* 0x000000040e0e7210 */ /* 0x008fe40007ffe1ff */
.L_x_282:
[----:B------:R-:W2:Y:S01]  /*144e0*/  LDL R19, [R1+0x58] ;  /* 0x0000580001137983 */ /* 0x000ea20000100800 */
[----:B------:R-:W-:Y:S01]  /*144f0*/  IMAD.MOV.U32 R13, RZ, RZ, 0x368 ;  /* 0x00000368ff0d7424 */ /* 0x000fe200078e00ff */
[----:B------:R-:W-:Y:S02]  /*14500*/  ISETP.GT.AND P2, PT, R0, 0x1, PT ;  /* 0x000000010000780c */ /* 0x000fe40003f44270 */
[----:B------:R-:W-:-:S02]  /*14510*/  ISETP.NE.U32.AND P0, PT, RZ, c[0x0][0x500], PT ;  /* 0x00014000ff007a0c */ /* 0x000fc40003f05070 */
[----:B------:R-:W-:Y:S02]  /*14520*/  SEL R13, R13, 0x328, P2 ;  /* 0x000003280d0d7807 */ /* 0x000fe40001000000 */
[----:B------:R-:W-:Y:S02]  /*14530*/  ISETP.NE.AND.EX P0, PT, RZ, c[0x0][0x504], PT, P0 ;  /* 0x00014100ff007a0c */ /* 0x000fe40003f05300 */
[----:B------:R-:W3:Y:S01]  /*14540*/  LDC.64 R6, c[0x0][R13+0x170] ;  /* 0x00005c000d067b82 */ /* 0x000ee20000000a00 */
[----:B-1----:R-:W-:Y:S02]  /*14550*/  LOP3.LUT R5, R238, 0xffff, RZ, 0xc0, !PT ;  /* 0x0000ffffee057812 */ /* 0x002fe400078ec0ff */
[----:B------:R-:W-:Y:S02]  /*14560*/  SEL R0, R243, RZ, !P0 ;  /* 0x000000fff3007207 */ /* 0x000fe40004000000 */
[----:B------:R-:W-:-:S03]  /*14570*/  SEL R4, R244, RZ, !P0 ;  /* 0x000000fff4047207 */ /* 0x000fc60004000000 */
[----:B------:R-:W1:Y:S08]  /*14580*/  LDC.64 R10, c[0x0][R13+0x168] ;  /* 0x00005a000d0a7b82 */ /* 0x000e700000000a00 */
[----:B------:R-:W4:Y:S01]  /*14590*/  LDC.64 R16, c[0x0][R13+0x178] ;  /* 0x00005e000d107b82 */ /* 0x000f220000000a00 */
[----:B---3--:R-:W-:-:S04]  /*145a0*/  IMAD R3, R7, R0, RZ ;  /* 0x0000000007037224 */ /* 0x008fc800078e02ff */
[C---:B------:R-:W-:Y:S02]  /*145b0*/  IMAD R4, R6.reuse, R4, R3 ;  /* 0x0000000406047224 */ /* 0x040fe400078e0203 */
[----:B------:R-:W-:-:S04]  /*145c0*/  IMAD.WIDE.U32 R6, R6, R0, RZ ;  /* 0x0000000006067225 */ /* 0x000fc800078e00ff */
[----:B-1----:R-:W-:-:S04]  /*145d0*/  IMAD.WIDE.U32 R8, R10, R5, RZ ;  /* 0x000000050a087225 */ /* 0x002fc800078e00ff */
[----:B------:R-:W-:Y:S01]  /*145e0*/  IMAD.IADD R4, R7, 0x1, R4 ;  /* 0x0000000107047824 */ /* 0x000fe200078e0204 */
[--C-:B-----5:R-:W-:Y:S01]  /*145f0*/  IADD3 R12, P1, P0, R6, R8, R2.reuse ;  /* 0x00000008060c7210 */ /* 0x120fe2000783e002 */
[----:B------:R-:W-:Y:S01]  /*14600*/  IMAD R3, R11, R5, RZ ;  /* 0x000000050b037224 */ /* 0x000fe200078e02ff */
[----:B------:R-:W-:Y:S02]  /*14610*/  SEL R6, R246, RZ, P2 ;  /* 0x000000fff6067207 */ /* 0x000fe40001000000 */
[----:B------:R-:W-:Y:S01]  /*14620*/  SHF.R.S32.HI R8, RZ, 0x1f, R2 ;  /* 0x0000001fff087819 */ /* 0x000fe20000011402 */
[----:B------:R-:W-:Y:S02]  /*14630*/  IMAD.IADD R9, R9, 0x1, R3 ;  /* 0x0000000109097824 */ /* 0x000fe400078e0203 */
[-C--:B----4-:R-:W-:Y:S02]  /*14640*/  IMAD R10, R17, R6.reuse, RZ ;  /* 0x00000006110a7224 */ /* 0x090fe400078e02ff */
[----:B------:R-:W-:Y:S01]  /*14650*/  IMAD.WIDE.U32 R6, R16, R6, RZ ;  /* 0x0000000610067225 */ /* 0x000fe200078e00ff */
[----:B------:R-:W-:Y:S01]  /*14660*/  IADD3.X R11, R4, R9, R8, P1, P0 ;  /* 0x00000009040b7210 */ /* 0x000fe20000fe0408 */
[----:B------:R-:W3:Y:S02]  /*14670*/  LDL R16, [R1+0x54] ;  /* 0x0000540001107983 */ /* 0x000ee40000100800 */
[----:B------:R-:W-:-:S05]  /*14680*/  IMAD.MOV.U32 R3, RZ, RZ, c[0x0][0x4e8] ;  /* 0x00013a00ff037624 */ /* 0x000fca00078e00ff */
[----:B------:R-:W-:Y:S01]  /*14690*/  ISETP.NE.AND P3, PT, R3, 0x1, PT ;  /* 0x000000010300780c */ /* 0x000fe20003f65270 */
[----:B------:R-:W-:Y:S01]  /*146a0*/  IMAD.IADD R10, R7, 0x1, R10 ;  /* 0x00000001070a7824 */ /* 0x000fe200078e020a */
[----:B------:R-:W1:Y:S01]  /*146b0*/  S2R R87, SR_TID.X ;  /* 0x0000000000577919 */ /* 0x000e620000002100 */
[----:B--2---:R-:W-:-:S10]  /*146c0*/  IMAD R3, R237, 0x80, R19 ;  /* 0x00000080ed037824 */ /* 0x004fd400078e0213 */
[----:B------:R-:W-:-:S04]  /*146d0*/  @P3 IMAD.HI.U32 R9, R3, c[0x0][0x4ec], RZ ;  /* 0x00013b0003093a27 */ /* 0x000fc800078e00ff */
[----:B------:R-:W-:Y:S01]  /*146e0*/  IMAD.MOV.U32 R4, RZ, RZ, R3 ;  /* 0x000000ffff047224 */ /* 0x000fe200078e0003 */
[----:B------:R-:W-:-:S04]  /*146f0*/  @P3 SHF.R.U32.HI R4, RZ, c[0x0][0x4f0], R9 ;  /* 0x00013c00ff043a19 */ /* 0x000fc80000011609 */
[----:B------:R-:W-:Y:S02]  /*14700*/  IADD3 R6, P1, P0, R4, R12, R6 ;  /* 0x0000000c04067210 */ /* 0x000fe4000783e006 */
[----:B------:R-:W-:-:S04]  /*14710*/  SHF.R.S32.HI R7, RZ, 0x1f, R4 ;  /* 0x0000001fff077819 */ /* 0x000fc80000011404 */
[----:B------:R-:W-:Y:S02]  /*14720*/  IADD3.X R7, R7, R11, R10, P1, P0 ;  /* 0x0000000b07077210 */ /* 0x000fe40000fe040a */
[----:B------:R-:W2:Y:S01]  /*14730*/  LDC.64 R10, c[0x0][R13+0x160] ;  /* 0x000058000d0a7b82 */ /* 0x000ea20000000a00 */
[----:B------:R-:W-:-:S04]  /*14740*/  IMAD.MOV R4, RZ, RZ, -R4 ;  /* 0x000000ffff047224 */ /* 0x000fc800078e0a04 */
[----:B------:R-:W-:-:S05]  /*14750*/  IMAD R4, R4, c[0x0][0x4e8], R3 ;  /* 0x00013a0004047a24 */ /* 0x000fca00078e0203 */
[----:B------:R-:W-:Y:S02]  /*14760*/  SHF.R.S32.HI R9, RZ, 0x1f, R4 ;  /* 0x0000001fff097819 */ /* 0x000fe40000011404 */
[----:B-1----:R-:W-:-:S04]  /*14770*/  SHF.R.S32.HI R19, RZ, 0x1f, R87 ;  /* 0x0000001fff137819 */ /* 0x002fc80000011457 */
[----:B------:R-:W-:-:S04]  /*14780*/  LEA.HI R19, R19, R87, RZ, 0x5 ;  /* 0x0000005713137211 */ /* 0x000fc800078f28ff */
[----:B------:R-:W-:Y:S01]  /*14790*/  LOP3.LUT R19, R19, 0xffffffe0, RZ, 0xc0, !PT ;  /* 0xffffffe013137812 */ /* 0x000fe200078ec0ff */
[----:B--2---:R-:W-:-:S04]  /*147a0*/  IMAD.WIDE.U32 R6, R10, R4, R6 ;  /* 0x000000040a067225 */ /* 0x004fc800078e0006 */
[----:B------:R-:W-:-:S04]  /*147b0*/  IMAD R4, R11, R4, RZ ;  /* 0x000000040b047224 */ /* 0x000fc800078e02ff */
[----:B------:R-:W-:Y:S02]  /*147c0*/  IMAD R4, R10, R9, R4 ;  /* 0x000000090a047224 */ /* 0x000fe400078e0204 */
[----:B------:R-:W-:Y:S02]  /*147d0*/  IMAD.MOV.U32 R10, RZ, RZ, c[0x0][0x4a8] ;  /* 0x00012a00ff0a7624 */ /* 0x000fe400078e00ff */
[----:B------:R-:W-:-:S03]  /*147e0*/  IMAD.MOV.U32 R9, RZ, RZ, c[0x0][0x4ac] ;  /* 0x00012b00ff097624 */ /* 0x000fc600078e00ff */
[----:B------:R-:W-:Y:S01]  /*147f0*/  SEL R10, R10, c[0x0][0x450], P2 ;  /* 0x000114000a0a7a07 */ /* 0x000fe20001000000 */
[----:B------:R-:W-:Y:S01]  /*14800*/  IMAD.IADD R4, R7, 0x1, R4 ;  /* 0x0000000107047824 */ /* 0x000fe200078e0204 */
[----:B------:R-:W-:Y:S02]  /*14810*/  SEL R9, R9, c[0x0][0x454], P2 ;  /* 0x0001150009097a07 */ /* 0x000fe40001000000 */
[----:B------:R-:W-:-:S04]  /*14820*/  LEA R10, P0, R6, R10, 0x2 ;  /* 0x0000000a060a7211 */ /* 0x000fc800078010ff */
[----:B------:R-:W-:Y:S01]  /*14830*/  LEA.HI.X R6, R6, R9, R4, 0x2, P0 ;  /* 0x0000000906067211 */ /* 0x000fe200000f1404 */
[----:B------:R-:W-:Y:S01]  /*14840*/  SHFL.IDX PT, R12, R10, RZ, 0x1c1f ;  /* 0x001c1fff0a0c7589 */ /* 0x000fe200000e0000 */
[----:B------:R-:W-:-:S03]  /*14850*/  IMAD.IADD R19, R87, 0x1, -R19 ;  /* 0x0000000157137824 */ /* 0x000fc600078e0a13 */
[----:B------:R-:W1:Y:S01]  /*14860*/  SHFL.IDX PT, R13, R6, RZ, 0x1c1f ;  /* 0x001c1fff060d7589 */ /* 0x000e6200000e0000 */
[----:B------:R-:W-:-:S03]  /*14870*/  IMAD R4, R14, c[0x0][0x4e8], RZ ;  /* 0x00013a000e047a24 */ /* 0x000fc600078e02ff */
[----:B------:R-:W-:Y:S01]  /*14880*/  SHFL.IDX PT, R10, R10, 0x1, 0x1c1f ;  /* 0x003c1f000a0a7f89 */ /* 0x000fe200000e0000 */
[----:B------:R-:W-:-:S03]  /*14890*/  LOP3.LUT P0, RZ, R19, 0x3, RZ, 0xc0, !PT ;  /* 0x0000000313ff7812 */ /* 0x000fc6000780c0ff */
[----:B------:R3:W2:Y:S02]  /*148a0*/  SHFL.IDX PT, R11, R6, 0x1, 0x1c1f ;  /* 0x003c1f00060b7f89 */ /* 0x0006a400000e0000 */
[----:B---3--:R-:W-:-:S05]  /*148b0*/  IMAD R6, R237, 0x80, R16 ;  /* 0x00000080ed067824 */ /* 0x008fca00078e0210 */
[C---:B------:R-:W-:Y:S02]  /*148c0*/  IADD3 R7, R6.reuse, 0x8, RZ ;  /* 0x0000000806077810 */ /* 0x040fe40007ffe0ff */
[-C--:B------:R-:W-:Y:S02]  /*148d0*/  ISETP.GE.OR P1, PT, R6, R4.reuse, P0 ;  /* 0x000000040600720c */ /* 0x080fe40000726670 */
[----:B------:R-:W-:-:S11]  /*148e0*/  ISETP.GE.OR P0, PT, R7, R4, P0 ;  /* 0x000000040700720c */ /* 0x000fd60000706670 */
[----:B-1----:R1:W-:Y:S01]  /*148f0*/  @!P1 ST.E [R12.64], R18 ;  /* 0x000000120c009985 */ /* 0x0023e2000c10190a */
[----:B------:R-:W-:-:S03]  /*14900*/  ISETP.GE.AND P1, PT, R7, R4, PT ;  /* 0x000000040700720c */ /* 0x000fc60003f26270 */
[----:B--2---:R2:W-:Y:S01]  /*14910*/  @!P0 ST.E [R10.64], R15 ;  /* 0x0000000f0a008985 */ /* 0x0045e2000c10190a */
[----:B------:R-:W-:Y:S02]  /*14920*/  ISETP.GE.AND P0, PT, R6, R4, PT ;  /* 0x000000040600720c */ /* 0x000fe40003f06270 */
[----:B-1----:R-:W-:Y:S01]  /*14930*/  P2R R13, PR, RZ, 0x2 ;  /* 0x00000002ff0d7803 */ /* 0x002fe20000000000 */
[----:B------:R-:W-:Y:S05]  /*14940*/  @P2 BRA `(.L_x_283) ;  /* 0x000007c000002947 */ /* 0x000fea0003800000 */
[----:B------:R-:W-:Y:S01]  /*14950*/  IMAD R8, R8, c[0x0][0x3a0], RZ ;  /* 0x0000e80008087a24 */ /* 0x000fe200078e02ff */
[----:B------:R-:W-:Y:S01]  /*14960*/  SHF.R.S32.HI R9, RZ, 0x1f, R0 ;  /* 0x0000001fff097819 */ /* 0x000fe20000011400 */
[C---:B------:R-:W-:Y:S01]  /*14970*/  IMAD.WIDE.U32 R6, R2.reuse, c[0x0][0x3a0], RZ ;  /* 0x0000e80002067a25 */ /* 0x040fe200078e00ff */
[----:B------:R1:W3:Y:S03]  /*14980*/  LDS.128 R24, [R192+0x80] ;  /* 0x00008000c0187984 */ /* 0x0002e60000000c00 */
[----:B------:R-:W-:Y:S01]  /*14990*/  IMAD R2, R2, c[0x0][0x3a4], R8 ;  /* 0x0000e90002027a24 */ /* 0x000fe200078e0208 */
[----:B------:R-:W-:Y:S01]  /*149a0*/  LEA R8, R237, R213, 0x7 ;  /* 0x000000d5ed087211 */ /* 0x000fe200078e38ff */
[----:B------:R1:W4:Y:S03]  /*149b0*/  LDS.128 R36, [R192+0x1080] ;  /* 0x00108000c0247984 */ /* 0x0003260000000c00 */
[----:B------:R-:W-:Y:S01]  /*149c0*/  IADD3 R3, R7, R2, RZ ;  /* 0x0000000207037210 */ /* 0x000fe20007ffe0ff */
[----:B------:R1:W2:Y:S01]  /*149d0*/  LDS.128 R48, [R192+0x2080] ;  /* 0x00208000c0307984 */ /* 0x0002a20000000c00 */
[----:B------:R-:W-:-:S03]  /*149e0*/  MOV R2, R6 ;  /* 0x0000000600027202 */ /* 0x000fc60000000f00 */
[----:B------:R1:W1:Y:S02]  /*149f0*/  LDS.128 R56, [R192+0x3080] ;  /* 0x00308000c0387984 */ /* 0x0002640000000c00 */
[----:B------:R-:W-:Y:S01]  /*14a00*/  IMAD.WIDE.U32 R6, R5, c[0x0][0x3e8], R2 ;  /* 0x0000fa0005067a25 */ /* 0x000fe200078e0002 */
[----:B------:R-:W-:Y:S01]  /*14a10*/  MOV R2, R8 ;  /* 0x0000000800027202 */ /* 0x000fe20000000f00 */
[----:B------:R1:W1:Y:S02]  /*14a20*/  LDS.128 R20, [R192+0x4080] ;  /* 0x00408000c0147984 */ /* 0x0002640000000c00 */
[----:B------:R-:W-:Y:S02]  /*14a30*/  IMAD R3, R9, c[0x0][0x3f0], RZ ;  /* 0x0000fc0009037a24 */ /* 0x000fe400078e02ff */
[----:B------:R-:W-:Y:S01]  /*14a40*/  @P3 IMAD.HI.U32 R9, R8, c[0x0][0x4ec], RZ ;  /* 0x00013b0008093a27 */ /* 0x000fe200078e00ff */
[----:B------:R1:W1:Y:S03]  /*14a50*/  LDS.128 R32, [R192+0x5080] ;  /* 0x00508000c0207984 */ /* 0x0002660000000c00 */
[----:B------:R-:W-:Y:S01]  /*14a60*/  IMAD R7, R5, c[0x0][0x3ec], R7 ;  /* 0x0000fb0005077a24 */ /* 0x000fe200078e0207 */
[----:B------:R1:W1:Y:S01]  /*14a70*/  LDS.128 R44, [R192+0x6080] ;  /* 0x00608000c02c7984 */ /* 0x0002620000000c00 */
[----:B------:R-:W-:Y:S01]  /*14a80*/  @P3 SHF.R.U32.HI R2, RZ, c[0x0][0x4f0], R9 ;  /* 0x00013c00ff023a19 */ /* 0x000fe20000011609 */
[----:B------:R-:W-:-:S02]  /*14a90*/  IMAD R5, R0, c[0x0][0x3f4], R3 ;  /* 0x0000fd0000057a24 */ /* 0x000fc400078e0203 */
[----:B------:R1:W1:Y:S01]  /*14aa0*/  LDS.128 R52, [R192+0x7080] ;  /* 0x00708000c0347984 */ /* 0x0002620000000c00 */
[----:B------:R-:W-:Y:S01]  /*14ab0*/  IMAD.WIDE.U32 R6, R0, c[0x0][0x3f0], R6 ;  /* 0x0000fc0000067a25 */ /* 0x000fe200078e0006 */
[----:B------:R-:W-:Y:S02]  /*14ac0*/  SHF.R.S32.HI R3, RZ, 0x1f, R2 ;  /* 0x0000001fff037819 */ /* 0x000fe40000011402 */
[----:B------:R1:W1:Y:S01]  /*14ad0*/  LDS.128 R16, [R192+0x8080] ;  /* 0x00808000c0107984 */ /* 0x0002620000000c00 */
[----:B------:R-:W-:Y:S02]  /*14ae0*/  IADD3 R0, -R2, RZ, RZ ;  /* 0x000000ff02007210 */ /* 0x000fe40007ffe1ff */
[----:B------:R-:W-:Y:S01]  /*14af0*/  IADD3 R7, R7, R5, RZ ;  /* 0x0000000507077210 */ /* 0x000fe20007ffe0ff */
[----:B------:R1:W1:Y:S01]  /*14b00*/  LDS.128 R28, [R192+0x9080] ;  /* 0x00908000c01c7984 */ /* 0x0002620000000c00 */
[----:B------:R-:W-:Y:S02]  /*14b10*/  IMAD R3, R3, c[0x0][0x3e0], RZ ;  /* 0x0000f80003037a24 */ /* 0x000fe400078e02ff */
[----:B------:R-:W-:Y:S01]  /*14b20*/  IMAD R0, R0, c[0x0][0x4e8], R8 ;  /* 0x00013a0000007a24 */ /* 0x000fe200078e0208 */
[----:B------:R1:W1:Y:S01]  /*14b30*/  LDS.128 R40, [R192+0xa080] ;  /* 0x00a08000c0287984 */ /* 0x0002620000000c00 */
[----:B------:R-:W-:-:S02]  /*14b40*/  IMAD R8, R2, c[0x0][0x3e4], R3 ;  /* 0x0000f90002087a24 */ /* 0x000fc400078e0203 */
[----:B------:R-:W-:Y:S01]  /*14b50*/  IMAD.WIDE.U32 R2, R2, c[0x0][0x3e0], R6 ;  /* 0x0000f80002027a25 */ /* 0x000fe200078e0006 */
[----:B------:R1:W1:Y:S01]  /*14b60*/  LDS.128 R60, [R192+0xb080] ;  /* 0x00b08000c03c7984 */ /* 0x0002620000000c00 */
[----:B------:R-:W-:-:S03]  /*14b70*/  SHF.R.S32.HI R5, RZ, 0x1f, R0 ;  /* 0x0000001fff057819 */ /* 0x000fc60000011400 */
[----:B------:R-:W-:Y:S02]  /*14b80*/  IADD3 R3, R3, R8, RZ ;  /* 0x0000000803037210 */ /* 0x000fe40007ffe0ff */
[----:B------:R-:W-:-:S03]  /*14b90*/  IMAD R5, R5, c[0x0][0x3d8], RZ ;  /* 0x0000f60005057a24 */ /* 0x000fc600078e02ff */
[----:B------:R-:W-:-:S04]  /*14ba0*/  IMAD.WIDE.U32 R2, R0, c[0x0][0x3d8], R2 ;  /* 0x0000f60000027a25 */ /* 0x000fc800078e0002 */
[----:B------:R-:W-:Y:S01]  /*14bb0*/  IMAD R0, R0, c[0x0][0x3dc], R5 ;  /* 0x0000f70000007a24 */ /* 0x000fe200078e0205 */
[----:B------:R-:W-:Y:S02]  /*14bc0*/  LEA R12, P0, R2, c[0x0][0x380], 0x1 ;  /* 0x0000e000020c7a11 */ /* 0x000fe400078008ff */
[----:B------:R-:W-:Y:S02]  /*14bd0*/  LEA R5, R237, R247, 0x7 ;  /* 0x000000f7ed057211 */ /* 0x000fe400078e38ff */
[----:B------:R-:W-:-:S04]  /*14be0*/  IADD3 R0, R3, R0, RZ ;  /* 0x0000000003007210 */ /* 0x000fc80007ffe0ff */
[----:B------:R-:W-:Y:S01]  /*14bf0*/  LEA.HI.X R6, R2, c[0x0][0x384], R0, 0x1, P0 ;  /* 0x0000e10002067a11 */ /* 0x000fe200000f0c00 */
[----:B------:R-:W-:Y:S05]  /*14c00*/  BRA.DIV ~URZ, `(.L_x_284) ;  /* 0x000044827f007947 */ /* 0x000fea000b800000 */
[----:B--234-:R2:W3:Y:S02]  /*14c10*/  SHFL.IDX PT, R7, R6, RZ, 0x181f ;  /* 0x00181fff06077589 */ /* 0x01c4e400000e0000 */
.L_x_355:
[----:B------:R-:W-:Y:S05]  /*14c20*/  BRA.DIV ~URZ, `(.L_x_285) ;  /* 0x000044d27f007947 */ /* 0x000fea000b800000 */
[----:B------:R4:W2:Y:S02]  /*14c30*/  SHFL.IDX PT, R0, R12, RZ, 0x181f ;  /* 0x00181fff0c007589 */ /* 0x0008a400000e0000 */
.L_x_356:
[----:B------:R-:W-:Y:S01]  /*14c40*/  ISETP.GE.AND P0, PT, R5, R4, PT ;  /* 0x000000040500720c */ /* 0x000fe20003f06270 */
[----:B------:R-:W-:-:S12]  /*14c50*/  BSSY B0, `(.L_x_286) ;  /* 0x000000e000007945 */ /* 0x000fd80003800000 */
[----:B------:R-:W-:Y:S05]  /*14c60*/  @P0 BRA `(.L_x_287) ;  /* 0x000000c000000947 */ /* 0x000fea0003800000 */
[----:B------:R-:W-:Y:S02]  /*14c70*/  ISETP.GE.AND P2, PT, R210, c[0x0][0x3c8], PT ;  /* 0x0000f200d2007a0c */ /* 0x000fe40003f46270 */
[----:B------:R-:W-:Y:S02]  /*14c80*/  ISETP.GE.AND P1, PT, R208, c[0x0][0x3c8], PT ;  /* 0x0000f200d0007a0c */ /* 0x000fe40003f26270 */
[----:B------:R-:W-:-:S09]  /*14c90*/  ISETP.GE.AND P0, PT, R209, c[0x0][0x3c8], PT ;  /* 0x0000f200d1007a0c */ /* 0x000fd20003f06270 */
        /* <DEDUP_REMOVED lines=9> */
.L_x_287:
[----:B------:R-:W-:Y:S05]  /*14d30*/  BSYNC B0 ;  /* 0x0000000000007941 */ /* 0x000fea0003800000 */
.L_x_286:
[----:B------:R-:W-:Y:S05]  /*14d40*/  BRA.DIV ~URZ, `(.L_x_288) ;  /* 0x000044127f007947 */ /* 0x000fea000b800000 */
[----:B---3--:R3:W4:Y:S04]  /*14d50*/  SHFL.IDX PT, R7, R6, 0x1, 0x181f ;  /* 0x00381f0006077f89 */ /* 0x00872800000e0000 */
[----:B--2---:R3:W2:Y:S02]  /*14d60*/  SHFL.IDX PT, R0, R12, 0x1, 0x181f ;  /* 0x00381f000c007f89 */ /* 0x0046a400000e0000 */
.L_x_357:
[----:B------:R-:W-:Y:S01]  /*14d70*/  IADD3 R2, R5, 0x20, RZ ;  /* 0x0000002005027810 */ /* 0x000fe20007ffe0ff */
[----:B------:R-:W-:Y:S03]  /*14d80*/  BSSY B0, `(.L_x_289) ;  /* 0x000000f000007945 */ /* 0x000fe60003800000 */
[----:B------:R-:W-:-:S13]  /*14d90*/  ISETP.GE.AND P0, PT, R2, R4, PT ;  /* 0x000000040200720c */ /* 0x000fda0003f06270 */
[----:B------:R-:W-:Y:S05]  /*14da0*/  @P0 BRA `(.L_x_290) ;  /* 0x000000c000000947 */ /* 0x000fea0003800000 */
[----:B------:R-:W-:Y:S02]  /*14db0*/  ISETP.GE.AND P2, PT, R210, c[0x0][0x3c8], PT ;  /* 0x0000f200d2007a0c */ /* 0x000fe40003f46270 */
[----:B------:R-:W-:Y:S02]  /*14dc0*/  ISETP.GE.AND P1, PT, R208, c[0x0][0x3c8], PT ;  /* 0x0000f200d0007a0c */ /* 0x000fe40003f26270 */
[----:B------:R-:W-:-:S09]  /*14dd0*/  ISETP.GE.AND P0, PT, R209, c[0x0][0x3c8], PT ;  /* 0x0000f200d1007a0c */ /* 0x000fd20003f06270 */
        /* <DEDUP_REMOVED lines=9> */
.L_x_290:
[----:B------:R-:W-:Y:S05]  /*14e70*/  BSYNC B0 ;  /* 0x0000000000007941 */ /* 0x000fea0003800000 */
.L_x_289:
[----:B------:R-:W-:Y:S05]  /*14e80*/  BRA.DIV ~URZ, `(.L_x_291) ;  /* 0x000043927f007947 */ /* 0x000fea000b800000 */
[----:B----4-:R4:W3:Y:S02]  /*14e90*/  SHFL.IDX PT, R7, R6, 0x2, 0x181f ;  /* 0x00581f0006077f89 */ /* 0x0108e400000e0000 */
.L_x_358:
[----:B------:R-:W-:Y:S05]  /*14ea0*/  BRA.DIV ~URZ, `(.L_x_292) ;  /* 0x000043e27f007947 */ /* 0x000fea000b800000 */
[----:B--2---:R2:W4:Y:S02]  /*14eb0*/  SHFL.IDX PT, R0, R12, 0x2, 0x181f ;  /* 0x00581f000c007f89 */ /* 0x00452400000e0000 */
.L_x_359:
[----:B------:R-:W-:Y:S01]  /*14ec0*/  IADD3 R2, R5, 0x40, RZ ;  /* 0x0000004005027810 */ /* 0x000fe20007ffe0ff */
[----:B------:R-:W-:Y:S03]  /*14ed0*/  BSSY B0, `(.L_x_293) ;  /* 0x000000f000007945 */ /* 0x000fe60003800000 */
[----:B------:R-:W-:-:S13]  /*14ee0*/  ISETP.GE.AND P0, PT, R2, R4, PT ;  /* 0x000000040200720c */ /* 0x000fda0003f06270 */
[----:B------:R-:W-:Y:S05]  /*14ef0*/  @P0 BRA `(.L_x_294) ;  /* 0x000000c000000947 */ /* 0x000fea0003800000 */
[----:B------:R-:W-:Y:S02]  /*14f00*/  ISETP.GE.AND P2, PT, R210, c[0x0][0x3c8], PT ;  /* 0x0000f200d2007a0c */ /* 0x000fe40003f46270 */
[----:B------:R-:W-:Y:S02]  /*14f10*/  ISETP.GE.AND P1, PT, R208, c[0x0][0x3c8], PT ;  /* 0x0000f200d0007a0c */ /* 0x000fe40003f26270 */
[----:B------:R-:W-:-:S09]  /*14f20*/  ISETP.GE.AND P0, PT, R209, c[0x0][0x3c8], PT ;  /* 0x0000f200d1007a0c */ /* 0x000fd20003f06270 */
        /* <DEDUP_REMOVED lines=9> */
.L_x_294:
[----:B------:R-:W-:Y:S05]  /*14fc0*/  BSYNC B0 ;  /* 0x0000000000007941 */ /* 0x000fea0003800000 */
.L_x_293:
[----:B------:R-:W-:Y:S05]  /*14fd0*/  BRA.DIV ~URZ, `(.L_x_295) ;  /* 0x000043127f007947 */ /* 0x000fea000b800000 */
[----:B---34-:R-:W3:Y:S04]  /*14fe0*/  SHFL.IDX PT, R6, R6, 0x3, 0x181f ;  /* 0x00781f0006067f89 */ /* 0x018ee800000e0000 */
[----:B------:R4:W2:Y:S02]  /*14ff0*/  SHFL.IDX PT, R0, R12, 0x3, 0x181f ;  /* 0x00781f000c007f89 */ /* 0x0008a400000e0000 */
.L_x_360:
[----:B------:R-:W-:-:S04]  /*15000*/  IADD3 R2, R5, 0x60, RZ ;  /* 0x0000006005027810 */ /* 0x000fc80007ffe0ff */
[----:B------:R-:W-:-:S13]  /*15010*/  ISETP.GE.AND P0, PT, R2, R4, PT ;  /* 0x000000040200720c */ /* 0x000fda0003f06270 */
[----:B------:R-:W-:Y:S05]  /*15020*/  @P0 BRA `(.L_x_296) ;  /* 0x0000252000000947 */ /* 0x000fea0003800000 */
[----:B------:R-:W-:Y:S02]  /*15030*/  ISETP.GE.AND P1, PT, R210, c[0x0][0x3c8], PT ;  /* 0x0000f200d2007a0c */ /* 0x000fe40003f26270 */
[----:B------:R-:W-:-:S11]  /*15040*/  ISETP.GE.AND P0, PT, R208, c[0x0][0x3c8], PT ;  /* 0x0000f200d0007a0c */ /* 0x000fd60003f06270 */
[-C--:B--2---:R-:W-:Y:S02]  /*15050*/  @!P1 LEA R4, P3, R210, R0.reuse, 0x1 ;  /* 0x00000000d2049211 */ /* 0x084fe400078608ff */
[----:B------:R-:W-:Y:S02]  /*15060*/  @!P0 LEA R2, P2, R208, R0, 0x1 ;  /* 0x00000000d0028211 */ /* 0x000fe400078408ff */
[-C--:B---3--:R-:W-:Y:S02]  /*15070*/  @!P1 LEA.HI.X R5, R210, R6.reuse, R211, 0x1, P3 ;  /* 0x00000006d2059211 */ /* 0x088fe400018f0cd3 */
[----:B------:R-:W-:-:S03]  /*15080*/  @!P0 LEA.HI.X R3, R208, R6, R225, 0x1, P2 ;  /* 0x00000006d0038211 */ /* 0x000fc600010f0ce1 */
[----:B-1----:R1:W-:Y:S04]  /*15090*/  @!P1 ST.E.128 [R4.64], R56 ;  /* 0x0000003804009985 */ /* 0x0023e8000c101d0a */
[----:B------:R1:W-:Y:S01]  /*150a0*/  @!P0 ST.E.128 [R2.64], R52 ;  /* 0x0000003402008985 */ /* 0x0003e2000c101d0a */
[----:B------:R-:W-:-:S13]  /*150b0*/  ISETP.GE.AND P0, PT, R209, c[0x0][0x3c8], PT ;  /* 0x0000f200d1007a0c */ /* 0x000fda0003f06270 */
[----:B------:R-:W-:Y:S05]  /*150c0*/  @P0 BRA `(.L_x_296) ;  /* 0x0000248000000947 */ /* 0x000fea0003800000 */
[----:B-1----:R-:W-:-:S04]  /*150d0*/  LEA R2, P0, R209, R0, 0x1 ;  /* 0x00000000d1027211 */ /* 0x002fc800078008ff */
[----:B------:R-:W-:-:S05]  /*150e0*/  LEA.HI.X R3, R209, R6, R224, 0x1, P0 ;  /* 0x00000006d1037211 */ /* 0x000fca00000f0ce0 */
[----:B------:R1:W-:Y:S01]  /*150f0*/  ST.E.128 [R2.64], R60 ;  /* 0x0000003c02007985 */ /* 0x0003e2000c101d0a */
[----:B------:R-:W-:Y:S05]  /*15100*/  BRA `(.L_x_296) ;  /* 0x0000244000007947 */ /* 0x000fea0003800000 */
.L_x_283:
[----:B------:R-:W-:Y:S02]  /*15110*/  IMAD R8, R8, c[0x0][0x408], RZ ;  /* 0x0001020008087a24 */ /* 0x000fe400078e02ff */
[----:B------:R-:W-:-:S04]  /*15120*/  IMAD.WIDE.U32 R6, R2, c[0x0][0x408], RZ ;  /* 0x0001020002067a25 */ /* 0x000fc800078e00ff */
[----:B------:R-:W-:Y:S01]  /*15130*/  IMAD R8, R2, c[0x0][0x40c], R8 ;  /* 0x0001030002087a24 */ /* 0x000fe200078e0208 */
[----:B------:R-:W-:-:S04]  /*15140*/  SHF.R.S32.HI R2, RZ, 0x1f, R0 ;  /* 0x0000001fff027819 */ /* 0x000fc80000011400 */
[----:B------:R-:W-:Y:S01]  /*15150*/  IADD3 R7, R7, R8, RZ ;  /* 0x0000000807077210 */ /* 0x000fe20007ffe0ff */
[----:B------:R-:W-:-:S04]  /*15160*/  IMAD R2, R2, c[0x0][0x440], RZ ;  /* 0x0001100002027a24 */ /* 0x000fc800078e02ff */
[----:B------:R-:W-:-:S04]  /*15170*/  IMAD.WIDE.U32 R6, R5, c[0x0][0x438], R6 ;  /* 0x00010e0005067a25 */ /* 0x000fc800078e0006 */
[----:B------:R-:W-:Y:S01]  /*15180*/  IMAD R5, R5, c[0x0][0x43c], R7 ;  /* 0x00010f0005057a24 */ /* 0x000fe200078e0207 */
[----:B------:R-:W-:Y:S01]  /*15190*/  MOV R4, R6 ;  /* 0x0000000600047202 */ /* 0x000fe20000000f00 */
[----:B------:R-:W-:-:S04]  /*151a0*/  IMAD R2, R0, c[0x0][0x444], R2 ;  /* 0x0001110000027a24 */ /* 0x000fc800078e0202 */
[----:B------:R-:W-:Y:S01]  /*151b0*/  IMAD.WIDE.U32 R4, R0, c[0x0][0x440], R4 ;  /* 0x0001100000047a25 */ /* 0x000fe200078e0004 */
[----:B------:R-:W-:-:S04]  /*151c0*/  MOV R0, R3 ;  /* 0x0000000300007202 */ /* 0x000fc80000000f00 */
[----:B------:R-:W-:Y:S01]  /*151d0*/  IADD3 R5, R5, R2, RZ ;  /* 0x0000000205057210 */ /* 0x000fe20007ffe0ff */
[----:B------:R-:W-:-:S04]  /*151e0*/  @P3 IMAD.HI.U32 R2, R3, c[0x0][0x4ec], RZ ;  /* 0x00013b0003023a27 */ /* 0x000fc800078e00ff */
[----:B------:R-:W-:Y:S01]  /*151f0*/  IMAD.WIDE.U32 R4, R246, c[0x0][0x448], R4 ;  /* 0x00011200f6047a25 */ /* 0x000fe200078e0004 */
[----:B------:R-:W-:-:S03]  /*15200*/  @P3 SHF.R.U32.HI R0, RZ, c[0x0][0x4f0], R2 ;  /* 0x00013c00ff003a19 */ /* 0x000fc60000011602 */
[----:B------:R-:W-:Y:S01]  /*15210*/  IMAD R5, R246, c[0x0][0x44c], R5 ;  /* 0x00011300f6057a24 */ /* 0x000fe200078e0205 */
[----:B------:R-:W-:-:S03]  /*15220*/  SHF.R.S32.HI R2, RZ, 0x1f, R0 ;  /* 0x0000001fff027819 */ /* 0x000fc60000011400 */
[----:B------:R-:W-:-:S04]  /*15230*/  IMAD.WIDE.U32 R4, R0, c[0x0][0x430], R4 ;  /* 0x00010c0000047a25 */ /* 0x000fc800078e0004 */
[----:B------:R-:W-:-:S04]  /*15240*/  IMAD R2, R2, c[0x0][0x430], RZ ;  /* 0x00010c0002027a24 */ /* 0x000fc800078e02ff */
[C---:B------:R-:W-:Y:S01]  /*15250*/  IMAD R2, R0.reuse, c[0x0][0x434], R2 ;  /* 0x00010d0000027a24 */ /* 0x040fe200078e0202 */
[----:B------:R-:W-:-:S05]  /*15260*/  IADD3 R0, -R0, RZ, RZ ;  /* 0x000000ff00007210 */ /* 0x000fca0007ffe1ff */
[----:B------:R-:W-:Y:S01]  /*15270*/  IMAD R0, R0, c[0x0][0x4e8], R3 ;  /* 0x00013a0000007a24 */ /* 0x000fe200078e0203 */
[----:B------:R-:W-:Y:S02]  /*15280*/  IADD3 R3, R5, R2, RZ ;  /* 0x0000000205037210 */ /* 0x000fe40007ffe0ff */
[----:B------:R-:W-:Y:S02]  /*15290*/  MOV R2, R4 ;  /* 0x0000000400027202 */ /* 0x000fe40000000f00 */
[----:B------:R-:W-:-:S03]  /*152a0*/  SHF.R.S32.HI R4, RZ, 0x1f, R0 ;  /* 0x0000001fff047819 */ /* 0x000fc60000011400 */
[----:B------:R-:W-:-:S04]  /*152b0*/  IMAD.WIDE.U32 R2, R0, c[0x0][0x428], R2 ;  /* 0x00010a0000027a25 */ /* 0x000fc800078e0002 */
[----:B------:R-:W-:Y:S01]  /*152c0*/  IMAD R4, R4, c[0x0][0x428], RZ ;  /* 0x00010a0004047a24 */ /* 0x000fe200078e02ff */
[----:B------:R-:W-:-:S03]  /*152d0*/  LEA R12, P1, R2, c[0x0][0x400], 0x2 ;  /* 0x00010000020c7a11 */ /* 0x000fc600078210ff */
[----:B------:R-:W-:-:S05]  /*152e0*/  IMAD R0, R0, c[0x0][0x42c], R4 ;  /* 0x00010b0000007a24 */ /* 0x000fca00078e0204 */
[----:B------:R-:W-:-:S04]  /*152f0*/  IADD3 R0, R3, R0, RZ ;  /* 0x0000000003007210 */ /* 0x000fc80007ffe0ff */
[----:B------:R-:W-:Y:S01]  /*15300*/  LEA.HI.X R5, R2, c[0x0][0x404], R0, 0x2, P1 ;  /* 0x0001010002057a11 */ /* 0x000fe200008f1400 */
[----:B------:R-:W-:Y:S05]  /*15310*/  BRA.DIV ~URZ, `(.L_x_297) ;  /* 0x000040927f007947 */ /* 0x000fea000b800000 */
[----:B------:R1:W3:Y:S02]  /*15320*/  SHFL.IDX PT, R4, R5, RZ, 0x1c1f ;  /* 0x001c1fff05047589 */ /* 0x0002e400000e0000 */
.L_x_361:
[----:B------:R-:W-:Y:S05]  /*15330*/  BRA.DIV ~URZ, `(.L_x_298) ;  /* 0x000040e27f007947 */ /* 0x000fea000b800000 */
[----:B------:R4:W1:Y:S02]  /*15340*/  SHFL.IDX PT, R0, R12, RZ, 0x1c1f ;  /* 0x001c1fff0c007589 */ /* 0x00086400000e0000 */
.L_x_362:
[----:B------:R-:W-:Y:S01]  /*15350*/  BSSY B0, `(.L_x_299) ;  /* 0x00000a8000007945 */ /* 0x000fe20003800000 */
[----:B------:R-:W-:Y:S05]  /*15360*/  @P0 BRA `(.L_x_300) ;  /* 0x00000a6000000947 */ /* 0x000fea0003800000 */
[C---:B------:R-:W-:Y:S02]  /*15370*/  ISETP.GE.AND P0, PT, R248.reuse, c[0x0][0x3c8], PT ;  /* 0x0000f200f8007a0c */ /* 0x040fe40003f06270 */
[C---:B------:R-:W-:Y:S02]  /*15380*/  IADD3 R7, R248.reuse, 0x8, RZ ;  /* 0x00000008f8077810 */ /* 0x040fe40007ffe0ff */
[C---:B------:R-:W-:Y:S02]  /*15390*/  IADD3 R6, R248.reuse, 0x10, RZ ;  /* 0x00000010f8067810 */ /* 0x040fe40007ffe0ff */
[----:B------:R-:W-:Y:S02]  /*153a0*/  ISETP.GE.AND P1, PT, R7, c[0x0][0x3c8], PT ;  /* 0x0000f20007007a0c */ /* 0x000fe40003f26270 */
[----:B------:R-:W-:-:S02]  /*153b0*/  IADD3 R9, R248, 0x8, RZ ;  /* 0x00000008f8097810 */ /* 0x000fc40007ffe0ff */
[----:B------:R-:W-:Y:S02]  /*153c0*/  ISETP.GE.AND P2, PT, R6, c[0x0][0x3c8], PT ;  /* 0x0000f20006007a0c */ /* 0x000fe40003f46270 */
[----:B------:R-:W-:Y:S01]  /*153d0*/  SHF.R.S32.HI R9, RZ, 0x1f, R9 ;  /* 0x0000001fff097819 */ /* 0x000fe20000011409 */
[----:B-1----:R-:W-:Y:S01]  /*153e0*/  @!P0 IMAD.MOV.U32 R2, RZ, RZ, R0 ;  /* 0x000000ffff028224 */ /* 0x002fe200078e0000 */
[C---:B------:R-:W-:Y:S01]  /*153f0*/  IADD3 R8, R248.reuse, 0x18, RZ ;  /* 0x00000018f8087810 */ /* 0x040fe20007ffe0ff */
[----:B---3--:R-:W-:Y:S01]  /*15400*/  @!P0 IMAD.MOV.U32 R3, RZ, RZ, R4 ;  /* 0x000000ffff038224 */ /* 0x008fe200078e0004 */
[C---:B--2---:R-:W-:Y:S02]  /*15410*/  IADD3 R10, R248.reuse, 0x30, RZ ;  /* 0x00000030f80a7810 */ /* 0x044fe40007ffe0ff */
[C---:B------:R-:W-:Y:S01]  /*15420*/  IADD3 R14, R248.reuse, 0x40, RZ ;  /* 0x00000040f80e7810 */ /* 0x040fe20007ffe0ff */
[----:B------:R-:W-:Y:S01]  /*15430*/  @!P0 IMAD.WIDE R2, R248, 0x4, R2 ;  /* 0x00000004f8028825 */ /* 0x000fe200078e0202 */
[----:B------:R-:W-:-:S02]  /*15440*/  ISETP.GE.AND P3, PT, R10, c[0x0][0x3c8], PT ;  /* 0x0000f2000a007a0c */ /* 0x000fc40003f66270 */
[----:B------:R-:W-:Y:S02]  /*15450*/  IADD3 R15, R248, 0x30, RZ ;  /* 0x00000030f80f7810 */ /* 0x000fe40007ffe0ff */
[----:B------:R1:W-:Y:S01]  /*15460*/  @!P0 ST.E.64 [R2.64], R22 ;  /* 0x0000001602008985 */ /* 0x0003e2000c101b0a */
[----:B------:R-:W-:Y:S02]  /*15470*/  ISETP.GE.AND P4, PT, R14, c[0x0][0x3c8], PT ;  /* 0x0000f2000e007a0c */ /* 0x000fe40003f86270 */
[C---:B------:R-:W-:Y:S02]  /*15480*/  IADD3 R11, R248.reuse, 0x38, RZ ;  /* 0x00000038f80b7810 */ /* 0x040fe40007ffe0ff */
[----:B------:R-:W-:Y:S02]  /*15490*/  SHF.R.S32.HI R15, RZ, 0x1f, R15 ;  /* 0x0000001fff0f7819 */ /* 0x000fe4000001140f */
[----:B------:R-:W-:Y:S02]  /*154a0*/  SHF.R.S32.HI R11, RZ, 0x1f, R11 ;  /* 0x0000001fff0b7819 */ /* 0x000fe4000001140b */
[----:B------:R-:W-:-:S02]  /*154b0*/  IADD3 R16, R248, 0x60, RZ ;  /* 0x00000060f8107810 */ /* 0x000fc40007ffe0ff */
[C---:B------:R-:W-:Y:S02]  /*154c0*/  IADD3 R17, R248.reuse, 0x80, RZ ;  /* 0x00000080f8117810 */ /* 0x040fe40007ffe0ff */
[----:B------:R-:W-:Y:S02]  /*154d0*/  SHF.R.S32.HI R16, RZ, 0x1f, R16 ;  /* 0x0000001fff107819 */ /* 0x000fe40000011410 */
[----:B------:R-:W-:Y:S02]  /*154e0*/  SHF.R.S32.HI R17, RZ, 0x1f, R17 ;  /* 0x0000001fff117819 */ /* 0x000fe40000011411 */
[C---:B------:R-:W-:Y:S02]  /*154f0*/  IADD3 R18, R248.reuse, 0xa8, RZ ;  /* 0x000000a8f8127810 */ /* 0x040fe40007ffe0ff */
[----:B------:R-:W-:-:S04]  /*15500*/  IADD3 R19, R248, 0xa8, RZ ;  /* 0x000000a8f8137810 */ /* 0x000fc80007ffe0ff */
[----:B------:R-:W-:Y:S02]  /*15510*/  SHF.R.S32.HI R19, RZ, 0x1f, R19 ;  /* 0x0000001fff137819 */ /* 0x000fe40000011413 */
[----:B-1----:R-:W-:-:S04]  /*15520*/  @!P1 LEA R2, P0, R7, R0, 0x2 ;  /* 0x0000000007029211 */ /* 0x002fc800078010ff */
[----:B------:R-:W-:Y:S02]  /*15530*/  @!P1 LEA.HI.X R3, R7, R4, R9, 0x2, P0 ;  /* 0x0000000407039211 */ /* 0x000fe400000f1409 */
[C---:B------:R-:W-:Y:S02]  /*15540*/  IADD3 R9, R248.reuse, 0x10, RZ ;  /* 0x00000010f8097810 */ /* 0x040fe40007ffe0ff */
[----:B------:R-:W-:Y:S01]  /*15550*/  IADD3 R7, R248, 0x20, RZ ;  /* 0x00000020f8077810 */ /* 0x000fe20007ffe0ff */
[----:B------:R1:W-:Y:S01]  /*15560*/  @!P1 ST.E.64 [R2.64], R24 ;  /* 0x0000001802009985 */ /* 0x0003e2000c101b0a */
[----:B------:R-:W-:Y:S02]  /*15570*/  ISETP.GE.AND P1, PT, R8, c[0x0][0x3c8], PT ;  /* 0x0000f20008007a0c */ /* 0x000fe40003f26270 */
[----:B------:R-:W-:Y:S02]  /*15580*/  SHF.R.S32.HI R9, RZ, 0x1f, R9 ;  /* 0x0000001fff097819 */ /* 0x000fe40000011409 */
[----:B-1----:R-:W-:-:S04]  /*15590*/  @!P2 LEA R2, P0, R6, R0, 0x2 ;  /* 0x000000000602a211 */ /* 0x002fc800078010ff */
[----:B------:R-:W-:Y:S02]  /*155a0*/  @!P2 LEA.HI.X R3, R6, R4, R9, 0x2, P0 ;  /* 0x000000040603a211 */ /* 0x000fe400000f1409 */
[C---:B------:R-:W-:Y:S02]  /*155b0*/  IADD3 R9, R248.reuse, 0x18, RZ ;  /* 0x00000018f8097810 */ /* 0x040fe40007ffe0ff */
[----:B------:R-:W-:Y:S01]  /*155c0*/  IADD3 R6, R248, 0x28, RZ ;  /* 0x00000028f8067810 */ /* 0x000fe20007ffe0ff */
[----:B------:R1:W-:Y:S01]  /*155d0*/  @!P2 ST.E.64 [R2.64], R26 ;  /* 0x0000001a0200a985 */ /* 0x0003e2000c101b0a */
[----:B------:R-:W-:Y:S02]  /*155e0*/  SHF.R.S32.HI R9, RZ, 0x1f, R9 ;  /* 0x0000001fff097819 */ /* 0x000fe40000011409 */
[----:B------:R-:W-:Y:S02]  /*155f0*/  ISETP.GE.AND P2, PT, R7, c[0x0][0x3c8], PT ;  /* 0x0000f20007007a0c */ /* 0x000fe40003f46270 */
        /* <DEDUP_REMOVED lines=16> */
[----:B------:R-:W-:-:S03]  /*15700*/  @!P3 LEA R6, P5, R10, R0, 0x2 ;  /* 0x000000000a06b211 */ /* 0x000fc600078a10ff */
[----:B------:R1:W-:Y:S01]  /*15710*/  @!P1 ST.E.64 [R2.64], R32 ;  /* 0x0000002002009985 */ /* 0x0003e2000c101b0a */
[----:B------:R-:W-:Y:S02]  /*15720*/  ISETP.GE.AND P1, PT, R9, c[0x0][0x3c8], PT ;  /* 0x0000f20009007a0c */ /* 0x000fe40003f26270 */
[----:B------:R-:W-:Y:S02]  /*15730*/  @!P3 LEA.HI.X R7, R10, R4, R15, 0x2, P5 ;  /* 0x000000040a07b211 */ /* 0x000fe400028f140f */
[C---:B------:R-:W-:Y:S02]  /*15740*/  IADD3 R10, R248.reuse, 0x50, RZ ;  /* 0x00000050f80a7810 */ /* 0x040fe40007ffe0ff */
[----:B------:R-:W-:Y:S01]  /*15750*/  IADD3 R15, R248, 0x40, RZ ;  /* 0x00000040f80f7810 */ /* 0x000fe20007ffe0ff */
[----:B------:R2:W-:Y:S01]  /*15760*/  @!P3 ST.E.64 [R6.64], R34 ;  /* 0x000000220600b985 */ /* 0x0005e2000c101b0a */
[----:B------:R-:W-:Y:S02]  /*15770*/  ISETP.GE.AND P3, PT, R10, c[0x0][0x3c8], PT ;  /* 0x0000f2000a007a0c */ /* 0x000fe40003f66270 */
[----:B------:R-:W-:-:S02]  /*15780*/  SHF.R.S32.HI R15, RZ, 0x1f, R15 ;  /* 0x0000001fff0f7819 */ /* 0x000fc4000001140f */
[----:B-1----:R-:W-:-:S04]  /*15790*/  @!P2 LEA R2, P0, R8, R0, 0x2 ;  /* 0x000000000802a211 */ /* 0x002fc800078010ff */
[----:B------:R-:W-:Y:S02]  /*157a0*/  @!P2 LEA.HI.X R3, R8, R4, R11, 0x2, P0 ;  /* 0x000000040803a211 */ /* 0x000fe400000f140b */
[C---:B------:R-:W-:Y:S02]  /*157b0*/  IADD3 R8, R248.reuse, 0x58, RZ ;  /* 0x00000058f8087810 */ /* 0x040fe40007ffe0ff */
[----:B------:R-:W-:Y:S01]  /*157c0*/  IADD3 R11, R248, 0x48, RZ ;  /* 0x00000048f80b7810 */ /* 0x000fe20007ffe0ff */
[----:B------:R1:W-:Y:S01]  /*157d0*/  @!P2 ST.E.64 [R2.64], R100 ;  /* 0x000000640200a985 */ /* 0x0003e2000c101b0a */
[----:B--2---:R-:W-:Y:S02]  /*157e0*/  @!P4 LEA R6, P5, R14, R0, 0x2 ;  /* 0x000000000e06c211 */ /* 0x004fe400078a10ff */
[----:B------:R-:W-:Y:S02]  /*157f0*/  ISETP.GE.AND P2, PT, R8, c[0x0][0x3c8], PT ;  /* 0x0000f20008007a0c */ /* 0x000fe40003f46270 */
[----:B------:R-:W-:-:S02]  /*15800*/  SHF.R.S32.HI R11, RZ, 0x1f, R11 ;  /* 0x0000001fff0b7819 */ /* 0x000fc4000001140b */
        /* <DEDUP_REMOVED lines=11> */
[----:B------:R-:W-:Y:S02]  /*158c0*/  ISETP.GE.AND P1, PT, R9, c[0x0][0x3c8], PT ;  /* 0x0000f20009007a0c */ /* 0x000fe40003f26270 */
[----:B--2---:R-:W-:Y:S02]  /*158d0*/  @!P3 LEA R6, P5, R10, R0, 0x2 ;  /* 0x000000000a06b211 */ /* 0x004fe400078a10ff */
[----:B------:R-:W-:-:S02]  /*158e0*/  SHF.R.S32.HI R11, RZ, 0x1f, R11 ;  /* 0x0000001fff0b7819 */ /* 0x000fc4000001140b */
[----:B------:R-:W-:Y:S02]  /*158f0*/  @!P3 LEA.HI.X R7, R10, R4, R15, 0x2, P5 ;  /* 0x000000040a07b211 */ /* 0x000fe400028f140f */
[C---:B------:R-:W-:Y:S02]  /*15900*/  IADD3 R10, R248.reuse, 0x70, RZ ;  /* 0x00000070f80a7810 */ /* 0x040fe40007ffe0ff */
[----:B------:R-:W-:Y:S01]  /*15910*/  IADD3 R15, R248, 0x80, RZ ;  /* 0x00000080f80f7810 */ /* 0x000fe20007ffe0ff */
[----:B------:R2:W-:Y:S01]  /*15920*/  @!P3 ST.E.64 [R6.64], R44 ;  /* 0x0000002c0600b985 */ /* 0x0005e2000c101b0a */
[----:B------:R-:W-:Y:S02]  /*15930*/  ISETP.GE.AND P3, PT, R10, c[0x0][0x3c8], PT ;  /* 0x0000f2000a007a0c */ /* 0x000fe40003f66270 */
        /* <DEDUP_REMOVED lines=23> */
[----:B------:R-:W-:Y:S02]  /*15ab0*/  ISETP.GE.AND P6, PT, R11, c[0x0][0x3c8], PT ;  /* 0x0000f2000b007a0c */ /* 0x000fe40003fc6270 */
[C---:B------:R-:W-:Y:S01]  /*15ac0*/  IADD3 R16, R248.reuse, 0x88, RZ ;  /* 0x00000088f8107810 */ /* 0x040fe20007ffe0ff */
[----:B------:R2:W-:Y:S01]  /*15ad0*/  @!P3 ST.E.64 [R6.64], R60 ;  /* 0x0000003c0600b985 */ /* 0x0005e2000c101b0a */
[----:B------:R-:W-:Y:S02]  /*15ae0*/  IADD3 R10, R248, 0x98, RZ ;  /* 0x00000098f80a7810 */ /* 0x000fe40007ffe0ff */
[----:B------:R-:W-:Y:S02]  /*15af0*/  SHF.R.S32.HI R16, RZ, 0x1f, R16 ;  /* 0x0000001fff107819 */ /* 0x000fe40000011410 */
[----:B------:R-:W-:-:S02]  /*15b00*/  ISETP.GE.AND P5, PT, R10, c[0x0][0x3c8], PT ;  /* 0x0000f2000a007a0c */ /* 0x000fc40003fa6270 */
[----:B-1----:R-:W-:-:S04]  /*15b10*/  @!P2 LEA R2, P0, R8, R0, 0x2 ;  /* 0x000000000802a211 */ /* 0x002fc800078010ff */
[----:B------:R-:W-:Y:S02]  /*15b20*/  @!P2 LEA.HI.X R3, R8, R4, R9, 0x2, P0 ;  /* 0x000000040803a211 */ /* 0x000fe400000f1409 */
[----:B------:R-:W-:-:S03]  /*15b30*/  @!P4 LEA R8, P0, R15, R0, 0x2 ;  /* 0x000000000f08c211 */ /* 0x000fc600078010ff */
[----:B------:R1:W-:Y:S01]  /*15b40*/  @!P2 ST.E.64 [R2.64], R64 ;  /* 0x000000400200a985 */ /* 0x0003e2000c101b0a */
[----:B------:R-:W-:Y:S02]  /*15b50*/  @!P4 LEA.HI.X R9, R15, R4, R17, 0x2, P0 ;  /* 0x000000040f09c211 */ /* 0x000fe400000f1411 */
[C---:B------:R-:W-:Y:S02]  /*15b60*/  IADD3 R15, R248.reuse, 0xa0, RZ ;  /* 0x000000a0f80f7810 */ /* 0x040fe40007ffe0ff */
[----:B--2---:R-:W-:Y:S01]  /*15b70*/  @!P6 LEA R6, P0, R11, R0, 0x2 ;  /* 0x000000000b06e211 */ /* 0x004fe200078010ff */
[----:B------:R-:W-:Y:S01]  /*15b80*/  @!P4 ST.E.64 [R8.64], R104 ;  /* 0x000000680800c985 */ /* 0x000fe2000c101b0a */
[----:B------:R-:W-:Y:S02]  /*15b90*/  ISETP.GE.AND P4, PT, R15, c[0x0][0x3c8], PT ;  /* 0x0000f2000f007a0c */ /* 0x000fe40003f86270 */
[----:B------:R-:W-:-:S04]  /*15ba0*/  IADD3 R17, R248, 0xa0, RZ ;  /* 0x000000a0f8117810 */ /* 0x000fc80007ffe0ff */
[----:B------:R-:W-:Y:S02]  /*15bb0*/  SHF.R.S32.HI R17, RZ, 0x1f, R17 ;  /* 0x0000001fff117819 */ /* 0x000fe40000011411 */
[----:B-1----:R-:W-:-:S04]  /*15bc0*/  @!P1 LEA R2, P2, R14, R0, 0x2 ;  /* 0x000000000e029211 */ /* 0x002fc800078410ff */
[-C--:B------:R-:W-:Y:S02]  /*15bd0*/  @!P1 LEA.HI.X R3, R14, R4.reuse, R16, 0x2, P2 ;  /* 0x000000040e039211 */ /* 0x080fe400010f1410 */
[C---:B------:R-:W-:Y:S02]  /*15be0*/  IADD3 R14, R248.reuse, 0x90, RZ ;  /* 0x00000090f80e7810 */ /* 0x040fe40007ffe0ff */
[----:B------:R-:W-:Y:S01]  /*15bf0*/  IADD3 R16, R248, 0xb0, RZ ;  /* 0x000000b0f8107810 */ /* 0x000fe20007ffe0ff */
[----:B------:R1:W-:Y:S01]  /*15c00*/  @!P1 ST.E.64 [R2.64], R68 ;  /* 0x0000004402009985 */ /* 0x0003e2000c101b0a */
[----:B------:R-:W-:Y:S02]  /*15c10*/  SHF.R.S32.HI R14, RZ, 0x1f, R14 ;  /* 0x0000001fff0e7819 */ /* 0x000fe4000001140e */
[----:B------:R-:W-:Y:S02]  /*15c20*/  ISETP.GE.AND P2, PT, R18, c[0x0][0x3c8], PT ;  /* 0x0000f20012007a0c */ /* 0x000fe40003f46270 */
[----:B------:R-:W-:-:S02]  /*15c30*/  @!P6 LEA.HI.X R7, R11, R4, R14, 0x2, P0 ;  /* 0x000000040b07e211 */ /* 0x000fc400000f140e */
[C---:B------:R-:W-:Y:S02]  /*15c40*/  IADD3 R11, R248.reuse, 0x98, RZ ;  /* 0x00000098f80b7810 */ /* 0x040fe40007ffe0ff */
[----:B------:R-:W-:Y:S01]  /*15c50*/  IADD3 R14, R248, 0xb8, RZ ;  /* 0x000000b8f80e7810 */ /* 0x000fe20007ffe0ff */
[----:B------:R2:W-:Y:S01]  /*15c60*/  @!P6 ST.E.64 [R6.64], R72 ;  /* 0x000000480600e985 */ /* 0x0005e2000c101b0a */
[----:B------:R-:W-:Y:S02]  /*15c70*/  SHF.R.S32.HI R11, RZ, 0x1f, R11 ;  /* 0x0000001fff0b7819 */ /* 0x000fe4000001140b */
[----:B------:R-:W-:Y:S02]  /*15c80*/  ISETP.GE.AND P1, PT, R16, c[0x0][0x3c8], PT ;  /* 0x0000f20010007a0c */ /* 0x000fe40003f26270 */
[----:B------:R-:W-:Y:S02]  /*15c90*/  ISETP.GE.AND P0, PT, R14, c[0x0][0x3c8], PT ;  /* 0x0000f2000e007a0c */ /* 0x000fe40003f06270 */
[----:B-1----:R-:W-:-:S04]  /*15ca0*/  @!P5 LEA R2, P3, R10, R0, 0x2 ;  /* 0x000000000a02d211 */ /* 0x002fc800078610ff */
[----:B------:R-:W-:Y:S02]  /*15cb0*/  @!P5 LEA.HI.X R3, R10, R4, R11, 0x2, P3 ;  /* 0x000000040a03d211 */ /* 0x000fe400018f140b */
[CC--:B------:R-:W-:Y:S02]  /*15cc0*/  @!P4 LEA R10, P6, R15.reuse, R0.reuse, 0x2 ;  /* 0x000000000f0ac211 */ /* 0x0c0fe400078c10ff */
[----:B------:R-:W-:Y:S01]  /*15cd0*/  @!P2 LEA R8, P3, R18, R0, 0x2 ;  /* 0x000000001208a211 */ /* 0x000fe200078610ff */
[----:B------:R1:W-:Y:S01]  /*15ce0*/  @!P5 ST.E.64 [R2.64], R76 ;  /* 0x0000004c0200d985 */ /* 0x0003e2000c101b0a */
[----:B------:R-:W-:Y:S02]  /*15cf0*/  @!P4 LEA.HI.X R11, R15, R4, R17, 0x2, P6 ;  /* 0x000000040f0bc211 */ /* 0x000fe400030f1411 */
[C---:B------:R-:W-:Y:S02]  /*15d00*/  IADD3 R17, R248.reuse, 0xb0, RZ ;  /* 0x000000b0f8117810 */ /* 0x040fe40007ffe0ff */
[----:B------:R-:W-:Y:S01]  /*15d10*/  IADD3 R15, R248, 0xb8, RZ ;  /* 0x000000b8f80f7810 */ /* 0x000fe20007ffe0ff */
[----:B------:R3:W-:Y:S01]  /*15d20*/  @!P4 ST.E.64 [R10.64], R116 ;  /* 0x000000740a00c985 */ /* 0x0007e2000c101b0a */
[----:B--2---:R-:W-:-:S02]  /*15d30*/  @!P1 LEA R6, P5, R16, R0, 0x2 ;  /* 0x0000000010069211 */ /* 0x004fc400078a10ff */
[----:B------:R-:W-:Y:S02]  /*15d40*/  SHF.R.S32.HI R17, RZ, 0x1f, R17 ;  /* 0x0000001fff117819 */ /* 0x000fe40000011411 */
[-C--:B------:R-:W-:Y:S02]  /*15d50*/  @!P2 LEA.HI.X R9, R18, R4.reuse, R19, 0x2, P3 ;  /* 0x000000041209a211 */ /* 0x080fe400018f1413 */
[----:B------:R-:W-:Y:S02]  /*15d60*/  SHF.R.S32.HI R15, RZ, 0x1f, R15 ;  /* 0x0000001fff0f7819 */ /* 0x000fe4000001140f */
[----:B------:R-:W-:Y:S01]  /*15d70*/  @!P1 LEA.HI.X R7, R16, R4, R17, 0x2, P5 ;  /* 0x0000000410079211 */ /* 0x000fe200028f1411 */
[----:B------:R3:W-:Y:S04]  /*15d80*/  @!P2 ST.E.64 [R8.64], R108 ;  /* 0x0000006c0800a985 */ /* 0x0007e8000c101b0a */
[----:B------:R3:W-:Y:S01]  /*15d90*/  @!P1 ST.E.64 [R6.64], R80 ;  /* 0x0000005006009985 */ /* 0x0007e2000c101b0a */
[----:B-1----:R-:W-:-:S04]  /*15da0*/  @!P0 LEA R2, P3, R14, R0, 0x2 ;  /* 0x000000000e028211 */ /* 0x002fc800078610ff */
[----:B------:R-:W-:-:S05]  /*15db0*/  @!P0 LEA.HI.X R3, R14, R4, R15, 0x2, P3 ;  /* 0x000000040e038211 */ /* 0x000fca00018f140f */
[----:B------:R3:W-:Y:S04]  /*15dc0*/  @!P0 ST.E.64 [R2.64], R20 ;  /* 0x0000001402008985 */ /* 0x0007e8000c101b0a */
.L_x_300:
[----:B------:R-:W-:Y:S05]  /*15dd0*/  BSYNC B0 ;  /* 0x0000000000007941 */ /* 0x000fea0003800000 */
.L_x_299:
[----:B------:R-:W-:Y:S05]  /*15de0*/  BRA.DIV ~URZ, `(.L_x_301) ;  /* 0x000036927f007947 */ /* 0x000fea000b800000 */
[----:B---3--:R3:W2:Y:S04]  /*15df0*/  SHFL.IDX PT, R4, R5, 0x1, 0x1c1f ;  /* 0x003c1f0005047f89 */ /* 0x0086a800000e0000 */
[----:B-1----:R3:W1:Y:S02]  /*15e00*/  SHFL.IDX PT, R0, R12, 0x1, 0x1c1f ;  /* 0x003c1f000c007f89 */ /* 0x00266400000e0000 */
.L_x_363:
[----:B------:R-:W-:-:S13]  /*15e10*/  ISETP.NE.AND P0, PT, R13, RZ, PT ;  /* 0x000000ff0d00720c */ /* 0x000fda0003f05270 */
[----:B------:R-:W-:Y:S05]  /*15e20*/  @P0 BRA `(.L_x_296) ;  /* 0x0000172000000947 */ /* 0x000fea0003800000 */
[C---:B------:R-:W-:Y:S02]  /*15e30*/  ISETP.GE.AND P4, PT, R248.reuse, c[0x0][0x3c8], PT ;  /* 0x0000f200f8007a0c */ /* 0x040fe40003f86270 */
[C---:B--2---:R-:W-:Y:S02]  /*15e40*/  IADD3 R15, R248.reuse, 0x18, RZ ;  /* 0x00000018f80f7810 */ /* 0x044fe40007ffe0ff */
[----:B------:R-:W-:Y:S02]  /*15e50*/  IADD3 R8, R248, 0x8, RZ ;  /* 0x00000008f8087810 */ /* 0x000fe40007ffe0ff */
[----:B------:R-:W-:Y:S02]  /*15e60*/  ISETP.GE.AND P1, PT, R15, c[0x0][0x3c8], PT ;  /* 0x0000f2000f007a0c */ /* 0x000fe40003f26270 */
[----:B------:R-:W-:Y:S02]  /*15e70*/  ISETP.GE.AND P3, PT, R8, c[0x0][0x3c8], PT ;  /* 0x0000f20008007a0c */ /* 0x000fe40003f66270 */
[----:B---3--:R-:W-:-:S02]  /*15e80*/  IADD3 R5, R248, 0x10, RZ ;  /* 0x00000010f8057810 */ /* 0x008fc40007ffe0ff */
[C---:B------:R-:W-:Y:S01]  /*15e90*/  IADD3 R9, R248.reuse, 0x8, RZ ;  /* 0x00000008f8097810 */ /* 0x040fe20007ffe0ff */
[----:B-1----:R-:W-:Y:S01]  /*15ea0*/  @!P4 IMAD.MOV.U32 R6, RZ, RZ, R0 ;  /* 0x000000ffff06c224 */ /* 0x002fe200078e0000 */
[----:B------:R-:W-:Y:S01]  /*15eb0*/  ISETP.GE.AND P2, PT, R5, c[0x0][0x3c8], PT ;  /* 0x0000f20005007a0c */ /* 0x000fe20003f46270 */
[----:B------:R-:W-:Y:S01]  /*15ec0*/  @!P4 IMAD.MOV.U32 R7, RZ, RZ, R4 ;  /* 0x000000ffff07c224 */ /* 0x000fe200078e0004 */
[----:B------:R-:W-:Y:S02]  /*15ed0*/  SHF.R.S32.HI R9, RZ, 0x1f, R9 ;  /* 0x0000001fff097819 */ /* 0x000fe40000011409 */
[C---:B------:R-:W-:Y:S01]  /*15ee0*/  IADD3 R10, R248.reuse, 0x20, RZ ;  /* 0x00000020f80a7810 */ /* 0x040fe20007ffe0ff */
[C---:B------:R-:W-:Y:S01]  /*15ef0*/  @!P4 IMAD.WIDE R6, R248.reuse, 0x4, R6 ;  /* 0x00000004f806c825 */ /* 0x040fe200078e0206 */
[----:B----4-:R-:W-:Y:S02]  /*15f00*/  IADD3 R12, R248, 0x10, RZ ;  /* 0x00000010f80c7810 */ /* 0x010fe40007ffe0ff */
[----:B------:R-:W-:-:S02]  /*15f10*/  @!P3 LEA R2, P5, R8, R0, 0x2 ;  /* 0x000000000802b211 */ /* 0x000fc400078a10ff */
[----:B------:R1:W-:Y:S01]  /*15f20*/  @!P4 ST.E.64 [R6.64], R92 ;  /* 0x0000005c0600c985 */ /* 0x0003e2000c101b0a */
[----:B------:R-:W-:Y:S02]  /*15f30*/  ISETP.GE.AND P0, PT, R10, c[0x0][0x3c8], PT ;  /* 0x0000f2000a007a0c */ /* 0x000fe40003f06270 */
[----:B------:R-:W-:Y:S02]  /*15f40*/  @!P3 LEA.HI.X R3, R8, R4, R9, 0x2, P5 ;  /* 0x000000040803b211 */ /* 0x000fe400028f1409 */
[----:B------:R-:W-:Y:S02]  /*15f50*/  SHF.R.S32.HI R12, RZ, 0x1f, R12 ;  /* 0x0000001fff0c7819 */ /* 0x000fe4000001140c */
[----:B------:R-:W-:Y:S01]  /*15f60*/  IADD3 R16, R248, 0x18, RZ ;  /* 0x00000018f8107810 */ /* 0x000fe20007ffe0ff */
[----:B------:R2:W-:Y:S01]  /*15f70*/  @!P3 ST.E.64 [R2.64], R84 ;  /* 0x000000540200b985 */ /* 0x0005e2000c101b0a */
[----:B------:R-:W-:Y:S02]  /*15f80*/  @!P2 LEA R8, P3, R5, R0, 0x2 ;  /* 0x000000000508a211 */ /* 0x000fe400078610ff */
[----:B------:R-:W-:-:S02]  /*15f90*/  SHF.R.S32.HI R16, RZ, 0x1f, R16 ;  /* 0x0000001fff107819 */ /* 0x000fc40000011410 */
[----:B------:R-:W-:Y:S02]  /*15fa0*/  @!P2 LEA.HI.X R9, R5, R4, R12, 0x2, P3 ;  /* 0x000000040509a211 */ /* 0x000fe400018f140c */
[C---:B------:R-:W-:Y:S02]  /*15fb0*/  IADD3 R5, R248.reuse, 0x38, RZ ;  /* 0x00000038f8057810 */ /* 0x040fe40007ffe0ff */
[C---:B------:R-:W-:Y:S01]  /*15fc0*/  IADD3 R12, R248.reuse, 0x20, RZ ;  /* 0x00000020f80c7810 */ /* 0x040fe20007ffe0ff */
[----:B------:R3:W-:Y:S01]  /*15fd0*/  @!P2 ST.E.64 [R8.64], R120 ;  /* 0x000000780800a985 */ /* 0x0007e2000c101b0a */
[C---:B------:R-:W-:Y:S02]  /*15fe0*/  IADD3 R11, R248.reuse, 0x28, RZ ;  /* 0x00000028f80b7810 */ /* 0x040fe40007ffe0ff */
[----:B------:R-:W-:Y:S02]  /*15ff0*/  SHF.R.S32.HI R12, RZ, 0x1f, R12 ;  /* 0x0000001fff0c7819 */ /* 0x000fe4000001140c */
[----:B------:R-:W-:-:S02]  /*16000*/  IADD3 R14, R248, 0x30, RZ ;  /* 0x00000030f80e7810 */ /* 0x000fc40007ffe0ff */
[----:B------:R-:W-:Y:S02]  /*16010*/  ISETP.GE.AND P5, PT, R11, c[0x0][0x3c8], PT ;  /* 0x0000f2000b007a0c */ /* 0x000fe40003fa6270 */
[----:B------:R-:W-:Y:S02]  /*16020*/  ISETP.GE.AND P4, PT, R14, c[0x0][0x3c8], PT ;  /* 0x0000f2000e007a0c */ /* 0x000fe40003f86270 */
[----:B-1----:R-:W-:Y:S02]  /*16030*/  @!P1 LEA R6, P6, R15, R0, 0x2 ;  /* 0x000000000f069211 */ /* 0x002fe400078c10ff */
[----:B------:R-:W-:-:S04]  /*16040*/  IADD3 R13, R248, 0x30, RZ ;  /* 0x00000030f80d7810 */ /* 0x000fc80007ffe0ff */
[----:B------:R-:W-:-:S07]  /*16050*/  SHF.R.S32.HI R13, RZ, 0x1f, R13 ;  /* 0x0000001fff0d7819 */ /* 0x000fce000001140d */
[----:B--2---:R-:W-:-:S04]  /*16060*/  P2R R2, PR, RZ, 0x40 ;  /* 0x00000040ff027803 */ /* 0x004fc80000000000 */
[----:B------:R-:W-:Y:S02]  /*16070*/  ISETP.NE.AND P3, PT, R2, RZ, PT ;  /* 0x000000ff0200720c */ /* 0x000fe40003f65270 */
[C---:B------:R-:W-:Y:S02]  /*16080*/  @!P0 LEA R2, P6, R10.reuse, R0, 0x2 ;  /* 0x000000000a028211 */ /* 0x040fe400078c10ff */
[-C--:B------:R-:W-:Y:S02]  /*16090*/  @!P1 LEA.HI.X R7, R15, R4.reuse, R16, 0x2, P3 ;  /* 0x000000040f079211 */ /* 0x080fe400018f1410 */
[----:B------:R-:W-:Y:S02]  /*160a0*/  ISETP.GE.AND P3, PT, R5, c[0x0][0x3c8], PT ;  /* 0x0000f20005007a0c */ /* 0x000fe40003f66270 */
[----:B------:R-:W-:Y:S01]  /*160b0*/  @!P0 LEA.HI.X R3, R10, R4, R12, 0x2, P6 ;  /* 0x000000040a038211 */ /* 0x000fe200030f140c */
[----:B------:R1:W-:Y:S01]  /*160c0*/  @!P1 ST.E.64 [R6.64], R112 ;  /* 0x0000007006009985 */ /* 0x0003e2000c101b0a */
[----:B------:R-:W-:-:S02]  /*160d0*/  IADD3 R12, R248, 0x28, RZ ;  /* 0x00000028f80c7810 */ /* 0x000fc40007ffe0ff */
[C---:B------:R-:W-:Y:S01]  /*160e0*/  IADD3 R15, R248.reuse, 0x48, RZ ;  /* 0x00000048f80f7810 */ /* 0x040fe20007ffe0ff */
[----:B------:R2:W-:Y:S01]  /*160f0*/  @!P0 ST.E.64 [R2.64], R88 ;  /* 0x0000005802008985 */ /* 0x0005e2000c101b0a */
[C---:B---3--:R-:W-:Y:S02]  /*16100*/  @!P5 LEA R8, P0, R11.reuse, R0, 0x2 ;  /* 0x000000000b08d211 */ /* 0x048fe400078010ff */
[----:B------:R-:W-:Y:S02]  /*16110*/  SHF.R.S32.HI R12, RZ, 0x1f, R12 ;  /* 0x0000001fff0c7819 */ /* 0x000fe4000001140c */
[C---:B------:R-:W-:Y:S02]  /*16120*/  IADD3 R10, R248.reuse, 0x40, RZ ;  /* 0x00000040f80a7810 */ /* 0x040fe40007ffe0ff */
[----:B------:R-:W-:Y:S02]  /*16130*/  @!P5 LEA.HI.X R9, R11, R4, R12, 0x2, P0 ;  /* 0x000000040b09d211 */ /* 0x000fe400000f140c */
[----:B------:R-:W-:-:S02]  /*16140*/  IADD3 R12, R248, 0x38, RZ ;  /* 0x00000038f80c7810 */ /* 0x000fc40007ffe0ff */
[----:B------:R-:W-:Y:S01]  /*16150*/  ISETP.GE.AND P2, PT, R10, c[0x0][0x3c8], PT ;  /* 0x0000f2000a007a0c */ /* 0x000fe20003f46270 */
[----:B------:R3:W-:Y:S01]  /*16160*/  @!P5 ST.E.64 [R8.64], R118 ;  /* 0x000000760800d985 */ /* 0x0007e2000c101b0a */
[----:B------:R-:W-:Y:S02]  /*16170*/  SHF.R.S32.HI R12, RZ, 0x1f, R12 ;  /* 0x0000001fff0c7819 */ /* 0x000fe4000001140c */
[C---:B------:R-:W-:Y:S02]  /*16180*/  IADD3 R11, R248.reuse, 0x50, RZ ;  /* 0x00000050f80b7810 */ /* 0x040fe40007ffe0ff */
[----:B------:R-:W-:Y:S02]  /*16190*/  IADD3 R16, R248, 0x88, RZ ;  /* 0x00000088f8107810 */ /* 0x000fe40007ffe0ff */
[----:B------:R-:W-:Y:S02]  /*161a0*/  ISETP.GE.AND P0, PT, R11, c[0x0][0x3c8], PT ;  /* 0x0000f2000b007a0c */ /* 0x000fe40003f06270 */
[----:B------:R-:W-:-:S02]  /*161b0*/  SHF.R.S32.HI R16, RZ, 0x1f, R16 ;  /* 0x0000001fff107819 */ /* 0x000fc40000011410 */
[CC--:B-1----:R-:W-:Y:S02]  /*161c0*/  @!P4 LEA R6, P6, R14.reuse, R0.reuse, 0x2 ;  /* 0x000000000e06c211 */ /* 0x0c2fe400078c10ff */
[----:B--2---:R-:W-:Y:S02]  /*161d0*/  @!P3 LEA R2, P1, R5, R0, 0x2 ;  /* 0x000000000502b211 */ /* 0x004fe400078210ff */
[----:B------:R-:W-:Y:S02]  /*161e0*/  @!P4 LEA.HI.X R7, R14, R4, R13, 0x2, P6 ;  /* 0x000000040e07c211 */ /* 0x000fe400030f140d */
[C---:B------:R-:W-:Y:S02]  /*161f0*/  IADD3 R14, R248.reuse, 0x60, RZ ;  /* 0x00000060f80e7810 */ /* 0x040fe40007ffe0ff */
[----:B------:R-:W-:Y:S01]  /*16200*/  IADD3 R13, R248, 0x48, RZ ;  /* 0x00000048f80d7810 */ /* 0x000fe20007ffe0ff */
[----:B------:R1:W-:Y:S01]  /*16210*/  @!P4 ST.E.64 [R6.64], R114 ;  /* 0x000000720600c985 */ /* 0x0003e2000c101b0a */
[----:B------:R-:W-:-:S02]  /*16220*/  ISETP.GE.AND P4, PT, R14, c[0x0][0x3c8], PT ;  /* 0x0000f2000e007a0c */ /* 0x000fc40003f86270 */
[----:B------:R-:W-:-:S03]  /*16230*/  SHF.R.S32.HI R13, RZ, 0x1f, R13 ;  /* 0x0000001fff0d7819 */ /* 0x000fc6000001140d */
[----:B------:R-:W-:Y:S02]  /*16240*/  P2R R3, PR, RZ, 0x2 ;  /* 0x00000002ff037803 */ /* 0x000fe40000000000 */
[----:B------:R-:W-:Y:S02]  /*16250*/  ISETP.GE.AND P1, PT, R15, c[0x0][0x3c8], PT ;  /* 0x0000f2000f007a0c */ /* 0x000fe40003f26270 */
[----:B------:R-:W-:-:S04]  /*16260*/  ISETP.NE.AND P6, PT, R3, RZ, PT ;  /* 0x000000ff0300720c */ /* 0x000fc80003fc5270 */
[----:B------:R-:W-:Y:S02]  /*16270*/  @!P3 LEA.HI.X R3, R5, R4, R12, 0x2, P6 ;  /* 0x000000040503b211 */ /* 0x000fe400030f140c */
[C---:B------:R-:W-:Y:S02]  /*16280*/  IADD3 R12, R248.reuse, 0x40, RZ ;  /* 0x00000040f80c7810 */ /* 0x040fe40007ffe0ff */
[----:B------:R-:W-:Y:S01]  /*16290*/  IADD3 R5, R248, 0x58, RZ ;  /* 0x00000058f8057810 */ /* 0x000fe20007ffe0ff */
[----:B------:R2:W-:Y:S01]  /*162a0*/  @!P3 ST.E.64 [R2.64], R96 ;  /* 0x000000600200b985 */ /* 0x0005e2000c101b0a */
[----:B---3--:R-:W-:Y:S02]  /*162b0*/  @!P2 LEA R8, P3, R10, R0, 0x2 ;  /* 0x000000000a08a211 */ /* 0x008fe400078610ff */
[----:B------:R-:W-:Y:S02]  /*162c0*/  SHF.R.S32.HI R12, RZ, 0x1f, R12 ;  /* 0x0000001fff0c7819 */ /* 0x000fe4000001140c */
[----:B------:R-:W-:-:S02]  /*162d0*/  ISETP.GE.AND P5, PT, R5, c[0x0][0x3c8], PT ;  /* 0x0000f20005007a0c */ /* 0x000fc40003fa6270 */
[----:B------:R-:W-:Y:S02]  /*162e0*/  @!P2 LEA.HI.X R9, R10, R4, R12, 0x2, P3 ;  /* 0x000000040a09a211 */ /* 0x000fe400018f140c */
[C---:B------:R-:W-:Y:S02]  /*162f0*/  IADD3 R12, R248.reuse, 0x50, RZ ;  /* 0x00000050f80c7810 */ /* 0x040fe40007ffe0ff */
[----:B-1----:R-:W-:Y:S01]  /*16300*/  @!P1 LEA R6, P6, R15, R0, 0x2 ;  /* 0x000000000f069211 */ /* 0x002fe200078c10ff */
[----:B------:R1:W-:Y:S01]  /*16310*/  @!P2 ST.E.64 [R8.64], R122 ;  /* 0x0000007a0800a985 */ /* 0x0003e2000c101b0a */
[----:B------:R-:W-:Y:S02]  /*16320*/  SHF.R.S32.HI R12, RZ, 0x1f, R12 ;  /* 0x0000001fff0c7819 */ /* 0x000fe4000001140c */
[----:B------:R-:W-:-:S09]  /*16330*/  IADD3 R10, R248, 0x68, RZ ;  /* 0x00000068f80a7810 */ /* 0x000fd20007ffe0ff */
[----:B--2---:R-:W-:-:S04]  /*16340*/  P2R R2, PR, RZ, 0x40 ;  /* 0x00000040ff027803 */ /* 0x004fc80000000000 */
[----:B------:R-:W-:Y:S02]  /*16350*/  ISETP.NE.AND P3, PT, R2, RZ, PT ;  /* 0x000000ff0200720c */ /* 0x000fe40003f65270 */
[----:B------:R-:W-:Y:S02]  /*16360*/  @!P0 LEA R2, P6, R11, R0, 0x2 ;  /* 0x000000000b028211 */ /* 0x000fe400078c10ff */
[-C--:B------:R-:W-:Y:S02]  /*16370*/  @!P1 LEA.HI.X R7, R15, R4.reuse, R13, 0x2, P3 ;  /* 0x000000040f079211 */ /* 0x080fe400018f140d */
[----:B------:R-:W-:Y:S02]  /*16380*/  @!P0 LEA.HI.X R3, R11, R4, R12, 0x2, P6 ;  /* 0x000000040b038211 */ /* 0x000fe400030f140c */
[C---:B------:R-:W-:Y:S01]  /*16390*/  IADD3 R13, R248.reuse, 0x58, RZ ;  /* 0x00000058f80d7810 */ /* 0x040fe20007ffe0ff */
[----:B------:R2:W-:Y:S01]  /*163a0*/  @!P1 ST.E.64 [R6.64], R110 ;  /* 0x0000006e06009985 */ /* 0x0005e2000c101b0a */
[----:B------:R-:W-:-:S02]  /*163b0*/  IADD3 R12, R248, 0x78, RZ ;  /* 0x00000078f80c7810 */ /* 0x000fc40007ffe0ff */
[----:B------:R-:W-:Y:S01]  /*163c0*/  ISETP.GE.AND P3, PT, R10, c[0x0][0x3c8], PT ;  /* 0x0000f2000a007a0c */ /* 0x000fe20003f66270 */
[----:B------:R3:W-:Y:S01]  /*163d0*/  @!P0 ST.E.64 [R2.64], R38 ;  /* 0x0000002602008985 */ /* 0x0007e2000c101b0a */
[C---:B-1----:R-:W-:Y:S02]  /*163e0*/  @!P5 LEA R8, P0, R5.reuse, R0, 0x2 ;  /* 0x000000000508d211 */ /* 0x042fe400078010ff */
[----:B------:R-:W-:Y:S02]  /*163f0*/  SHF.R.S32.HI R13, RZ, 0x1f, R13 ;  /* 0x0000001fff0d7819 */ /* 0x000fe4000001140d */
[----:B------:R-:W-:Y:S02]  /*16400*/  IADD3 R15, R248, 0x60, RZ ;  /* 0x00000060f80f7810 */ /* 0x000fe40007ffe0ff */
[----:B------:R-:W-:Y:S02]  /*16410*/  ISETP.GE.AND P1, PT, R12, c[0x0][0x3c8], PT ;  /* 0x0000f2000c007a0c */ /* 0x000fe40003f26270 */
[----:B------:R-:W-:-:S02]  /*16420*/  @!P5 LEA.HI.X R9, R5, R4, R13, 0x2, P0 ;  /* 0x000000040509d211 */ /* 0x000fc400000f140d */
[----:B------:R-:W-:Y:S02]  /*16430*/  SHF.R.S32.HI R15, RZ, 0x1f, R15 ;  /* 0x0000001fff0f7819 */ /* 0x000fe4000001140f */
[C---:B------:R-:W-:Y:S01]  /*16440*/  IADD3 R11, R248.reuse, 0x70, RZ ;  /* 0x00000070f80b7810 */ /* 0x040fe20007ffe0ff */
[----:B------:R1:W-:Y:S01]  /*16450*/  @!P5 ST.E.64 [R8.64], R124 ;  /* 0x0000007c0800d985 */ /* 0x0003e2000c101b0a */
[C---:B------:R-:W-:Y:S02]  /*16460*/  IADD3 R13, R248.reuse, 0x68, RZ ;  /* 0x00000068f80d7810 */ /* 0x040fe40007ffe0ff */
[----:B------:R-:W-:Y:S02]  /*16470*/  ISETP.GE.AND P2, PT, R11, c[0x0][0x3c8], PT ;  /* 0x0000f2000b007a0c */ /* 0x000fe40003f46270 */
[----:B------:R-:W-:Y:S02]  /*16480*/  SHF.R.S32.HI R13, RZ, 0x1f, R13 ;  /* 0x0000001fff0d7819 */ /* 0x000fe4000001140d */
[----:B------:R-:W-:-:S02]  /*16490*/  IADD3 R5, R248, 0x80, RZ ;  /* 0x00000080f8057810 */ /* 0x000fc40007ffe0ff */
[----:B--2---:R-:W-:-:S13]  /*164a0*/  @!P4 LEA R6, P6, R14, R0, 0x2 ;  /* 0x000000000e06c211 */ /* 0x004fda00078c10ff */
[----:B---3--:R-:W-:-:S04]  /*164b0*/  P2R R2, PR, RZ, 0x40 ;  /* 0x00000040ff027803 */ /* 0x008fc80000000000 */
[----:B------:R-:W-:Y:S02]  /*164c0*/  ISETP.NE.AND P0, PT, R2, RZ, PT ;  /* 0x000000ff0200720c */ /* 0x000fe40003f05270 */
[----:B------:R-:W-:Y:S02]  /*164d0*/  @!P3 LEA R2, P6, R10, R0, 0x2 ;  /* 0x000000000a02b211 */ /* 0x000fe400078c10ff */
[-C--:B------:R-:W-:Y:S02]  /*164e0*/  @!P4 LEA.HI.X R7, R14, R4.reuse, R15, 0x2, P0 ;  /* 0x000000040e07c211 */ /* 0x080fe400000f140f */
[----:B------:R-:W-:Y:S02]  /*164f0*/  @!P3 LEA.HI.X R3, R10, R4, R13, 0x2, P6 ;  /* 0x000000040a03b211 */ /* 0x000fe400030f140d */
[----:B------:R-:W-:Y:S01]  /*16500*/  IADD3 R13, R248, 0x70, RZ ;  /* 0x00000070f80d7810 */ /* 0x000fe20007ffe0ff */
[----:B------:R2:W-:Y:S01]  /*16510*/  @!P4 ST.E.64 [R6.64], R54 ;  /* 0x000000360600c985 */ /* 0x0005e2000c101b0a */
[----:B------:R-:W-:-:S02]  /*16520*/  ISETP.GE.AND P0, PT, R5, c[0x0][0x3c8], PT ;  /* 0x0000f20005007a0c */ /* 0x000fc40003f06270 */
[----:B------:R-:W-:Y:S01]  /*16530*/  SHF.R.S32.HI R13, RZ, 0x1f, R13 ;  /* 0x0000001fff0d7819 */ /* 0x000fe2000001140d */
[----:B------:R3:W-:Y:S01]  /*16540*/  @!P3 ST.E.64 [R2.64], R42 ;  /* 0x0000002a0200b985 */ /* 0x0007e2000c101b0a */
[C---:B-1----:R-:W-:Y:S02]  /*16550*/  @!P2 LEA R8, P3, R11.reuse, R0, 0x2 ;  /* 0x000000000b08a211 */ /* 0x042fe400078610ff */
[C---:B------:R-:W-:Y:S02]  /*16560*/  IADD3 R14, R248.reuse, 0x88, RZ ;  /* 0x00000088f80e7810 */ /* 0x040fe40007ffe0ff */
[----:B------:R-:W-:Y:S02]  /*16570*/  @!P2 LEA.HI.X R9, R11, R4, R13, 0x2, P3 ;  /* 0x000000040b09a211 */ /* 0x000fe400018f140d */
[C---:B------:R-:W-:Y:S02]  /*16580*/  IADD3 R13, R248.reuse, 0x78, RZ ;  /* 0x00000078f80d7810 */ /* 0x040fe40007ffe0ff */
[----:B------:R-:W-:Y:S01]  /*16590*/  IADD3 R11, R248, 0x80, RZ ;  /* 0x00000080f80b7810 */ /* 0x000fe20007ffe0ff */
[----:B------:R-:W-:Y:S01]  /*165a0*/  @!P2 ST.E.64 [R8.64], R128 ;  /* 0x000000800800a985 */ /* 0x000fe2000c101b0a */
[----:B------:R-:W-:-:S02]  /*165b0*/  ISETP.GE.AND P5, PT, R14, c[0x0][0x3c8], PT ;  /* 0x0000f2000e007a0c */ /* 0x000fc40003fa6270 */
[C---:B------:R-:W-:Y:S02]  /*165c0*/  IADD3 R10, R248.reuse, 0x90, RZ ;  /* 0x00000090f80a7810 */ /* 0x040fe40007ffe0ff */
[----:B------:R-:W-:Y:S02]  /*165d0*/  SHF.R.S32.HI R13, RZ, 0x1f, R13 ;  /* 0x0000001fff0d7819 */ /* 0x000fe4000001140d */
[----:B------:R-:W-:Y:S02]  /*165e0*/  SHF.R.S32.HI R11, RZ, 0x1f, R11 ;  /* 0x0000001fff0b7819 */ /* 0x000fe4000001140b */
[----:B------:R-:W-:-:S04]  /*165f0*/  IADD3 R15, R248, 0xa0, RZ ;  /* 0x000000a0f80f7810 */ /* 0x000fc80007ffe0ff */
[----:B------:R-:W-:Y:S02]  /*16600*/  ISETP.GE.AND P2, PT, R15, c[0x0][0x3c8], PT ;  /* 0x0000f2000f007a0c */ /* 0x000fe40003f46270 */
[-C--:B--2---:R-:W-:Y:S02]  /*16610*/  @!P1 LEA R6, P4, R12, R0.reuse, 0x2 ;  /* 0x000000000c069211 */ /* 0x084fe400078810ff */
[----:B---3--:R-:W-:-:S11]  /*16620*/  @!P0 LEA R2, P6, R5, R0, 0x2 ;  /* 0x0000000005028211 */ /* 0x008fd600078c10ff */
[----:B------:R-:W-:Y:S02]  /*16630*/  P2R R3, PR, RZ, 0x10 ;  /* 0x00000010ff037803 */ /* 0x000fe40000000000 */
[----:B------:R-:W-:Y:S02]  /*16640*/  ISETP.GE.AND P4, PT, R10, c[0x0][0x3c8], PT ;  /* 0x0000f2000a007a0c */ /* 0x000fe40003f86270 */
[----:B------:R-:W-:Y:S02]  /*16650*/  ISETP.NE.AND P3, PT, R3, RZ, PT ;  /* 0x000000ff0300720c */ /* 0x000fe40003f65270 */
[-C--:B------:R-:W-:Y:S02]  /*16660*/  @!P0 LEA.HI.X R3, R5, R4.reuse, R11, 0x2, P6 ;  /* 0x0000000405038211 */ /* 0x080fe400030f140b */
[----:B------:R-:W-:Y:S02]  /*16670*/  @!P1 LEA.HI.X R7, R12, R4, R13, 0x2, P3 ;  /* 0x000000040c079211 */ /* 0x000fe400018f140d */
[----:B------:R-:W-:-:S02]  /*16680*/  IADD3 R12, R248, 0x98, RZ ;  /* 0x00000098f80c7810 */ /* 0x000fc40007ffe0ff */
[----:B------:R-:W-:Y:S01]  /*16690*/  IADD3 R11, R248, 0x90, RZ ;  /* 0x00000090f80b7810 */ /* 0x000fe20007ffe0ff */
[----:B------:R1:W-:Y:S01]  /*166a0*/  @!P1 ST.E.64 [R6.64], R62 ;  /* 0x0000003e06009985 */ /* 0x0003e2000c101b0a */
[----:B------:R-:W-:Y:S02]  /*166b0*/  ISETP.GE.AND P3, PT, R12, c[0x0][0x3c8], PT ;  /* 0x0000f2000c007a0c */ /* 0x000fe40003f66270 */
[----:B------:R-:W-:Y:S01]  /*166c0*/  SHF.R.S32.HI R11, RZ, 0x1f, R11 ;  /* 0x0000001fff0b7819 */ /* 0x000fe2000001140b */
[----:B------:R2:W-:Y:S01]  /*166d0*/  @!P0 ST.E.64 [R2.64], R46 ;  /* 0x0000002e02008985 */ /* 0x0005e2000c101b0a */
[C---:B------:R-:W-:Y:S02]  /*166e0*/  IADD3 R13, R248.reuse, 0xa8, RZ ;  /* 0x000000a8f80d7810 */ /* 0x040fe40007ffe0ff */
[----:B------:R-:W-:Y:S02]  /*166f0*/  IADD3 R5, R248, 0xb0, RZ ;  /* 0x000000b0f8057810 */ /* 0x000fe40007ffe0ff */
[----:B------:R-:W-:-:S02]  /*16700*/  ISETP.GE.AND P1, PT, R13, c[0x0][0x3c8], PT ;  /* 0x0000f2000d007a0c */ /* 0x000fc40003f26270 */
[----:B-1----:R-:W-:-:S04]  /*16710*/  @!P5 LEA R6, P0, R14, R0, 0x2 ;  /* 0x000000000e06d211 */ /* 0x002fc800078010ff */
[----:B------:R-:W-:Y:S02]  /*16720*/  @!P5 LEA.HI.X R7, R14, R4, R16, 0x2, P0 ;  /* 0x000000040e07d211 */ /* 0x000fe400000f1410 */
[----:B--2---:R-:W-:Y:S02]  /*16730*/  @!P4 LEA R2, P6, R10, R0, 0x2 ;  /* 0x000000000a02c211 */ /* 0x004fe400078c10ff */
[----:B------:R-:W-:Y:S01]  /*16740*/  IADD3 R14, R248, 0x98, RZ ;  /* 0x00000098f80e7810 */ /* 0x000fe20007ffe0ff */
[----:B------:R-:W-:Y:S01]  /*16750*/  @!P5 ST.E.64 [R6.64], R66 ;  /* 0x000000420600d985 */ /* 0x000fe2000c101b0a */
[----:B------:R-:W-:Y:S02]  /*16760*/  @!P4 LEA.HI.X R3, R10, R4, R11, 0x2, P6 ;  /* 0x000000040a03c211 */ /* 0x000fe400030f140b */
[----:B------:R-:W-:Y:S02]  /*16770*/  @!P3 LEA R10, P5, R12, R0, 0x2 ;  /* 0x000000000c0ab211 */ /* 0x000fe400078a10ff */
[----:B------:R-:W-:Y:S01]  /*16780*/  ISETP.GE.AND P0, PT, R5, c[0x0][0x3c8], PT ;  /* 0x0000f20005007a0c */ /* 0x000fe20003f06270 */
[----:B------:R1:W-:Y:S01]  /*16790*/  @!P4 ST.E.64 [R2.64], R70 ;  /* 0x000000460200c985 */ /* 0x0003e2000c101b0a */
[----:B------:R-:W-:-:S02]  /*167a0*/  SHF.R.S32.HI R14, RZ, 0x1f, R14 ;  /* 0x0000001fff0e7819 */ /* 0x000fc4000001140e */
[----:B------:R-:W-:Y:S02]  /*167b0*/  IADD3 R16, R248, 0xa0, RZ ;  /* 0x000000a0f8107810 */ /* 0x000fe40007ffe0ff */
[----:B------:R-:W-:Y:S02]  /*167c0*/  @!P2 LEA R8, P6, R15, R0, 0x2 ;  /* 0x000000000f08a211 */ /* 0x000fe400078c10ff */
[----:B------:R-:W-:-:S04]  /*167d0*/  SHF.R.S32.HI R16, RZ, 0x1f, R16 ;  /* 0x0000001fff107819 */ /* 0x000fc80000011410 */
[----:B------:R-:W-:Y:S02]  /*167e0*/  @!P2 LEA.HI.X R9, R15, R4, R16, 0x2, P6 ;  /* 0x000000040f09a211 */ /* 0x000fe400030f1410 */
[----:B-1----:R-:W-:Y:S02]  /*167f0*/  P2R R2, PR, RZ, 0x20 ;  /* 0x00000020ff027803 */ /* 0x002fe40000000000 */
[----:B------:R-:W-:Y:S02]  /*16800*/  @!P1 LEA R6, P5, R13, R0, 0x2 ;  /* 0x000000000d069211 */ /* 0x000fe400078a10ff */
[----:B------:R-:W-:-:S04]  /*16810*/  ISETP.NE.AND P4, PT, R2, RZ, PT ;  /* 0x000000ff0200720c */ /* 0x000fc80003f85270 */
[----:B------:R-:W-:Y:S02]  /*16820*/  @!P3 LEA.HI.X R11, R12, R4, R14, 0x2, P4 ;  /* 0x000000040c0bb211 */ /* 0x000fe400020f140e */
[C---:B------:R-:W-:Y:S02]  /*16830*/  IADD3 R14, R248.reuse, 0xa8, RZ ;  /* 0x000000a8f80e7810 */ /* 0x040fe40007ffe0ff */
[----:B------:R-:W-:Y:S01]  /*16840*/  IADD3 R12, R248, 0xb0, RZ ;  /* 0x000000b0f80c7810 */ /* 0x000fe20007ffe0ff */
[----:B------:R1:W-:Y:S01]  /*16850*/  @!P3 ST.E.64 [R10.64], R82 ;  /* 0x000000520a00b985 */ /* 0x0003e2000c101b0a */
[----:B------:R-:W-:Y:S02]  /*16860*/  SHF.R.S32.HI R14, RZ, 0x1f, R14 ;  /* 0x0000001fff0e7819 */ /* 0x000fe4000001140e */
[----:B------:R-:W-:Y:S01]  /*16870*/  SHF.R.S32.HI R12, RZ, 0x1f, R12 ;  /* 0x0000001fff0c7819 */ /* 0x000fe2000001140c */
[----:B------:R1:W-:Y:S01]  /*16880*/  @!P2 ST.E.64 [R8.64], R78 ;  /* 0x0000004e0800a985 */ /* 0x0003e2000c101b0a */
[----:B------:R-:W-:-:S02]  /*16890*/  @!P0 LEA R2, P4, R5, R0, 0x2 ;  /* 0x0000000005028211 */ /* 0x000fc400078810ff */
[-C--:B------:R-:W-:Y:S02]  /*168a0*/  @!P1 LEA.HI.X R7, R13, R4.reuse, R14, 0x2, P5 ;  /* 0x000000040d079211 */ /* 0x080fe400028f140e */
[----:B------:R-:W-:Y:S02]  /*168b0*/  @!P0 LEA.HI.X R3, R5, R4, R12, 0x2, P4 ;  /* 0x0000000405038211 */ /* 0x000fe400020f140c */
[----:B------:R-:W-:Y:S01]  /*168c0*/  IADD3 R5, R248, 0xb8, RZ ;  /* 0x000000b8f8057810 */ /* 0x000fe20007ffe0ff */
[----:B------:R1:W-:Y:S04]  /*168d0*/  @!P1 ST.E.64 [R6.64], R74 ;  /* 0x0000004a06009985 */ /* 0x0003e8000c101b0a */
[----:B------:R1:W-:Y:S01]  /*168e0*/  @!P0 ST.E.64 [R2.64], R58 ;  /* 0x0000003a02008985 */ /* 0x0003e2000c101b0a */
[----:B------:R-:W-:-:S13]  /*168f0*/  ISETP.GE.AND P0, PT, R5, c[0x0][0x3c8], PT ;  /* 0x0000f20005007a0c */ /* 0x000fda0003f06270 */
[----:B------:R-:W-:Y:S05]  /*16900*/  @P0 BRA `(.L_x_296) ;  /* 0x00000c4000000947 */ /* 0x000fea0003800000 */
[----:B------:R-:W-:Y:S02]  /*16910*/  IADD3 R12, R248, 0xb8, RZ ;  /* 0x000000b8f80c7810 */ /* 0x000fe40007ffe0ff */
[----:B-1----:R-:W-:Y:S02]  /*16920*/  LEA R2, P0, R5, R0, 0x2 ;  /* 0x0000000005027211 */ /* 0x002fe400078010ff */
[----:B------:R-:W-:-:S04]  /*16930*/  SHF.R.S32.HI R12, RZ, 0x1f, R12 ;  /* 0x0000001fff0c7819 */ /* 0x000fc8000001140c */
[----:B------:R-:W-:-:S05]  /*16940*/  LEA.HI.X R3, R5, R4, R12, 0x2, P0 ;  /* 0x0000000405037211 */ /* 0x000fca00000f140c */
[----:B------:R1:W-:Y:S01]  /*16950*/  ST.E.64 [R2.64], R50 ;  /* 0x0000003202007985 */ /* 0x0003e2000c101b0a */
[----:B------:R-:W-:Y:S05]  /*16960*/  BRA `(.L_x_296) ;  /* 0x00000be000007947 */ /* 0x000fea0003800000 */
.L_x_281:
        /* <DEDUP_REMOVED lines=10> */
[----:B------:R-:W-:-:S05]  /*16a10*/  @P2 IADD3.X R5, R242, c[0x0][0x50c], RZ, P0, !PT ;  /* 0x00014300f2052a10 */ /* 0x000fca00007fe4ff */
[----:B------:R2:W5:Y:S01]  /*16a20*/  @P2 LDG.E R19, [R4.64] ;  /* 0x0000000a04132981 */ /* 0x000562000c1e1900 */
[----:B------:R-:W-:-:S04]  /*16a30*/  ISETP.NE.AND P0, PT, R245, RZ, PT ;  /* 0x000000fff500720c */ /* 0x000fc80003f05270 */
[----:B------:R-:W-:Y:S01]  /*16a40*/  SEL R18, R245, c[0x0][0x3d4], P0 ;  /* 0x0000f500f5127a07 */ /* 0x000fe20000000000 */
[----:B------:R-:W-:Y:S05]  /*16a50*/  @P2 BRA `(.L_x_302) ;  /* 0x0000004000002947 */ /* 0x000fea0003800000 */
[----:B------:R-:W-:Y:S05]  /*16a60*/  @!P3 BRA `(.L_x_302) ;  /* 0x000000300000b947 */ /* 0x000fea0003800000 */
[----:B--2---:R2:W3:Y:S04]  /*16a70*/  LDG.E R4, [R2.64] ;  /* 0x0000000a02047981 */ /* 0x0044e8000c1e1900 */
[----:B--2---:R-:W3:Y:S02]  /*16a80*/  LDG.E R2, [R2.64+0x4] ;  /* 0x0000040a02027981 */ /* 0x004ee4000c1e1900 */
[----:B---3-5:R-:W-:Y:S02]  /*16a90*/  IADD3 R19, -R4, R2, RZ ;  /* 0x0000000204137210 */ /* 0x028fe40007ffe1ff */
.L_x_302:
[----:B--2---:R-:W2:Y:S01]  /*16aa0*/  S2R R5, SR_TID.X ;  /* 0x0000000000057919 */ /* 0x004ea20000002100 */
        /* <DEDUP_REMOVED lines=30> */
[-C--:B-----5:R-:W-:Y:S01]  /*16c90*/  IMAD R10, R17, R5.reuse, RZ ;  /* 0x00000005110a7224 */ /* 0x0a0fe200078e02ff */
[----:B------:R-:W-:Y:S02]  /*16ca0*/  @P0 SHF.R.U32.HI R2, RZ, c[0x0][0x4f0], R20 ;  /* 0x00013c00ff020a19 */ /* 0x000fe40000011614 */
[----:B------:R-:W-:Y:S01]  /*16cb0*/  IADD3 R20, P1, P0, R6, R8, R0 ;  /* 0x0000000806147210 */ /* 0x000fe2000783e000 */
[----:B------:R-:W-:Y:S01]  /*16cc0*/  IMAD.WIDE.U32 R8, R16, R5, RZ ;  /* 0x0000000510087225 */ /* 0x000fe200078e00ff */
[--C-:B------:R-:W-:Y:S02]  /*16cd0*/  SHF.R.S32.HI R5, RZ, 0x1f, R2.reuse ;  /* 0x0000001fff057819 */ /* 0x100fe40000011402 */
[----:B------:R-:W-:Y:S01]  /*16ce0*/  IADD3.X R11, R7, R11, R15, P1, P0 ;  /* 0x0000000b070b7210 */ /* 0x000fe20000fe040f */
[----:B------:R-:W-:Y:S01]  /*16cf0*/  IMAD.MOV R6, RZ, RZ, -R2 ;  /* 0x000000ffff067224 */ /* 0x000fe200078e0a02 */
[----:B------:R-:W-:Y:S01]  /*16d00*/  IADD3 R9, R9, R10, RZ ;  /* 0x0000000a09097210 */ /* 0x000fe20007ffe0ff */
[----:B------:R-:W-:Y:S01]  /*16d10*/  IMAD.MOV.U32 R10, RZ, RZ, c[0x0][0x4a8] ;  /* 0x00012a00ff0a7624 */ /* 0x000fe200078e00ff */
[----:B------:R-:W-:Y:S01]  /*16d20*/  IADD3 R8, P1, P0, R2, R20, R8 ;  /* 0x0000001402087210 */ /* 0x000fe2000783e008 */
[----:B------:R-:W-:-:S03]  /*16d30*/  IMAD R6, R6, c[0x0][0x4e8], R14 ;  /* 0x00013a0006067a24 */ /* 0x000fc600078e020e */
[----:B------:R-:W-:Y:S01]  /*16d40*/  IADD3.X R9, R5, R11, R9, P1, P0 ;  /* 0x0000000b05097210 */ /* 0x000fe20000fe0409 */
[----:B-1----:R-:W-:Y:S01]  /*16d50*/  IMAD R2, R13, R6, RZ ;  /* 0x000000060d027224 */ /* 0x002fe200078e02ff */
[----:B------:R-:W-:Y:S02]  /*16d60*/  SHF.R.S32.HI R7, RZ, 0x1f, R6 ;  /* 0x0000001fff077819 */ /* 0x000fe40000011406 */
[----:B------:R-:W-:-:S03]  /*16d70*/  MOV R5, c[0x0][0x4ac] ;  /* 0x00012b0000057a02 */ /* 0x000fc60000000f00 */
[C---:B------:R-:W-:Y:S01]  /*16d80*/  IMAD R2, R12.reuse, R7, R2 ;  /* 0x000000070c027224 */ /* 0x040fe200078e0202 */
[----:B------:R-:W-:Y:S01]  /*16d90*/  SEL R5, R5, c[0x0][0x454], P2 ;  /* 0x0001150005057a07 */ /* 0x000fe20001000000 */
[----:B------:R-:W-:Y:S01]  /*16da0*/  IMAD.WIDE.U32 R6, R12, R6, R8 ;  /* 0x000000060c067225 */ /* 0x000fe200078e0008 */
[----:B------:R-:W-:-:S03]  /*16db0*/  SEL R8, R10, c[0x0][0x450], P2 ;  /* 0x000114000a087a07 */ /* 0x000fc60001000000 */
[----:B------:R-:W-:Y:S01]  /*16dc0*/  IMAD.IADD R2, R7, 0x1, R2 ;  /* 0x0000000107027824 */ /* 0x000fe200078e0202 */
[----:B------:R-:W-:-:S04]  /*16dd0*/  LEA R8, P0, R6, R8, 0x2 ;  /* 0x0000000806087211 */ /* 0x000fc800078010ff */
[----:B------:R-:W-:Y:S02]  /*16de0*/  LEA.HI.X R9, R6, R5, R2, 0x2, P0 ;  /* 0x0000000506097211 */ /* 0x000fe400000f1402 */
[----:B------:R-:W-:-:S05]  /*16df0*/  MOV R2, 0xff800000 ;  /* 0xff80000000027802 */ /* 0x000fca0000000f00 */
[----:B------:R1:W-:Y:S02]  /*16e00*/  STG.E [R8.64], R2 ;  /* 0x0000000208007986 */ /* 0x0003e4000c10190a */
.L_x_304:
[----:B------:R-:W-:Y:S05]  /*16e10*/  BSYNC B0 ;  /* 0x0000000000007941 */ /* 0x000fea0003800000 */
.L_x_303:
[----:B------:R-:W-:-:S13]  /*16e20*/  ISETP.GT.AND P0, PT, R18, 0x1, PT ;  /* 0x000000011200780c */ /* 0x000fda0003f04270 */
[----:B------:R-:W-:Y:S05]  /*16e30*/  @P0 BRA `(.L_x_296) ;  /* 0x0000071000000947 */ /* 0x000fea0003800000 */
[----:B------:R-:W-:Y:S01]  /*16e40*/  MOV R5, c[0x0][0x4e8] ;  /* 0x00013a0000057a02 */ /* 0x000fe20000000f00 */
[----:B-1----:R-:W-:Y:S01]  /*16e50*/  IMAD R2, R15, c[0x0][0x3a0], RZ ;  /* 0x0000e8000f027a24 */ /* 0x002fe200078e02ff */
[----:B------:R-:W-:Y:S01]  /*16e60*/  LEA R11, R237, R247, 0x7 ;  /* 0x000000f7ed0b7211 */ /* 0x000fe200078e38ff */
[----:B------:R-:W-:Y:S01]  /*16e70*/  IMAD.WIDE.U32 R6, R0, c[0x0][0x3a0], RZ ;  /* 0x0000e80000067a25 */ /* 0x000fe200078e00ff */
[----:B------:R-:W-:-:S03]  /*16e80*/  ISETP.NE.AND P0, PT, R5, 0x1, PT ;  /* 0x000000010500780c */ /* 0x000fc60003f05270 */
[----:B------:R-:W-:Y:S01]  /*16e90*/  IMAD R0, R0, c[0x0][0x3a4], R2 ;  /* 0x0000e90000007a24 */ /* 0x000fe200078e0202 */
[----:B------:R-:W-:Y:S01]  /*16ea0*/  LEA R2, R237, R213, 0x7 ;  /* 0x000000d5ed027211 */ /* 0x000fe200078e38ff */
[----:B------:R-:W-:-:S03]  /*16eb0*/  IMAD R8, R21, c[0x0][0x3f0], RZ ;  /* 0x0000fc0015087a24 */ /* 0x000fc600078e02ff */
[----:B------:R-:W-:Y:S01]  /*16ec0*/  IADD3 R7, R7, R0, RZ ;  /* 0x0000000007077210 */ /* 0x000fe20007ffe0ff */
[----:B------:R-:W-:Y:S01]  /*16ed0*/  IMAD R9, R3, c[0x0][0x3f4], R8 ;  /* 0x0000fd0003097a24 */ /* 0x000fe200078e0208 */
[----:B------:R-:W-:-:S03]  /*16ee0*/  MOV R0, R2 ;  /* 0x0000000200007202 */ /* 0x000fc60000000f00 */
[----:B------:R-:W-:-:S04]  /*16ef0*/  @P0 IMAD.HI.U32 R5, R2, c[0x0][0x4ec], RZ ;  /* 0x00013b0002050a27 */ /* 0x000fc800078e00ff */
[----:B------:R-:W-:Y:S01]  /*16f00*/  IMAD.WIDE.U32 R6, R4, c[0x0][0x3e8], R6 ;  /* 0x0000fa0004067a25 */ /* 0x000fe200078e0006 */
[----:B------:R-:W-:-:S03]  /*16f10*/  @P0 SHF.R.U32.HI R0, RZ, c[0x0][0x4f0], R5 ;  /* 0x00013c00ff000a19 */ /* 0x000fc60000011605 */
[----:B------:R-:W-:Y:S01]  /*16f20*/  IMAD R5, R4, c[0x0][0x3ec], R7 ;  /* 0x0000fb0004057a24 */ /* 0x000fe200078e0207 */
[----:B------:R-:W-:Y:S02]  /*16f30*/  MOV R4, R6 ;  /* 0x0000000600047202 */ /* 0x000fe40000000f00 */
[----:B------:R-:W-:-:S03]  /*16f40*/  SHF.R.S32.HI R8, RZ, 0x1f, R0 ;  /* 0x0000001fff087819 */ /* 0x000fc60000011400 */
[----:B------:R-:W-:Y:S01]  /*16f50*/  IMAD.WIDE.U32 R6, R3, c[0x0][0x3f0], R4 ;  /* 0x0000fc0003067a25 */ /* 0x000fe200078e0004 */
[----:B------:R-:W-:-:S03]  /*16f60*/  IADD3 R4, -R0, RZ, RZ ;  /* 0x000000ff00047210 */ /* 0x000fc60007ffe1ff */
[----:B------:R-:W-:Y:S01]  /*16f70*/  IMAD R5, R8, c[0x0][0x3e0], RZ ;  /* 0x0000f80008057a24 */ /* 0x000fe200078e02ff */
[----:B------:R-:W-:Y:S01]  /*16f80*/  IADD3 R3, R7, R9, RZ ;  /* 0x0000000907037210 */ /* 0x000fe20007ffe0ff */
[----:B------:R-:W-:Y:S01]  /*16f90*/  IMAD R4, R4, c[0x0][0x4e8], R2 ;  /* 0x00013a0004047a24 */ /* 0x000fe200078e0202 */
[----:B------:R-:W-:Y:S01]  /*16fa0*/  MOV R2, R6 ;  /* 0x0000000600027202 */ /* 0x000fe20000000f00 */
[----:B------:R-:W-:-:S04]  /*16fb0*/  IMAD R5, R0, c[0x0][0x3e4], R5 ;  /* 0x0000f90000057a24 */ /* 0x000fc800078e0205 */
        /* <DEDUP_REMOVED lines=11> */
.L_x_364:
[----:B------:R-:W-:Y:S05]  /*17070*/  BRA.DIV ~URZ, `(.L_x_306) ;  /* 0x000025327f007947 */ /* 0x000fea000b800000 */
[----:B------:R3:W4:Y:S02]  /*17080*/  SHFL.IDX PT, R0, R12, RZ, 0x181f ;  /* 0x00181fff0c007589 */ /* 0x00072400000e0000 */
.L_x_365:
[----:B------:R-:W-:Y:S01]  /*17090*/  IMAD R10, R19, c[0x0][0x4e8], RZ ;  /* 0x00013a00130a7a24 */ /* 0x000fe200078e02ff */
[----:B------:R-:W-:Y:S04]  /*170a0*/  BSSY B0, `(.L_x_307) ;  /* 0x000000f000007945 */ /* 0x000fe80003800000 */
        /* <DEDUP_REMOVED lines=14> */
.L_x_308:
[----:B------:R-:W-:Y:S05]  /*17190*/  BSYNC B0 ;  /* 0x0000000000007941 */ /* 0x000fea0003800000 */
.L_x_307:
[----:B------:R-:W-:Y:S05]  /*171a0*/  BRA.DIV ~URZ, `(.L_x_309) ;  /* 0x000024627f007947 */ /* 0x000fea000b800000 */
[----:B--2---:R2:W1:Y:S04]  /*171b0*/  SHFL.IDX PT, R4, R5, 0x1, 0x181f ;  /* 0x00381f0005047f89 */ /* 0x00446800000e0000 */
[----:B----4-:R2:W4:Y:S02]  /*171c0*/  SHFL.IDX PT, R0, R12, 0x1, 0x181f ;  /* 0x00381f000c007f89 */ /* 0x01052400000e0000 */
.L_x_366:
        /* <DEDUP_REMOVED lines=16> */
.L_x_311:
[----:B------:R-:W-:Y:S05]  /*172d0*/  BSYNC B0 ;  /* 0x0000000000007941 */ /* 0x000fea0003800000 */
.L_x_310:
[----:B------:R-:W-:Y:S05]  /*172e0*/  BRA.DIV ~URZ, `(.L_x_312) ;  /* 0x000023e27f007947 */ /* 0x000fea000b800000 */
[----:B-1----:R1:W2:Y:S02]  /*172f0*/  SHFL.IDX PT, R4, R5, 0x2, 0x181f ;  /* 0x00581f0005047f89 */ /* 0x0022a400000e0000 */
.L_x_367:
[----:B------:R-:W-:Y:S05]  /*17300*/  BRA.DIV ~URZ, `(.L_x_313) ;  /* 0x000024327f007947 */ /* 0x000fea000b800000 */
[----:B----4-:R4:W1:Y:S02]  /*17310*/  SHFL.IDX PT, R0, R12, 0x2, 0x181f ;  /* 0x00581f000c007f89 */ /* 0x01086400000e0000 */
.L_x_368:
[----:B------:R-:W-:Y:S01]  /*17320*/  IADD3 R2, R11, 0x40, RZ ;  /* 0x000000400b027810 */ /* 0x000fe20007ffe0ff */
[----:B------:R-:W-:Y:S03]  /*17330*/  BSSY B0, `(.L_x_314) ;  /* 0x000000f000007945 */ /* 0x000fe60003800000 */
[----:B------:R-:W-:-:S13]  /*17340*/  ISETP.GE.AND P0, PT, R2, R10, PT ;  /* 0x0000000a0200720c */ /* 0x000fda0003f06270 */
[----:B------:R-:W-:Y:S05]  /*17350*/  @P0 BRA `(.L_x_315) ;  /* 0x000000c000000947 */ /* 0x000fea0003800000 */
[----:B------:R-:W-:Y:S02]  /*17360*/  ISETP.GE.AND P2, PT, R210, c[0x0][0x3c8], PT ;  /* 0x0000f200d2007a0c */ /* 0x000fe40003f46270 */
[----:B------:R-:W-:Y:S02]  /*17370*/  ISETP.GE.AND P1, PT, R208, c[0x0][0x3c8], PT ;  /* 0x0000f200d0007a0c */ /* 0x000fe40003f26270 */
[----:B------:R-:W-:-:S09]  /*17380*/  ISETP.GE.AND P0, PT, R209, c[0x0][0x3c8], PT ;  /* 0x0000f200d1007a0c */ /* 0x000fd20003f06270 */
        /* <DEDUP_REMOVED lines=9> */
.L_x_315:
[----:B------:R-:W-:Y:S05]  /*17420*/  BSYNC B0 ;  /* 0x0000000000007941 */ /* 0x000fea0003800000 */
.L_x_314:
[----:B------:R-:W-:Y:S05]  /*17430*/  BRA.DIV ~URZ, `(.L_x_316) ;  /* 0x000023627f007947 */ /* 0x000fea000b800000 */
[----:B--2---:R2:W3:Y:S04]  /*17440*/  SHFL.IDX PT, R4, R5, 0x3, 0x181f ;  /* 0x00781f0005047f89 */ /* 0x0044e800000e0000 */
[----:B-1----:R2:W1:Y:S02]  /*17450*/  SHFL.IDX PT, R0, R12, 0x3, 0x181f ;  /* 0x00781f000c007f89 */ /* 0x00246400000e0000 */
.L_x_369:
[----:B------:R-:W-:-:S04]  /*17460*/  IADD3 R11, R11, 0x60, RZ ;  /* 0x000000600b0b7810 */ /* 0x000fc80007ffe0ff */
        /* <DEDUP_REMOVED lines=8> */
[-C--:B---3--:R-:W-:Y:S02]  /*174f0*/  @!P2 LEA.HI.X R9, R210, R4.reuse, R211, 0x1, P5 ;  /* 0x00000004d209a211 */ /* 0x088fe400028f0cd3 */
[-C--:B------:R-:W-:Y:S02]  /*17500*/  @!P1 LEA.HI.X R7, R208, R4.reuse, R225, 0x1, P4 ;  /* 0x00000004d0079211 */ /* 0x080fe400020f0ce1 */
[----:B------:R-:W-:Y:S01]  /*17510*/  @!P0 LEA.HI.X R3, R209, R4, R224, 0x1, P3 ;  /* 0x00000004d1038211 */ /* 0x000fe200018f0ce0 */
[----:B------:R1:W-:Y:S04]  /*17520*/  @!P2 ST.E.128 [R8.64], RZ ;  /* 0x000000ff0800a985 */ /* 0x0003e8000c101d0a */
[----:B------:R1:W-:Y:S04]  /*17530*/  @!P1 ST.E.128 [R6.64], RZ ;  /* 0x000000ff06009985 */ /* 0x0003e8000c101d0a */
[----:B------:R1:W-:Y:S02]  /*17540*/  @!P0 ST.E.128 [R2.64], RZ ;  /* 0x000000ff02008985 */ /* 0x0003e4000c101d0a */
.L_x_296:
[----:B------:R-:W-:Y:S05]  /*17550*/  BSYNC B1 ;  /* 0x0000000000017941 */ /* 0x000fea0003800000 */
.L_x_280:
[----:B------:R-:W-:-:S13]  /*17560*/  ISETP.NE.AND P0, PT, RZ, UR9, PT ;  /* 0x00000009ff007c0c */ /* 0x000fda000bf05270 */
[----:B------:R-:W-:Y:S01]  /*17570*/  @P0 WARPSYNC 0xffffffff ;  /* 0xffffffff00000948 */ /* 0x000fe20003800000 */
[----:B------:R-:W-:Y:S06]  /*17580*/  @P0 BAR.SYNC.DEFER_BLOCKING 0x5, 0x100 ;  /* 0x0144000000000b1d */ /* 0x000fec0000010000 */
[----:B------:R-:W4:Y:S04]  /*17590*/  @P0 LDS.128 R236, [0x18100] ;  /* 0x01810000ffec0984 */ /* 0x000f280000000c00 */
[----:B------:R-:W-:Y:S06]  /*175a0*/  @P0 BAR.ARV 0x4, 0x100 ;  /* 0x0104000000000b1d */ /* 0x000fec0000002000 */
[----:B------:R-:W-:Y:S05]  /*175b0*/  @P0 BRA `(.L_x_317) ;  /* 0x00000ae000000947 */ /* 0x000fea0003800000 */
[----:B-12---:R-:W1:Y:S01]  /*175c0*/  S2R R0, SR_TID.X ;  /* 0x0000000000007919 */ /* 0x006e620000002100 */
[----:B------:R-:W-:Y:S01]  /*175d0*/  IMAD.MOV.U32 R8, RZ, RZ, RZ ;  /* 0x000000ffff087224 */ /* 0x000fe200078e00ff */
[----:B-1----:R-:W-:-:S04]  /*175e0*/  LOP3.LUT R14, R0, 0x1f, RZ, 0xc0, !PT ;  /* 0x0000001f000e7812 */ /* 0x002fc800078ec0ff */
[----:B------:R-:W-:Y:S01]  /*175f0*/  ISETP.NE.AND P6, PT, R14, 0x1f, PT ;  /* 0x0000001f0e00780c */ /* 0x000fe20003fc5270 */
[----:B------:R-:W-:Y:S10]  /*17600*/  BRA.DIV ~URZ, `(.L_x_318) ;  /* 0x000022527f007947 */ /* 0x000ff4000b800000 */
[----:B------:R1:W2:Y:S02]  /*17610*/  SHFL.IDX PT, R9, R86, RZ, 0x1f ;  /* 0x00001fff56097589 */ /* 0x0002a400000e0000 */
.L_x_370:
[----:B------:R-:W-:Y:S05]  /*17620*/  BRA.DIV ~URZ, `(.L_x_319) ;  /* 0x000022a27f007947 */ /* 0x000fea000b800000 */
[----:B---3--:R3:W1:Y:S02]  /*17630*/  SHFL.IDX PT, R6, R86, 0x1, 0x1f ;  /* 0x00201f0056067f89 */ /* 0x00866400000e0000 */
.L_x_371:
[----:B----4-:R-:W-:Y:S02]  /*17640*/  IMAD.IADD R0, R239, 0x1, R14 ;  /* 0x00000001ef007824 */ /* 0x010fe400078e020e */
[----:B------:R-:W-:-:S03]  /*17650*/  IMAD.MOV.U32 R7, RZ, RZ, RZ ;  /* 0x000000ffff077224 */ /* 0x000fc600078e00ff */
[----:B------:R-:W-:-:S13]  /*17660*/  ISETP.GE.OR P0, PT, R0, c[0x0][0x53c], !P6 ;  /* 0x00014f0000007a0c */ /* 0x000fda0007706670 */
[----:B------:R-:W-:Y:S01]  /*17670*/  @!P0 MOV R2, 0x4 ;  /* 0x0000000400028802 */ /* 0x000fe20000000f00 */
[----:B------:R-:W-:-:S04]  /*17680*/  @!P0 IMAD.MOV.U32 R4, RZ, RZ, 0x4 ;  /* 0x00000004ff048424 */ /* 0x000fc800078e00ff */
[----:B------:R-:W-:-:S04]  /*17690*/  @!P0 IMAD.WIDE R4, R0, R4, c[0x0][0x580] ;  /* 0x0001600000048625 */ /* 0x000fc800078e0204 */
[----:B------:R-:W-:Y:S01]  /*176a0*/  @!P0 IMAD.WIDE R2, R0, R2, c[0x0][0x578] ;  /* 0x00015e0000028625 */ /* 0x000fe200078e0202 */
[----:B------:R-:W4:Y:S04]  /*176b0*/  @!P0 LDG.E R7, [R4.64] ;  /* 0x0000000a04078981 */ /* 0x000f28000c1e1900 */
[----:B------:R-:W4:Y:S01]  /*176c0*/  @!P0 LDG.E R8, [R2.64] ;  /* 0x0000000a02088981 */ /* 0x000f22000c1e1900 */
[C---:B------:R-:W-:Y:S02]  /*176d0*/  ISETP.GE.U32.AND P4, PT, R14.reuse, 0x10, PT ;  /* 0x000000100e00780c */ /* 0x040fe40003f86070 */
[C---:B------:R-:W-:Y:S02]  /*176e0*/  ISETP.GE.U32.AND P3, PT, R14.reuse, 0x8, PT ;  /* 0x000000080e00780c */ /* 0x040fe40003f66070 */
[----:B------:R-:W-:-:S02]  /*176f0*/  ISETP.GE.U32.AND P2, PT, R14, 0x4, PT ;  /* 0x000000040e00780c */ /* 0x000fc40003f46070 */
[C---:B------:R-:W-:Y:S02]  /*17700*/  ISETP.GE.U32.AND P1, PT, R14.reuse, 0x2, PT ;  /* 0x000000020e00780c */ /* 0x040fe40003f26070 */
[----:B------:R-:W-:Y:S02]  /*17710*/  ISETP.NE.AND P5, PT, R14, RZ, PT ;  /* 0x000000ff0e00720c */ /* 0x000fe40003fa5270 */
[----:B------:R-:W-:Y:S01]  /*17720*/  MOV R13, RZ ;  /* 0x000000ff000d7202 */ /* 0x000fe20000000f00 */
[----:B----4-:R-:W-:Y:S01]  /*17730*/  IMAD R0, R8, R7, RZ ;  /* 0x0000000708007224 */ /* 0x010fe200078e02ff */
[----:B------:R-:W-:Y:S07]  /*17740*/  BRA.DIV ~URZ, `(.L_x_320) ;  /* 0x000021f27f007947 */ /* 0x000fee000b800000 */
[----:B------:R4:W3:Y:S02]  /*17750*/  SHFL.UP PT, R4, R0, 0x1, RZ ;  /* 0x0420000000047989 */ /* 0x0008e400000e00ff */
.L_x_372:
[----:B---3--:R-:W-:-:S04]  /*17760*/  SEL R4, R4, RZ, P5 ;  /* 0x000000ff04047207 */ /* 0x008fc80002800000 */
[----:B----4-:R-:W-:Y:S01]  /*17770*/  IADD3 R0, R0, R4, RZ ;  /* 0x0000000400007210 */ /* 0x010fe20007ffe0ff */
[----:B------:R-:W-:Y:S05]  /*17780*/  BRA.DIV ~URZ, `(.L_x_321) ;  /* 0x000021f27f007947 */ /* 0x000fea000b800000 */
        /* <DEDUP_REMOVED lines=12> */
[----:B------:R3:W4:Y:S02]  /*17850*/  SHFL.IDX PT, R0, R4, 0x1f, 0x1f ;  /* 0x03e01f0004007f89 */ /* 0x00072400000e0000 */
.L_x_373:
[----:B----4-:R-:W-:Y:S01]  /*17860*/  IMAD R0, R0, c[0x0][0x538], RZ ;  /* 0x00014e0000007a24 */ /* 0x010fe200078e02ff */
[----:B------:R-:W-:Y:S04]  /*17870*/  BSSY B1, `(.L_x_322) ;  /* 0x000007d000017945 */ /* 0x000fe80003800000 */
[----:B-1----:R-:W-:-:S04]  /*17880*/  IADD3 R6, R0, R6, RZ ;  /* 0x0000000600067210 */ /* 0x002fc80007ffe0ff */
[----:B--2---:R-:W-:-:S13]  /*17890*/  ISETP.GT.AND P0, PT, R6, R9, PT ;  /* 0x000000090600720c */ /* 0x004fda0003f04270 */
[----:B------:R-:W-:Y:S05]  /*178a0*/  @P0 BRA `(.L_x_323) ;  /* 0x0000025000000947 */ /* 0x000fea0003800000 */
.L_x_327:
        /* <DEDUP_REMOVED lines=8> */
[----:B---3--:R-:W-:Y:S01]  /*17930*/  @!P0 MOV R4, 0x4 ;  /* 0x0000000400048802 */ /* 0x008fe20000000f00 */
[----:B------:R-:W-:-:S04]  /*17940*/  @!P0 IMAD.MOV.U32 R2, RZ, RZ, 0x4 ;  /* 0x00000004ff028424 */ /* 0x000fc800078e00ff */
[----:B------:R-:W-:-:S04]  /*17950*/  @!P0 IMAD.WIDE R4, R0, R4, c[0x0][0x580] ;  /* 0x0001600000048625 */ /* 0x000fc800078e0204 */
[----:B------:R-:W-:Y:S01]  /*17960*/  @!P0 IMAD.WIDE R2, R0, R2, c[0x0][0x578] ;  /* 0x00015e0000028625 */ /* 0x000fe200078e0202 */
[----:B------:R-:W2:Y:S04]  /*17970*/  @!P0 LDG.E R7, [R4.64] ;  /* 0x0000000a04078981 */ /* 0x000ea8000c1e1900 */
[----:B------:R-:W2:Y:S02]  /*17980*/  @!P0 LDG.E R8, [R2.64] ;  /* 0x0000000a02088981 */ /* 0x000ea4000c1e1900 */
[----:B--2---:R-:W-:Y:S01]  /*17990*/  IMAD R0, R8, R7, RZ ;  /* 0x0000000708007224 */ /* 0x004fe200078e02ff */
[----:B------:R-:W-:Y:S05]  /*179a0*/  BRA.DIV ~URZ, `(.L_x_325) ;  /* 0x000021727f007947 */ /* 0x000fea000b800000 */
[----:B------:R1:W2:Y:S02]  /*179b0*/  SHFL.UP PT, R2, R0, 0x1, RZ ;  /* 0x0420000000027989 */ /* 0x0002a400000e00ff */
.L_x_374:
        /* <DEDUP_REMOVED lines=16> */
.L_x_375:
[----:B--2---:R-:W-:-:S05]  /*17ac0*/  IMAD R0, R0, c[0x0][0x538], RZ ;  /* 0x00014e0000007a24 */ /* 0x004fca00078e02ff */
[----:B------:R-:W-:-:S04]  /*17ad0*/  IADD3 R6, R0, R6, RZ ;  /* 0x0000000600067210 */ /* 0x000fc80007ffe0ff */
[----:B------:R-:W-:-:S13]  /*17ae0*/  ISETP.GT.AND P0, PT, R6, R9, PT ;  /* 0x000000090600720c */ /* 0x000fda0003f04270 */
[----:B-1----:R-:W-:Y:S05]  /*17af0*/  @!P0 BRA `(.L_x_327) ;  /* 0xfffffdb000008947 */ /* 0x002fea000383ffff */
.L_x_323:
[----:B------:R-:W-:-:S05]  /*17b00*/  IADD3 R12, -R0, R6, RZ ;  /* 0x00000006000c7210 */ /* 0x000fca0007ffe1ff */
[----:B------:R-:W-:-:S05]  /*17b10*/  IMAD R0, R4, c[0x0][0x538], R12 ;  /* 0x00014e0004007a24 */ /* 0x000fca00078e020c */
[----:B------:R-:W-:Y:S01]  /*17b20*/  ISETP.GT.AND P0, PT, R0, R9, PT ;  /* 0x000000090000720c */ /* 0x000fe20003f04270 */
[----:B------:R-:W-:-:S12]  /*17b30*/  BRA.DIV ~URZ, `(.L_x_328) ;  /* 0x000021d27f007947 */ /* 0x000fd8000b800000 */
[----:B------:R-:W-:-:S04]  /*17b40*/  VOTE.ANY R10, PT, !P0 ;  /* 0x00000000000a7806 */ /* 0x000fc800040e0100 */
.L_x_376:
[----:B------:R1:W2:Y:S01]  /*17b50*/  POPC R6, R10 ;  /* 0x0000000a00067309 */ /* 0x0002a20000000000 */
[----:B------:R-:W-:Y:S05]  /*17b60*/  BRA.DIV ~URZ, `(.L_x_329) ;  /* 0x000021f27f007947 */ /* 0x000fea000b800000 */
[----:B--2---:R2:W4:Y:S04]  /*17b70*/  SHFL.IDX PT, R7, R7, R6, 0x1f ;  /* 0x00001f0607077589 */ /* 0x00452800000e0000 */
[----:B------:R2:W1:Y:S02]  /*17b80*/  SHFL.IDX PT, R5, R8, R6, 0x1f ;  /* 0x00001f0608057589 */ /* 0x00046400000e0000 */
.L_x_377:
[----:B------:R-:W-:Y:S01]  /*17b90*/  ISETP.NE.AND P0, PT, R10, RZ, PT ;  /* 0x000000ff0a00720c */ /* 0x000fe20003f05270 */
[----:B------:R-:W-:-:S12]  /*17ba0*/  BSSY B0, `(.L_x_330) ;  /* 0x0000005000007945 */ /* 0x000fd80003800000 */
[----:B------:R-:W-:Y:S05]  /*17bb0*/  @!P0 BRA `(.L_x_331) ;  /* 0x0000003000008947 */ /* 0x000fea0003800000 */
[----:B------:R-:W-:Y:S01]  /*17bc0*/  IADD3 R195, R6, -0x1, RZ ;  /* 0xffffffff06c37810 */ /* 0x000fe20007ffe0ff */
[----:B------:R-:W-:Y:S05]  /*17bd0*/  BRA.DIV ~URZ, `(.L_x_332) ;  /* 0x000022527f007947 */ /* 0x000fea000b800000 */
[----:B------:R2:W3:Y:S02]  /*17be0*/  SHFL.IDX PT, R13, R4, R195, 0x1f ;  /* 0x00001fc3040d7589 */ /* 0x0004e400000e0000 */
.L_x_331:
[----:B------:R-:W-:Y:S05]  /*17bf0*/  BSYNC B0 ;  /* 0x0000000000007941 */ /* 0x000fea0003800000 */
.L_x_330:
[----:B----4-:R-:W-:Y:S01]  /*17c00*/  IABS R2, R7 ;  /* 0x0000000700027213 */ /* 0x010fe20000000000 */
[----:B---3--:R-:W-:Y:S01]  /*17c10*/  IMAD R236, R13, c[0x0][0x538], R12 ;  /* 0x00014e000dec7a24 */ /* 0x008fe200078e020c */
[----:B-1----:R-:W-:Y:S01]  /*17c20*/  IABS R3, R5 ;  /* 0x0000000500037213 */ /* 0x002fe20000000000 */
[----:B------:R-:W-:Y:S01]  /*17c30*/  IMAD.IADD R239, R6, 0x1, R239 ;  /* 0x0000000106ef7824 */ /* 0x000fe200078e02ef */
[----:B------:R-:W1:Y:S01]  /*17c40*/  I2F.RP R10, R2 ;  /* 0x00000002000a7306 */ /* 0x000e620000209400 */
[----:B------:R-:W-:-:S05]  /*17c50*/  IMAD.IADD R12, R9, 0x1, -R236 ;  /* 0x00000001090c7824 */ /* 0x000fca00078e0aec */
[----:B--2---:R-:W-:Y:S02]  /*17c60*/  IABS R8, R12 ;  /* 0x0000000c00087213 */ /* 0x004fe40000000000 */
[----:B------:R-:W-:Y:S08]  /*17c70*/  I2F.RP R9, R3 ;  /* 0x0000000300097306 */ /* 0x000ff00000209400 */
[----:B-1----:R-:W1:Y:S02]  /*17c80*/  MUFU.RCP R10, R10 ;  /* 0x0000000a000a7308 */ /* 0x002e640000001000 */
[----:B-1----:R-:W-:-:S06]  /*17c90*/  IADD3 R10, R10, 0xffffffe, RZ ;  /* 0x0ffffffe0a0a7810 */ /* 0x002fcc0007ffe0ff */
[----:B------:R-:W1:Y:S02]  /*17ca0*/  F2I.FTZ.U32.TRUNC.NTZ R11, R10 ;  /* 0x0000000a000b7305 */ /* 0x000e64000021f000 */
[----:B-1----:R-:W-:Y:S01]  /*17cb0*/  IMAD.MOV R0, RZ, RZ, -R11 ;  /* 0x000000ffff007224 */ /* 0x002fe200078e0a0b */
[----:B------:R-:W-:-:S03]  /*17cc0*/  MOV R10, RZ ;  /* 0x000000ff000a7202 */ /* 0x000fc60000000f00 */
        /* <DEDUP_REMOVED lines=12> */
[-C--:B------:R-:W-:Y:S01]  /*17d90*/  @!P0 IADD3 R4, R4, -R2.reuse, RZ ;  /* 0x8000000204048210 */ /* 0x080fe20007ffe0ff */
[----:B------:R-:W1:Y:S01]  /*17da0*/  F2I.FTZ.U32.TRUNC.NTZ R9, R8 ;  /* 0x0000000800097305 */ /* 0x000e62000021f000 */
[----:B------:R-:W-:Y:S02]  /*17db0*/  @!P0 IADD3 R0, R0, 0x1, RZ ;  /* 0x0000000100008810 */ /* 0x000fe40007ffe0ff */
[----:B------:R-:W-:Y:S02]  /*17dc0*/  ISETP.GE.U32.AND P2, PT, R4, R2, PT ;  /* 0x000000020400720c */ /* 0x000fe40003f46070 */
[----:B------:R-:W-:Y:S02]  /*17dd0*/  LOP3.LUT R2, R12, R7, RZ, 0x3c, !PT ;  /* 0x000000070c027212 */ /* 0x000fe400078e3cff */
[----:B------:R-:W-:Y:S02]  /*17de0*/  ISETP.NE.AND P0, PT, R7, RZ, PT ;  /* 0x000000ff0700720c */ /* 0x000fe40003f05270 */
[----:B------:R-:W-:-:S07]  /*17df0*/  ISETP.GE.AND P1, PT, R2, RZ, PT ;  /* 0x000000ff0200720c */ /* 0x000fce0003f26270 */
[----:B------:R-:W-:Y:S01]  /*17e00*/  @P2 IADD3 R0, R0, 0x1, RZ ;  /* 0x0000000100002810 */ /* 0x000fe20007ffe0ff */
[----:B-1----:R-:W-:Y:S02]  /*17e10*/  IMAD.MOV R2, RZ, RZ, -R9 ;  /* 0x000000ffff027224 */ /* 0x002fe400078e0a09 */
[----:B------:R-:W-:Y:S02]  /*17e20*/  IMAD.MOV.U32 R8, RZ, RZ, RZ ;  /* 0x000000ffff087224 */ /* 0x000fe400078e00ff */
[----:B------:R-:W-:Y:S01]  /*17e30*/  IMAD.MOV.U32 R4, RZ, RZ, R2 ;  /* 0x000000ffff047224 */ /* 0x000fe200078e0002 */
[----:B------:R-:W-:Y:S01]  /*17e40*/  IABS R2, R5 ;  /* 0x0000000500027213 */ /* 0x000fe20000000000 */
[----:B------:R-:W-:Y:S01]  /*17e50*/  @!P1 IMAD.MOV R0, RZ, RZ, -R0 ;  /* 0x000000ffff009224 */ /* 0x000fe200078e0a00 */
[----:B------:R-:W-:Y:S01]  /*17e60*/  @!P0 LOP3.LUT R0, RZ, R7, RZ, 0x33, !PT ;  /* 0x00000007ff008212 */ /* 0x000fe200078e33ff */
[----:B------:R-:W-:Y:S01]  /*17e70*/  IMAD R4, R4, R3, RZ ;  /* 0x0000000304047224 */ /* 0x000fe200078e02ff */
[----:B------:R-:W-:-:S02]  /*17e80*/  IADD3 R10, RZ, -R2, RZ ;  /* 0x80000002ff0a7210 */ /* 0x000fc40007ffe0ff */
[----:B------:R-:W-:Y:S01]  /*17e90*/  IABS R11, R0 ;  /* 0x00000000000b7213 */ /* 0x000fe20000000000 */
[----:B------:R-:W-:Y:S01]  /*17ea0*/  IMAD.HI.U32 R2, R9, R4, R8 ;  /* 0x0000000409027227 */ /* 0x000fe200078e0008 */
[----:B------:R-:W-:-:S03]  /*17eb0*/  MOV R8, R10 ;  /* 0x0000000a00087202 */ /* 0x000fc60000000f00 */
[----:B------:R-:W-:Y:S02]  /*17ec0*/  IMAD.MOV.U32 R4, RZ, RZ, R11 ;  /* 0x000000ffff047224 */ /* 0x000fe400078e000b */
[----:B------:R-:W-:Y:S02]  /*17ed0*/  IMAD R7, R0, R7, RZ ;  /* 0x0000000700077224 */ /* 0x000fe400078e02ff */
[----:B------:R-:W-:-:S03]  /*17ee0*/  IMAD.HI.U32 R2, R2, R4, RZ ;  /* 0x0000000402027227 */ /* 0x000fc600078e00ff */
[----:B------:R-:W-:Y:S01]  /*17ef0*/  IADD3 R237, R12, -R7, RZ ;  /* 0x800000070ced7210 */ /* 0x000fe20007ffe0ff */
        /* <DEDUP_REMOVED lines=16> */
.L_x_324:
[----:B------:R-:W-:Y:S01]  /*18000*/  IMAD.MOV.U32 R236, RZ, RZ, R9 ;  /* 0x000000ffffec7224 */ /* 0x000fe200078e0009 */
[----:B------:R-:W-:Y:S01]  /*18010*/  MOV R238, RZ ;  /* 0x000000ff00ee7202 */ /* 0x000fe20000000f00 */
[----:B------:R-:W-:Y:S01]  /*18020*/  IMAD.MOV.U32 R237, RZ, RZ, RZ ;  /* 0x000000ffffed7224 */ /* 0x000fe200078e00ff */
[----:B------:R-:W-:Y:S02]  /*18030*/  MOV R239, c[0x0][0x53c] ;  /* 0x00014f0000ef7a02 */ /* 0x000fe40000000f00 */
.L_x_333:
[----:B------:R-:W-:Y:S05]  /*18040*/  BSYNC B1 ;  /* 0x0000000000017941 */ /* 0x000fea0003800000 */
.L_x_322:
[----:B------:R-:W-:Y:S01]  /*18050*/  WARPSYNC 0xffffffff ;  /* 0xffffffff00007948 */ /* 0x000fe20003800000 */
[----:B------:R-:W-:Y:S01]  /*18060*/  BAR.SYNC.DEFER_BLOCKING 0x4, 0x100 ;  /* 0x0104000000007b1d */ /* 0x000fe20000010000 */
[----:B------:R-:W-:-:S13]  /*18070*/  ISETP.NE.AND P0, PT, R14, RZ, PT ;  /* 0x000000ff0e00720c */ /* 0x000fda0003f05270 */
[----:B------:R1:W-:Y:S04]  /*18080*/  @!P0 STS.128 [0x18100], R236 ;  /* 0x018100ecff008388 */ /* 0x0003e80000000c00 */
[----:B------:R-:W-:Y:S06]  /*18090*/  BAR.ARV 0x5, 0x100 ;  /* 0x0144000000007b1d */ /* 0x000fec0000002000 */
.L_x_317:
[----:B----4-:R-:W-:-:S13]  /*180a0*/  ISETP.GE.AND P0, PT, R239, c[0x0][0x53c], PT ;  /* 0x00014f00ef007a0c */ /* 0x010fda0003f06270 */
[----:B-123--:R-:W-:Y:S01]  /*180b0*/  @P0 CALL.REL.NOINC `(.L_x_334) ;  /* 0x0000001000000944 */ /* 0x00efe20003c00000 */
[----:B------:R-:W-:Y:S05]  /*180c0*/  BRA `(.L_x_335) ;  /* 0xfffe9c0000007947 */ /* 0x000fea000383ffff */
.L_x_334:
[----:B------:R-:W-:Y:S05]  /*180d0*/  EXIT ;  /* 0x000000000000794d */ /* 0x000fea0003800000 */
.L_x_168:
[----:B------:R-:W-:Y:S01]  /*180e0*/  IMAD.MOV.U32 R0, RZ, RZ, R5 ;  /* 0x000000ffff007224 */ /* 0x000fe200078e0005 */
[----:B------:R-:W-:Y:S02]  /*180f0*/  MOV R3, 0x1 ;  /* 0x0000000100037802 */ /* 0x000fe40000000f00 */
[----:B------:R-:W-:Y:S02]  /*18100*/  MOV R2, 0x18120 ;  /* 0x0001812000027802 */ /* 0x000fe40000000f00 */
[----:B-1----:R-:W-:Y:S05]  /*18110*/  CALL.REL.NOINC `($__internal_6_$__cuda_sm70_shflsync_up_p) ;  /* 0x00001e2000007944 */ /* 0x002fea0003c00000 */
[----:B------:R-:W-:Y:S01]  /*18120*/  MOV R0, R4 ;  /* 0x0000000400007202 */ /* 0x000fe20000000f00 */
[----:B------:R-:W-:Y:S05]  /*18130*/  BRA `(.L_x_336) ;  /* 0xfffe831000007947 */ /* 0x000fea000383ffff */
.L_x_169:
[----:B------:R-:W-:Y:S01]  /*18140*/  IMAD.MOV.U32 R0, RZ, RZ, R5 ;  /* 0x000000ffff007224 */ /* 0x000fe200078e0005 */
[----:B------:R-:W-:Y:S02]  /*18150*/  MOV R3, 0x2 ;  /* 0x0000000200037802 */ /* 0x000fe40000000f00 */
[----:B------:R-:W-:Y:S02]  /*18160*/  MOV R2, 0x18180 ;  /* 0x0001818000027802 */ /* 0x000fe40000000f00 */
[----:B-1----:R-:W-:Y:S05]  /*18170*/  CALL.REL.NOINC `($__internal_6_$__cuda_sm70_shflsync_up_p) ;  /* 0x00001dc000007944 */ /* 0x002fea0003c00000 */
[----:B------:R-:W-:Y:S01]  /*18180*/  SEL R4, R4, RZ, P4 ;  /* 0x000000ff04047207 */ /* 0x000fe20002000000 */
[----:B------:R-:W-:Y:S01]  /*18190*/  IMAD.MOV.U32 R3, RZ, RZ, 0x4 ;  /* 0x00000004ff037424 */ /* 0x000fe200078e00ff */
[----:B------:R-:W-:-:S03]  /*181a0*/  MOV R2, 0x181d0 ;  /* 0x000181d000027802 */ /* 0x000fc60000000f00 */
[----:B------:R-:W-:Y:S02]  /*181b0*/  IMAD.IADD R0, R5, 0x1, R4 ;  /* 0x0000000105007824 */ /* 0x000fe400078e0204 */
[----:B------:R-:W-:Y:S05]  /*181c0*/  CALL.REL.NOINC `($__internal_6_$__cuda_sm70_shflsync_up_p) ;  /* 0x00001d7000007944 */ /* 0x000fea0003c00000 */
        /* <DEDUP_REMOVED lines=12> */
[----:B------:R-:W-:Y:S02]  /*18290*/  MOV R3, 0x1f ;  /* 0x0000001f00037802 */ /* 0x000fe40000000f00 */
[----:B------:R-:W-:Y:S01]  /*182a0*/  MOV R2, 0x182e0 ;  /* 0x000182e000027802 */ /* 0x000fe20000000f00 */
[----:B------:R-:W-:-:S04]  /*182b0*/  IMAD.IADD R4, R0, 0x1, R4 ;  /* 0x0000000100047824 */ /* 0x000fc800078e0204 */
[----:B------:R-:W-:Y:S02]  /*182c0*/  IMAD.MOV.U32 R0, RZ, RZ, R4 ;  /* 0x000000ffff007224 */ /* 0x000fe400078e0004 */
[----:B------:R-:W-:Y:S05]  /*182d0*/  CALL.REL.NOINC `($__internal_5_$__cuda_sm70_shflsync_idx_p) ;  /* 0x00001c1000007944 */ /* 0x000fea0003c00000 */
[----:B------:R-:W-:Y:S05]  /*182e0*/  BRA `(.L_x_337) ;  /* 0xfffe826000007947 */ /* 0x000fea000383ffff */
.L_x_171:
[----:B------:R-:W-:Y:S02]  /*182f0*/  SEL R0, RZ, 0x1, P0 ;  /* 0x00000001ff007807 */ /* 0x000fe40000000000 */
[----:B------:R-:W-:Y:S02]  /*18300*/  MOV R2, 0x18320 ;  /* 0x0001832000027802 */ /* 0x000fe40000000f00 */
[----:B-1----:R-:W-:Y:S05]  /*18310*/  CALL.REL.NOINC `($__internal_7_$__cuda_sm70_votesync_ballot) ;  /* 0x00001c8000007944 */ /* 0x002fea0003c00000 */
[----:B------:R-:W-:Y:S01]  /*18320*/  MOV R5, R0 ;  /* 0x0000000000057202 */ /* 0x000fe20000000f00 */
[----:B------:R-:W-:Y:S05]  /*18330*/  BRA `(.L_x_338) ;  /* 0xfffe82a000007947 */ /* 0x000fea000383ffff */
.L_x_172:
[----:B------:R-:W-:Y:S01]  /*18340*/  IMAD.MOV.U32 R0, RZ, RZ, R8 ;  /* 0x000000ffff007224 */ /* 0x000fe200078e0008 */
[----:B---3--:R-:W-:Y:S01]  /*18350*/  MOV R195, R13 ;  /* 0x0000000d00c37202 */ /* 0x008fe20000000f00 */
[----:B------:R-:W-:Y:S01]  /*18360*/  IMAD.MOV.U32 R3, RZ, RZ, 0x1f ;  /* 0x0000001fff037424 */ /* 0x000fe200078e00ff */
[----:B------:R-:W-:Y:S02]  /*18370*/  MOV R2, 0x18390 ;  /* 0x0001839000027802 */ /* 0x000fe40000000f00 */
[----:B-12---:R-:W-:Y:S05]  /*18380*/  CALL.REL.NOINC `($__internal_5_$__cuda_sm70_shflsync_idx_p) ;  /* 0x00001b6000007944 */ /* 0x006fea0003c00000 */
[----:B------:R-:W-:Y:S01]  /*18390*/  IMAD.MOV.U32 R11, RZ, RZ, R0 ;  /* 0x000000ffff0b7224 */ /* 0x000fe200078e0000 */
[----:B------:R-:W-:Y:S01]  /*183a0*/  MOV R0, R7 ;  /* 0x0000000700007202 */ /* 0x000fe20000000f00 */
[----:B------:R-:W-:Y:S01]  /*183b0*/  IMAD.MOV.U32 R6, RZ, RZ, RZ ;  /* 0x000000ffff067224 */ /* 0x000fe200078e00ff */
[----:B------:R-:W-:Y:S01]  /*183c0*/  MOV R195, R13 ;  /* 0x0000000d00c37202 */ /* 0x000fe20000000f00 */
[----:B------:R-:W-:Y:S01]  /*183d0*/  IMAD.MOV.U32 R3, RZ, RZ, 0x1f ;  /* 0x0000001fff037424 */ /* 0x000fe200078e00ff */
[----:B------:R-:W-:-:S02]  /*183e0*/  MOV R2, 0x18400 ;  /* 0x0001840000027802 */ /* 0x000fc40000000f00 */
[----:B------:R-:W-:Y:S05]  /*183f0*/  CALL.REL.NOINC `($__internal_5_$__cuda_sm70_shflsync_idx_p) ;  /* 0x00001af000007944 */ /* 0x000fea0003c00000 */
[----:B------:R-:W-:Y:S01]  /*18400*/  MOV R10, R0 ;  /* 0x00000000000a7202 */ /* 0x000fe20000000f00 */
[----:B------:R-:W-:Y:S05]  /*18410*/  BRA `(.L_x_339) ;  /* 0xfffe821000007947 */ /* 0x000fea000383ffff */
.L_x_175:
[----:B------:R-:W-:Y:S01]  /*18420*/  IMAD.MOV.U32 R0, RZ, RZ, R4 ;  /* 0x000000ffff007224 */ /* 0x000fe200078e0004 */
[----:B------:R-:W-:-:S02]  /*18430*/  MOV R3, 0x1f ;  /* 0x0000001f00037802 */ /* 0x000fc40000000f00 */
[----:B------:R-:W-:Y:S02]  /*18440*/  MOV R2, 0x18460 ;  /* 0x0001846000027802 */ /* 0x000fe40000000f00 */
[----:B-1234-:R-:W-:Y:S05]  /*18450*/  CALL.REL.NOINC `($__internal_5_$__cuda_sm70_shflsync_idx_p) ;  /* 0x00001a9000007944 */ /* 0x01efea0003c00000 */
[----:B------:R-:W-:Y:S01]  /*18460*/  MOV R6, R0 ;  /* 0x0000000000067202 */ /* 0x000fe20000000f00 */
[----:B------:R-:W-:Y:S05]  /*18470*/  BRA `(.L_x_174) ;  /* 0xfffe821000007947 */ /* 0x000fea000383ffff */
.L_x_211:
[----:B------:R-:W-:Y:S01]  /*18480*/  IMAD.MOV.U32 R0, RZ, RZ, R5 ;  /* 0x000000ffff007224 */ /* 0x000fe200078e0005 */
[----:B------:R-:W-:Y:S01]  /*18490*/  MOV R195, RZ ;  /* 0x000000ff00c37202 */ /* 0x000fe20000000f00 */
[----:B------:R-:W-:Y:S01]  /*184a0*/  IMAD.MOV.U32 R3, RZ, RZ, 0x181f ;  /* 0x0000181fff037424 */ /* 0x000fe200078e00ff */
[----:B------:R-:W-:Y:S02]  /*184b0*/  MOV R2, 0x184d0 ;  /* 0x000184d000027802 */ /* 0x000fe40000000f00 */
[----:B-----5:R-:W-:Y:S05]  /*184c0*/  CALL.REL.NOINC `($__internal_5_$__cuda_sm70_shflsync_idx_p) ;  /* 0x00001a2000007944 */ /* 0x020fea0003c00000 */
[----:B------:R-:W-:Y:S01]  /*184d0*/  MOV R6, R0 ;  /* 0x0000000000067202 */ /* 0x000fe20000000f00 */
[----:B------:R-:W-:Y:S05]  /*184e0*/  BRA `(.L_x_340) ;  /* 0xfffef98000007947 */ /* 0x000fea000383ffff */
.L_x_212:
[----:B------:R-:W-:Y:S01]  /*184f0*/  IMAD.MOV.U32 R0, RZ, RZ, R7 ;  /* 0x000000ffff007224 */ /* 0x000fe200078e0007 */
[----:B------:R-:W-:Y:S01]  /*18500*/  MOV R195, RZ ;  /* 0x000000ff00c37202 */ /* 0x000fe20000000f00 */
[----:B------:R-:W-:Y:S01]  /*18510*/  IMAD.MOV.U32 R3, RZ, RZ, 0x181f ;  /* 0x0000181fff037424 */ /* 0x000fe200078e00ff */
[----:B------:R-:W-:Y:S02]  /*18520*/  MOV R2, 0x18540 ;  /* 0x0001854000027802 */ /* 0x000fe40000000f00 */
[----:B-12--5:R-:W-:Y:S05]  /*18530*/  CALL.REL.NOINC `($__internal_5_$__cuda_sm70_shflsync_idx_p) ;  /* 0x000019b000007944 */ /* 0x026fea0003c00000 */
[----:B------:R-:W-:Y:S05]  /*18540*/  BRA `(.L_x_341) ;  /* 0xfffef94000007947 */ /* 0x000fea000383ffff */
.L_x_215:
[----:B----4-:R-:W-:Y:S01]  /*18550*/  IMAD.MOV.U32 R0, RZ, RZ, R5 ;  /* 0x000000ffff007224 */ /* 0x010fe200078e0005 */
[----:B------:R-:W-:Y:S01]  /*18560*/  MOV R195, 0x1 ;  /* 0x0000000100c37802 */ /* 0x000fe20000000f00 */
[----:B--2---:R-:W-:Y:S01]  /*18570*/  IMAD.MOV.U32 R3, RZ, RZ, 0x181f ;  /* 0x0000181fff037424 */ /* 0x004fe200078e00ff */
[----:B------:R-:W-:-:S02]  /*18580*/  MOV R2, 0x185a0 ;  /* 0x000185a000027802 */ /* 0x000fc40000000f00 */
[----:B-1-3-5:R-:W-:Y:S05]  /*18590*/  CALL.REL.NOINC `($__internal_5_$__cuda_sm70_shflsync_idx_p) ;  /* 0x0000195000007944 */ /* 0x02afea0003c00000 */
[----:B------:R-:W-:Y:S01]  /*185a0*/  IMAD.MOV.U32 R6, RZ, RZ, R0 ;  /* 0x000000ffff067224 */ /* 0x000fe200078e0000 */
[----:B------:R-:W-:Y:S01]  /*185b0*/  MOV R195, 0x1 ;  /* 0x0000000100c37802 */ /* 0x000fe20000000f00 */
[----:B------:R-:W-:Y:S01]  /*185c0*/  IMAD.MOV.U32 R0, RZ, RZ, R7 ;  /* 0x000000ffff007224 */ /* 0x000fe200078e0007 */
[----:B------:R-:W-:-:S02]  /*185d0*/  MOV R3, 0x181f ;  /* 0x0000181f00037802 */ /* 0x000fc40000000f00 */
[----:B------:R-:W-:Y:S02]  /*185e0*/  MOV R2, 0x18600 ;  /* 0x0001860000027802 */ /* 0x000fe40000000f00 */
[----:B------:R-:W-:Y:S05]  /*185f0*/  CALL.REL.NOINC `($__internal_5_$__cuda_sm70_shflsync_idx_p) ;  /* 0x000018f000007944 */ /* 0x000fea0003c00000 */
[----:B------:R-:W-:Y:S05]  /*18600*/  BRA `(.L_x_342) ;  /* 0xfffef9c000007947 */ /* 0x000fea000383ffff */
.L_x_218:
[----:B----4-:R-:W-:Y:S01]  /*18610*/  IMAD.MOV.U32 R0, RZ, RZ, R5 ;  /* 0x000000ffff007224 */ /* 0x010fe200078e0005 */
[----:B------:R-:W-:Y:S01]  /*18620*/  MOV R195, 0x2 ;  /* 0x0000000200c37802 */ /* 0x000fe20000000f00 */
[----:B-1----:R-:W-:Y:S01]  /*18630*/  IMAD.MOV.U32 R3, RZ, RZ, 0x181f ;  /* 0x0000181fff037424 */ /* 0x002fe200078e00ff */
[----:B------:R-:W-:Y:S02]  /*18640*/  MOV R2, 0x18660 ;  /* 0x0001866000027802 */ /* 0x000fe40000000f00 */
[----:B--23-5:R-:W-:Y:S05]  /*18650*/  CALL.REL.NOINC `($__internal_5_$__cuda_sm70_shflsync_idx_p) ;  /* 0x0000189000007944 */ /* 0x02cfea0003c00000 */
[----:B------:R-:W-:Y:S01]  /*18660*/  MOV R6, R0 ;  /* 0x0000000000067202 */ /* 0x000fe20000000f00 */
[----:B------:R-:W-:Y:S05]  /*18670*/  BRA `(.L_x_343) ;  /* 0xfffefa8000007947 */ /* 0x000fea000383ffff */
.L_x_219:
[----:B----4-:R-:W-:Y:S01]  /*18680*/  IMAD.MOV.U32 R0, RZ, RZ, R7 ;  /* 0x000000ffff007224 */ /* 0x010fe200078e0007 */
[----:B------:R-:W-:Y:S01]  /*18690*/  MOV R195, 0x2 ;  /* 0x0000000200c37802 */ /* 0x000fe20000000f00 */
[----:B------:R-:W-:Y:S01]  /*186a0*/  IMAD.MOV.U32 R3, RZ, RZ, 0x181f ;  /* 0x0000181fff037424 */ /* 0x000fe200078e00ff */
[----:B------:R-:W-:Y:S02]  /*186b0*/  MOV R2, 0x186d0 ;  /* 0x000186d000027802 */ /* 0x000fe40000000f00 */
[----:B-123-5:R-:W-:Y:S05]  /*186c0*/  CALL.REL.NOINC `($__internal_5_$__cuda_sm70_shflsync_idx_p) ;  /* 0x0000182000007944 */ /* 0x02efea0003c00000 */
[----:B------:R-:W-:Y:S05]  /*186d0*/  BRA `(.L_x_344) ;  /* 0xfffefa4000007947 */ /* 0x000fea000383ffff */
.L_x_222:
[----:B-1----:R-:W-:Y:S01]  /*186e0*/  IMAD.MOV.U32 R0, RZ, RZ, R5 ;  /* 0x000000ffff007224 */ /* 0x002fe200078e0005 */
[----:B------:R-:W-:Y:S01]  /*186f0*/  MOV R195, 0x3 ;  /* 0x0000000300c37802 */ /* 0x000fe20000000f00 */
[----:B------:R-:W-:Y:S01]  /*18700*/  IMAD.MOV.U32 R3, RZ, RZ, 0x181f ;  /* 0x0000181fff037424 */ /* 0x000fe200078e00ff */
[----:B------:R-:W-:-:S02]  /*18710*/  MOV R2, 0x18730 ;  /* 0x0001873000027802 */ /* 0x000fc40000000f00 */
[----:B--2345:R-:W-:Y:S05]  /*18720*/  CALL.REL.NOINC `($__internal_5_$__cuda_sm70_shflsync_idx_p) ;  /* 0x000017c000007944 */ /* 0x03cfea0003c00000 */
[----:B------:R-:W-:Y:S01]  /*18730*/  IMAD.MOV.U32 R5, RZ, RZ, R0 ;  /* 0x000000ffff057224 */ /* 0x000fe200078e0000 */
[----:B------:R-:W-:Y:S01]  /*18740*/  MOV R195, 0x3 ;  /* 0x0000000300c37802 */ /* 0x000fe20000000f00 */
[----:B------:R-:W-:Y:S01]  /*18750*/  IMAD.MOV.U32 R0, RZ, RZ, R7 ;  /* 0x000000ffff007224 */ /* 0x000fe200078e0007 */
[----:B------:R-:W-:-:S02]  /*18760*/  MOV R3, 0x181f ;  /* 0x0000181f00037802 */ /* 0x000fc40000000f00 */
[----:B------:R-:W-:Y:S02]  /*18770*/  MOV R2, 0x18790 ;  /* 0x0001879000027802 */ /* 0x000fe40000000f00 */
[----:B------:R-:W-:Y:S05]  /*18780*/  CALL.REL.NOINC `($__internal_5_$__cuda_sm70_shflsync_idx_p) ;  /* 0x0000176000007944 */ /* 0x000fea0003c00000 */
[----:B------:R-:W-:Y:S05]  /*18790*/  BRA `(.L_x_345) ;  /* 0xfffefac000007947 */ /* 0x000fea000383ffff */
.L_x_265:
[----:B------:R-:W-:Y:S01]  /*187a0*/  IMAD.MOV.U32 R0, RZ, RZ, R5 ;  /* 0x000000ffff007224 */ /* 0x000fe200078e0005 */
[----:B------:R-:W-:Y:S01]  /*187b0*/  MOV R195, RZ ;  /* 0x000000ff00c37202 */ /* 0x000fe20000000f00 */
[----:B------:R-:W-:Y:S01]  /*187c0*/  IMAD.MOV.U32 R3, RZ, RZ, 0x181f ;  /* 0x0000181fff037424 */ /* 0x000fe200078e00ff */
[----:B------:R-:W-:Y:S02]  /*187d0*/  MOV R2, 0x187f0 ;  /* 0x000187f000027802 */ /* 0x000fe40000000f00 */
[----:B------:R-:W-:Y:S05]  /*187e0*/  CALL.REL.NOINC `($__internal_5_$__cuda_sm70_shflsync_idx_p) ;  /* 0x0000170000007944 */ /* 0x000fea0003c00000 */
[----:B------:R-:W-:Y:S01]  /*187f0*/  MOV R4, R0 ;  /* 0x0000000000047202 */ /* 0x000fe20000000f00 */
[----:B------:R-:W-:Y:S05]  /*18800*/  BRA `(.L_x_346) ;  /* 0xffff66d000007947 */ /* 0x000fea000383ffff */
.L_x_266:
[----:B------:R-:W-:Y:S01]  /*18810*/  IMAD.MOV.U32 R0, RZ, RZ, R10 ;  /* 0x000000ffff007224 */ /* 0x000fe200078e000a */
[----:B------:R-:W-:Y:S01]  /*18820*/  MOV R195, RZ ;  /* 0x000000ff00c37202 */ /* 0x000fe20000000f00 */
[----:B------:R-:W-:Y:S01]  /*18830*/  IMAD.MOV.U32 R3, RZ, RZ, 0x181f ;  /* 0x0000181fff037424 */ /* 0x000fe200078e00ff */
[----:B------:R-:W-:Y:S02]  /*18840*/  MOV R2, 0x18860 ;  /* 0x0001886000027802 */ /* 0x000fe40000000f00 */
[----:B-12---:R-:W-:Y:S05]  /*18850*/  CALL.REL.NOINC `($__internal_5_$__cuda_sm70_shflsync_idx_p) ;  /* 0x0000169000007944 */ /* 0x006fea0003c00000 */
[----:B------:R-:W-:Y:S01]  /*18860*/  IADD3 R2, P0, R0, R88, RZ ;  /* 0x0000005800027210 */ /* 0x000fe20007f1e0ff */
[----:B------:R-:W-:Y:S01]  /*18870*/  IMAD.MOV.U32 R195, RZ, RZ, 0x1 ;  /* 0x00000001ffc37424 */ /* 0x000fe200078e00ff */
[----:B------:R-:W-:Y:S02]  /*18880*/  MOV R7, R95 ;  /* 0x0000005f00077202 */ /* 0x000fe40000000f00 */
[----:B------:R-:W-:Y:S01]  /*18890*/  SEL R6, RZ, 0x10, P4 ;  /* 0x00000010ff067807 */ /* 0x000fe20002000000 */
[----:B------:R-:W-:-:S05]  /*188a0*/  IMAD.X R3, R4, 0x1, R90, P0 ;  /* 0x0000000104037824 */ /* 0x000fca00000e065a */
[----:B------:R-:W-:Y:S01]  /*188b0*/  @!PT LDS RZ, [RZ] ;  /* 0x00000000fffff984 */ /* 0x000fe20000000800 */
[----:B------:R-:W-:Y:S01]  /*188c0*/  @!PT LDS RZ, [RZ] ;  /* 0x00000000fffff984 */ /* 0x000fe20000000800 */
[----:B------:R-:W-:Y:S01]  /*188d0*/  @!PT LDS RZ, [RZ] ;  /* 0x00000000fffff984 */ /* 0x000fe20000000800 */
[----:B------:R1:W-:Y:S02]  /*188e0*/  LDGSTS.E.BYPASS.LTC128B.128 [R192+0x6100], [R2.64], !P6 ;  /* 0x0610000002c07fae */ /* 0x0003e4000f101d4a */
[----:B-1----:R-:W-:-:S05]  /*188f0*/  IADD3 R2, P0, R0, R89, RZ ;  /* 0x0000005900027210 */ /* 0x002fca0007f1e0ff */
[----:B------:R-:W-:-:S05]  /*18900*/  IMAD.X R3, R4, 0x1, R91, P0 ;  /* 0x0000000104037824 */ /* 0x000fca00000e065b */
[----:B------:R1:W-:Y:S02]  /*18910*/  LDGSTS.E.BYPASS.LTC128B.128 [R192+0x8100], [R2.64], !P4 ;  /* 0x0810000002c07fae */ /* 0x0003e4000e101d4a */
[----:B-1----:R-:W-:Y:S01]  /*18920*/  IADD3 R2, P0, R0, R92, RZ ;  /* 0x0000005c00027210 */ /* 0x002fe20007f1e0ff */
[----:B------:R-:W-:Y:S01]  /*18930*/  IMAD.MOV.U32 R0, RZ, RZ, R5 ;  /* 0x000000ffff007224 */ /* 0x000fe200078e0005 */
[----:B------:R-:W-:-:S03]  /*18940*/  SEL R5, RZ, 0x10, P6 ;  /* 0x00000010ff057807 */ /* 0x000fc60003000000 */
[----:B------:R-:W-:-:S05]  /*18950*/  IMAD.X R3, R4, 0x1, R93, P0 ;  /* 0x0000000104037824 */ /* 0x000fca00000e065d */
[----:B------:R1:W-:Y:S02]  /*18960*/  LDGSTS.E.BYPASS.LTC128B.128 [R192+0xa100], [R2.64], !P5 ;  /* 0x0a10000002c07fae */ /* 0x0003e4000e901d4a */
[----:B-1----:R-:W-:Y:S02]  /*18970*/  MOV R3, 0x181f ;  /* 0x0000181f00037802 */ /* 0x002fe40000000f00 */
[----:B------:R-:W-:Y:S02]  /*18980*/  MOV R2, 0x189a0 ;  /* 0x000189a000027802 */ /* 0x000fe40000000f00 */
[----:B------:R-:W-:Y:S05]  /*18990*/  CALL.REL.NOINC `($__internal_5_$__cuda_sm70_shflsync_idx_p) ;  /* 0x0000155000007944 */ /* 0x000fea0003c00000 */
[----:B------:R-:W-:Y:S01]  /*189a0*/  IMAD.MOV.U32 R4, RZ, RZ, R0 ;  /* 0x000000ffff047224 */ /* 0x000fe200078e0000 */
[----:B------:R-:W-:Y:S01]  /*189b0*/  MOV R195, 0x1 ;  /* 0x0000000100c37802 */ /* 0x000fe20000000f00 */
[----:B------:R-:W-:Y:S01]  /*189c0*/  IMAD.MOV.U32 R0, RZ, RZ, R10 ;  /* 0x000000ffff007224 */ /* 0x000fe200078e000a */
[----:B------:R-:W-:Y:S02]  /*189d0*/  MOV R3, 0x181f ;  /* 0x0000181f00037802 */ /* 0x000fe40000000f00 */
[----:B------:R-:W-:Y:S02]  /*189e0*/  MOV R2, 0x18a00 ;  /* 0x00018a0000027802 */ /* 0x000fe40000000f00 */
[----:B------:R-:W-:Y:S05]  /*189f0*/  CALL.REL.NOINC `($__internal_5_$__cuda_sm70_shflsync_idx_p) ;  /* 0x000014f000007944 */ /* 0x000fea0003c00000 */
[----:B------:R-:W-:Y:S05]  /*18a00*/  BRA `(.L_x_347) ;  /* 0xffff65e000007947 */ /* 0x000fea000383ffff */
.L_x_267:
[----:B------:R-:W-:Y:S01]  /*18a10*/  IMAD.MOV.U32 R100, RZ, RZ, R4 ;  /* 0x000000ffff647224 */ /* 0x000fe200078e0004 */
[----:B------:R-:W-:-:S02]  /*18a20*/  MOV R0, 0x2 ;  /* 0x0000000200007802 */ /* 0x000fc40000000f00 */
[----:B------:R-:W-:Y:S02]  /*18a30*/  MOV R2, 0x18a50 ;  /* 0x00018a5000027802 */ /* 0x000fe40000000f00 */
[----:B------:R-:W-:Y:S05]  /*18a40*/  CALL.REL.NOINC `($__internal_4_$__cuda_sm70_shflsync_bfly_p) ;  /* 0x0000144000007944 */ /* 0x000fea0003c00000 */
[----:B------:R-:W-:Y:S01]  /*18a50*/  FMNMX.FTZ R4, R4, R0, !PT ;  /* 0x0000000004047209 */ /* 0x000fe20007810000 */
[----:B------:R-:W-:Y:S01]  /*18a60*/  IMAD.MOV.U32 R0, RZ, RZ, 0x1 ;  /* 0x00000001ff007424 */ /* 0x000fe200078e00ff */
[----:B------:R-:W-:-:S03]  /*18a70*/  MOV R2, 0x18aa0 ;  /* 0x00018aa000027802 */ /* 0x000fc60000000f00 */
[----:B------:R-:W-:Y:S02]  /*18a80*/  IMAD.MOV.U32 R100, RZ, RZ, R4 ;  /* 0x000000ffff647224 */ /* 0x000fe400078e0004 */
[----:B------:R-:W-:Y:S05]  /*18a90*/  CALL.REL.NOINC `($__internal_4_$__cuda_sm70_shflsync_bfly_p) ;  /* 0x000013f000007944 */ /* 0x000fea0003c00000 */
[----:B------:R-:W-:Y:S01]  /*18aa0*/  FMNMX.FTZ R101, R4, R0, !PT ;  /* 0x0000000004657209 */ /* 0x000fe20007810000 */
[----:B------:R-:W-:Y:S01]  /*18ab0*/  IMAD.MOV.U32 R100, RZ, RZ, R5 ;  /* 0x000000ffff647224 */ /* 0x000fe200078e0005 */
[----:B------:R-:W-:Y:S01]  /*18ac0*/  MOV R2, 0x18af0 ;  /* 0x00018af000027802 */ /* 0x000fe20000000f00 */
[----:B------:R-:W-:Y:S02]  /*18ad0*/  IMAD.MOV.U32 R0, RZ, RZ, 0x2 ;  /* 0x00000002ff007424 */ /* 0x000fe400078e00ff */
[----:B------:R-:W-:Y:S05]  /*18ae0*/  CALL.REL.NOINC `($__internal_4_$__cuda_sm70_shflsync_bfly_p) ;  /* 0x000013a000007944 */ /* 0x000fea0003c00000 */
[----:B------:R-:W-:Y:S01]  /*18af0*/  FMNMX.FTZ R4, R5, R0, !PT ;  /* 0x0000000005047209 */ /* 0x000fe20007810000 */
[----:B------:R-:W-:Y:S01]  /*18b00*/  IMAD.MOV.U32 R0, RZ, RZ, 0x1 ;  /* 0x00000001ff007424 */ /* 0x000fe200078e00ff */
[----:B------:R-:W-:-:S03]  /*18b10*/  MOV R2, 0x18b40 ;  /* 0x00018b4000027802 */ /* 0x000fc60000000f00 */
[----:B------:R-:W-:Y:S02]  /*18b20*/  IMAD.MOV.U32 R100, RZ, RZ, R4 ;  /* 0x000000ffff647224 */ /* 0x000fe400078e0004 */
[----:B------:R-:W-:Y:S05]  /*18b30*/  CALL.REL.NOINC `($__internal_4_$__cuda_sm70_shflsync_bfly_p) ;  /* 0x0000135000007944 */ /* 0x000fea0003c00000 */
[----:B------:R-:W-:Y:S01]  /*18b40*/  MOV R3, R0 ;  /* 0x0000000000037202 */ /* 0x000fe20000000f00 */
[----:B------:R-:W-:Y:S05]  /*18b50*/  BRA `(.L_x_348) ;  /* 0xffff6b7000007947 */ /* 0x000fea000383ffff */
.L_x_269:
[----:B------:R-:W-:Y:S01]  /*18b60*/  MOV R195, RZ ;  /* 0x000000ff00c37202 */ /* 0x000fe20000000f00 */
[----:B------:R-:W-:Y:S01]  /*18b70*/  IMAD.MOV.U32 R0, RZ, RZ, R4 ;  /* 0x000000ffff007224 */ /* 0x000fe200078e0004 */
[----:B------:R-:W-:Y:S01]  /*18b80*/  MOV R2, 0x18bb0 ;  /* 0x00018bb000027802 */ /* 0x000fe20000000f00 */
[----:B------:R-:W-:Y:S02]  /*18b90*/  IMAD.MOV.U32 R3, RZ, RZ, 0x181f ;  /* 0x0000181fff037424 */ /* 0x000fe400078e00ff */
[----:B-1234-:R-:W-:Y:S05]  /*18ba0*/  CALL.REL.NOINC `($__internal_5_$__cuda_sm70_shflsync_idx_p) ;  /* 0x0000134000007944 */ /* 0x01efea0003c00000 */
[----:B------:R-:W-:-:S05]  /*18bb0*/  BRA `(.L_x_349) ;  /* 0xffff7e8000007947 */ /* 0x000fca000383ffff */
.L_x_272:
[----:B------:R-:W-:Y:S01]  /*18bc0*/  MOV R195, RZ ;  /* 0x000000ff00c37202 */ /* 0x000fe20000000f00 */
[----:B------:R-:W-:Y:S01]  /*18bd0*/  IMAD.MOV.U32 R0, RZ, RZ, R101 ;  /* 0x000000ffff007224 */ /* 0x000fe200078e0065 */
[----:B------:R-:W-:Y:S01]  /*18be0*/  MOV R2, 0x18c10 ;  /* 0x00018c1000027802 */ /* 0x000fe20000000f00 */
[----:B------:R-:W-:Y:S02]  /*18bf0*/  IMAD.MOV.U32 R3, RZ, RZ, 0x181f ;  /* 0x0000181fff037424 */ /* 0x000fe400078e00ff */
[----:B------:R-:W-:Y:S05]  /*18c00*/  CALL.REL.NOINC `($__internal_5_$__cuda_sm70_shflsync_idx_p) ;  /* 0x000012e000007944 */ /* 0x000fea0003c00000 */
[----:B------:R-:W-:Y:S01]  /*18c10*/  MOV R100, R0 ;  /* 0x0000000000647202 */ /* 0x000fe20000000f00 */
[----:B------:R-:W-:-:S05]  /*18c20*/  BRA `(.L_x_350) ;  /* 0xffff8c0000007947 */ /* 0x000fca000383ffff */
.L_x_273:
[----:B------:R-:W-:Y:S01]  /*18c30*/  MOV R195, RZ ;  /* 0x000000ff00c37202 */ /* 0x000fe20000000f00 */
[----:B------:R-:W-:Y:S01]  /*18c40*/  IMAD.MOV.U32 R0, RZ, RZ, R150 ;  /* 0x000000ffff007224 */ /* 0x000fe200078e0096 */
[----:B------:R-:W-:Y:S01]  /*18c50*/  MOV R2, 0x18c80 ;  /* 0x00018c8000027802 */ /* 0x000fe20000000f00 */
[----:B------:R-:W-:Y:S02]  /*18c60*/  IMAD.MOV.U32 R3, RZ, RZ, 0x181f ;  /* 0x0000181fff037424 */ /* 0x000fe400078e00ff */
[----:B-12---:R-:W-:Y:S05]  /*18c70*/  CALL.REL.NOINC `($__internal_5_$__cuda_sm70_shflsync_idx_p) ;  /* 0x0000127000007944 */ /* 0x006fea0003c00000 */
        /* <DEDUP_REMOVED lines=10> */
[----:B------:R-:W-:Y:S05]  /*18d20*/  IADD3 R148, P0, R0, R153, RZ ;  /* 0x0000009900947210 */ /* 0x000fea0007f1e0ff */
[----:B------:R-:W-:Y:S05]  /*18d30*/  IMAD.X R149, R100, 0x1, R155, P0 ;  /* 0x0000000164957824 */ /* 0x000fea00000e069b */
[----:B------:R2:W-:Y:S01]  /*18d40*/  LDGSTS.E.BYPASS.LTC128B.128 [R192+0x8100], [R148.64], !P3 ;  /* 0x0810000094c07fae */ /* 0x0005e2000d901d4a */
[----:B-1----:R-:W-:Y:S01]  /*18d50*/  IADD3 R2, P0, R0, R154, RZ ;  /* 0x0000009a00027210 */ /* 0x002fe20007f1e0ff */
[----:B------:R-:W-:Y:S04]  /*18d60*/  IMAD.MOV.U32 R0, RZ, RZ, R101 ;  /* 0x000000ffff007224 */ /* 0x000fe800078e0065 */
[----:B------:R-:W-:Y:S05]  /*18d70*/  IMAD.X R3, R100, 0x1, R156, P0 ;  /* 0x0000000164037824 */ /* 0x000fea00000e069c */
[----:B------:R1:W-:Y:S02]  /*18d80*/  LDGSTS.E.BYPASS.LTC128B.128 [R192+0xa100], [R2.64], !P4 ;  /* 0x0a10000002c07fae */ /* 0x0003e4000e101d4a */
[----:B-1----:R-:W-:Y:S01]  /*18d90*/  MOV R2, 0x18dc0 ;  /* 0x00018dc000027802 */ /* 0x002fe20000000f00 */
[----:B------:R-:W-:Y:S02]  /*18da0*/  IMAD.MOV.U32 R3, RZ, RZ, 0x181f ;  /* 0x0000181fff037424 */ /* 0x000fe400078e00ff */
[----:B--2---:R-:W-:Y:S05]  /*18db0*/  CALL.REL.NOINC `($__internal_5_$__cuda_sm70_shflsync_idx_p) ;  /* 0x0000113000007944 */ /* 0x004fea0003c00000 */
[----:B------:R-:W-:Y:S01]  /*18dc0*/  MOV R195, 0x1 ;  /* 0x0000000100c37802 */ /* 0x000fe20000000f00 */
[----:B------:R-:W-:Y:S01]  /*18dd0*/  IMAD.MOV.U32 R100, RZ, RZ, R0 ;  /* 0x000000ffff647224 */ /* 0x000fe200078e0000 */
[----:B------:R-:W-:Y:S01]  /*18de0*/  MOV R3, 0x181f ;  /* 0x0000181f00037802 */ /* 0x000fe20000000f00 */
[----:B------:R-:W-:Y:S01]  /*18df0*/  IMAD.MOV.U32 R0, RZ, RZ, R150 ;  /* 0x000000ffff007224 */ /* 0x000fe200078e0096 */
[----:B------:R-:W-:Y:S02]  /*18e00*/  MOV R2, 0x18e20 ;  /* 0x00018e2000027802 */ /* 0x000fe40000000f00 */
[----:B------:R-:W-:Y:S05]  /*18e10*/  CALL.REL.NOINC `($__internal_5_$__cuda_sm70_shflsync_idx_p) ;  /* 0x000010d000007944 */ /* 0x000fea0003c00000 */
[----:B------:R-:W-:-:S05]  /*18e20*/  BRA `(.L_x_351) ;  /* 0xffff8b2000007947 */ /* 0x000fca000383ffff */
.L_x_274:
[----:B------:R-:W-:Y:S02]  /*18e30*/  MOV R0, 0x2 ;  /* 0x0000000200007802 */ /* 0x000fe40000000f00 */
[----:B------:R-:W-:Y:S02]  /*18e40*/  MOV R2, 0x18e60 ;  /* 0x00018e6000027802 */ /* 0x000fe40000000f00 */
[----:B-1----:R-:W-:Y:S05]  /*18e50*/  CALL.REL.NOINC `($__internal_4_$__cuda_sm70_shflsync_bfly_p) ;  /* 0x0000103000007944 */ /* 0x002fea0003c00000 */
[----:B------:R-:W-:Y:S01]  /*18e60*/  FMNMX.FTZ R100, R100, R0, !PT ;  /* 0x0000000064647209 */ /* 0x000fe20007810000 */
[----:B------:R-:W-:Y:S01]  /*18e70*/  IMAD.MOV.U32 R0, RZ, RZ, 0x1 ;  /* 0x00000001ff007424 */ /* 0x000fe200078e00ff */
[----:B------:R-:W-:Y:S02]  /*18e80*/  MOV R2, 0x18ea0 ;  /* 0x00018ea000027802 */ /* 0x000fe40000000f00 */
        /* <DEDUP_REMOVED lines=8> */
[----:B------:R-:W-:Y:S02]  /*18f10*/  MOV R2, 0x18f30 ;  /* 0x00018f3000027802 */ /* 0x000fe40000000f00 */
[----:B------:R-:W-:Y:S05]  /*18f20*/  CALL.REL.NOINC `($__internal_4_$__cuda_sm70_shflsync_bfly_p) ;  /* 0x00000f6000007944 */ /* 0x000fea0003c00000 */
[----:B------:R-:W-:-:S05]  /*18f30*/  BRA `(.L_x_352) ;  /* 0xffff8da000007947 */ /* 0x000fca000383ffff */
.L_x_276:
[----:B------:R-:W-:Y:S01]  /*18f40*/  IMAD.MOV.U32 R100, RZ, RZ, R207 ;  /* 0x000000ffff647224 */ /* 0x000fe200078e00cf */
[----:B------:R-:W-:-:S02]  /*18f50*/  MOV R0, 0x2 ;  /* 0x0000000200007802 */ /* 0x000fc40000000f00 */
[----:B------:R-:W-:Y:S02]  /*18f60*/  MOV R2, 0x18f80 ;  /* 0x00018f8000027802 */ /* 0x000fe40000000f00 */
[----:B------:R-:W-:Y:S05]  /*18f70*/  CALL.REL.NOINC `($__internal_4_$__cuda_sm70_shflsync_bfly_p) ;  /* 0x00000f1000007944 */ /* 0x000fea0003c00000 */
[----:B------:R-:W-:Y:S05]  /*18f80*/  BRA `(.L_x_353) ;  /* 0xffffa49000007947 */ /* 0x000fea000383ffff */
.L_x_277:
[----:B------:R-:W-:Y:S01]  /*18f90*/  IMAD.MOV.U32 R100, RZ, RZ, R4 ;  /* 0x000000ffff647224 */ /* 0x000fe200078e0004 */
[----:B------:R-:W-:Y:S02]  /*18fa0*/  MOV R0, 0x1 ;  /* 0x0000000100007802 */ /* 0x000fe40000000f00 */
[----:B------:R-:W-:Y:S02]  /*18fb0*/  MOV R2, 0x18fd0 ;  /* 0x00018fd000027802 */ /* 0x000fe40000000f00 */
[----:B-1----:R-:W-:Y:S05]  /*18fc0*/  CALL.REL.NOINC `($__internal_4_$__cuda_sm70_shflsync_bfly_p) ;  /* 0x00000ec000007944 */ /* 0x002fea0003c00000 */
[----:B------:R-:W-:Y:S01]  /*18fd0*/  FADD.FTZ R4, R4, R0 ;  /* 0x0000000004047221 */ /* 0x000fe20000010000 */
[----:B------:R-:W-:Y:S02]  /*18fe0*/  MOV R100, R200 ;  /* 0x000000c800647202 */ /* 0x000fe40000000f00 */
[----:B------:R-:W-:Y:S02]  /*18ff0*/  MOV R0, 0x2 ;  /* 0x0000000200007802 */ /* 0x000fe40000000f00 */
[----:B------:R-:W-:Y:S02]  /*19000*/  MOV R2, 0x19020 ;  /* 0x0001902000027802 */ /* 0x000fe40000000f00 */
[----:B------:R-:W-:Y:S05]  /*19010*/  CALL.REL.NOINC `($__internal_4_$__cuda_sm70_shflsync_bfly_p) ;  /* 0x00000e7000007944 */ /* 0x000fea0003c00000 */
[----:B------:R-:W-:Y:S01]  /*19020*/  FADD.FTZ R5, R200, R0 ;  /* 0x00000000c8057221 */ /* 0x000fe20000010000 */
[----:B------:R-:W-:Y:S02]  /*19030*/  MOV R0, 0x1 ;  /* 0x0000000100007802 */ /* 0x000fe40000000f00 */
[----:B------:R-:W-:-:S02]  /*19040*/  MOV R2, 0x19070 ;  /* 0x0001907000027802 */ /* 0x000fc40000000f00 */
[----:B------:R-:W-:Y:S02]  /*19050*/  MOV R100, R5 ;  /* 0x0000000500647202 */ /* 0x000fe40000000f00 */
[----:B------:R-:W-:Y:S05]  /*19060*/  CALL.REL.NOINC `($__internal_4_$__cuda_sm70_shflsync_bfly_p) ;  /* 0x00000e2000007944 */ /* 0x000fea0003c00000 */
[----:B------:R-:W-:Y:S01]  /*19070*/  MOV R3, R0 ;  /* 0x0000000000037202 */ /* 0x000fe20000000f00 */
[----:B------:R-:W-:Y:S05]  /*19080*/  BRA `(.L_x_354) ;  /* 0xffffa40000007947 */ /* 0x000fea000383ffff */
.L_x_284:
[----:B--234-:R-:W-:Y:S01]  /*19090*/  IMAD.MOV.U32 R0, RZ, RZ, R6 ;  /* 0x000000ffff007224 */ /* 0x01cfe200078e0006 */
[----:B------:R-:W-:Y:S01]  /*190a0*/  MOV R195, RZ ;  /* 0x000000ff00c37202 */ /* 0x000fe20000000f00 */
[----:B------:R-:W-:Y:S01]  /*190b0*/  IMAD.MOV.U32 R3, RZ, RZ, 0x181f ;  /* 0x0000181fff037424 */ /* 0x000fe200078e00ff */
[----:B------:R-:W-:Y:S02]  /*190c0*/  MOV R2, 0x190e0 ;  /* 0x000190e000027802 */ /* 0x000fe40000000f00 */
[----:B-1----:R-:W-:Y:S05]  /*190d0*/  CALL.REL.NOINC `($__internal_5_$__cuda_sm70_shflsync_idx_p) ;  /* 0x00000e1000007944 */ /* 0x002fea0003c00000 */
[----:B------:R-:W-:Y:S01]  /*190e0*/  MOV R7, R0 ;  /* 0x0000000000077202 */ /* 0x000fe20000000f00 */
[----:B------:R-:W-:Y:S05]  /*190f0*/  BRA `(.L_x_355) ;  /* 0xffffbb2000007947 */ /* 0x000fea000383ffff */
.L_x_285:
[----:B------:R-:W-:Y:S01]  /*19100*/  IMAD.MOV.U32 R0, RZ, RZ, R12 ;  /* 0x000000ffff007224 */ /* 0x000fe200078e000c */
[----:B------:R-:W-:Y:S01]  /*19110*/  MOV R195, RZ ;  /* 0x000000ff00c37202 */ /* 0x000fe20000000f00 */
[----:B------:R-:W-:Y:S01]  /*19120*/  IMAD.MOV.U32 R3, RZ, RZ, 0x181f ;  /* 0x0000181fff037424 */ /* 0x000fe200078e00ff */
[----:B------:R-:W-:Y:S02]  /*19130*/  MOV R2, 0x19150 ;  /* 0x0001915000027802 */ /* 0x000fe40000000f00 */
[----:B-123--:R-:W-:Y:S05]  /*19140*/  CALL.REL.NOINC `($__internal_5_$__cuda_sm70_shflsync_idx_p) ;  /* 0x00000da000007944 */ /* 0x00efea0003c00000 */
[----:B------:R-:W-:Y:S05]  /*19150*/  BRA `(.L_x_356) ;  /* 0xffffbae000007947 */ /* 0x000fea000383ffff */
.L_x_288:
[----:B--2---:R-:W-:Y:S01]  /*19160*/  IMAD.MOV.U32 R0, RZ, RZ, R6 ;  /* 0x000000ffff007224 */ /* 0x004fe200078e0006 */
[----:B------:R-:W-:Y:S01]  /*19170*/  MOV R195, 0x1 ;  /* 0x0000000100c37802 */ /* 0x000fe20000000f00 */
[----:B------:R-:W-:Y:S01]  /*19180*/  IMAD.MOV.U32 R3, RZ, RZ, 0x181f ;  /* 0x0000181fff037424 */ /* 0x000fe200078e00ff */
[----:B------:R-:W-:-:S02]  /*19190*/  MOV R2, 0x191b0 ;  /* 0x000191b000027802 */ /* 0x000fc40000000f00 */
[----:B-1-34-:R-:W-:Y:S05]  /*191a0*/  CALL.REL.NOINC `($__internal_5_$__cuda_sm70_shflsync_idx_p) ;  /* 0x00000d4000007944 */ /* 0x01afea0003c00000 */
[----:B------:R-:W-:Y:S01]  /*191b0*/  IMAD.MOV.U32 R7, RZ, RZ, R0 ;  /* 0x000000ffff077224 */ /* 0x000fe200078e0000 */
[----:B------:R-:W-:Y:S01]  /*191c0*/  MOV R195, 0x1 ;  /* 0x0000000100c37802 */ /* 0x000fe20000000f00 */
[----:B------:R-:W-:Y:S01]  /*191d0*/  IMAD.MOV.U32 R0, RZ, RZ, R12 ;  /* 0x000000ffff007224 */ /* 0x000fe200078e000c */
[----:B------:R-:W-:-:S02]  /*191e0*/  MOV R3, 0x181f ;  /* 0x0000181f00037802 */ /* 0x000fc40000000f00 */
[----:B------:R-:W-:Y:S02]  /*191f0*/  MOV R2, 0x19210 ;  /* 0x0001921000027802 */ /* 0x000fe40000000f00 */
[----:B------:R-:W-:Y:S05]  /*19200*/  CALL.REL.NOINC `($__internal_5_$__cuda_sm70_shflsync_idx_p) ;  /* 0x00000ce000007944 */ /* 0x000fea0003c00000 */
[----:B------:R-:W-:Y:S05]  /*19210*/  BRA `(.L_x_357) ;  /* 0xffffbb5000007947 */ /* 0x000fea000383ffff */
.L_x_291:
[----:B--2---:R-:W-:Y:S01]  /*19220*/  IMAD.MOV.U32 R0, RZ, RZ, R6 ;  /* 0x000000ffff007224 */ /* 0x004fe200078e0006 */
[----:B------:R-:W-:Y:S01]  /*19230*/  MOV R195, 0x2 ;  /* 0x0000000200c37802 */ /* 0x000fe20000000f00 */
[----:B------:R-:W-:Y:S01]  /*19240*/  IMAD.MOV.U32 R3, RZ, RZ, 0x181f ;  /* 0x0000181fff037424 */ /* 0x000fe200078e00ff */
[----:B------:R-:W-:Y:S02]  /*19250*/  MOV R2, 0x19270 ;  /* 0x0001927000027802 */ /* 0x000fe40000000f00 */
[----:B-1-34-:R-:W-:Y:S05]  /*19260*/  CALL.REL.NOINC `($__internal_5_$__cuda_sm70_shflsync_idx_p) ;  /* 0x00000c8000007944 */ /* 0x01afea0003c00000 */
[----:B------:R-:W-:Y:S01]  /*19270*/  MOV R7, R0 ;  /* 0x0000000000077202 */ /* 0x000fe20000000f00 */
[----:B------:R-:W-:Y:S05]  /*19280*/  BRA `(.L_x_358) ;  /* 0xffffbc1000007947 */ /* 0x000fea000383ffff */
.L_x_292:
[----:B--2---:R-:W-:Y:S01]  /*19290*/  IMAD.MOV.U32 R0, RZ, RZ, R12 ;  /* 0x000000ffff007224 */ /* 0x004fe200078e000c */
[----:B------:R-:W-:Y:S01]  /*192a0*/  MOV R195, 0x2 ;  /* 0x0000000200c37802 */ /* 0x000fe20000000f00 */
[----:B------:R-:W-:Y:S01]  /*192b0*/  IMAD.MOV.U32 R3, RZ, RZ, 0x181f ;  /* 0x0000181fff037424 */ /* 0x000fe200078e00ff */
[----:B------:R-:W-:Y:S02]  /*192c0*/  MOV R2, 0x192e0 ;  /* 0x000192e000027802 */ /* 0x000fe40000000f00 */
[----:B-1-34-:R-:W-:Y:S05]  /*192d0*/  CALL.REL.NOINC `($__internal_5_$__cuda_sm70_shflsync_idx_p) ;  /* 0x00000c1000007944 */ /* 0x01afea0003c00000 */
[----:B------:R-:W-:Y:S05]  /*192e0*/  BRA `(.L_x_359) ;  /* 0xffffbbd000007947 */ /* 0x000fea000383ffff */
.L_x_295:
[----:B----4-:R-:W-:Y:S01]  /*192f0*/  IMAD.MOV.U32 R0, RZ, RZ, R6 ;  /* 0x000000ffff007224 */ /* 0x010fe200078e0006 */
[----:B------:R-:W-:Y:S01]  /*19300*/  MOV R195, 0x3 ;  /* 0x0000000300c37802 */ /* 0x000fe20000000f00 */
[----:B---3--:R-:W-:Y:S01]  /*19310*/  IMAD.MOV.U32 R3, RZ, RZ, 0x181f ;  /* 0x0000181fff037424 */ /* 0x008fe200078e00ff */
[----:B------:R-:W-:-:S02]  /*19320*/  MOV R2, 0x19340 ;  /* 0x0001934000027802 */ /* 0x000fc40000000f00 */
[----:B-12---:R-:W-:Y:S05]  /*19330*/  CALL.REL.NOINC `($__internal_5_$__cuda_sm70_shflsync_idx_p) ;  /* 0x00000bb000007944 */ /* 0x006fea0003c00000 */
[----:B------:R-:W-:Y:S01]  /*19340*/  IMAD.MOV.U32 R6, RZ, RZ, R0 ;  /* 0x000000ffff067224 */ /* 0x000fe200078e0000 */
[----:B------:R-:W-:Y:S01]  /*19350*/  MOV R195, 0x3 ;  /* 0x0000000300c37802 */ /* 0x000fe20000000f00 */
[----:B------:R-:W-:Y:S01]  /*19360*/  IMAD.MOV.U32 R0, RZ, RZ, R12 ;  /* 0x000000ffff007224 */ /* 0x000fe200078e000c */
[----:B------:R-:W-:-:S02]  /*19370*/  MOV R3, 0x181f ;  /* 0x0000181f00037802 */ /* 0x000fc40000000f00 */
[----:B------:R-:W-:Y:S02]  /*19380*/  MOV R2, 0x193a0 ;  /* 0x000193a000027802 */ /* 0x000fe40000000f00 */
[----:B------:R-:W-:Y:S05]  /*19390*/  CALL.REL.NOINC `($__internal_5_$__cuda_sm70_shflsync_idx_p) ;  /* 0x00000b5000007944 */ /* 0x000fea0003c00000 */
[----:B------:R-:W-:Y:S05]  /*193a0*/  BRA `(.L_x_360) ;  /* 0xffffbc5000007947 */ /* 0x000fea000383ffff */
.L_x_297:
[----:B------:R-:W-:Y:S01]  /*193b0*/  IMAD.MOV.U32 R0, RZ, RZ, R5 ;  /* 0x000000ffff007224 */ /* 0x000fe200078e0005 */
[----:B------:R-:W-:Y:S01]  /*193c0*/  MOV R195, RZ ;  /* 0x000000ff00c37202 */ /* 0x000fe20000000f00 */
[----:B------:R-:W-:Y:S01]  /*193d0*/  IMAD.MOV.U32 R3, RZ, RZ, 0x1c1f ;  /* 0x00001c1fff037424 */ /* 0x000fe200078e00ff */
[----:B------:R-:W-:Y:S02]  /*193e0*/  MOV R2, 0x19400 ;  /* 0x0001940000027802 */ /* 0x000fe40000000f00 */
[----:B--2---:R-:W-:Y:S05]  /*193f0*/  CALL.REL.NOINC `($__internal_5_$__cuda_sm70_shflsync_idx_p) ;  /* 0x00000af000007944 */ /* 0x004fea0003c00000 */
[----:B------:R-:W-:Y:S01]  /*19400*/  MOV R4, R0 ;  /* 0x0000000000047202 */ /* 0x000fe20000000f00 */
[----:B------:R-:W-:Y:S05]  /*19410*/  BRA `(.L_x_361) ;  /* 0xffffbf1000007947 */ /* 0x000fea000383ffff */
.L_x_298:
[----:B------:R-:W-:Y:S01]  /*19420*/  IMAD.MOV.U32 R0, RZ, RZ, R12 ;  /* 0x000000ffff007224 */ /* 0x000fe200078e000c */
[----:B------:R-:W-:Y:S01]  /*19430*/  MOV R195, RZ ;  /* 0x000000ff00c37202 */ /* 0x000fe20000000f00 */
[----:B------:R-:W-:Y:S01]  /*19440*/  IMAD.MOV.U32 R3, RZ, RZ, 0x1c1f ;  /* 0x00001c1fff037424 */ /* 0x000fe200078e00ff */
[----:B------:R-:W-:Y:S02]  /*19450*/  MOV R2, 0x19470 ;  /* 0x0001947000027802 */ /* 0x000fe40000000f00 */
[----:B-123--:R-:W-:Y:S05]  /*19460*/  CALL.REL.NOINC `($__internal_5_$__cuda_sm70_shflsync_idx_p) ;  /* 0x00000a8000007944 */ /* 0x00efea0003c00000 */
[----:B------:R-:W-:Y:S05]  /*19470*/  BRA `(.L_x_362) ;  /* 0xffffbed000007947 */ /* 0x000fea000383ffff */
.L_x_301:
[----:B-1----:R-:W-:Y:S01]  /*19480*/  IMAD.MOV.U32 R0, RZ, RZ, R5 ;  /* 0x000000ffff007224 */ /* 0x002fe200078e0005 */
[----:B------:R-:W-:Y:S01]  /*19490*/  MOV R195, 0x1 ;  /* 0x0000000100c37802 */ /* 0x000fe20000000f00 */
[----:B---3--:R-:W-:Y:S01]  /*194a0*/  IMAD.MOV.U32 R3, RZ, RZ, 0x1c1f ;  /* 0x00001c1fff037424 */ /* 0x008fe200078e00ff */
[----:B------:R-:W-:-:S02]  /*194b0*/  MOV R2, 0x194d0 ;  /* 0x000194d000027802 */ /* 0x000fc40000000f00 */
[----:B--2-4-:R-:W-:Y:S05]  /*194c0*/  CALL.REL.NOINC `($__internal_5_$__cuda_sm70_shflsync_idx_p) ;  /* 0x00000a2000007944 */ /* 0x014fea0003c00000 */
[----:B------:R-:W-:Y:S01]  /*194d0*/  IMAD.MOV.U32 R4, RZ, RZ, R0 ;  /* 0x000000ffff047224 */ /* 0x000fe200078e0000 */
[----:B------:R-:W-:Y:S01]  /*194e0*/  MOV R195, 0x1 ;  /* 0x0000000100c37802 */ /* 0x000fe20000000f00 */
[----:B------:R-:W-:Y:S01]  /*194f0*/  IMAD.MOV.U32 R0, RZ, RZ, R12 ;  /* 0x000000ffff007224 */ /* 0x000fe200078e000c */
[----:B------:R-:W-:-:S02]  /*19500*/  MOV R3, 0x1c1f ;  /* 0x00001c1f00037802 */ /* 0x000fc40000000f00 */
[----:B------:R-:W-:Y:S02]  /*19510*/  MOV R2, 0x19530 ;  /* 0x0001953000027802 */ /* 0x000fe40000000f00 */
[----:B------:R-:W-:Y:S05]  /*19520*/  CALL.REL.NOINC `($__internal_5_$__cuda_sm70_shflsync_idx_p) ;  /* 0x000009c000007944 */ /* 0x000fea0003c00000 */
[----:B------:R-:W-:Y:S05]  /*19530*/  BRA `(.L_x_363) ;  /* 0xffffc8d000007947 */ /* 0x000fea000383ffff */
.L_x_305:
[----:B------:R-:W-:Y:S01]  /*19540*/  IMAD.MOV.U32 R0, RZ, RZ, R5 ;  /* 0x000000ffff007224 */ /* 0x000fe200078e0005 */
[----:B------:R-:W-:Y:S01]  /*19550*/  MOV R195, RZ ;  /* 0x000000ff00c37202 */ /* 0x000fe20000000f00 */
[----:B------:R-:W-:Y:S01]  /*19560*/  IMAD.MOV.U32 R3, RZ, RZ, 0x181f ;  /* 0x0000181fff037424 */ /* 0x000fe200078e00ff */
[----:B------:R-:W-:Y:S02]  /*19570*/  MOV R2, 0x19590 ;  /* 0x0001959000027802 */ /* 0x000fe40000000f00 */
[----:B------:R-:W-:Y:S05]  /*19580*/  CALL.REL.NOINC `($__internal_5_$__cuda_sm70_shflsync_idx_p) ;  /* 0x0000096000007944 */ /* 0x000fea0003c00000 */
[----:B------:R-:W-:Y:S01]  /*19590*/  MOV R4, R0 ;  /* 0x0000000000047202 */ /* 0x000fe20000000f00 */
[----:B------:R-:W-:Y:S05]  /*195a0*/  BRA `(.L_x_364) ;  /* 0xffffdac000007947 */ /* 0x000fea000383ffff */
.L_x_306:
[----:B------:R-:W-:Y:S01]  /*195b0*/  IMAD.MOV.U32 R0, RZ, RZ, R12 ;  /* 0x000000ffff007224 */ /* 0x000fe200078e000c */
[----:B------:R-:W-:Y:S01]  /*195c0*/  MOV R195, RZ ;  /* 0x000000ff00c37202 */ /* 0x000fe20000000f00 */
[----:B------:R-:W-:Y:S01]  /*195d0*/  IMAD.MOV.U32 R3, RZ, RZ, 0x181f ;  /* 0x0000181fff037424 */ /* 0x000fe200078e00ff */
[----:B------:R-:W-:Y:S02]  /*195e0*/  MOV R2, 0x19600 ;  /* 0x0001960000027802 */ /* 0x000fe40000000f00 */
[----:B-12---:R-:W-:Y:S05]  /*195f0*/  CALL.REL.NOINC `($__internal_5_$__cuda_sm70_shflsync_idx_p) ;  /* 0x000008f000007944 */ /* 0x006fea0003c00000 */
[----:B------:R-:W-:Y:S05]  /*19600*/  BRA `(.L_x_365) ;  /* 0xffffda8000007947 */ /* 0x000fea000383ffff */
.L_x_309:
[----:B----4-:R-:W-:Y:S01]  /*19610*/  IMAD.MOV.U32 R0, RZ, RZ, R5 ;  /* 0x000000ffff007224 */ /* 0x010fe200078e0005 */
[----:B------:R-:W-:Y:S01]  /*19620*/  MOV R195, 0x1 ;  /* 0x0000000100c37802 */ /* 0x000fe20000000f00 */
[----:B--2---:R-:W-:Y:S01]  /*19630*/  IMAD.MOV.U32 R3, RZ, RZ, 0x181f ;  /* 0x0000181fff037424 */ /* 0x004fe200078e00ff */
[----:B------:R-:W-:-:S02]  /*19640*/  MOV R2, 0x19660 ;  /* 0x0001966000027802 */ /* 0x000fc40000000f00 */
[----:B-1-3--:R-:W-:Y:S05]  /*19650*/  CALL.REL.NOINC `($__internal_5_$__cuda_sm70_shflsync_idx_p) ;  /* 0x0000089000007944 */ /* 0x00afea0003c00000 */
[----:B------:R-:W-:Y:S01]  /*19660*/  IMAD.MOV.U32 R4, RZ, RZ, R0 ;  /* 0x000000ffff047224 */ /* 0x000fe200078e0000 */
[----:B------:R-:W-:Y:S01]  /*19670*/  MOV R195, 0x1 ;  /* 0x0000000100c37802 */ /* 0x000fe20000000f00 */
[----:B------:R-:W-:Y:S01]  /*19680*/  IMAD.MOV.U32 R0, RZ, RZ, R12 ;  /* 0x000000ffff007224 */ /* 0x000fe200078e000c */
[----:B------:R-:W-:-:S02]  /*19690*/  MOV R3, 0x181f ;  /* 0x0000181f00037802 */ /* 0x000fc40000000f00 */
[----:B------:R-:W-:Y:S02]  /*196a0*/  MOV R2, 0x196c0 ;  /* 0x000196c000027802 */ /* 0x000fe40000000f00 */
[----:B------:R-:W-:Y:S05]  /*196b0*/  CALL.REL.NOINC `($__internal_5_$__cuda_sm70_shflsync_idx_p) ;  /* 0x0000083000007944 */ /* 0x000fea0003c00000 */
[----:B------:R-:W-:Y:S05]  /*196c0*/  BRA `(.L_x_366) ;  /* 0xffffdb0000007947 */ /* 0x000fea000383ffff */
.L_x_312:
[----:B----4-:R-:W-:Y:S01]  /*196d0*/  IMAD.MOV.U32 R0, RZ, RZ, R5 ;  /* 0x000000ffff007224 */ /* 0x010fe200078e0005 */
[----:B------:R-:W-:Y:S01]  /*196e0*/  MOV R195, 0x2 ;  /* 0x0000000200c37802 */ /* 0x000fe20000000f00 */
[----:B-1----:R-:W-:Y:S01]  /*196f0*/  IMAD.MOV.U32 R3, RZ, RZ, 0x181f ;  /* 0x0000181fff037424 */ /* 0x002fe200078e00ff */
[----:B------:R-:W-:Y:S02]  /*19700*/  MOV R2, 0x19720 ;  /* 0x0001972000027802 */ /* 0x000fe40000000f00 */
[----:B--23--:R-:W-:Y:S05]  /*19710*/  CALL.REL.NOINC `($__internal_5_$__cuda_sm70_shflsync_idx_p) ;  /* 0x000007d000007944 */ /* 0x00cfea0003c00000 */
[----:B------:R-:W-:Y:S01]  /*19720*/  MOV R4, R0 ;  /* 0x0000000000047202 */ /* 0x000fe20000000f00 */
[----:B------:R-:W-:Y:S05]  /*19730*/  BRA `(.L_x_367) ;  /* 0xffffdbc000007947 */ /* 0x000fea000383ffff */
.L_x_313:
[----:B----4-:R-:W-:Y:S01]  /*19740*/  IMAD.MOV.U32 R0, RZ, RZ, R12 ;  /* 0x000000ffff007224 */ /* 0x010fe200078e000c */
[----:B------:R-:W-:Y:S01]  /*19750*/  MOV R195, 0x2 ;  /* 0x0000000200c37802 */ /* 0x000fe20000000f00 */
[----:B------:R-:W-:Y:S01]  /*19760*/  IMAD.MOV.U32 R3, RZ, RZ, 0x181f ;  /* 0x0000181fff037424 */ /* 0x000fe200078e00ff */
[----:B------:R-:W-:Y:S02]  /*19770*/  MOV R2, 0x19790 ;  /* 0x0001979000027802 */ /* 0x000fe40000000f00 */
[----:B-123--:R-:W-:Y:S05]  /*19780*/  CALL.REL.NOINC `($__internal_5_$__cuda_sm70_shflsync_idx_p) ;  /* 0x0000076000007944 */ /* 0x00efea0003c00000 */
[----:B------:R-:W-:Y:S05]  /*19790*/  BRA `(.L_x_368) ;  /* 0xffffdb8000007947 */ /* 0x000fea000383ffff */
.L_x_316:
[----:B-1----:R-:W-:Y:S01]  /*197a0*/  IMAD.MOV.U32 R0, RZ, RZ, R5 ;  /* 0x000000ffff007224 */ /* 0x002fe200078e0005 */
[----:B------:R-:W-:Y:S01]  /*197b0*/  MOV R195, 0x3 ;  /* 0x0000000300c37802 */ /* 0x000fe20000000f00 */
[----:B------:R-:W-:Y:S01]  /*197c0*/  IMAD.MOV.U32 R3, RZ, RZ, 0x181f ;  /* 0x0000181fff037424 */ /* 0x000fe200078e00ff */
[----:B------:R-:W-:-:S02]  /*197d0*/  MOV R2, 0x197f0 ;  /* 0x000197f000027802 */ /* 0x000fc40000000f00 */
[----:B--234-:R-:W-:Y:S05]  /*197e0*/  CALL.REL.NOINC `($__internal_5_$__cuda_sm70_shflsync_idx_p) ;  /* 0x0000070000007944 */ /* 0x01cfea0003c00000 */
[----:B------:R-:W-:Y:S01]  /*197f0*/  IMAD.MOV.U32 R4, RZ, RZ, R0 ;  /* 0x000000ffff047224 */ /* 0x000fe200078e0000 */
[----:B------:R-:W-:Y:S01]  /*19800*/  MOV R195, 0x3 ;  /* 0x0000000300c37802 */ /* 0x000fe20000000f00 */
[----:B------:R-:W-:Y:S01]  /*19810*/  IMAD.MOV.U32 R0, RZ, RZ, R12 ;  /* 0x000000ffff007224 */ /* 0x000fe200078e000c */
[----:B------:R-:W-:-:S02]  /*19820*/  MOV R3, 0x181f ;  /* 0x0000181f00037802 */ /* 0x000fc40000000f00 */
[----:B------:R-:W-:Y:S02]  /*19830*/  MOV R2, 0x19850 ;  /* 0x0001985000027802 */ /* 0x000fe40000000f00 */
[----:B------:R-:W-:Y:S05]  /*19840*/  CALL.REL.NOINC `($__internal_5_$__cuda_sm70_shflsync_idx_p) ;  /* 0x000006a000007944 */ /* 0x000fea0003c00000 */
[----:B------:R-:W-:Y:S05]  /*19850*/  BRA `(.L_x_369) ;  /* 0xffffdc0000007947 */ /* 0x000fea000383ffff */
.L_x_318:
[----:B------:R-:W-:Y:S01]  /*19860*/  IMAD.MOV.U32 R0, RZ, RZ, R86 ;  /* 0x000000ffff007224 */ /* 0x000fe200078e0056 */
[----:B------:R-:W-:Y:S01]  /*19870*/  MOV R195, RZ ;  /* 0x000000ff00c37202 */ /* 0x000fe20000000f00 */
[----:B------:R-:W-:Y:S01]  /*19880*/  IMAD.MOV.U32 R3, RZ, RZ, 0x1f ;  /* 0x0000001fff037424 */ /* 0x000fe200078e00ff */
[----:B------:R-:W-:Y:S02]  /*19890*/  MOV R2, 0x198b0 ;  /* 0x000198b000027802 */ /* 0x000fe40000000f00 */
[----:B---34-:R-:W-:Y:S05]  /*198a0*/  CALL.REL.NOINC `($__internal_5_$__cuda_sm70_shflsync_idx_p) ;  /* 0x0000064000007944 */ /* 0x018fea0003c00000 */
[----:B------:R-:W-:Y:S01]  /*198b0*/  MOV R9, R0 ;  /* 0x0000000000097202 */ /* 0x000fe20000000f00 */
[----:B------:R-:W-:Y:S05]  /*198c0*/  BRA `(.L_x_370) ;  /* 0xffffdd5000007947 */ /* 0x000fea000383ffff */
.L_x_319:
[----:B------:R-:W-:Y:S01]  /*198d0*/  IMAD.MOV.U32 R0, RZ, RZ, R86 ;  /* 0x000000ffff007224 */ /* 0x000fe200078e0056 */
[----:B------:R-:W-:Y:S01]  /*198e0*/  MOV R195, 0x1 ;  /* 0x0000000100c37802 */ /* 0x000fe20000000f00 */
[----:B------:R-:W-:Y:S01]  /*198f0*/  IMAD.MOV.U32 R3, RZ, RZ, 0x1f ;  /* 0x0000001fff037424 */ /* 0x000fe200078e00ff */
[----:B------:R-:W-:Y:S02]  /*19900*/  MOV R2, 0x19920 ;  /* 0x0001992000027802 */ /* 0x000fe40000000f00 */
[----:B-1234-:R-:W-:Y:S05]  /*19910*/  CALL.REL.NOINC `($__internal_5_$__cuda_sm70_shflsync_idx_p) ;  /* 0x000005d000007944 */ /* 0x01efea0003c00000 */
[----:B------:R-:W-:Y:S01]  /*19920*/  MOV R6, R0 ;  /* 0x0000000000067202 */ /* 0x000fe20000000f00 */
[----:B------:R-:W-:Y:S05]  /*19930*/  BRA `(.L_x_371) ;  /* 0xffffdd0000007947 */ /* 0x000fea000383ffff */
.L_x_320:
[----:B------:R-:W-:Y:S02]  /*19940*/  MOV R3, 0x1 ;  /* 0x0000000100037802 */ /* 0x000fe40000000f00 */
[----:B------:R-:W-:-:S02]  /*19950*/  MOV R2, 0x19970 ;  /* 0x0001997000027802 */ /* 0x000fc40000000f00 */
[----:B-123--:R-:W-:Y:S05]  /*19960*/  CALL.REL.NOINC `($__internal_6_$__cuda_sm70_shflsync_up_p) ;  /* 0x000005d000007944 */ /* 0x00efea0003c00000 */
[----:B------:R-:W-:Y:S05]  /*19970*/  BRA `(.L_x_372) ;  /* 0xffffdde000007947 */ /* 0x000fea000383ffff */
.L_x_321:
[----:B------:R-:W-:Y:S02]  /*19980*/  MOV R3, 0x2 ;  /* 0x0000000200037802 */ /* 0x000fe40000000f00 */
[----:B------:R-:W-:-:S02]  /*19990*/  MOV R2, 0x199b0 ;  /* 0x000199b000027802 */ /* 0x000fc40000000f00 */
[----:B-12---:R-:W-:Y:S05]  /*199a0*/  CALL.REL.NOINC `($__internal_6_$__cuda_sm70_shflsync_up_p) ;  /* 0x0000059000007944 */ /* 0x006fea0003c00000 */
[----:B------:R-:W-:Y:S02]  /*199b0*/  SEL R3, R4, RZ, P1 ;  /* 0x000000ff04037207 */ /* 0x000fe40000800000 */
[----:B------:R-:W-:-:S03]  /*199c0*/  MOV R2, 0x19a00 ;  /* 0x00019a0000027802 */ /* 0x000fc60000000f00 */
[----:B------:R-:W-:Y:S02]  /*199d0*/  IMAD.IADD R0, R0, 0x1, R3 ;  /* 0x0000000100007824 */ /* 0x000fe400078e0203 */
[----:B------:R-:W-:Y:S02]  /*199e0*/  IMAD.MOV.U32 R3, RZ, RZ, 0x4 ;  /* 0x00000004ff037424 */ /* 0x000fe400078e00ff */
        /* <DEDUP_REMOVED lines=19> */
.L_x_325:
[----:B------:R-:W-:Y:S02]  /*19b20*/  MOV R3, 0x1 ;  /* 0x0000000100037802 */ /* 0x000fe40000000f00 */
[----:B------:R-:W-:Y:S02]  /*19b30*/  MOV R2, 0x19b50 ;  /* 0x00019b5000027802 */ /* 0x000fe40000000f00 */
[----:B------:R-:W-:Y:S05]  /*19b40*/  CALL.REL.NOINC `($__internal_6_$__cuda_sm70_shflsync_up_p) ;  /* 0x000003f000007944 */ /* 0x000fea0003c00000 */
[----:B------:R-:W-:Y:S01]  /*19b50*/  MOV R2, R4 ;  /* 0x0000000400027202 */ /* 0x000fe20000000f00 */
[----:B------:R-:W-:Y:S05]  /*19b60*/  BRA `(.L_x_374) ;  /* 0xffffde5000007947 */ /* 0x000fea000383ffff */
.L_x_326:
[----:B------:R-:W-:Y:S02]  /*19b70*/  MOV R3, 0x2 ;  /* 0x0000000200037802 */ /* 0x000fe40000000f00 */
[----:B------:R-:W-:Y:S02]  /*19b80*/  MOV R2, 0x19ba0 ;  /* 0x00019ba000027802 */ /* 0x000fe40000000f00 */
        /* <DEDUP_REMOVED lines=24> */
.L_x_328:
[----:B------:R-:W-:Y:S02]  /*19d10*/  SEL R0, RZ, 0x1, P0 ;  /* 0x00000001ff007807 */ /* 0x000fe40000000000 */
[----:B------:R-:W-:Y:S02]  /*19d20*/  MOV R2, 0x19d40 ;  /* 0x00019d4000027802 */ /* 0x000fe40000000f00 */
[----:B---3--:R-:W-:Y:S05]  /*19d30*/  CALL.REL.NOINC `($__internal_7_$__cuda_sm70_votesync_ballot) ;  /* 0x0000026000007944 */ /* 0x008fea0003c00000 */
[----:B------:R-:W-:Y:S01]  /*19d40*/  MOV R10, R0 ;  /* 0x00000000000a7202 */ /* 0x000fe20000000f00 */
[----:B------:R-:W-:Y:S05]  /*19d50*/  BRA `(.L_x_376) ;  /* 0xffffddf000007947 */ /* 0x000fea000383ffff */
.L_x_329:
[----:B------:R-:W-:Y:S01]  /*19d60*/  IMAD.MOV.U32 R0, RZ, RZ, R7 ;  /* 0x000000ffff007224 */ /* 0x000fe200078e0007 */
[----:B--2---:R-:W-:Y:S01]  /*19d70*/  MOV R195, R6 ;  /* 0x0000000600c37202 */ /* 0x004fe20000000f00 */
[----:B------:R-:W-:Y:S01]  /*19d80*/  IMAD.MOV.U32 R3, RZ, RZ, 0x1f ;  /* 0x0000001fff037424 */ /* 0x000fe200078e00ff */
[----:B------:R-:W-:Y:S02]  /*19d90*/  MOV R2, 0x19db0 ;  /* 0x00019db000027802 */ /* 0x000fe40000000f00 */
[----:B-1-3--:R-:W-:Y:S05]  /*19da0*/  CALL.REL.NOINC `($__internal_5_$__cuda_sm70_shflsync_idx_p) ;  /* 0x0000014000007944 */ /* 0x00afea0003c00000 */
[----:B------:R-:W-:Y:S01]  /*19db0*/  IMAD.MOV.U32 R7, RZ, RZ, R0 ;  /* 0x000000ffff077224 */ /* 0x000fe200078e0000 */
[----:B------:R-:W-:Y:S01]  /*19dc0*/  MOV R195, R6 ;  /* 0x0000000600c37202 */ /* 0x000fe20000000f00 */
[----:B------:R-:W-:Y:S01]  /*19dd0*/  IMAD.MOV.U32 R0, RZ, RZ, R8 ;  /* 0x000000ffff007224 */ /* 0x000fe200078e0008 */
[----:B------:R-:W-:Y:S02]  /*19de0*/  MOV R3, 0x1f ;  /* 0x0000001f00037802 */ /* 0x000fe40000000f00 */
[----:B------:R-:W-:-:S02]  /*19df0*/  MOV R2, 0x19e10 ;  /* 0x00019e1000027802 */ /* 0x000fc40000000f00 */
[----:B------:R-:W-:Y:S05]  /*19e00*/  CALL.REL.NOINC `($__internal_5_$__cuda_sm70_shflsync_idx_p) ;  /* 0x000000e000007944 */ /* 0x000fea0003c00000 */
[----:B------:R-:W-:Y:S01]  /*19e10*/  MOV R5, R0 ;  /* 0x0000000000057202 */ /* 0x000fe20000000f00 */
[----:B------:R-:W-:Y:S05]  /*19e20*/  BRA `(.L_x_377) ;  /* 0xffffdd6000007947 */ /* 0x000fea000383ffff */
.L_x_332:
[----:B------:R-:W-:Y:S01]  /*19e30*/  IMAD.MOV.U32 R0, RZ, RZ, R4 ;  /* 0x000000ffff007224 */ /* 0x000fe200078e0004 */
[----:B------:R-:W-:-:S02]  /*19e40*/  MOV R3, 0x1f ;  /* 0x0000001f00037802 */ /* 0x000fc40000000f00 */
[----:B------:R-:W-:Y:S02]  /*19e50*/  MOV R2, 0x19e70 ;  /* 0x00019e7000027802 */ /* 0x000fe40000000f00 */
[----:B-1234-:R-:W-:Y:S05]  /*19e60*/  CALL.REL.NOINC `($__internal_5_$__cuda_sm70_shflsync_idx_p) ;  /* 0x0000008000007944 */ /* 0x01efea0003c00000 */
[----:B------:R-:W-:Y:S01]  /*19e70*/  MOV R13, R0 ;  /* 0x00000000000d7202 */ /* 0x000fe20000000f00 */
[----:B------:R-:W-:Y:S05]  /*19e80*/  BRA `(.L_x_331) ;  /* 0xffffdd6000007947 */ /* 0x000fea000383ffff */
        .weak           $__internal_4_$__cuda_sm70_shflsync_bfly_p
        .type           $__internal_4_$__cuda_sm70_shflsync_bfly_p,@function
        .size           $__internal_4_$__cuda_sm70_shflsync_bfly_p,($__internal_5_$__cuda_sm70_shflsync_idx_p - $__internal_4_$__cuda_sm70_shflsync_bfly_p)
$__internal_4_$__cuda_sm70_shflsync_bfly_p:
[----:B------:R-:W-:Y:S02]  /*19e90*/  MOV R149, 0xffffffff ;  /* 0xffffffff00957802 */ /* 0x000fe40000000f00 */
[----:B------:R-:W-:Y:S02]  /*19ea0*/  MOV R3, 0x1f ;  /* 0x0000001f00037802 */ /* 0x000fe40000000f00 */
[----:B------:R-:W-:Y:S04]  /*19eb0*/  WARPSYNC R149 ;  /* 0x0000009500007348 */ /* 0x000fe80003800000 */
[----:B------:R1:W2:Y:S02]  /*19ec0*/  SHFL.BFLY PT, R0, R100, R0, R3 ;  /* 0x0c00000064007389 */ /* 0x0002a400000e0003 */
[----:B-1----:R-:W-:-:S04]  /*19ed0*/  MOV R3, 0x0 ;  /* 0x0000000000037802 */ /* 0x002fc80000000f00 */
[----:B--2---:R-:W-:Y:S05]  /*19ee0*/  RET.REL.NODEC R2 `(_ZN7cutlass13device_kernelIN5flash19enable_sm80_to_sm89INS1_16FlashAttnFwdSm80INS1_25CollectiveMainloopFwdSm80ILi8ELi1ELb0EN4cute5tupleIJNS5_1CILi128EEENS7_ILi64EEENS7_ILi192EEEEEELi192ENS_6half_tEfNS_4arch4Sm80ELb0ELb0ELb0ELb1ELb1ELb1ELb1ELb1EEENS1_21CollectiveEpilogueFwdINS6_IJS8_SA_S9_EEENS6_IJNS7_ILi1EEESI_SI_EEESC_SE_Li256ELb1ELb1ELb1ELb0EEENS1_36VarlenDynamicPersistentTileSchedulerILi128ELi64ELi256ELi256ELb1ELb1ELb0ELb0ELb1ELb1EEEEEEEEEvNT_6ParamsE) ;  /* 0xfffe611002007950 */ /* 0x004fea0003c3ffff */
        .weak           $__internal_5_$__cuda_sm70_shflsync_idx_p
        .type           $__internal_5_$__cuda_sm70_shflsync_idx_p,@function
        .size           $__internal_5_$__cuda_sm70_shflsync_idx_p,($__internal_6_$__cuda_sm70_shflsync_up_p - $__internal_5_$__cuda_sm70_shflsync_idx_p)
$__internal_5_$__cuda_sm70_shflsync_idx_p:
[----:B------:R-:W-:-:S04]  /*19ef0*/  MOV R198, 0xffffffff ;  /* 0xffffffff00c67802 */ /* 0x000fc80000000f00 */
[----:B------:R-:W-:Y:S04]  /*19f00*/  WARPSYNC R198 ;  /* 0x000000c600007348 */ /* 0x000fe80003800000 */
[----:B------:R1:W2:Y:S02]  /*19f10*/  SHFL.IDX PT, R0, R0, R195, R3 ;  /* 0x000000c300007389 */ /* 0x0002a400000e0003 */
[----:B-1----:R-:W-:-:S04]  /*19f20*/  MOV R3, 0x0 ;  /* 0x0000000000037802 */ /* 0x002fc80000000f00 */
[----:B--2---:R-:W-:Y:S05]  /*19f30*/  RET.REL.NODEC R2 `(_ZN7cutlass13device_kernelIN5flash19enable_sm80_to_sm89INS1_16FlashAttnFwdSm80INS1_25CollectiveMainloopFwdSm80ILi8ELi1ELb0EN4cute5tupleIJNS5_1CILi128EEENS7_ILi64EEENS7_ILi192EEEEEELi192ENS_6half_tEfNS_4arch4Sm80ELb0ELb0ELb0ELb1ELb1ELb1ELb1ELb1EEENS1_21CollectiveEpilogueFwdINS6_IJS8_SA_S9_EEENS6_IJNS7_ILi1EEESI_SI_EEESC_SE_Li256ELb1ELb1ELb1ELb0EEENS1_36VarlenDynamicPersistentTileSchedulerILi128ELi64ELi256ELi256ELb1ELb1ELb0ELb0ELb1ELb1EEEEEEEEEvNT_6ParamsE) ;  /* 0xfffe60c002007950 */ /* 0x004fea0003c3ffff */
        .weak           $__internal_6_$__cuda_sm70_shflsync_up_p
        .type           $__internal_6_$__cuda_sm70_shflsync_up_p,@function
        .size           $__internal_6_$__cuda_sm70_shflsync_up_p,($__internal_7_$__cuda_sm70_votesync_ballot - $__internal_6_$__cuda_sm70_shflsync_up_p)
$__internal_6_$__cuda_sm70_shflsync_up_p:
[----:B------:R-:W-:Y:S02]  /*19f40*/  MOV R4, RZ ;  /* 0x000000ff00047202 */ /* 0x000fe40000000f00 */
[----:B------:R-:W-:-:S04]  /*19f50*/  MOV R10, 0xffffffff ;  /* 0xffffffff000a7802 */ /* 0x000fc80000000f00 */
[----:B------:R-:W-:Y:S04]  /*19f60*/  WARPSYNC R10 ;  /* 0x0000000a00007348 */ /* 0x000fe80003800000 */
[----:B------:R1:W2:Y:S02]  /*19f70*/  SHFL.UP PT, R4, R0, R3, R4 ;  /* 0x0400000300047389 */ /* 0x0002a400000e0004 */
[----:B-1----:R-:W-:-:S04]  /*19f80*/  MOV R3, 0x0 ;  /* 0x0000000000037802 */ /* 0x002fc80000000f00 */
[----:B--2---:R-:W-:Y:S05]  /*19f90*/  RET.REL.NODEC R2 `(_ZN7cutlass13device_kernelIN5flash19enable_sm80_to_sm89INS1_16FlashAttnFwdSm80INS1_25CollectiveMainloopFwdSm80ILi8ELi1ELb0EN4cute5tupleIJNS5_1CILi128EEENS7_ILi64EEENS7_ILi192EEEEEELi192ENS_6half_tEfNS_4arch4Sm80ELb0ELb0ELb0ELb1ELb1ELb1ELb1ELb1EEENS1_21CollectiveEpilogueFwdINS6_IJS8_SA_S9_EEENS6_IJNS7_ILi1EEESI_SI_EEESC_SE_Li256ELb1ELb1ELb1ELb0EEENS1_36VarlenDynamicPersistentTileSchedulerILi128ELi64ELi256ELi256ELb1ELb1ELb0ELb0ELb1ELb1EEEEEEEEEvNT_6ParamsE) ;  /* 0xfffe606002007950 */ /* 0x004fea0003c3ffff */
        .weak           $__internal_7_$__cuda_sm70_votesync_ballot
        .type           $__internal_7_$__cuda_sm70_votesync_ballot,@function
        .size           $__internal_7_$__cuda_sm70_votesync_ballot,(.L_x_3091 - $__internal_7_$__cuda_sm70_votesync_ballot)
$__internal_7_$__cuda_sm70_votesync_ballot:
[----:B------:R-:W-:Y:S01]  /*19fa0*/  ISETP.NE.U32.AND P0, PT, R0, 0x1, PT ;  /* 0x000000010000780c */ /* 0x000fe20003f05070 */
[----:B------:R-:W-:-:S04]  /*19fb0*/  IMAD.MOV.U32 R3, RZ, RZ, -0x1 ;  /* 0xffffffffff037424 */ /* 0x000fc800078e00ff */
[----:B------:R-:W-:Y:S08]  /*19fc0*/  WARPSYNC R3 ;  /* 0x0000000300007348 */ /* 0x000ff00003800000 */
[----:B------:R-:W-:-:S04]  /*19fd0*/  VOTE.ANY R0, PT, !P0 ;  /* 0x0000000000007806 */ /* 0x000fc800040e0100 */
[----:B------:R-:W-:Y:S01]  /*19fe0*/  LOP3.LUT R0, R0, R3, RZ, 0xc0, !PT ;  /* 0x0000000300007212 */ /* 0x000fe200078ec0ff */
[----:B------:R-:W-:-:S04]  /*19ff0*/  IMAD.MOV.U32 R3, RZ, RZ, 0x0 ;  /* 0x00000000ff037424 */ /* 0x000fc800078e00ff */
[----:B------:R-:W-:Y:S05]  /*1a000*/  RET.REL.NODEC R2 `(_ZN7cutlass13device_kernelIN5flash19enable_sm80_to_sm89INS1_16FlashAttnFwdSm80INS1_25CollectiveMainloopFwdSm80ILi8ELi1ELb0EN4cute5tupleIJNS5_1CILi128EEENS7_ILi64EEENS7_ILi192EEEEEELi192ENS_6half_tEfNS_4arch4Sm80ELb0ELb0ELb0ELb1ELb1ELb1ELb1ELb1EEENS1_21CollectiveEpilogueFwdINS6_IJS8_SA_S9_EEENS6_IJNS7_ILi1EEESI_SI_EEESC_SE_Li256ELb1ELb1ELb1ELb0EEENS1_36VarlenDynamicPersistentTileSchedulerILi128ELi64ELi256ELi256ELb1ELb1ELb0ELb0ELb1ELb1EEEEEEEEEvNT_6ParamsE) ;  /* 0xfffe5ff002007950 */ /* 0x000fea0003c3ffff */
.L_x_378:
        /* <DEDUP_REMOVED lines=15> */
.L_x_3091:


//--------------------- .text._ZN7cutlass13device_kernelIN5flash19enable_sm80_to_sm89INS1_16FlashAttnFwdSm80INS1_25CollectiveMainloopFwdSm80ILi8ELi1ELb0EN4cute5tupleIJNS5_1CILi128EEENS7_ILi64EEENS7_ILi192EEEEEELi192ENS_6half_tEfNS_4arch4Sm80ELb0ELb1ELb0ELb0ELb1ELb0ELb1ELb1EEENS1_21CollectiveEpilogueFwdINS6_IJS8_SA_S9_EEENS6_IJNS7_ILi1EEESI_SI_EEESC_SE_Li256ELb0ELb1ELb1ELb0EEENS1_19SingleTileSchedulerILb0ELb1ELb1ELi128EEEEEEEEEvNT_6ParamsE --------------------------
	.section	.text._ZN7cutlass13device_kernelIN5flash19enable_sm80_to_sm89INS1_16FlashAttnFwdSm80INS1_25CollectiveMainloopFwdSm80ILi8ELi1ELb0EN4cute5tupleIJNS5_1CILi128EEENS7_ILi64EEENS7_ILi192EEEEEELi192ENS_6half_tEfNS_4arch4Sm80ELb0ELb1ELb0ELb0ELb1ELb0ELb1ELb1EEENS1_21CollectiveEpilogueFwdINS6_IJS8_SA_S9_EEENS6_IJNS7_ILi1EEESI_SI_EEESC_SE_Li256ELb0ELb1ELb1ELb0EEENS1_19SingleTileSchedulerILb0ELb1ELb1ELi128EEEEEEEEEvNT_6ParamsE,"ax",@progbits
	.sectioninfo	@"SHI_REGISTERS=235"
	.align	128
.text._ZN7cutlass13device_kernelIN5flash19enable_sm80_to_sm89INS1_16FlashAttnFwdSm80INS1_25CollectiveMainloopFwdSm80ILi8ELi1ELb0EN4cute5tupleIJNS5_1CILi128EEENS7_ILi64EEENS7_ILi192EEEEEELi192ENS_6half_tEfNS_4arch4Sm80ELb0ELb1ELb0ELb0ELb1ELb0ELb1ELb1EEENS1_21CollectiveEpilogueFwdINS6_IJS8_SA_S9_EEENS6_IJNS7_ILi1EEESI_SI_EEESC_SE_Li256ELb0ELb1ELb1ELb0EEENS1_19SingleTileSchedulerILb0ELb1ELb1ELi128EEEEEEEEEvNT_6ParamsE:
        .type           _ZN7cutlass13device_kernelIN5flash19enable_sm80_to_sm89INS1_16FlashAttnFwdSm80INS1_25CollectiveMainloopFwdSm80ILi8ELi1ELb0EN4cute5tupleIJNS5_1CILi128EEENS7_ILi64EEENS7_ILi192EEEEEELi192ENS_6half_tEfNS_4arch4Sm80ELb0ELb1ELb0ELb0ELb1ELb0ELb1ELb1EEENS1_21CollectiveEpilogueFwdINS6_IJS8_SA_S9_EEENS6_IJNS7_ILi1EEESI_SI_EEESC_SE_Li256ELb0ELb1ELb1ELb0EEENS1_19SingleTileSchedulerILb0ELb1ELb1ELi128EEEEEEEEEvNT_6ParamsE,@function
        .size           _ZN7cutlass13device_kernelIN5flash19enable_sm80_to_sm89INS1_16FlashAttnFwdSm80INS1_25CollectiveMainloopFwdSm80ILi8ELi1ELb0EN4cute5tupleIJNS5_1CILi128EEENS7_ILi64EEENS7_ILi192EEEEEELi192ENS_6half_tEfNS_4arch4Sm80ELb0ELb1ELb0ELb0ELb1ELb0ELb1ELb1EEENS1_21CollectiveEpilogueFwdINS6_IJS8_SA_S9_EEENS6_IJNS7_ILi1EEESI_SI_EEESC_SE_Li256ELb0ELb1ELb1ELb0EEENS1_19SingleTileSchedulerILb0ELb1ELb1ELi128EEEEEEEEEvNT_6ParamsE,(.L_x_3096 - _ZN7cutlass13device_kernelIN5flash19enable_sm80_to_sm89INS1_16FlashAttnFwdSm80INS1_25CollectiveMainloopFwdSm80ILi8ELi1ELb0EN4cute5tupleIJNS5_1CILi128EEENS7_ILi64EEENS7_ILi192EEEEEELi192ENS_6half_tEfNS_4arch4Sm80ELb0ELb1ELb0ELb0ELb1ELb0ELb1ELb1EEENS1_21CollectiveEpilogueFwdINS6_IJS8_SA_S9_EEENS6_IJNS7_ILi1EEESI_SI_EEESC_SE_Li256ELb0ELb1ELb1ELb0EEENS1_19SingleTileSchedulerILb0ELb1ELb1ELi128EEEEEEEEEvNT_6ParamsE)
        .other          _ZN7cutlass13device_kernelIN5flash19enable_sm80_to_sm89INS1_16FlashAttnFwdSm80INS1_25CollectiveMainloopFwdSm80ILi8ELi1ELb0EN4cute5tupleIJNS5_1CILi128EEENS7_ILi64EEENS7_ILi192EEEEEELi192ENS_6half_tEfNS_4arch4Sm80ELb0ELb1ELb0ELb0ELb1ELb0ELb1ELb1EEENS1_21CollectiveEpilogueFwdINS6_IJS8_SA_S9_EEENS6_IJNS7_ILi1EEESI_SI_EEESC_SE_Li256ELb0ELb1ELb1ELb0EEENS1_19SingleTileSchedulerILb0ELb1ELb1ELi128EEEEEEEEEvNT_6ParamsE,@"STO_CUDA_ENTRY STV_DEFAULT"
_ZN7cutlass13device_kernelIN5flash19enable_sm80_to_sm89INS1_16FlashAttnFwdSm80INS1_25CollectiveMainloopFwdSm80ILi8ELi1ELb0EN4cute5tupleIJNS5_1CILi128EEENS7_ILi64EEENS7_ILi192EEEEEELi192ENS_6half_tEfNS_4arch4Sm80ELb0ELb1ELb0ELb0ELb1ELb0ELb1ELb1EEENS1_21CollectiveEpilogueFwdINS6_IJS8_SA_S9_EEENS6_IJNS7_ILi1EEESI_SI_EEESC_SE_Li256ELb0ELb1ELb1ELb0EEENS1_19SingleTileSchedulerILb0ELb1ELb1ELi128EEEEEEEEEvNT_6ParamsE:
        /* <DEDUP_REMOVED lines=17> */
.L_x_379:
[----:B------:R-:W-:Y:S02]  /*0110*/  ULDC.64 UR4, c[0x0][0x550] ;  /* 0x0001540000047ab9 */ /* 0x000fe40000000a00 */
[----:B------:R-:W-:Y:S02]  /*0120*/  UISETP.NE.AND UP0, UPT, UR4, 0x1, UPT ;  /* 0x000000010400788c */ /* 0x000fe4000bf05270 */
[----:B------:R-:W-:-:S02]  /*0130*/  UIMAD.WIDE.U32 UR8, UR7, UR5, URZ ;  /* 0x00000005070872a5 */ /* 0x000fc4000f8e003f */
[----:B------:R-:W-:Y:S02]  /*0140*/  ULDC UR4, c[0x0][0x558] ;  /* 0x0001560000047ab9 */ /* 0x000fe40000000800 */
[----:B------:R-:W-:-:S05]  /*0150*/  UMOV UR13, UR7 ;  /* 0x00000007000d7c82 */ /* 0x000fca0008000000 */
[----:B------:R-:W-:-:S03]  /*0160*/  @UP0 USHF.R.U32.HI UR13, URZ, UR4, UR9 ;  /* 0x000000043f0d0299 */ /* 0x000fc60008011609 */
.L_x_380:
        /* <DEDUP_REMOVED lines=16> */
[----:B------:R-:W1:Y:S01]  /*0270*/  S2UR UR24, SR_CTAID.X ;  /* 0x00000000001879c3 */ /* 0x000e620000002500 */
[----:B------:R-:W-:Y:S02]  /*0280*/  ULDC UR4, c[0x0][0x2c4] ;  /* 0x0000b10000047ab9 */ /* 0x000fe40000000800 */
[----:B------:R-:W-:Y:S02]  /*0290*/  UISETP.NE.AND UP1, UPT, UR4, 0x1, UPT ;  /* 0x000000010400788c */ /* 0x000fe4000bf25270 */
[----:B------:R-:W-:Y:S02]  /*02a0*/  UMOV UR12, URZ ;  /* 0x0000003f000c7c82 */ /* 0x000fe40008000000 */
[----:B------:R-:W-:Y:S02]  /*02b0*/  ULDC.64 UR4, c[0x0][0x2c8] ;  /* 0x0000b20000047ab9 */ /* 0x000fe40000000a00 */
[----:B-1----:R-:W-:-:S05]  /*02c0*/  USHF.L.U32 UR24, UR24, 0x7, URZ ;  /* 0x0000000718187899 */ /* 0x002fca000800063f */
[----:B------:R-:W-:Y:S02]  /*02d0*/  @UP1 UIADD3 UR10, UR24, 0x7f, URZ ;  /* 0x0000007f180a1890 */ /* 0x000fe4000fffe03f */
[----:B------:R-:W-:Y:S02]  /*02e0*/  UIADD3 UR8, UR24, 0x7f, URZ ;  /* 0x0000007f18087890 */ /* 0x000fe4000fffe03f */
[----:B------:R-:W-:-:S03]  /*02f0*/  UIMAD.WIDE.U32 UR10, UR10, UR4, URZ ;  /* 0x000000040a0a72a5 */ /* 0x000fc6000f8e003f */
[----:B------:R-:W-:-:S04]  /*0300*/  ULDC UR4, c[0x0][0x2ac] ;  /* 0x0000ab0000047ab9 */ /* 0x000fc80000000800 */
[----:B------:R-:W-:Y:S02]  /*0310*/  @UP1 UMOV UR9, UR11 ;  /* 0x0000000b00091c82 */ /* 0x000fe40008000000 */
[----:B------:R-:W-:Y:S02]  /*0320*/  ULDC UR10, c[0x0][0x1d0] ;  /* 0x00007400000a7ab9 */ /* 0x000fe40000000800 */
[----:B------:R-:W-:Y:S02]  /*0330*/  @UP1 USHF.R.U32.HI UR8, URZ, UR5, UR9 ;  /* 0x000000053f081299 */ /* 0x000fe40008011609 */
[----:B------:R-:W-:Y:S02]  /*0340*/  UIMAD UR10, UR4, UR10, URZ ;  /* 0x0000000a040a72a4 */ /* 0x000fe4000f8e023f */
[----:B------:R-:W-:Y:S02]  /*0350*/  UMOV UR9, 0x1 ;  /* 0x0000000100097882 */ /* 0x000fe40000000000 */
[----:B------:R-:W-:-:S02]  /*0360*/  ULDC.64 UR4, c[0x0][0x328] ;  /* 0x0000ca0000047ab9 */ /* 0x000fc40000000a00 */
[----:B------:R-:W-:Y:S02]  /*0370*/  UISETP.LE.AND UP0, UPT, UR9, UR5, UPT ;  /* 0x000000050900728c */ /* 0x000fe4000bf03270 */
[----:B------:R-:W-:Y:S02]  /*0380*/  ULDC UR11, c[0x0][0x168] ;  /* 0x00005a00000b7ab9 */ /* 0x000fe40000000800 */
[----:B------:R-:W-:-:S04]  /*0390*/  UIADD3 UR11, UR10, -UR11, UR9 ;  /* 0x8000000b0a0b7290 */ /* 0x000fc8000fffe009 */
[----:B------:R-:W-:-:S04]  /*03a0*/  UIADD3 UR5, UR11, UR8, URZ ;  /* 0x000000080b057290 */ /* 0x000fc8000fffe03f */
[----:B------:R-:W-:Y:S01]  /*03b0*/  UIADD3 UR8, UR5, UR4, URZ ;  /* 0x0000000405087290 */ /* 0x000fe2000fffe03f */
[----:B--2---:R1:W2:Y:S01]  /*03c0*/  @P0 R2UR UR12, R2 ;  /* 0x00000000020c03c2 */ /* 0x0042a200000e0000 */
[----:B------:R-:W-:-:S13]  /*03d0*/  PLOP3.LUT P0, PT, PT, PT, UP0, 0x40, 0x0 ;  /* 0x000000000000781c */ /* 0x000fda0003f0e808 */
[----:B------:R-:W-:Y:S05]  /*03e0*/  @P0 BRA `(.L_x_381) ;  /* 0x0000016000000947 */ /* 0x000fea0003800000 */
[----:B------:R-:W-:Y:S01]  /*03f0*/  ISETP.LT.AND P0, PT, RZ, UR5, PT ;  /* 0x00000005ff007c0c */ /* 0x000fe2000bf01270 */
[----:B------:R-:W-:-:S12]  /*0400*/  UIADD3 UR11, UR5, -0x1, URZ ;  /* 0xffffffff050b7890 */ /* 0x000fd8000fffe03f */
[----:B------:R-:W-:Y:S05]  /*0410*/  @P0 BRA `(.L_x_382) ;  /* 0x0000009000000947 */ /* 0x000fea0003800000 */
[----:B------:R-:W-:Y:S02]  /*0420*/  ULDC UR4, c[0x0][0x32c] ;  /* 0x0000cb0000047ab9 */ /* 0x000fe40000000800 */
[----:B------:R-:W-:Y:S02]  /*0430*/  UISETP.NE.AND UP2, UPT, UR9, UR4, UPT ;  /* 0x000000040900728c */ /* 0x000fe4000bf45270 */
[----:B------:R-:W-:-:S03]  /*0440*/  UIADD3 UR11, -UR5, URZ, URZ ;  /* 0x0000003f050b7290 */ /* 0x000fc6000fffe13f */
[----:B------:R-:W-:Y:S02]  /*0450*/  ULDC.64 UR4, c[0x0][0x330] ;  /* 0x0000cc0000047ab9 */ /* 0x000fe40000000a00 */
[----:B------:R-:W-:-:S07]  /*0460*/  UIMAD.WIDE.U32 UR14, UR11, UR4, URZ ;  /* 0x000000040b0e72a5 */ /* 0x000fce000f8e003f */
[----:B------:R-:W-:Y:S02]  /*0470*/  @UP2 UMOV UR9, UR15 ;  /* 0x0000000f00092c82 */ /* 0x000fe40008000000 */
[----:B------:R-:W-:-:S04]  /*0480*/  @UP2 USHF.R.U32.HI UR11, URZ, UR5, UR9 ;  /* 0x000000053f0b2299 */ /* 0x000fc80008011609 */
[----:B------:R-:W-:Y:S01]  /*0490*/  ULOP3.LUT UR11, URZ, UR11, URZ, 0x33, !UPT ;  /* 0x0000000b3f0b7292 */ /* 0x000fe2000f8e333f */
[----:B------:R-:W-:Y:S05]  /*04a0*/  BRA `(.L_x_383) ;  /* 0x0000006000007947 */ /* 0x000fea0003800000 */
.L_x_382:
[----:B------:R-:W-:Y:S02]  /*04b0*/  ULDC UR4, c[0x0][0x32c] ;  /* 0x0000cb0000047ab9 */ /* 0x000fe40000000800 */
[----:B------:R-:W-:-:S03]  /*04c0*/  UISETP.NE.AND UP2, UPT, UR9, UR4, UPT ;  /* 0x000000040900728c */ /* 0x000fc6000bf45270 */
[----:B------:R-:W-:Y:S02]  /*04d0*/  ULDC.64 UR4, c[0x0][0x330] ;  /* 0x0000cc0000047ab9 */ /* 0x000fe40000000a00 */
[----:B------:R-:W-:-:S07]  /*04e0*/  UIMAD.WIDE.U32 UR14, UR11, UR4, URZ ;  /* 0x000000040b0e72a5 */ /* 0x000fce000f8e003f */
[----:B------:R-:W-:Y:S02]  /*04f0*/  @UP2 UMOV UR9, UR15 ;  /* 0x0000000f00092c82 */ /* 0x000fe40008000000 */
[----:B------:R-:W-:Y:S02]  /*0500*/  @UP2 USHF.R.U32.HI UR11, URZ, UR5, UR9 ;  /* 0x000000053f0b2299 */ /* 0x000fe40008011609 */
.L_x_383:
[----:B------:R-:W-:Y:S02]  /*0510*/  ULDC UR4, c[0x0][0x32c] ;  /* 0x0000cb0000047ab9 */ /* 0x000fe40000000800 */
[----:B------:R-:W-:-:S04]  /*0520*/  UIMAD UR4, UR11, UR4, UR4 ;  /* 0x000000040b0472a4 */ /* 0x000fc8000f8e0204 */
[----:B------:R-:W-:-:S04]  /*0530*/  UISETP.LT.AND UP2, UPT, UR8, UR4, UPT ;  /* 0x000000040800728c */ /* 0x000fc8000bf41270 */
[----:B------:R-:W-:Y:S02]  /*0540*/  USEL UR8, UR8, UR4, UP2 ;  /* 0x0000000408087287 */ /* 0x000fe40009000000 */
.L_x_381:
[----:B------:R-:W-:Y:S01]  /*0550*/  UIADD3 UR9, UR10, 0x3f, URZ ;  /* 0x0000003f0a097890 */ /* 0x000fe2000fffe03f */
[----:B------:R-:W-:Y:S01]  /*0560*/  PLOP3.LUT P0, PT, PT, PT, UP0, 0x40, 0x0 ;  /* 0x000000000000781c */ /* 0x000fe20003f0e808 */
[----:B------:R-:W-:Y:S02]  /*0570*/  UIADD3 UR11, UR8, 0x3f, URZ ;  /* 0x0000003f080b7890 */ /* 0x000fe4000fffe03f */
[----:B------:R-:W-:Y:S02]  /*0580*/  ULDC.64 UR4, c[0x0][0x2c8] ;  /* 0x0000b20000047ab9 */ /* 0x000fe40000000a00 */
[----:B------:R-:W-:Y:S02]  /*0590*/  UIMAD.WIDE.U32 UR16, UR24, UR4, URZ ;  /* 0x00000004181072a5 */ /* 0x000fe4000f8e003f */
[----:B------:R-:W-:Y:S02]  /*05a0*/  USHF.R.S32.HI UR14, URZ, 0x1f, UR9 ;  /* 0x0000001f3f0e7899 */ /* 0x000fe40008011409 */
[----:B------:R-:W-:-:S02]  /*05b0*/  USHF.R.S32.HI UR8, URZ, 0x1f, UR11 ;  /* 0x0000001f3f087899 */ /* 0x000fc4000801140b */
[----:B------:R-:W-:Y:S02]  /*05c0*/  UMOV UR4, UR24 ;  /* 0x0000001800047c82 */ /* 0x000fe40008000000 */
[----:B------:R-:W-:Y:S02]  /*05d0*/  @UP1 USHF.R.U32.HI UR4, URZ, UR5, UR17 ;  /* 0x000000053f041299 */ /* 0x000fe40008011611 */
[----:B------:R-:W-:Y:S02]  /*05e0*/  ULEA.HI UR5, UR14, UR9, URZ, 0x6 ;  /* 0x000000090e057291 */ /* 0x000fe4000f8f303f */
[----:B------:R-:W-:Y:S02]  /*05f0*/  ULEA.HI UR20, UR8, UR11, URZ, 0x6 ;  /* 0x0000000b08147291 */ /* 0x000fe4000f8f303f */
[----:B------:R-:W-:Y:S02]  /*0600*/  ULDC UR21, c[0x0][0x168] ;  /* 0x00005a0000157ab9 */ /* 0x000fe40000000800 */
[----:B------:R-:W-:-:S02]  /*0610*/  USHF.R.S32.HI UR5, URZ, 0x6, UR5 ;  /* 0x000000063f057899 */ /* 0x000fc40008011405 */
[----:B------:R-:W-:Y:S02]  /*0620*/  USHF.R.S32.HI UR20, URZ, 0x6, UR20 ;  /* 0x000000063f147899 */ /* 0x000fe40008011414 */
[----:B------:R-:W-:Y:S02]  /*0630*/  UIADD3 UR21, UR10, -UR21, URZ ;  /* 0x800000150a157290 */ /* 0x000fe4000fffe03f */
[----:B------:R-:W-:Y:S02]  /*0640*/  UISETP.LT.AND UP2, UPT, UR5, UR20, UPT ;  /* 0x000000140500728c */ /* 0x000fe4000bf41270 */
[----:B------:R-:W-:Y:S02]  /*0650*/  UIADD3 UR4, UR21, UR4, URZ ;  /* 0x0000000415047290 */ /* 0x000fe4000fffe03f */
[----:B------:R-:W-:Y:S02]  /*0660*/  ULDC UR8, c[0x0][0x324] ;  /* 0x0000c90000087ab9 */ /* 0x000fe40000000800 */
[----:B------:R-:W-:-:S02]  /*0670*/  USEL UR20, UR5, UR20, UP2 ;  /* 0x0000001405147287 */ /* 0x000fc40009000000 */
[----:B------:R-:W-:Y:S01]  /*0680*/  UIADD3 UR8, UR4, -UR8, URZ ;  /* 0x8000000804087290 */ /* 0x000fe2000fffe03f */
[----:B------:R-:W-:Y:S05]  /*0690*/  @P0 BRA `(.L_x_384) ;  /* 0x0000017000000947 */ /* 0x000fea0003800000 */
[----:B------:R-:W-:Y:S02]  /*06a0*/  UMOV UR9, UR4 ;  /* 0x0000000400097c82 */ /* 0x000fe40008000000 */
[----:B------:R-:W-:-:S06]  /*06b0*/  UISETP.GT.AND UP2, UPT, UR9, -0x1, UPT ;  /* 0xffffffff0900788c */ /* 0x000fcc000bf44270 */
[----:B------:R-:W-:-:S13]  /*06c0*/  PLOP3.LUT P0, PT, PT, PT, UP2, 0x80, 0x0 ;  /* 0x000000000000781c */ /* 0x000fda0003f0f028 */
[----:B------:R-:W-:Y:S05]  /*06d0*/  @P0 BRA `(.L_x_385) ;  /* 0x0000009000000947 */ /* 0x000fea0003800000 */
[----:B------:R-:W-:Y:S02]  /*06e0*/  ULDC UR4, c[0x0][0x32c] ;  /* 0x0000cb0000047ab9 */ /* 0x000fe40000000800 */
[----:B------:R-:W-:Y:S02]  /*06f0*/  UISETP.NE.AND UP2, UPT, UR4, 0x1, UPT ;  /* 0x000000010400788c */ /* 0x000fe4000bf45270 */
[----:B------:R-:W-:Y:S02]  /*0700*/  ULOP3.LUT UR9, URZ, UR9, URZ, 0x33, !UPT ;  /* 0x000000093f097292 */ /* 0x000fe4000f8e333f */
[----:B------:R-:W-:Y:S02]  /*0710*/  ULDC.64 UR4, c[0x0][0x330] ;  /* 0x0000cc0000047ab9 */ /* 0x000fe40000000a00 */
[----:B------:R-:W-:-:S07]  /*0720*/  UIMAD.WIDE.U32 UR14, UR9, UR4, URZ ;  /* 0x00000004090e72a5 */ /* 0x000fce000f8e003f */
[----:B------:R-:W-:Y:S02]  /*0730*/  @UP2 UMOV UR11, UR15 ;  /* 0x0000000f000b2c82 */ /* 0x000fe40008000000 */
[----:B------:R-:W-:-:S04]  /*0740*/  @UP2 USHF.R.U32.HI UR9, URZ, UR5, UR11 ;  /* 0x000000053f092299 */ /* 0x000fc8000801160b */
[----:B------:R-:W-:Y:S01]  /*0750*/  ULOP3.LUT UR9, URZ, UR9, URZ, 0x33, !UPT ;  /* 0x000000093f097292 */ /* 0x000fe2000f8e333f */
[----:B------:R-:W-:Y:S05]  /*0760*/  BRA `(.L_x_386) ;  /* 0x0000006000007947 */ /* 0x000fea0003800000 */
.L_x_385:
[----:B------:R-:W-:Y:S02]  /*0770*/  ULDC UR4, c[0x0][0x32c] ;  /* 0x0000cb0000047ab9 */ /* 0x000fe40000000800 */
[----:B------:R-:W-:-:S03]  /*0780*/  UISETP.NE.AND UP2, UPT, UR4, 0x1, UPT ;  /* 0x000000010400788c */ /* 0x000fc6000bf45270 */
[----:B------:R-:W-:Y:S02]  /*0790*/  ULDC.64 UR4, c[0x0][0x330] ;  /* 0x0000cc0000047ab9 */ /* 0x000fe40000000a00 */
[----:B------:R-:W-:-:S07]  /*07a0*/  UIMAD.WIDE.U32 UR14, UR9, UR4, URZ ;  /* 0x00000004090e72a5 */ /* 0x000fce000f8e003f */
[----:B------:R-:W-:Y:S02]  /*07b0*/  @UP2 UMOV UR11, UR15 ;  /* 0x0000000f000b2c82 */ /* 0x000fe40008000000 */
[----:B------:R-:W-:Y:S02]  /*07c0*/  @UP2 USHF.R.U32.HI UR9, URZ, UR5, UR11 ;  /* 0x000000053f092299 */ /* 0x000fe4000801160b */
.L_x_386:
[----:B------:R-:W-:Y:S02]  /*07d0*/  ULDC UR4, c[0x0][0x32c] ;  /* 0x0000cb0000047ab9 */ /* 0x000fe40000000800 */
[----:B------:R-:W-:-:S04]  /*07e0*/  UIMAD UR4, UR9, UR4, URZ ;  /* 0x00000004090472a4 */ /* 0x000fc8000f8e023f */
[----:B------:R-:W-:-:S04]  /*07f0*/  UISETP.LT.AND UP2, UPT, UR8, UR4, UPT ;  /* 0x000000040800728c */ /* 0x000fc8000bf41270 */
[----:B------:R-:W-:-:S04]  /*0800*/  USEL UR8, UR8, UR4, !UP2 ;  /* 0x0000000408087287 */ /* 0x000fc8000d000000 */
.L_x_384:
[----:B------:R-:W-:Y:S02]  /*0810*/  USHF.R.S32.HI UR4, URZ, 0x1f, UR8 ;  /* 0x0000001f3f047899 */ /* 0x000fe40008011408 */
[----:B------:R-:W-:Y:S02]  /*0820*/  ULDC UR5, c[0x0][0x338] ;  /* 0x0000ce0000057ab9 */ /* 0x000fe40000000800 */
[----:B------:R-:W-:-:S04]  /*0830*/  ULEA.HI UR4, UR4, UR8, URZ, 0x6 ;  /* 0x0000000804047291 */ /* 0x000fc8000f8f303f */
[----:B------:R-:W-:Y:S02]  /*0840*/  USHF.R.S32.HI UR9, URZ, 0x6, UR4 ;  /* 0x000000063f097899 */ /* 0x000fe40008011404 */
[----:B------:R-:W-:Y:S02]  /*0850*/  USHF.R.U32.HI UR4, URZ, 0x10, UR7 ;  /* 0x000000103f047899 */ /* 0x000fe40008011607 */
[----:B------:R-:W-:Y:S02]  /*0860*/  UISETP.LT.AND UP2, UPT, URZ, UR9, UPT ;  /* 0x000000093f00728c */ /* 0x000fe4000bf41270 */
[----:B------:R-:W-:Y:S02]  /*0870*/  UISETP.NE.AND UP3, UPT, UR4, URZ, UPT ;  /* 0x0000003f0400728c */ /* 0x000fe4000bf65270 */
[----:B------:R-:W-:Y:S02]  /*0880*/  USEL UR9, URZ, UR9, !UP2 ;  /* 0x000000093f097287 */ /* 0x000fe4000d000000 */
[----:B------:R-:W-:-:S02]  /*0890*/  USEL UR5, UR4, UR5, UP3 ;  /* 0x0000000504057287 */ /* 0x000fc40009800000 */
[----:B------:R-:W-:Y:S02]  /*08a0*/  UISETP.GT.AND UP2, UPT, UR20, UR9, UPT ;  /* 0x000000091400728c */ /* 0x000fe4000bf44270 */
[----:B------:R-:W-:-:S04]  /*08b0*/  UMOV UR4, URZ ;  /* 0x0000003f00047c82 */ /* 0x000fc80008000000 */
[----:B------:R-:W-:-:S13]  /*08c0*/  PLOP3.LUT P0, PT, PT, PT, UP2, 0x80, 0x0 ;  /* 0x000000000000781c */ /* 0x000fda0003f0f028 */
[----:B------:R-:W-:Y:S05]  /*08d0*/  @!P0 BRA `(.L_x_387) ;  /* 0x0000021000008947 */ /* 0x000fea0003800000 */
[----:B------:R-:W-:Y:S01]  /*08e0*/  IMAD.U32 R0, RZ, RZ, UR5 ;  /* 0x00000005ff007e24 */ /* 0x000fe2000f8e00ff */
[----:B------:R-:W-:Y:S02]  /*08f0*/  UIADD3 UR15, UR5, -0x1, UR20 ;  /* 0xffffffff050f7890 */ /* 0x000fe4000fffe014 */
[----:B------:R-:W-:Y:S02]  /*0900*/  UMOV UR16, URZ ;  /* 0x0000003f00107c82 */ /* 0x000fe40008000000 */
[-C--:B-1----:R-:W-:Y:S01]  /*0910*/  IABS R2, R0.reuse ;  /* 0x0000000000027213 */ /* 0x082fe20000000000 */
[----:B------:R-:W-:Y:S01]  /*0920*/  UIADD3 UR15, -UR9, UR15, URZ ;  /* 0x0000000f090f7290 */ /* 0x000fe2000fffe13f */
[----:B------:R-:W-:Y:S02]  /*0930*/  IABS R0, R0 ;  /* 0x0000000000007213 */ /* 0x000fe40000000000 */
[----:B------:R1:W3:Y:S03]  /*0940*/  R2UR UR14, R2 ;  /* 0x00000000020e73c2 */ /* 0x0002e600000e0000 */
[----:B------:R-:W-:Y:S01]  /*0950*/  IMAD.U32 R4, RZ, RZ, UR15 ;  /* 0x0000000fff047e24 */ /* 0x000fe2000f8e00ff */
[----:B------:R-:W-:Y:S01]  /*0960*/  ULOP3.LUT UR15, UR15, UR5, URZ, 0x3c, !UPT ;  /* 0x000000050f0f7292 */ /* 0x000fe2000f8e3c3f */
[----:B------:R-:W-:-:S04]  /*0970*/  IMAD.MOV R0, RZ, RZ, -R0 ;  /* 0x000000ffff007224 */ /* 0x000fc800078e0a00 */
[----:B------:R-:W4:Y:S01]  /*0980*/  R2UR UR8, R0 ;  /* 0x00000000000873c2 */ /* 0x000f2200000e0000 */
[----:B-1----:R-:W-:Y:S01]  /*0990*/  IABS R2, R4 ;  /* 0x0000000400027213 */ /* 0x002fe20000000000 */
[----:B---3--:R-:W1:Y:S06]  /*09a0*/  I2F.RP R5, UR14 ;  /* 0x0000000e00057d06 */ /* 0x008e6c0008209400 */
[----:B------:R-:W3:Y:S02]  /*09b0*/  R2UR UR11, R2 ;  /* 0x00000000020b73c2 */ /* 0x000ee400000e0000 */
[----:B-1----:R-:W1:Y:S02]  /*09c0*/  MUFU.RCP R3, R5 ;  /* 0x0000000500037308 */ /* 0x002e640000001000 */
[----:B-1----:R-:W-:-:S06]  /*09d0*/  IADD3 R3, R3, 0xffffffe, RZ ;  /* 0x0ffffffe03037810 */ /* 0x002fcc0007ffe0ff */
[----:B------:R-:W1:Y:S02]  /*09e0*/  F2I.FTZ.U32.TRUNC.NTZ R3, R3 ;  /* 0x0000000300037305 */ /* 0x000e64000021f000 */
[----:B-1----:R-:W1:Y:S02]  /*09f0*/  R2UR UR17, R3 ;  /* 0x00000000031173c2 */ /* 0x002e6400000e0000 */
[----:B-1----:R-:W-:-:S04]  /*0a00*/  UIADD3 UR4, URZ, -UR17, URZ ;  /* 0x800000113f047290 */ /* 0x002fc8000fffe03f */
[----:B------:R-:W-:-:S04]  /*0a10*/  UIMAD UR4, UR4, UR14, URZ ;  /* 0x0000000e040472a4 */ /* 0x000fc8000f8e023f */
[----:B------:R-:W-:-:S04]  /*0a20*/  UIMAD.WIDE.U32 UR16, UR17, UR4, UR16 ;  /* 0x00000004111072a5 */ /* 0x000fc8000f8e0010 */
[----:B---3--:R-:W-:-:S04]  /*0a30*/  UIMAD.WIDE.U32 UR16, UR17, UR11, URZ ;  /* 0x0000000b111072a5 */ /* 0x008fc8000f8e003f */
[----:B----4-:R-:W-:-:S04]  /*0a40*/  UIMAD UR8, UR17, UR8, UR11 ;  /* 0x00000008110872a4 */ /* 0x010fc8000f8e020b */
[----:B------:R-:W-:-:S11]  /*0a50*/  UISETP.GT.U32.AND UP2, UPT, UR14, UR8, UPT ;  /* 0x000000080e00728c */ /* 0x000fd6000bf44070 */
[----:B------:R-:W-:Y:S02]  /*0a60*/  @!UP2 UIADD3 UR8, UR8, -UR14, URZ ;  /* 0x8000000e0808a290 */ /* 0x000fe4000fffe03f */
[----:B------:R-:W-:Y:S02]  /*0a70*/  @!UP2 UIADD3 UR17, UR17, 0x1, URZ ;  /* 0x000000011111a890 */ /* 0x000fe4000fffe03f */
[----:B------:R-:W-:Y:S02]  /*0a80*/  UISETP.GE.U32.AND UP3, UPT, UR8, UR14, UPT ;  /* 0x0000000e0800728c */ /* 0x000fe4000bf66070 */
[----:B------:R-:W-:-:S09]  /*0a90*/  UISETP.GE.AND UP2, UPT, UR15, URZ, UPT ;  /* 0x0000003f0f00728c */ /* 0x000fd2000bf46270 */
[----:B------:R-:W-:Y:S02]  /*0aa0*/  @UP3 UIADD3 UR17, UR17, 0x1, URZ ;  /* 0x0000000111113890 */ /* 0x000fe4000fffe03f */
[----:B------:R-:W-:-:S05]  /*0ab0*/  UISETP.NE.AND UP3, UPT, UR5, URZ, UPT ;  /* 0x0000003f0500728c */ /* 0x000fca000bf65270 */
[----:B------:R-:W-:Y:S02]  /*0ac0*/  UMOV UR4, UR17 ;  /* 0x0000001100047c82 */ /* 0x000fe40008000000 */
[----:B------:R-:W-:-:S04]  /*0ad0*/  @!UP2 UIADD3 UR4, -UR4, URZ, URZ ;  /* 0x0000003f0404a290 */ /* 0x000fc8000fffe13f */
[----:B------:R-:W-:Y:S02]  /*0ae0*/  @!UP3 ULOP3.LUT UR4, URZ, UR5, URZ, 0x33, !UPT ;  /* 0x000000053f04b292 */ /* 0x000fe4000f8e333f */
.L_x_387:
[----:B------:R-:W-:Y:S01]  /*0af0*/  ULOP3.LUT UR7, UR7, 0xffff, URZ, 0xc0, !UPT ;  /* 0x0000ffff07077892 */ /* 0x000fe2000f8ec03f */
[----:B------:R-:W-:Y:S01]  /*0b00*/  PLOP3.LUT P2, PT, PT, PT, PT, 0x80, 0x0 ;  /* 0x000000000000781c */ /* 0x000fe20003f4f070 */
[----:B------:R-:W-:Y:S01]  /*0b10*/  IMAD.MOV.U32 R7, RZ, RZ, RZ ;  /* 0x000000ffff077224 */ /* 0x000fe200078e00ff */
[----:B------:R-:W-:Y:S01]  /*0b20*/  CS2R R96, SRZ ;  /* 0x0000000000607805 */ /* 0x000fe2000001ff00 */
[----:B------:R-:W-:Y:S01]  /*0b30*/  UIMAD UR9, UR7, UR4, UR9 ;  /* 0x00000004070972a4 */ /* 0x000fe2000f8e0209 */
        /* <DEDUP_REMOVED lines=12> */
[----:B-1----:R-:W-:Y:S01]  /*0c00*/  CS2R R2, SRZ ;  /* 0x0000000000027805 */ /* 0x002fe2000001ff00 */
        /* <DEDUP_REMOVED lines=50> */
[----:B------:R-:W-:Y:S01]  /*0f30*/  SHF.R.S32.HI R81, RZ, 0x1f, R78 ;  /* 0x0000001fff517819 */ /* 0x000fe2000001144e */
[----:B------:R-:W-:Y:S01]  /*0f40*/  USHF.R.S32.HI UR7, URZ, 0x1f, UR13 ;  /* 0x0000001f3f077899 */ /* 0x000fe2000801140d */
[----:B------:R-:W-:Y:S01]  /*0f50*/  PLOP3.LUT P1, PT, PT, PT, UP1, 0x80, 0x0 ;  /* 0x000000000000781c */ /* 0x000fe20003f2f018 */
[----:B------:R-:W-:Y:S01]  /*0f60*/  ULDC.64 UR4, c[0x0][0x1b8] ;  /* 0x00006e0000047ab9 */ /* 0x000fe20000000a00 */
[----:B------:R1:W3:Y:S01]  /*0f70*/  @P2 LDG.E R5, [R4.64] ;  /* 0x0000001204052981 */ /* 0x0002e2000c1e1900 */
[CC--:B------:R-:W-:Y:S01]  /*0f80*/  LEA.HI R40, R81.reuse, R78.reuse, RZ, 0x3 ;  /* 0x0000004e51287211 */ /* 0x0c0fe200078f18ff */
[----:B------:R-:W-:Y:S01]  /*0f90*/  UIMAD UR7, UR7, UR4, URZ ;  /* 0x00000004070772a4 */ /* 0x000fe2000f8e023f */
[----:B------:R-:W-:Y:S01]  /*0fa0*/  PLOP3.LUT P0, PT, PT, PT, UP1, 0x80, 0x0 ;  /* 0x000000000000781c */ /* 0x000fe20003f0f018 */
[----:B------:R-:W-:Y:S01]  /*0fb0*/  UIMAD.WIDE.U32 UR14, UR13, UR4, URZ ;  /* 0x000000040d0e72a5 */ /* 0x000fe2000f8e003f */
[----:B------:R-:W-:Y:S01]  /*0fc0*/  LOP3.LUT R3, R40, 0xfffffff8, RZ, 0xc0, !PT ;  /* 0xfffffff828037812 */ /* 0x000fe200078ec0ff */
[----:B------:R-:W-:Y:S01]  /*0fd0*/  UIMAD UR7, UR13, UR5, UR7 ;  /* 0x000000050d0772a4 */ /* 0x000fe2000f8e0207 */
[----:B------:R-:W-:Y:S01]  /*0fe0*/  SHF.R.S32.HI R40, RZ, 0x3, R40 ;  /* 0x00000003ff287819 */ /* 0x000fe20000011428 */
[----:B------:R-:W-:Y:S01]  /*0ff0*/  USHF.R.S32.HI UR8, URZ, 0x1f, UR6 ;  /* 0x0000001f3f087899 */ /* 0x000fe20008011406 */
[----:B------:R-:W-:Y:S01]  /*1000*/  LEA.HI R12, R81, R78, RZ, 0x6 ;  /* 0x0000004e510c7211 */ /* 0x000fe200078f30ff */
[----:B------:R-:W-:Y:S01]  /*1010*/  IMAD.IADD R0, R78, 0x1, -R3 ;  /* 0x000000014e007824 */ /* 0x000fe200078e0a03 */
[----:B------:R-:W-:Y:S01]  /*1020*/  ULDC.64 UR4, c[0x0][0x1c0] ;  /* 0x0000700000047ab9 */ /* 0x000fe20000000a00 */
[----:B------:R-:W-:Y:S01]  /*1030*/  IMAD.SHL.U32 R199, R40, 0x40, RZ ;  /* 0x0000004028c77824 */ /* 0x000fe200078e00ff */
[----:B------:R-:W-:Y:S01]  /*1040*/  UIADD3 UR15, UR15, UR7, URZ ;  /* 0x000000070f0f7290 */ /* 0x000fe2000fffe03f */
[C---:B------:R-:W-:Y:S01]  /*1050*/  IMAD R202, R0.reuse, 0x20, R40 ;  /* 0x0000002000ca7824 */ /* 0x040fe200078e0228 */
[----:B------:R-:W-:Y:S01]  /*1060*/  UIMAD UR8, UR8, UR4, URZ ;  /* 0x00000004080872a4 */ /* 0x000fe2000f8e023f */
[----:B------:R-:W-:Y:S01]  /*1070*/  IMAD.SHL.U32 R210, R0, 0x8, RZ ;  /* 0x0000000800d27824 */ /* 0x000fe200078e00ff */
[----:B------:R-:W-:Y:S01]  /*1080*/  UIMAD.WIDE.U32 UR14, UR6, UR4, UR14 ;  /* 0x00000004060e72a5 */ /* 0x000fe2000f8e000e */
[----:B------:R-:W-:Y:S01]  /*1090*/  LOP3.LUT R199, R199, 0x1c0, RZ, 0xc0, !PT ;  /* 0x000001c0c7c77812 */ /* 0x000fe200078ec0ff */
[----:B------:R-:W-:Y:S01]  /*10a0*/  UIMAD UR5, UR6, UR5, UR8 ;  /* 0x00000005060572a4 */ /* 0x000fe2000f8e0208 */
[----:B------:R-:W-:Y:S01]  /*10b0*/  IADD3 R2, R202, UR24, RZ ;  /* 0x00000018ca027c10 */ /* 0x000fe2000fffe0ff */
[----:B------:R-:W-:Y:S01]  /*10c0*/  ULDC UR4, c[0x0][0x168] ;  /* 0x00005a0000047ab9 */ /* 0x000fe20000000800 */
[----:B------:R-:W-:Y:S01]  /*10d0*/  ISETP.GE.AND P3, PT, R210, c[0x0][0x198], PT ;  /* 0x00006600d2007a0c */ /* 0x000fe20003f66270 */
[----:B------:R-:W-:Y:S01]  /*10e0*/  UIADD3 UR5, UR15, UR5, URZ ;  /* 0x000000050f057290 */ /* 0x000fe2000fffe03f */
[----:B------:R-:W-:Y:S01]  /*10f0*/  IMAD.U32 R9, RZ, RZ, UR15 ;  /* 0x0000000fff097e24 */ /* 0x000fe2000f8e00ff */
[----:B------:R-:W-:Y:S01]  /*1100*/  BSSY B0, `(.L_x_389) ;  /* 0x0000040000007945 */ /* 0x000fe20003800000 */
        /* <DEDUP_REMOVED lines=10> */
[----:B------:R-:W-:Y:S02]  /*11b0*/  IMAD R3, R3, c[0x0][0x2c4], R2 ;  /* 0x0000b10003037a24 */ /* 0x000fe400078e0202 */
[----:B------:R-:W-:Y:S02]  /*11c0*/  IMAD R4, R4, c[0x0][0x1b0], RZ ;  /* 0x00006c0004047a24 */ /* 0x000fe400078e02ff */
[----:B------:R-:W-:Y:S01]  /*11d0*/  IMAD.SHL.U32 R12, R12, 0x8, RZ ;  /* 0x000000080c0c7824 */ /* 0x000fe200078e00ff */
[----:B------:R-:W-:Y:S01]  /*11e0*/  SHF.R.S32.HI R2, RZ, 0x1f, R3 ;  /* 0x0000001fff027819 */ /* 0x000fe20000011403 */
[----:B------:R-:W-:Y:S01]  /*11f0*/  IMAD R7, R7, c[0x0][0x1b4], R4 ;  /* 0x00006d0007077a24 */ /* 0x000fe200078e0204 */
[----:B------:R-:W-:Y:S02]  /*1200*/  SHF.R.U32.HI R4, RZ, 0x3, R199 ;  /* 0x00000003ff047819 */ /* 0x000fe400000116c7 */
[----:B------:R-:W-:Y:S01]  /*1210*/  LOP3.LUT R199, R199, 0x38, R210, 0xf8, !PT ;  /* 0x00000038c7c77812 */ /* 0x000fe200078ef8d2 */
[----:B------:R-:W-:Y:S01]  /*1220*/  IMAD.IADD R9, R9, 0x1, R7 ;  /* 0x0000000109097824 */ /* 0x000fe200078e0207 */
[----:B------:R-:W-:Y:S01]  /*1230*/  LEA.HI R7, R81, R78, RZ, 0x4 ;  /* 0x0000004e51077211 */ /* 0x000fe200078f20ff */
[----:B------:R-:W-:Y:S01]  /*1240*/  IMAD R2, R2, c[0x0][0x1a8], RZ ;  /* 0x00006a0002027a24 */ /* 0x000fe200078e02ff */
[----:B------:R-:W-:Y:S01]  /*1250*/  LOP3.LUT R199, R199, R4, RZ, 0x3c, !PT ;  /* 0x00000004c7c77212 */ /* 0x000fe200078e3cff */
[----:B------:R-:W-:Y:S01]  /*1260*/  IMAD.WIDE.U32 R8, R3, c[0x0][0x1a8], R8 ;  /* 0x00006a0003087a25 */ /* 0x000fe200078e0008 */
[----:B------:R-:W-:-:S02]  /*1270*/  IADD3 R4, R210, 0x80, RZ ;  /* 0x00000080d2047810 */ /* 0x000fc40007ffe0ff */
[----:B------:R-:W-:Y:S01]  /*1280*/  LOP3.LUT R199, R199, 0xfffffe00, R12, 0xf8, !PT ;  /* 0xfffffe00c7c77812 */ /* 0x000fe200078ef80c */
[----:B------:R-:W-:Y:S01]  /*1290*/  IMAD R11, R3, c[0x0][0x1ac], R2 ;  /* 0x00006b00030b7a24 */ /* 0x000fe200078e0202 */
[----:B------:R-:W-:Y:S02]  /*12a0*/  LOP3.LUT R3, R7, 0xfffffff0, RZ, 0xc0, !PT ;  /* 0xfffffff007037812 */ /* 0x000fe400078ec0ff */
[----:B------:R-:W-:Y:S01]  /*12b0*/  LEA R14, P0, R8, c[0x0][0x160], 0x1 ;  /* 0x00005800080e7a11 */ /* 0x000fe200078008ff */
[----:B------:R-:W-:Y:S02]  /*12c0*/  IMAD.IADD R10, R9, 0x1, R11 ;  /* 0x00000001090a7824 */ /* 0x000fe400078e020b */
[----:B------:R-:W-:Y:S02]  /*12d0*/  IMAD.IADD R2, R78, 0x1, -R3 ;  /* 0x000000014e027824 */ /* 0x000fe400078e0a03 */
[----:B------:R1:W4:Y:S01]  /*12e0*/  SHFL.IDX PT, R16, R14, RZ, 0x181f ;  /* 0x00181fff0e107589 */ /* 0x00032200000e0000 */
[----:B------:R-:W-:-:S02]  /*12f0*/  LEA.HI.X R10, R8, c[0x0][0x164], R10, 0x1, P0 ;  /* 0x00005900080a7a11 */ /* 0x000fc400000f0c0a */
[----:B------:R-:W-:Y:S02]  /*1300*/  SHF.R.S32.HI R3, RZ, 0x1f, R2 ;  /* 0x0000001fff037819 */ /* 0x000fe40000011402 */
[----:B------:R-:W-:Y:S01]  /*1310*/  IADD3 R8, R40, UR24, RZ ;  /* 0x0000001828087c10 */ /* 0x000fe2000fffe0ff */
[----:B------:R1:W2:Y:S01]  /*1320*/  SHFL.IDX PT, R17, R10, RZ, 0x181f ;  /* 0x00181fff0a117589 */ /* 0x0002a200000e0000 */
[----:B------:R-:W-:Y:S01]  /*1330*/  LEA.HI R6, R3, R2, RZ, 0x3 ;  /* 0x0000000203067211 */ /* 0x000fe200078f18ff */
[----:B------:R-:W-:Y:S01]  /*1340*/  IMAD.MOV.U32 R3, RZ, RZ, 0x20 ;  /* 0x00000020ff037424 */ /* 0x000fe200078e00ff */
[----:B------:R-:W-:Y:S02]  /*1350*/  ISETP.GE.AND P5, PT, R8, UR4, PT ;  /* 0x0000000408007c0c */ /* 0x000fe4000bfa6270 */
[----:B------:R-:W-:Y:S02]  /*1360*/  LOP3.LUT R9, R6, 0xfffffff8, RZ, 0xc0, !PT ;  /* 0xfffffff806097812 */ /* 0x000fe400078ec0ff */
[----:B------:R-:W-:-:S03]  /*1370*/  ISETP.GE.AND P0, PT, R4, c[0x0][0x198], PT ;  /* 0x0000660004007a0c */ /* 0x000fc60003f06270 */
[----:B------:R-:W-:Y:S02]  /*1380*/  IMAD.IADD R9, R2, 0x1, -R9 ;  /* 0x0000000102097824 */ /* 0x000fe400078e0a09 */
[----:B------:R-:W-:Y:S01]  /*1390*/  IMAD.MOV.U32 R2, RZ, RZ, 0x10 ;  /* 0x00000010ff027424 */ /* 0x000fe200078e00ff */
[----:B---3--:R3:W5:Y:S02]  /*13a0*/  @P2 R2UR UR7, R5 ;  /* 0x00000000050723c2 */ /* 0x00876400000e0000 */
[----:B-----5:R-:W-:Y:S01]  /*13b0*/  @!UP2 UMOV UR7, UR6 ;  /* 0x000000060007ac82 */ /* 0x020fe20008000000 */
[----:B---3--:R-:W-:-:S04]  /*13c0*/  IADD3 R5, R210, 0x40, RZ ;  /* 0x00000040d2057810 */ /* 0x008fc80007ffe0ff */
[----:B------:R-:W-:-:S04]  /*13d0*/  ISETP.GE.AND P4, PT, R5, c[0x0][0x198], PT ;  /* 0x0000660005007a0c */ /* 0x000fc80003f86270 */
[----:B------:R-:W-:-:S05]  /*13e0*/  R2P PR, R9, 0x6 ;  /* 0x0000000609007804 */ /* 0x000fca0000000000 */
[----:B------:R-:W-:Y:S02]  /*13f0*/  SEL R2, R2, 0xfffffff0, !P1 ;  /* 0xfffffff002027807 */ /* 0x000fe40004800000 */
[----:B------:R-:W-:Y:S01]  /*1400*/  SEL R3, R3, 0xffffffe0, !P2 ;  /* 0xffffffe003037807 */ /* 0x000fe20005000000 */
[----:B------:R-:W-:Y:S05]  /*1410*/  @P5 BRA `(.L_x_390) ;  /* 0x000000e000005947 */ /* 0x000fea0003800000 */
[----:B-12-4-:R-:W-:Y:S01]  /*1420*/  SHF.R.S32.HI R12, RZ, 0x1f, R5 ;  /* 0x0000001fff0c7819 */ /* 0x016fe20000011405 */
        /* <DEDUP_REMOVED lines=13> */
.L_x_390:
[----:B-12-4-:R-:W-:Y:S05]  /*1500*/  BSYNC B0 ;  /* 0x0000000000007941 */ /* 0x016fea0003800000 */
.L_x_389:
        /* <DEDUP_REMOVED lines=20> */
.L_x_392:
[----:B------:R-:W-:Y:S05]  /*1650*/  BSYNC B0 ;  /* 0x0000000000007941 */ /* 0x000fea0003800000 */
.L_x_391:
[----:B------:R-:W-:Y:S01]  /*1660*/  IADD3 R11, R8, 0x40, RZ ;  /* 0x00000040080b7810 */ /* 0x000fe20007ffe0ff */
[----:B--2---:R2:W4:Y:S01]  /*1670*/  SHFL.IDX PT, R17, R10, 0x2, 0x181f ;  /* 0x00581f000a117f89 */ /* 0x00452200000e0000 */
        /* <DEDUP_REMOVED lines=18> */
.L_x_394:
[----:B------:R-:W-:Y:S05]  /*17a0*/  BSYNC B0 ;  /* 0x0000000000007941 */ /* 0x000fea0003800000 */
.L_x_393:
[----:B------:R-:W-:Y:S01]  /*17b0*/  UIADD3 UR25, UR20, -0x1, URZ ;  /* 0xffffffff14197890 */ /* 0x000fe2000fffe03f */
[----:B------:R-:W-:Y:S01]  /*17c0*/  IMAD.MOV.U32 R11, RZ, RZ, c[0x0][0x2b8] ;  /* 0x0000ae00ff0b7624 */ /* 0x000fe200078e00ff */
[----:B---3--:R-:W-:Y:S01]  /*17d0*/  SHFL.IDX PT, R16, R14, 0x3, 0x181f ;  /* 0x00781f000e107f89 */ /* 0x008fe200000e0000 */
[----:B------:R-:W-:Y:S01]  /*17e0*/  SHF.R.S32.HI R12, RZ, 0x1f, R5 ;  /* 0x0000001fff0c7819 */ /* 0x000fe20000011405 */
[----:B------:R-:W-:Y:S01]  /*17f0*/  USHF.L.U32 UR11, UR25, 0x6, URZ ;  /* 0x00000006190b7899 */ /* 0x000fe2000800063f */
[----:B------:R-:W-:Y:S01]  /*1800*/  IMAD.SHL.U32 R199, R199, 0x2, RZ ;  /* 0x00000002c7c77824 */ /* 0x000fe200078e00ff */
[----:B------:R-:W-:Y:S01]  /*1810*/  ISETP.NE.AND P2, PT, R11, 0x1, PT ;  /* 0x000000010b00780c */ /* 0x000fe20003f45270 */
[----:B----4-:R-:W3:Y:S01]  /*1820*/  SHFL.IDX PT, R17, R10, 0x3, 0x181f ;  /* 0x00781f000a117f89 */ /* 0x010ee200000e0000 */
[----:B------:R-:W-:Y:S01]  /*1830*/  IADD3 R11, R8, 0x60, RZ ;  /* 0x00000060080b7810 */ /* 0x000fe20007ffe0ff */
[----:B------:R-:W-:Y:S01]  /*1840*/  USHF.R.S32.HI UR6, URZ, 0x1f, UR7 ;  /* 0x0000001f3f067899 */ /* 0x000fe20008011407 */
[----:B------:R-:W-:Y:S01]  /*1850*/  IADD3 R8, R202, UR11, RZ ;  /* 0x0000000bca087c10 */ /* 0x000fe2000fffe0ff */
[----:B------:R-:W-:Y:S01]  /*1860*/  IMAD.MOV.U32 R200, RZ, RZ, RZ ;  /* 0x000000ffffc87224 */ /* 0x000fe200078e00ff */
[----:B------:R-:W-:Y:S01]  /*1870*/  ISETP.GE.AND P5, PT, R11, UR4, PT ;  /* 0x000000040b007c0c */ /* 0x000fe2000bfa6270 */
[----:B------:R-:W-:Y:S01]  /*1880*/  ULDC.64 UR4, c[0x0][0x2b0] ;  /* 0x0000ac0000047ab9 */ /* 0x000fe20000000a00 */
[C---:B------:R-:W-:Y:S01]  /*1890*/  IADD3 R201, R8.reuse, UR12, RZ ;  /* 0x0000000c08c97c10 */ /* 0x040fe2000fffe0ff */
[----:B------:R-:W-:Y:S01]  /*18a0*/  UIMAD UR6, UR6, UR4, URZ ;  /* 0x00000004060672a4 */ /* 0x000fe2000f8e023f */
[----:B------:R-:W-:Y:S01]  /*18b0*/  ISETP.GE.AND P6, PT, R8, UR10, PT ;  /* 0x0000000a08007c0c */ /* 0x000fe2000bfc6270 */
[----:B------:R-:W-:Y:S01]  /*18c0*/  UIMAD.WIDE.U32 UR16, UR7, UR4, URZ ;  /* 0x00000004071072a5 */ /* 0x000fe2000f8e003f */
[----:B------:R-:W-:Y:S01]  /*18d0*/  LEA.HI R209, R12, R5, RZ, 0x3 ;  /* 0x000000050cd17211 */ /* 0x000fe200078f18ff */
[----:B------:R-:W-:Y:S01]  /*18e0*/  @P2 IMAD.HI.U32 R11, R201, c[0x0][0x2bc], RZ ;  /* 0x0000af00c90b2a27 */ /* 0x000fe200078e00ff */
[----:B------:R-:W-:Y:S01]  /*18f0*/  ISETP.GT.OR P6, PT, R202, 0x3f, P6 ;  /* 0x0000003fca00780c */ /* 0x000fe200037c4670 */
[----:B------:R-:W-:Y:S01]  /*1900*/  UIMAD UR5, UR7, UR5, UR6 ;  /* 0x00000005070572a4 */ /* 0x000fe2000f8e0206 */
[----:B------:R-:W-:Y:S01]  /*1910*/  LOP3.LUT R209, R209, 0xfffffff8, RZ, 0xc0, !PT ;  /* 0xfffffff8d1d17812 */ /* 0x000fe200078ec0ff */
[----:B------:R-:W-:Y:S01]  /*1920*/  IMAD.MOV.U32 R8, RZ, RZ, R201 ;  /* 0x000000ffff087224 */ /* 0x000fe200078e00c9 */
[----:B------:R-:W-:Y:S01]  /*1930*/  @P2 SHF.R.U32.HI R8, RZ, c[0x0][0x2c0], R11 ;  /* 0x0000b000ff082a19 */ /* 0x000fe2000001160b */
[----:B------:R-:W-:Y:S01]  /*1940*/  UIADD3 UR8, UR17, UR5, URZ ;  /* 0x0000000511087290 */ /* 0x000fe2000fffe03f */
[----:B------:R-:W-:Y:S01]  /*1950*/  SHF.R.S32.HI R11, RZ, 0x1f, R4 ;  /* 0x0000001fff0b7819 */ /* 0x000fe20000011404 */
[----:B-123--:R-:W-:-:S03]  /*1960*/  @!P5 IMAD.WIDE R14, R210, 0x2, R16 ;  /* 0x00000002d20ed825 */ /* 0x00efc600078e0210 */
[----:B------:R-:W-:Y:S01]  /*1970*/  LEA.HI R208, R11, R4, RZ, 0x3 ;  /* 0x000000040bd07211 */ /* 0x000fe200078f18ff */
[----:B------:R-:W-:Y:S02]  /*1980*/  USHF.R.S32.HI UR6, URZ, 0x1f, UR13 ;  /* 0x0000001f3f067899 */ /* 0x000fe4000801140d */
[----:B------:R-:W-:Y:S01]  /*1990*/  @!P6 IADD3 R12, P1, R8, UR16, RZ ;  /* 0x00000010080cec10 */ /* 0x000fe2000ff3e0ff */
[--C-:B------:R-:W-:Y:S01]  /*19a0*/  @!P5 IMAD.WIDE R18, R209, 0x2, R16.reuse ;  /* 0x00000002d112d825 */ /* 0x100fe200078e0210 */
[----:B------:R-:W-:Y:S01]  /*19b0*/  LOP3.LUT R208, R208, 0xfffffff8, RZ, 0xc0, !PT ;  /* 0xfffffff8d0d07812 */ /* 0x000fe200078ec0ff */
[----:B------:R-:W-:Y:S01]  /*19c0*/  @!PT LDS RZ, [RZ] ;  /* 0x00000000fffff984 */ /* 0x000fe20000000800 */
[----:B------:R1:W-:Y:S01]  /*19d0*/  @!P5 LDGSTS.E.BYPASS.LTC128B.128 [R199+0xf100], [R14.64], !P3 ;  /* 0x0f1000000ec7dfae */ /* 0x0003e2000d901d52 */
[----:B------:R-:W-:Y:S01]  /*19e0*/  @!P6 LEA.HI.X.SX32 R11, R8, UR8, 0x1, P1 ;  /* 0x00000008080bec11 */ /* 0x000fe200088f0eff */
[----:B------:R-:W-:Y:S01]  /*19f0*/  ULDC.64 UR4, c[0x0][0x1e8] ;  /* 0x00007a0000047ab9 */ /* 0x000fe20000000a00 */
[----:B------:R-:W-:Y:S01]  /*1a00*/  @!P6 LEA R10, P1, R12, c[0x0][0x2a0], 0x2 ;  /* 0x0000a8000c0aea11 */ /* 0x000fe200078210ff */
[----:B------:R-:W-:Y:S01]  /*1a10*/  @!P5 IMAD.WIDE R16, R208, 0x2, R16 ;  /* 0x00000002d010d825 */ /* 0x000fe200078e0210 */
[----:B------:R2:W-:Y:S02]  /*1a20*/  @!P5 LDGSTS.E.BYPASS.LTC128B.128 [R199+0x13100], [R18.64], !P4 ;  /* 0x1310000012c7dfae */ /* 0x0005e4000e101d52 */
[----:B------:R-:W-:-:S02]  /*1a30*/  @!P6 LEA.HI.X R11, R12, c[0x0][0x2a4], R11, 0x2, P1 ;  /* 0x0000a9000c0bea11 */ /* 0x000fc400008f140b */
[----:B------:R3:W-:Y:S04]  /*1a40*/  @!P5 LDGSTS.E.BYPASS.LTC128B.128 [R199+0x17100], [R16.64], !P0 ;  /* 0x1710000010c7dfae */ /* 0x0007e8000c101d52 */
[----:B------:R-:W0:Y:S04]  /*1a50*/  LDGDEPBAR ;  /* 0x00000000000079af */ /* 0x000e280000000000 */
[----:B------:R-:W-:Y:S06]  /*1a60*/  BAR.SYNC.DEFER_BLOCKING 0x0 ;  /* 0x0000000000007b1d */ /* 0x000fec0000010000 */
[----:B------:R4:W5:Y:S01]  /*1a70*/  @!P6 LDG.E R200, [R10.64] ;  /* 0x000000120ac8e981 */ /* 0x000962000c1e1900 */
[----:B------:R-:W-:Y:S01]  /*1a80*/  IMAD.MOV R8, RZ, RZ, -R8 ;  /* 0x000000ffff087224 */ /* 0x000fe200078e0a08 */
[----:B------:R-:W-:Y:S01]  /*1a90*/  UIMAD UR7, UR6, UR4, URZ ;  /* 0x00000004060772a4 */ /* 0x000fe2000f8e023f */
[----:B-1----:R-:W-:Y:S01]  /*1aa0*/  IMAD.SHL.U32 R15, R0, 0x40, RZ ;  /* 0x00000040000f7824 */ /* 0x002fe200078e00ff */
[----:B------:R-:W-:Y:S01]  /*1ab0*/  UIMAD.WIDE.U32 UR14, UR13, UR4, URZ ;  /* 0x000000040d0e72a5 */ /* 0x000fe2000f8e003f */
[----:B------:R-:W-:Y:S01]  /*1ac0*/  IMAD R201, R8, c[0x0][0x2b8], R201 ;  /* 0x0000ae0008c97a24 */ /* 0x000fe200078e02c9 */
[----:B------:R-:W-:Y:S01]  /*1ad0*/  UIMAD UR7, UR13, UR5, UR7 ;  /* 0x000000050d0772a4 */ /* 0x000fe2000f8e0207 */
[----:B------:R-:W-:Y:S01]  /*1ae0*/  IMAD.U32 R77, RZ, RZ, UR11 ;  /* 0x0000000bff4d7e24 */ /* 0x000fe2000f8e00ff */
[----:B------:R-:W-:Y:S01]  /*1af0*/  LOP3.LUT R15, R15, 0x1c0, RZ, 0xc0, !PT ;  /* 0x000001c00f0f7812 */ /* 0x000fe200078ec0ff */
[----:B------:R-:W-:Y:S01]  /*1b00*/  IMAD.WIDE.U32 R12, R201, c[0x0][0x1e0], RZ ;  /* 0x00007800c90c7a25 */ /* 0x000fe200078e00ff */
[----:B------:R-:W-:Y:S01]  /*1b10*/  SHF.R.S32.HI R14, RZ, 0x1f, R201 ;  /* 0x0000001fff0e7819 */ /* 0x000fe200000114c9 */
[----:B------:R-:W-:Y:S01]  /*1b20*/  UIADD3 UR7, UR15, UR7, URZ ;  /* 0x000000070f077290 */ /* 0x000fe2000fffe03f */
[----:B------:R-:W-:Y:S01]  /*1b30*/  LOP3.LUT P3, RZ, R0, 0x2, RZ, 0xc0, !PT ;  /* 0x0000000200ff7812 */ /* 0x000fe2000786c0ff */
[----:B---3--:R-:W-:Y:S01]  /*1b40*/  IMAD.MOV.U32 R16, RZ, RZ, R12 ;  /* 0x000000ffff107224 */ /* 0x008fe200078e000c */
[----:B------:R-:W-:Y:S01]  /*1b50*/  SHF.R.S32.HI R12, RZ, 0x4, R7 ;  /* 0x00000004ff0c7819 */ /* 0x000fe20000011407 */
[C---:B------:R-:W-:Y:S01]  /*1b60*/  IMAD R8, R14.reuse, c[0x0][0x1e0], RZ ;  /* 0x000078000e087a24 */ /* 0x040fe200078e02ff */
[----:B------:R-:W-:Y:S01]  /*1b70*/  ULDC.64 UR4, c[0x0][0x210] ;  /* 0x0000840000047ab9 */ /* 0x000fe20000000a00 */
[----:B------:R-:W-:Y:S01]  /*1b80*/  IMAD R14, R14, c[0x0][0x208], RZ ;  /* 0x000082000e0e7a24 */ /* 0x000fe200078e02ff */
[----:B------:R-:W-:Y:S01]  /*1b90*/  LEA.HI R7, R7, R12, RZ, 0x1 ;  /* 0x0000000c07077211 */ /* 0x000fe200078f08ff */
[C---:B------:R-:W-:Y:S01]  /*1ba0*/  IMAD R8, R201.reuse, c[0x0][0x1e4], R8 ;  /* 0x00007900c9087a24 */ /* 0x040fe200078e0208 */
[----:B------:R-:W-:Y:S01]  /*1bb0*/  UIMAD UR6, UR6, UR4, URZ ;  /* 0x00000004060672a4 */ /* 0x000fe2000f8e023f */
[----:B--2---:R-:W-:Y:S01]  /*1bc0*/  IMAD.WIDE.U32 R18, R201, c[0x0][0x208], RZ ;  /* 0x00008200c9127a25 */ /* 0x004fe200078e00ff */
[----:B------:R-:W-:Y:S01]  /*1bd0*/  LOP3.LUT R7, R7, 0xfffffffe, RZ, 0xc0, !PT ;  /* 0xfffffffe07077812 */ /* 0x000fe200078ec0ff */
[----:B------:R-:W-:Y:S01]  /*1be0*/  UIMAD.WIDE.U32 UR22, UR13, UR4, URZ ;  /* 0x000000040d1672a5 */ /* 0x000fe2000f8e003f */
[----:B------:R-:W-:Y:S01]  /*1bf0*/  ISETP.GE.AND P5, PT, R210, c[0x0][0x1d4], PT ;  /* 0x00007500d2007a0c */ /* 0x000fe20003fa6270 */
[----:B------:R-:W-:Y:S01]  /*1c00*/  IMAD.IADD R17, R13, 0x1, R8 ;  /* 0x000000010d117824 */ /* 0x000fe200078e0208 */
[----:B------:R-:W-:Y:S01]  /*1c10*/  UIMAD UR6, UR13, UR5, UR6 ;  /* 0x000000050d0672a4 */ /* 0x000fe2000f8e0206 */
[C---:B----4-:R-:W-:Y:S01]  /*1c20*/  IMAD.SHL.U32 R10, R40.reuse, 0x8, RZ ;  /* 0x00000008280a7824 */ /* 0x050fe200078e00ff */
[----:B------:R-:W-:Y:S01]  /*1c30*/  IADD3 R40, -R40, UR10, -R77 ;  /* 0x0000000a28287c10 */ /* 0x000fe2000fffe94d */
[----:B------:R-:W-:Y:S01]  /*1c40*/  IMAD R13, R201, c[0x0][0x20c], R14 ;  /* 0x00008300c90d7a24 */ /* 0x000fe200078e020e */
[----:B------:R-:W-:Y:S01]  /*1c50*/  UIADD3 UR6, UR23, UR6, URZ ;  /* 0x0000000617067290 */ /* 0x000fe2000fffe03f */
[----:B------:R-:W-:Y:S01]  /*1c60*/  IMAD.IADD R7, R12, 0x1, -R7 ;  /* 0x000000010c077824 */ /* 0x000fe200078e0a07 */
[----:B------:R-:W-:Y:S01]  /*1c70*/  LOP3.LUT R10, R15, 0x8, R10, 0xf8, !PT ;  /* 0x000000080f0a7812 */ /* 0x000fe200078ef80a */
[----:B------:R-:W-:Y:S01]  /*1c80*/  IMAD.IADD R13, R19, 0x1, R13 ;  /* 0x00000001130d7824 */ /* 0x000fe200078e020d */
[----:B------:R-:W-:Y:S01]  /*1c90*/  SHF.R.U32.HI R15, RZ, 0x3, R15 ;  /* 0x00000003ff0f7819 */ /* 0x000fe2000001160f */
[----:B------:R-:W-:Y:S01]  /*1ca0*/  IMAD.MOV.U32 R12, RZ, RZ, R18 ;  /* 0x000000ffff0c7224 */ /* 0x000fe200078e0012 */
[----:B------:R-:W-:Y:S01]  /*1cb0*/  ISETP.GE.AND P1, PT, R40, 0x1, PT ;  /* 0x000000012800780c */ /* 0x000fe20003f26270 */
[----:B------:R-:W-:Y:S01]  /*1cc0*/  IMAD.SHL.U32 R76, R7, 0x8, RZ ;  /* 0x00000008074c7824 */ /* 0x000fe200078e00ff */
[----:B------:R-:W-:Y:S01]  /*1cd0*/  LOP3.LUT R10, R10, R15, RZ, 0x3c, !PT ;  /* 0x0000000f0a0a7212 */ /* 0x000fe200078e3cff */
[----:B------:R-:W-:Y:S01]  /*1ce0*/  IMAD.SHL.U32 R15, R9, 0x40, RZ ;  /* 0x00000040090f7824 */ /* 0x000fe200078e00ff */
[----:B------:R-:W-:Y:S01]  /*1cf0*/  ISETP.GE.AND P4, PT, R5, c[0x0][0x1d4], PT ;  /* 0x0000750005007a0c */ /* 0x000fe20003f86270 */
[----:B------:R-:W-:Y:S01]  /*1d00*/  IMAD.SHL.U32 R79, R6, 0x40, RZ ;  /* 0x00000040064f7824 */ /* 0x000fe200078e00ff */
[----:B------:R-:W-:Y:S01]  /*1d10*/  LEA.HI R82, R81, R78, RZ, 0x5 ;  /* 0x0000004e51527211 */ /* 0x000fe200078f28ff */
[----:B------:R-:W-:Y:S01]  /*1d20*/  IMAD R197, R7, 0x200, R10 ;  /* 0x0000020007c57824 */ /* 0x000fe200078e020a */
[----:B------:R-:W-:Y:S01]  /*1d30*/  LOP3.LUT R15, R15, 0x1c0, RZ, 0xc0, !PT ;  /* 0x000001c00f0f7812 */ /* 0x000fe200078ec0ff */
[----:B------:R-:W-:Y:S01]  /*1d40*/  UISETP.GT.AND UP2, UPT, UR25, UR9, UPT ;  /* 0x000000091900728c */ /* 0x000fe2000bf44270 */
[----:B------:R-:W-:Y:S01]  /*1d50*/  LOP3.LUT R79, R79, 0xfffffe00, RZ, 0xc0, !PT ;  /* 0xfffffe004f4f7812 */ /* 0x000fe200078ec0ff */
[----:B------:R-:W-:Y:S01]  /*1d60*/  IMAD.SHL.U32 R197, R197, 0x2, RZ ;  /* 0x00000002c5c57824 */ /* 0x000fe200078e00ff */
[----:B------:R-:W-:-:S02]  /*1d70*/  LOP3.LUT R76, R15, 0x8, R76, 0xf8, !PT ;  /* 0x000000080f4c7812 */ /* 0x000fc400078ef84c */
[----:B------:R-:W-:Y:S02]  /*1d80*/  SHF.R.U32.HI R15, RZ, 0x3, R15 ;  /* 0x00000003ff0f7819 */ /* 0x000fe4000001160f */
[----:B------:R-:W-:Y:S02]  /*1d90*/  IADD3 R196, R197, 0x6120, RZ ;  /* 0x00006120c5c47810 */ /* 0x000fe40007ffe0ff */
[----:B------:R-:W-:Y:S02]  /*1da0*/  LOP3.LUT R76, R76, R15, RZ, 0x3c, !PT ;  /* 0x0000000f4c4c7212 */ /* 0x000fe400078e3cff */
[----:B------:R-:W-:Y:S02]  /*1db0*/  SHF.R.S32.HI R80, RZ, 0x5, R82 ;  /* 0x00000005ff507819 */ /* 0x000fe40000011452 */
[----:B------:R-:W-:Y:S02]  /*1dc0*/  IADD3 R205, R199, 0x100, RZ ;  /* 0x00000100c7cd7810 */ /* 0x000fe40007ffe0ff */
[----:B------:R-:W-:-:S02]  /*1dd0*/  SHF.R.S32.HI R212, RZ, 0x1f, R209 ;  /* 0x0000001fffd47819 */ /* 0x000fc400000114d1 */
[----:B------:R-:W-:Y:S02]  /*1de0*/  SHF.R.S32.HI R211, RZ, 0x1f, R208 ;  /* 0x0000001fffd37819 */ /* 0x000fe400000114d0 */
[----:B-----5:R-:W-:Y:S01]  /*1df0*/  SHF.R.S32.HI R8, RZ, 0x1f, R200 ;  /* 0x0000001fff087819 */ /* 0x020fe200000114c8 */
[----:B------:R-:W-:-:S04]  /*1e00*/  IMAD.WIDE.U32 R16, R200, c[0x0][0x1f0], R16 ;  /* 0x00007c00c8107a25 */ /* 0x000fc800078e0010 */
[----:B------:R-:W-:Y:S01]  /*1e10*/  IMAD R11, R8, c[0x0][0x1f0], RZ ;  /* 0x00007c00080b7a24 */ /* 0x000fe200078e02ff */
[----:B------:R-:W-:-:S03]  /*1e20*/  IADD3 R16, P0, R16, UR14, RZ ;  /* 0x0000000e10107c10 */ /* 0x000fc6000ff1e0ff */
[----:B------:R-:W-:-:S05]  /*1e30*/  IMAD R11, R200, c[0x0][0x1f4], R11 ;  /* 0x00007d00c80b7a24 */ /* 0x000fca00078e020b */
[----:B------:R-:W-:Y:S02]  /*1e40*/  IADD3.X R11, R17, UR7, R11, P0, !PT ;  /* 0x00000007110b7c10 */ /* 0x000fe400087fe40b */
[----:B------:R-:W-:-:S04]  /*1e50*/  LEA R17, P0, R16, c[0x0][0x1c8], 0x1 ;  /* 0x0000720010117a11 */ /* 0x000fc800078008ff */
[----:B------:R-:W-:Y:S01]  /*1e60*/  LEA.HI.X R16, R16, c[0x0][0x1cc], R11, 0x1, P0 ;  /* 0x0000730010107a11 */ /* 0x000fe200000f0c0b */
[----:B------:R-:W-:Y:S01]  /*1e70*/  IMAD R11, R8, c[0x0][0x218], RZ ;  /* 0x00008600080b7a24 */ /* 0x000fe200078e02ff */
[----:B------:R-:W-:Y:S01]  /*1e80*/  SHFL.IDX PT, R10, R17, 0x1, 0x181f ;  /* 0x00381f00110a7f89 */ /* 0x000fe200000e0000 */
[----:B------:R-:W-:-:S03]  /*1e90*/  IMAD.WIDE.U32 R8, R200, c[0x0][0x218], R12 ;  /* 0x00008600c8087a25 */ /* 0x000fc600078e000c */
[----:B------:R-:W-:Y:S01]  /*1ea0*/  SHFL.IDX PT, R12, R17, RZ, 0x181f ;  /* 0x00181fff110c7589 */ /* 0x000fe200000e0000 */
[----:B------:R-:W-:Y:S01]  /*1eb0*/  IMAD R7, R200, c[0x0][0x21c], R11 ;  /* 0x00008700c8077a24 */ /* 0x000fe200078e020b */
[----:B------:R-:W-:Y:S02]  /*1ec0*/  IADD3 R8, P0, R8, UR22, RZ ;  /* 0x0000001608087c10 */ /* 0x000fe4000ff1e0ff */
[----:B------:R-:W1:Y:S02]  /*1ed0*/  SHFL.IDX PT, R13, R16, RZ, 0x181f ;  /* 0x00181fff100d7589 */ /* 0x000e6400000e0000 */
[----:B------:R-:W-:Y:S02]  /*1ee0*/  IADD3.X R7, R9, UR6, R7, P0, !PT ;  /* 0x0000000609077c10 */ /* 0x000fe400087fe407 */
[----:B------:R2:W3:Y:S01]  /*1ef0*/  SHFL.IDX PT, R11, R16, 0x1, 0x181f ;  /* 0x00381f00100b7f89 */ /* 0x0004e200000e0000 */
[----:B------:R-:W-:Y:S02]  /*1f00*/  LEA R14, P0, R8, c[0x0][0x1f8], 0x1 ;  /* 0x00007e00080e7a11 */ /* 0x000fe400078008ff */
[----:B------:R-:W-:-:S02]  /*1f10*/  IADD3 R9, R197, 0x6100, RZ ;  /* 0x00006100c5097810 */ /* 0x000fc40007ffe0ff */
[----:B------:R-:W-:Y:S01]  /*1f20*/  LEA.HI.X R7, R8, c[0x0][0x1fc], R7, 0x1, P0 ;  /* 0x00007f0008077a11 */ /* 0x000fe200000f0c07 */
[----:B------:R-:W-:Y:S01]  /*1f30*/  SHFL.IDX PT, R44, R14, RZ, 0x181f ;  /* 0x00181fff0e2c7589 */ /* 0x000fe200000e0000 */
[----:B------:R-:W-:Y:S02]  /*1f40*/  ISETP.GT.AND P0, PT, R40, 0x20, PT ;  /* 0x000000202800780c */ /* 0x000fe40003f04270 */
[----:B------:R-:W-:Y:S01]  /*1f50*/  @P3 IADD3 R196, R9, -0x20, RZ ;  /* 0xffffffe009c43810 */ /* 0x000fe20007ffe0ff */
[----:B------:R4:W5:Y:S01]  /*1f60*/  SHFL.IDX PT, R68, R14, 0x1, 0x181f ;  /* 0x00381f000e447f89 */ /* 0x00096200000e0000 */
[----:B------:R-:W-:Y:S02]  /*1f70*/  ISETP.GE.AND P3, PT, R4, c[0x0][0x1d4], PT ;  /* 0x0000750004007a0c */ /* 0x000fe40003f66270 */
[----:B------:R-:W-:Y:S01]  /*1f80*/  IADD3 R187, R196, 0x800, RZ ;  /* 0x00000800c4bb7810 */ /* 0x000fe20007ffe0ff */
[----:B------:R-:W-:Y:S01]  /*1f90*/  SHFL.IDX PT, R9, R7, RZ, 0x181f ;  /* 0x00181fff07097589 */ /* 0x000fe200000e0000 */
[----:B------:R-:W-:-:S02]  /*1fa0*/  SEL R213, RZ, 0x10, P3 ;  /* 0x00000010ffd57807 */ /* 0x000fc40001800000 */
[C---:B------:R-:W-:Y:S01]  /*1fb0*/  IADD3 R186, R196.reuse, 0x1000, RZ ;  /* 0x00001000c4ba7810 */ /* 0x040fe20007ffe0ff */
[----:B------:R5:W5:Y:S01]  /*1fc0*/  SHFL.IDX PT, R8, R7, 0x1, 0x181f ;  /* 0x00381f0007087f89 */ /* 0x000b6200000e0000 */
[----:B------:R-:W-:Y:S01]  /*1fd0*/  IADD3 R185, R196, 0x1800, RZ ;  /* 0x00001800c4b97810 */ /* 0x000fe20007ffe0ff */
[--C-:B-1----:R-:W-:Y:S01]  /*1fe0*/  @P1 IMAD.WIDE R18, R210, 0x2, R12.reuse ;  /* 0x00000002d2121825 */ /* 0x102fe200078e020c */
[C---:B------:R-:W-:Y:S02]  /*1ff0*/  IADD3 R183, R196.reuse, 0x2000, RZ ;  /* 0x00002000c4b77810 */ /* 0x040fe40007ffe0ff */
[C---:B------:R-:W-:Y:S01]  /*2000*/  IADD3 R182, R196.reuse, 0x2800, RZ ;  /* 0x00002800c4b67810 */ /* 0x040fe20007ffe0ff */
[--C-:B--2---:R-:W-:Y:S01]  /*2010*/  @P1 IMAD.WIDE R16, R209, 0x2, R12.reuse ;  /* 0x00000002d1101825 */ /* 0x104fe200078e020c */
[----:B------:R1:W-:Y:S01]  /*2020*/  @P1 LDGSTS.E.BYPASS.LTC128B.128 [R199+0x6100], [R18.64], !P5 ;  /* 0x0610000012c71fae */ /* 0x0003e2000e901d52 */
[----:B------:R-:W-:Y:S02]  /*2030*/  IADD3 R181, R196, 0x3000, RZ ;  /* 0x00003000c4b57810 */ /* 0x000fe40007ffe0ff */
[----:B------:R-:W-:Y:S01]  /*2040*/  @P1 IMAD.WIDE R12, R208, 0x2, R12 ;  /* 0x00000002d00c1825 */ /* 0x000fe200078e020c */
[----:B------:R2:W-:Y:S01]  /*2050*/  @P1 LDGSTS.E.BYPASS.LTC128B.128 [R199+0x8100], [R16.64], !P4 ;  /* 0x0810000010c71fae */ /* 0x0005e2000e101d52 */
[----:B------:R-:W-:-:S02]  /*2060*/  IADD3 R180, R196, 0x3800, RZ ;  /* 0x00003800c4b47810 */ /* 0x000fc40007ffe0ff */
[--C-:B---3--:R-:W-:Y:S01]  /*2070*/  @P0 IMAD.WIDE R20, R210, 0x2, R10.reuse ;  /* 0x00000002d2140825 */ /* 0x108fe200078e020a */
[----:B------:R3:W-:Y:S01]  /*2080*/  @P1 LDGSTS.E.BYPASS.LTC128B.128 [R199+0xa100], [R12.64], !P3 ;  /* 0x0a1000000cc71fae */ /* 0x0007e2000d901d52 */
[C---:B------:R-:W-:Y:S02]  /*2090*/  IADD3 R179, R196.reuse, 0x4000, RZ ;  /* 0x00004000c4b37810 */ /* 0x040fe40007ffe0ff */
[--C-:B------:R-:W-:Y:S01]  /*20a0*/  @P0 IMAD.WIDE R22, R209, 0x2, R10.reuse ;  /* 0x00000002d1160825 */ /* 0x100fe200078e020a */
[----:B------:R1:W-:Y:S01]  /*20b0*/  @P0 LDGSTS.E.BYPASS.LTC128B.128 [R199+0x7100], [R20.64], !P5 ;  /* 0x0710000014c70fae */ /* 0x0003e2000e901d52 */
[----:B------:R-:W-:Y:S02]  /*20c0*/  IADD3 R178, R196, 0x4800, RZ ;  /* 0x00004800c4b27810 */ /* 0x000fe40007ffe0ff */
[----:B----4-:R-:W-:Y:S01]  /*20d0*/  @P0 IMAD.WIDE R14, R208, 0x2, R10 ;  /* 0x00000002d00e0825 */ /* 0x010fe200078e020a */
[----:B------:R4:W-:Y:S01]  /*20e0*/  @P0 LDGSTS.E.BYPASS.LTC128B.128 [R199+0x9100], [R22.64], !P4 ;  /* 0x0910000016c70fae */ /* 0x0009e2000e101d52 */
[----:B------:R-:W-:-:S02]  /*20f0*/  IADD3 R177, R196, 0x5000, RZ ;  /* 0x00005000c4b17810 */ /* 0x000fc40007ffe0ff */
[----:B-----5:R-:W-:Y:S01]  /*2100*/  IMAD.WIDE R6, R210, 0x2, RZ ;  /* 0x00000002d2067825 */ /* 0x020fe200078e02ff */
[----:B------:R5:W-:Y:S01]  /*2110*/  @P0 LDGSTS.E.BYPASS.LTC128B.128 [R199+0xb100], [R14.64], !P3 ;  /* 0x0b1000000ec70fae */ /* 0x000be2000d901d52 */
[----:B------:R-:W-:Y:S02]  /*2120*/  IADD3 R176, R196, 0x5800, RZ ;  /* 0x00005800c4b07810 */ /* 0x000fe40007ffe0ff */
[----:B------:R-:W-:Y:S01]  /*2130*/  IMAD R11, R80, 0x400, R79 ;  /* 0x00000400500b7824 */ /* 0x000fe200078e024f */
[----:B------:R-:W0:Y:S01]  /*2140*/  LDGDEPBAR ;  /* 0x00000000000079af */ /* 0x000e220000000000 */
[----:B------:R-:W-:Y:S02]  /*2150*/  IADD3 R42, P1, R6, R68, RZ ;  /* 0x00000044062a7210 */ /* 0x000fe40007f3e0ff */
[----:B------:R-:W-:-:S03]  /*2160*/  IMAD.IADD R198, R76, 0x1, R11 ;  /* 0x000000014cc67824 */ /* 0x000fc600078e020b */
[----:B------:R-:W-:Y:S02]  /*2170*/  IMAD.X R43, R7, 0x1, R8, P1 ;  /* 0x00000001072b7824 */ /* 0x000fe400008e0608 */
[----:B--2---:R-:W-:Y:S01]  /*2180*/  IMAD.WIDE R16, R209, 0x2, RZ ;  /* 0x00000002d1107825 */ /* 0x004fe200078e02ff */
[----:B---3--:R-:W-:-:S03]  /*2190*/  IADD3 R12, P0, R44, R6, RZ ;  /* 0x000000062c0c7210 */ /* 0x008fc60007f1e0ff */
[----:B------:R-:W-:Y:S01]  /*21a0*/  IMAD.SHL.U32 R198, R198, 0x2, RZ ;  /* 0x00000002c6c67824 */ /* 0x000fe200078e00ff */
[----:B------:R-:W-:Y:S01]  /*21b0*/  IADD3 R6, P6, R44, R16, RZ ;  /* 0x000000102c067210 */ /* 0x000fe20007fde0ff */
[C---:B------:R-:W-:Y:S01]  /*21c0*/  IMAD.X R13, R9.reuse, 0x1, R7, P0 ;  /* 0x00000001090d7824 */ /* 0x040fe200000e0607 */
[----:B------:R-:W-:Y:S01]  /*21d0*/  IADD3 R70, P0, R16, R68, RZ ;  /* 0x0000004410467210 */ /* 0x000fe20007f1e0ff */
[----:B------:R-:W-:Y:S02]  /*21e0*/  IMAD R194, R2, 0x2, R198 ;  /* 0x0000000202c27824 */ /* 0x000fe400078e02c6 */
[----:B------:R-:W-:Y:S01]  /*21f0*/  IMAD.X R7, R9, 0x1, R17, P6 ;  /* 0x0000000109077824 */ /* 0x000fe200030e0611 */
[----:B------:R-:W-:Y:S01]  /*2200*/  ISETP.GE.AND P6, PT, R5, c[0x0][0x1d4], PT ;  /* 0x0000750005007a0c */ /* 0x000fe20003fc6270 */
[----:B------:R-:W-:Y:S02]  /*2210*/  IMAD.X R71, R17, 0x1, R8, P0 ;  /* 0x0000000111477824 */ /* 0x000fe400000e0608 */
[----:B-----5:R-:W-:Y:S01]  /*2220*/  IMAD.WIDE R14, R208, 0x2, RZ ;  /* 0x00000002d00e7825 */ /* 0x020fe200078e02ff */
[----:B------:R-:W-:-:S04]  /*2230*/  DEPBAR.LE SB0, 0x1 ;  /* 0x000080400000791a */ /* 0x000fc80000000000 */
[----:B------:R-:W-:-:S04]  /*2240*/  DEPBAR.LE SB0, 0x0 ;  /* 0x000080000000791a */ /* 0x000fc80000000000 */
[----:B------:R-:W-:Y:S01]  /*2250*/  BAR.SYNC.DEFER_BLOCKING 0x0 ;  /* 0x0000000000007b1d */ /* 0x000fe20000010000 */
[----:B------:R-:W-:Y:S01]  /*2260*/  IADD3 R44, P1, R44, R14, RZ ;  /* 0x0000000e2c2c7210 */ /* 0x000fe20007f3e0ff */
[C---:B------:R-:W-:Y:S01]  /*2270*/  IMAD R193, R3.reuse, 0x2, R198 ;  /* 0x0000000203c17824 */ /* 0x040fe200078e02c6 */
[----:B------:R-:W-:Y:S01]  /*2280*/  IADD3 R68, P0, R14, R68, RZ ;  /* 0x000000440e447210 */ /* 0x000fe20007f1e0ff */
[----:B------:R-:W-:Y:S02]  /*2290*/  IMAD R191, R3, 0x2, R194 ;  /* 0x0000000203bf7824 */ /* 0x000fe400078e02c2 */
[----:B------:R-:W-:Y:S01]  /*22a0*/  IMAD.X R45, R9, 0x1, R15, P1 ;  /* 0x00000001092d7824 */ /* 0x000fe200008e060f */
[----:B------:R-:W-:Y:S01]  /*22b0*/  ISETP.GE.AND P1, PT, R210, c[0x0][0x1d4], PT ;  /* 0x00007500d2007a0c */ /* 0x000fe20003f26270 */
[----:B------:R-:W-:-:S03]  /*22c0*/  IMAD.X R69, R15, 0x1, R8, P0 ;  /* 0x000000010f457824 */ /* 0x000fc600000e0608 */
[----:B------:R-:W-:Y:S02]  /*22d0*/  ISETP.LT.OR P0, PT, R40, 0x1, P1 ;  /* 0x000000012800780c */ /* 0x000fe40000f01670 */
[----:B------:R-:W-:Y:S01]  /*22e0*/  ISETP.GE.AND P1, PT, R4, c[0x0][0x1d4], PT ;  /* 0x0000750004007a0c */ /* 0x000fe20003f26270 */
[----:B------:R-:W-:Y:S04]  /*22f0*/  LDSM.16.M88.4 R72, [R198+0xc100] ;  /* 0x00c10000c648783b */ /* 0x000fe80000000200 */
[----:B------:R-:W2:Y:S04]  /*2300*/  LDSM.16.M88.4 R24, [R197+0x6100] ;  /* 0x00610000c518783b */ /* 0x000ea80000000200 */
[----:B------:R-:W-:Y:S04]  /*2310*/  LDSM.16.M88.4 R52, [R194+0xc100] ;  /* 0x00c10000c234783b */ /* 0x000fe80000000200 */
[----:B-1----:R-:W4:Y:S04]  /*2320*/  LDSM.16.M88.4 R16, [R197+0x6900] ;  /* 0x00690000c510783b */ /* 0x002f280000000200 */
[----:B------:R-:W1:Y:S04]  /*2330*/  LDSM.16.M88.4 R8, [R197+0x7100] ;  /* 0x00710000c508783b */ /* 0x000e680000000200 */
[----:B------:R-:W3:Y:S04]  /*2340*/  LDSM.16.M88.4 R36, [R197+0x7900] ;  /* 0x00790000c524783b */ /* 0x000ee80000000200 */
[----:B------:R-:W5:Y:S04]  /*2350*/  LDSM.16.M88.4 R32, [R196] ;  /* 0x00000000c420783b */ /* 0x000f680000000200 */
[----:B------:R-:W-:Y:S04]  /*2360*/  LDSM.16.M88.4 R64, [R196+0x800] ;  /* 0x00080000c440783b */ /* 0x000fe80000000200 */
[----:B------:R-:W3:Y:S04]  /*2370*/  LDSM.16.M88.4 R60, [R196+0x1000] ;  /* 0x00100000c43c783b */ /* 0x000ee80000000200 */
[----:B------:R-:W3:Y:S04]  /*2380*/  LDSM.16.M88.4 R56, [R196+0x1800] ;  /* 0x00180000c438783b */ /* 0x000ee80000000200 */
[----:B------:R-:W-:Y:S01]  /*2390*/  @!PT LDS RZ, [RZ] ;  /* 0x00000000fffff984 */ /* 0x000fe20000000800 */
[----:B------:R-:W-:Y:S01]  /*23a0*/  @!PT LDS RZ, [RZ] ;  /* 0x00000000fffff984 */ /* 0x000fe20000000800 */
[----:B------:R-:W-:Y:S01]  /*23b0*/  @!PT LDS RZ, [RZ] ;  /* 0x00000000fffff984 */ /* 0x000fe20000000800 */
[----:B------:R1:W-:Y:S01]  /*23c0*/  LDGSTS.E.BYPASS.LTC128B.128 [R199+0x100], [R12.64], !P0 ;  /* 0x001000000cc77fae */ /* 0x0003e2000c101d52 */
[----:B------:R-:W-:-:S02]  /*23d0*/  ISETP.LT.OR P0, PT, R40, 0x1, P6 ;  /* 0x000000012800780c */ /* 0x000fc40003701670 */
[C---:B------:R-:W-:Y:S01]  /*23e0*/  ISETP.LT.OR P6, PT, R40.reuse, 0x21, P6 ;  /* 0x000000212800780c */ /* 0x040fe200037c1670 */
[C---:B--2---:R-:W-:Y:S08]  /*23f0*/  HMMA.16816.F32 R28, R72.reuse, R24, RZ ;  /* 0x00000018481c723c */ /* 0x044ff000000018ff */
[----:B------:R-:W-:Y:S02]  /*2400*/  HMMA.16816.F32 R24, R72, R26, RZ ;  /* 0x0000001a4818723c */ /* 0x000fe400000018ff */
[----:B------:R3:W-:Y:S01]  /*2410*/  LDGSTS.E.BYPASS.LTC128B.128 [R199+0x2100], [R6.64], !P0 ;  /* 0x0210000006c77fae */ /* 0x0007e2000c101d52 */
[----:B------:R-:W-:-:S02]  /*2420*/  ISETP.LT.OR P0, PT, R40, 0x1, P1 ;  /* 0x000000012800780c */ /* 0x000fc40000f01670 */
[----:B------:R-:W-:-:S03]  /*2430*/  ISETP.LT.OR P1, PT, R40, 0x21, P1 ;  /* 0x000000212800780c */ /* 0x000fc60000f21670 */
[C---:B----4-:R-:W-:Y:S08]  /*2440*/  HMMA.16816.F32 R20, R72.reuse, R16, RZ ;  /* 0x000000104814723c */ /* 0x050ff000000018ff */
[----:B------:R2:W-:Y:S01]  /*2450*/  LDGSTS.E.BYPASS.LTC128B.128 [R199+0x4100], [R44.64], !P0 ;  /* 0x041000002cc77fae */ /* 0x0005e2000c101d52 */
[----:B------:R-:W-:Y:S01]  /*2460*/  ISETP.GE.AND P0, PT, R210, c[0x0][0x1d4], PT ;  /* 0x00007500d2007a0c */ /* 0x000fe20003f06270 */
[----:B-1----:R-:W-:Y:S03]  /*2470*/  HMMA.16816.F32 R12, R72, R8, RZ ;  /* 0x00000008480c723c */ /* 0x002fe600000018ff */
[----:B------:R-:W-:-:S05]  /*2480*/  ISETP.LT.OR P0, PT, R40, 0x21, P0 ;  /* 0x000000212800780c */ /* 0x000fca0000701670 */
[C---:B------:R-:W-:Y:S08]  /*2490*/  HMMA.16816.F32 R16, R72.reuse, R18, RZ ;  /* 0x000000124810723c */ /* 0x040ff000000018ff */
[----:B------:R1:W-:Y:S01]  /*24a0*/  LDGSTS.E.BYPASS.LTC128B.128 [R199+0x1100], [R42.64], !P0 ;  /* 0x011000002ac77fae */ /* 0x0003e2000c101d52 */
[----:B------:R-:W-:Y:S01]  /*24b0*/  LOP3.LUT P0, RZ, R0, 0x4, RZ, 0xc0, !PT ;  /* 0x0000000400ff7812 */ /* 0x000fe2000780c0ff */
[----:B------:R-:W-:Y:S01]  /*24c0*/  IMAD.MOV.U32 R0, RZ, RZ, 0x40 ;  /* 0x00000040ff007424 */ /* 0x000fe200078e00ff */
[----:B------:R-:W-:Y:S01]  /*24d0*/  HMMA.16816.F32 R8, R72, R10, RZ ;  /* 0x0000000a4808723c */ /* 0x000fe200000018ff */
[----:B------:R4:W-:Y:S03]  /*24e0*/  LDGSTS.E.BYPASS.LTC128B.128 [R199+0x3100], [R70.64], !P6 ;  /* 0x0310000046c77fae */ /* 0x0009e6000f101d52 */
[----:B------:R-:W-:Y:S01]  /*24f0*/  SEL R0, R0, 0xffffffc0, !P0 ;  /* 0xffffffc000007807 */ /* 0x000fe20004000000 */
[----:B------:R4:W-:Y:S01]  /*2500*/  LDGSTS.E.BYPASS.LTC128B.128 [R199+0x5100], [R68.64], !P1 ;  /* 0x0510000044c77fae */ /* 0x0009e2000c901d52 */
[----:B------:R-:W-:-:S02]  /*2510*/  PLOP3.LUT P0, PT, PT, PT, UP2, 0x40, 0x0 ;  /* 0x000000000000781c */ /* 0x000fc40003f0e828 */
[C---:B---3--:R-:W-:Y:S01]  /*2520*/  HMMA.16816.F32 R4, R72.reuse, R36, RZ ;  /* 0x000000244804723c */ /* 0x048fe200000018ff */
[----:B------:R-:W-:Y:S01]  /*2530*/  IMAD.IADD R192, R197, 0x1, R0 ;  /* 0x00000001c5c07824 */ /* 0x000fe200078e0200 */
[----:B------:R-:W-:Y:S01]  /*2540*/  LDSM.16.M88.4 R48, [R193+0xc100] ;  /* 0x00c10000c130783b */ /* 0x000fe20000000200 */
[----:B------:R-:W-:Y:S01]  /*2550*/  IMAD.IADD R184, R0, 0x1, R196 ;  /* 0x0000000100b87824 */ /* 0x000fe200078e02c4 */
[----:B------:R-:W-:Y:S02]  /*2560*/  ISETP.GT.AND P1, PT, R202, 0x3f, PT ;  /* 0x0000003fca00780c */ /* 0x000fe40003f24270 */
[----:B--2---:R-:W-:Y:S02]  /*2570*/  LDSM.16.M88.4 R44, [R192+0x6100] ;  /* 0x00610000c02c783b */ /* 0x004fe40000000200 */
[----:B------:R-:W-:Y:S02]  /*2580*/  HMMA.16816.F32 R72, R72, R38, RZ ;  /* 0x000000264848723c */ /* 0x000fe400000018ff */
[----:B------:R-:W2:Y:S04]  /*2590*/  LDSM.16.M88.4 R36, [R192+0x7100] ;  /* 0x00710000c024783b */ /* 0x000ea80000000200 */
[----:B------:R-:W0:Y:S02]  /*25a0*/  LDGDEPBAR ;  /* 0x00000000000079af */ /* 0x000e240000000000 */
[C---:B-----5:R-:W-:Y:S02]  /*25b0*/  HMMA.16816.F32 R28, R52.reuse, R32, R28 ;  /* 0x00000020341c723c */ /* 0x060fe4000000181c */
[----:B-1----:R-:W1:Y:S06]  /*25c0*/  LDSM.16.M88.4 R40, [R192+0x6900] ;  /* 0x00690000c028783b */ /* 0x002e6c0000000200 */
[C---:B------:R-:W-:Y:S01]  /*25d0*/  HMMA.16816.F32 R24, R52.reuse, R34, R24 ;  /* 0x000000223418723c */ /* 0x040fe20000001818 */
[----:B------:R-:W3:Y:S04]  /*25e0*/  LDSM.16.M88.4 R32, [R192+0x7900] ;  /* 0x00790000c020783b */ /* 0x000ee80000000200 */
[----:B----4-:R-:W-:Y:S03]  /*25f0*/  LDSM.16.M88.4 R68, [R191+0xc100] ;  /* 0x00c10000bf44783b */ /* 0x010fe60000000200 */
[C---:B------:R-:W-:Y:S08]  /*2600*/  HMMA.16816.F32 R12, R52.reuse, R60, R12 ;  /* 0x0000003c340c723c */ /* 0x040ff0000000180c */
[C---:B------:R-:W-:Y:S08]  /*2610*/  HMMA.16816.F32 R20, R52.reuse, R64, R20 ;  /* 0x000000403414723c */ /* 0x040ff00000001814 */
[C---:B------:R-:W-:Y:S01]  /*2620*/  HMMA.16816.F32 R16, R52.reuse, R66, R16 ;  /* 0x000000423410723c */ /* 0x040fe20000001810 */
[----:B------:R-:W-:Y:S07]  /*2630*/  LDSM.16.M88.4 R64, [R184] ;  /* 0x00000000b840783b */ /* 0x000fee0000000200 */
[C---:B------:R-:W-:Y:S01]  /*2640*/  HMMA.16816.F32 R8, R52.reuse, R62, R8 ;  /* 0x0000003e3408723c */ /* 0x040fe20000001808 */
[----:B------:R-:W-:Y:S07]  /*2650*/  LDSM.16.M88.4 R60, [R184+0x800] ;  /* 0x00080000b83c783b */ /* 0x000fee0000000200 */
[C---:B------:R-:W-:Y:S08]  /*2660*/  HMMA.16816.F32 R4, R52.reuse, R56, R4 ;  /* 0x000000383404723c */ /* 0x040ff00000001804 */
[----:B------:R-:W-:Y:S01]  /*2670*/  HMMA.16816.F32 R72, R52, R58, R72 ;  /* 0x0000003a3448723c */ /* 0x000fe20000001848 */
[----:B------:R-:W4:Y:S04]  /*2680*/  LDSM.16.M88.4 R56, [R184+0x1000] ;  /* 0x00100000b838783b */ /* 0x000f280000000200 */
[----:B------:R-:W5:Y:S03]  /*2690*/  LDSM.16.M88.4 R52, [R184+0x1800] ;  /* 0x00180000b834783b */ /* 0x000f660000000200 */
[C---:B--2---:R-:W-:Y:S08]  /*26a0*/  HMMA.16816.F32 R12, R48.reuse, R36, R12 ;  /* 0x00000024300c723c */ /* 0x044ff0000000180c */
[C---:B------:R-:W-:Y:S08]  /*26b0*/  HMMA.16816.F32 R28, R48.reuse, R44, R28 ;  /* 0x0000002c301c723c */ /* 0x040ff0000000181c */
[C---:B------:R-:W-:Y:S01]  /*26c0*/  HMMA.16816.F32 R24, R48.reuse, R46, R24 ;  /* 0x0000002e3018723c */ /* 0x040fe20000001818 */
[----:B------:R-:W-:Y:S07]  /*26d0*/  LDSM.16.M88.4 R44, [R197+0x8100] ;  /* 0x00810000c52c783b */ /* 0x000fee0000000200 */
[C---:B-1----:R-:W-:Y:S08]  /*26e0*/  HMMA.16816.F32 R20, R48.reuse, R40, R20 ;  /* 0x000000283014723c */ /* 0x042ff00000001814 */
[C---:B------:R-:W-:Y:S01]  /*26f0*/  HMMA.16816.F32 R16, R48.reuse, R42, R16 ;  /* 0x0000002a3010723c */ /* 0x040fe20000001810 */
[----:B------:R-:W-:Y:S07]  /*2700*/  LDSM.16.M88.4 R40, [R197+0x8900] ;  /* 0x00890000c528783b */ /* 0x000fee0000000200 */
[C---:B------:R-:W-:Y:S01]  /*2710*/  HMMA.16816.F32 R8, R48.reuse, R38, R8 ;  /* 0x000000263008723c */ /* 0x040fe20000001808 */
[----:B------:R-:W-:Y:S07]  /*2720*/  LDSM.16.M88.4 R36, [R197+0x9100] ;  /* 0x00910000c524783b */ /* 0x000fee0000000200 */
[C---:B---3--:R-:W-:Y:S08]  /*2730*/  HMMA.16816.F32 R4, R48.reuse, R32, R4 ;  /* 0x000000203004723c */ /* 0x048ff00000001804 */
[----:B------:R-:W-:Y:S01]  /*2740*/  HMMA.16816.F32 R72, R48, R34, R72 ;  /* 0x000000223048723c */ /* 0x000fe20000001848 */
[----:B------:R-:W1:Y:S04]  /*2750*/  LDSM.16.M88.4 R48, [R198+0x10100] ;  /* 0x01010000c630783b */ /* 0x000e680000000200 */
[----:B------:R-:W2:Y:S03]  /*2760*/  LDSM.16.M88.4 R32, [R197+0x9900] ;  /* 0x00990000c520783b */ /* 0x000ea60000000200 */
[C---:B----4-:R-:W-:Y:S08]  /*2770*/  HMMA.16816.F32 R12, R68.reuse, R56, R12 ;  /* 0x00000038440c723c */ /* 0x050ff0000000180c */
[C---:B------:R-:W-:Y:S08]  /*2780*/  HMMA.16816.F32 R28, R68.reuse, R64, R28 ;  /* 0x00000040441c723c */ /* 0x040ff0000000181c */
[C---:B------:R-:W-:Y:S01]  /*2790*/  HMMA.16816.F32 R24, R68.reuse, R66, R24 ;  /* 0x000000424418723c */ /* 0x040fe20000001818 */
[----:B------:R-:W-:Y:S07]  /*27a0*/  LDSM.16.M88.4 R64, [R196+0x2000] ;  /* 0x00200000c440783b */ /* 0x000fee0000000200 */
[C---:B------:R-:W-:Y:S08]  /*27b0*/  HMMA.16816.F32 R20, R68.reuse, R60, R20 ;  /* 0x0000003c4414723c */ /* 0x040ff00000001814 */
[C---:B------:R-:W-:Y:S01]  /*27c0*/  HMMA.16816.F32 R16, R68.reuse, R62, R16 ;  /* 0x0000003e4410723c */ /* 0x040fe20000001810 */
[----:B------:R-:W-:Y:S07]  /*27d0*/  LDSM.16.M88.4 R60, [R196+0x2800] ;  /* 0x00280000c43c783b */ /* 0x000fee0000000200 */
[C---:B------:R-:W-:Y:S01]  /*27e0*/  HMMA.16816.F32 R8, R68.reuse, R58, R8 ;  /* 0x0000003a4408723c */ /* 0x040fe20000001808 */
[----:B------:R-:W-:Y:S07]  /*27f0*/  LDSM.16.M88.4 R56, [R196+0x3000] ;  /* 0x00300000c438783b */ /* 0x000fee0000000200 */
[C---:B-----5:R-:W-:Y:S08]  /*2800*/  HMMA.16816.F32 R4, R68.reuse, R52, R4 ;  /* 0x000000344404723c */ /* 0x060ff00000001804 */
[----:B------:R-:W-:Y:S01]  /*2810*/  HMMA.16816.F32 R72, R68, R54, R72 ;  /* 0x000000364448723c */ /* 0x000fe20000001848 */
[----:B------:R-:W3:Y:S04]  /*2820*/  LDSM.16.M88.4 R68, [R194+0x10100] ;  /* 0x01010000c244783b */ /* 0x000ee80000000200 */
[----:B------:R-:W4:Y:S03]  /*2830*/  LDSM.16.M88.4 R52, [R196+0x3800] ;  /* 0x00380000c434783b */ /* 0x000f260000000200 */
[C---:B-1----:R-:W-:Y:S08]  /*2840*/  HMMA.16816.F32 R12, R48.reuse, R36, R12 ;  /* 0x00000024300c723c */ /* 0x042ff0000000180c */
        /* <DEDUP_REMOVED lines=8> */
[C---:B--2---:R-:W-:Y:S08]  /*28d0*/  HMMA.16816.F32 R4, R48.reuse, R32, R4 ;  /* 0x000000203004723c */ /* 0x044ff00000001804 */
[----:B------:R-:W-:Y:S01]  /*28e0*/  HMMA.16816.F32 R72, R48, R34, R72 ;  /* 0x000000223048723c */ /* 0x000fe20000001848 */
[----:B------:R-:W1:Y:S04]  /*28f0*/  LDSM.16.M88.4 R48, [R193+0x10100] ;  /* 0x01010000c130783b */ /* 0x000e680000000200 */
[----:B------:R-:W2:Y:S03]  /*2900*/  LDSM.16.M88.4 R32, [R192+0x9900] ;  /* 0x00990000c020783b */ /* 0x000ea60000000200 */
[C---:B---3--:R-:W-:Y:S08]  /*2910*/  HMMA.16816.F32 R12, R68.reuse, R56, R12 ;  /* 0x00000038440c723c */ /* 0x048ff0000000180c */
        /* <DEDUP_REMOVED lines=8> */
[C---:B----4-:R-:W-:Y:S08]  /*29a0*/  HMMA.16816.F32 R4, R68.reuse, R52, R4 ;  /* 0x000000344404723c */ /* 0x050ff00000001804 */
        /* <DEDUP_REMOVED lines=54> */
[----:B------:R-:W4:Y:S01]  /*2d10*/  LDSM.16.M88.4 R52, [R184+0x5800] ;  /* 0x00580000b834783b */ /* 0x000f220000000200 */
        /* <DEDUP_REMOVED lines=14> */
[C---:B------:R-:W-:Y:S07]  /*2e00*/  HMMA.16816.F32 R56, R68.reuse, R58, R8 ;  /* 0x0000003a4438723c */ /* 0x040fee0000001808 */
[----:B------:R-:W-:Y:S01]  /*2e10*/  SHF.R.S32.HI R9, RZ, 0x1f, R210 ;  /* 0x0000001fff097819 */ /* 0x000fe200000114d2 */
[C---:B----4-:R-:W-:Y:S08]  /*2e20*/  HMMA.16816.F32 R32, R68.reuse, R52, R4 ;  /* 0x000000344420723c */ /* 0x050ff00000001804 */
[----:B------:R-:W-:Y:S01]  /*2e30*/  HMMA.16816.F32 R72, R68, R54, R72 ;  /* 0x000000364448723c */ /* 0x000fe20000001848 */
[----:B------:R-:W-:Y:S06]  /*2e40*/  BAR.SYNC.DEFER_BLOCKING 0x0 ;  /* 0x0000000000007b1d */ /* 0x000fec0000010000 */
[----:B------:R-:W-:Y:S05]  /*2e50*/  @P0 BRA `(.L_x_395) ;  /* 0x0000041000000947 */ /* 0x000fea0003800000 */
[----:B------:R-:W-:Y:S01]  /*2e60*/  IADD3 R201, R202, UR12, R77 ;  /* 0x0000000ccac97c10 */ /* 0x000fe2000fffe04d */
[----:B------:R-:W-:-:S03]  /*2e70*/  IMAD.MOV.U32 R200, RZ, RZ, RZ ;  /* 0x000000ffffc87224 */ /* 0x000fc600078e00ff */
[----:B------:R-:W-:-:S05]  /*2e80*/  IADD3 R201, R201, -0x40, RZ ;  /* 0xffffffc0c9c97810 */ /* 0x000fca0007ffe0ff */
        /* <DEDUP_REMOVED lines=9> */
[----:B------:R-:W-:Y:S01]  /*2f20*/  SHF.L.U64.HI R6, R209, 0x1, R212 ;  /* 0x00000001d1067819 */ /* 0x000fe200000102d4 */
[----:B------:R-:W-:Y:S02]  /*2f30*/  IMAD.SHL.U32 R8, R210, 0x2, RZ ;  /* 0x00000002d2087824 */ /* 0x000fe400078e00ff */
[----:B------:R-:W-:-:S04]  /*2f40*/  IMAD R201, R0, c[0x0][0x2b8], R201 ;  /* 0x0000ae0000c97a24 */ /* 0x000fc800078e02c9 */
[----:B------:R-:W-:Y:S01]  /*2f50*/  IMAD.WIDE.U32 R10, R201, c[0x0][0x1e0], RZ ;  /* 0x00007800c90a7a25 */ /* 0x000fe200078e00ff */
[----:B------:R-:W-:-:S05]  /*2f60*/  SHF.R.S32.HI R0, RZ, 0x1f, R201 ;  /* 0x0000001fff007819 */ /* 0x000fca00000114c9 */
[----:B------:R-:W-:-:S04]  /*2f70*/  IMAD R0, R0, c[0x0][0x1e0], RZ ;  /* 0x0000780000007a24 */ /* 0x000fc800078e02ff */
[----:B------:R-:W-:-:S04]  /*2f80*/  IMAD R7, R201, c[0x0][0x1e4], R0 ;  /* 0x00007900c9077a24 */ /* 0x000fc800078e0200 */
[----:B------:R-:W-:Y:S01]  /*2f90*/  IMAD.IADD R11, R11, 0x1, R7 ;  /* 0x000000010b0b7824 */ /* 0x000fe200078e0207 */
[----:B--2---:R-:W-:-:S03]  /*2fa0*/  SHF.R.S32.HI R7, RZ, 0x1f, R200 ;  /* 0x0000001fff077819 */ /* 0x004fc600000114c8 */
[----:B------:R-:W-:Y:S01]  /*2fb0*/  IMAD.WIDE.U32 R4, R200, c[0x0][0x1f0], R10 ;  /* 0x00007c00c8047a25 */ /* 0x000fe200078e000a */
[----:B------:R-:W-:Y:S02]  /*2fc0*/  SHF.L.U64.HI R10, R210, 0x1, R9 ;  /* 0x00000001d20a7819 */ /* 0x000fe40000010209 */
[----:B------:R-:W-:Y:S01]  /*2fd0*/  IADD3 R11, -R213, 0x10, RZ ;  /* 0x00000010d50b7810 */ /* 0x000fe20007ffe1ff */
[----:B------:R-:W-:Y:S01]  /*2fe0*/  IMAD R7, R7, c[0x0][0x1f0], RZ ;  /* 0x00007c0007077a24 */ /* 0x000fe200078e02ff */
[----:B------:R-:W-:Y:S02]  /*2ff0*/  IADD3 R38, P0, R4, UR14, RZ ;  /* 0x0000000e04267c10 */ /* 0x000fe4000ff1e0ff */
[----:B------:R-:W-:Y:S01]  /*3000*/  SEL R4, RZ, 0x10, P4 ;  /* 0x00000010ff047807 */ /* 0x000fe20002000000 */
[----:B------:R-:W-:Y:S01]  /*3010*/  IMAD R0, R200, c[0x0][0x1f4], R7 ;  /* 0x00007d00c8007a24 */ /* 0x000fe200078e0207 */
[----:B------:R-:W-:Y:S02]  /*3020*/  SEL R7, RZ, 0x10, P5 ;  /* 0x00000010ff077807 */ /* 0x000fe40002800000 */
[----:B------:R-:W-:-:S02]  /*3030*/  IADD3 R42, -R4, 0x10, RZ ;  /* 0x00000010042a7810 */ /* 0x000fc40007ffe1ff */
[----:B------:R-:W-:Y:S02]  /*3040*/  IADD3.X R5, R5, UR7, R0, P0, !PT ;  /* 0x0000000705057c10 */ /* 0x000fe400087fe400 */
[C---:B------:R-:W-:Y:S02]  /*3050*/  LEA R0, P0, R38.reuse, c[0x0][0x1c8], 0x1 ;  /* 0x0000720026007a11 */ /* 0x040fe400078008ff */
[----:B------:R-:W-:Y:S02]  /*3060*/  IADD3 R45, -R7, 0x10, RZ ;  /* 0x00000010072d7810 */ /* 0x000fe40007ffe1ff */
[----:B------:R-:W-:Y:S01]  /*3070*/  LEA.HI.X R38, R38, c[0x0][0x1cc], R5, 0x1, P0 ;  /* 0x0000730026267a11 */ /* 0x000fe200000f0c05 */
[----:B------:R-:W1:Y:S01]  /*3080*/  SHFL.IDX PT, R36, R0, 0x1, 0x181f ;  /* 0x00381f0000247f89 */ /* 0x000e6200000e0000 */
[----:B------:R-:W-:Y:S01]  /*3090*/  LOP3.LUT R45, R45, 0xf, RZ, 0xc0, !PT ;  /* 0x0000000f2d2d7812 */ /* 0x000fe200078ec0ff */
[----:B------:R-:W-:Y:S01]  /*30a0*/  IMAD.SHL.U32 R5, R209, 0x2, RZ ;  /* 0x00000002d1057824 */ /* 0x000fe200078e00ff */
[----:B------:R-:W-:Y:S01]  /*30b0*/  LOP3.LUT R42, R42, 0xf, RZ, 0xc0, !PT ;  /* 0x0000000f2a2a7812 */ /* 0x000fe200078ec0ff */
[----:B------:R-:W2:Y:S01]  /*30c0*/  SHFL.IDX PT, R37, R38, 0x1, 0x181f ;  /* 0x00381f0026257f89 */ /* 0x000ea200000e0000 */
[----:B------:R-:W-:-:S03]  /*30d0*/  LOP3.LUT R11, R11, 0xf, RZ, 0xc0, !PT ;  /* 0x0000000f0b0b7812 */ /* 0x000fc600078ec0ff */
        /* <DEDUP_REMOVED lines=14> */
[----:B------:R-:W-:Y:S01]  /*31c0*/  IMAD.X R51, R41, 0x1, R6, P0 ;  /* 0x0000000129337824 */ /* 0x000fe200000e0606 */
        /* <DEDUP_REMOVED lines=10> */
.L_x_395:
[----:B------:R-:W-:Y:S01]  /*3270*/  LOP3.LUT R5, R82, 0xffffffe0, RZ, 0xc0, !PT ;  /* 0xffffffe052057812 */ /* 0x000fe200078ec0ff */
[----:B------:R-:W-:Y:S01]  /*3280*/  UIADD3 UR4, UR10, 0x1, -UR11 ;  /* 0x000000010a047890 */ /* 0x000fe2000fffe80b */
[----:B------:R-:W-:Y:S01]  /*3290*/  LEA.HI R11, R81, R78, RZ, 0x2 ;  /* 0x0000004e510b7211 */ /* 0x000fe200078f10ff */
[----:B------:R-:W-:Y:S01]  /*32a0*/  ULDC UR25, c[0x0][0x2ac] ;  /* 0x0000ab0000197ab9 */ /* 0x000fe20000000800 */
[----:B-1----:R-:W-:Y:S01]  /*32b0*/  SHF.R.S32.HI R7, RZ, 0x1f, R80 ;  /* 0x0000001fff077819 */ /* 0x002fe20000011450 */
[C---:B------:R-:W-:Y:S01]  /*32c0*/  IMAD.IADD R0, R78.reuse, 0x1, -R5 ;  /* 0x000000014e007824 */ /* 0x040fe200078e0a05 */
[----:B------:R-:W-:Y:S01]  /*32d0*/  LOP3.LUT R11, R11, 0xfffffffc, RZ, 0xc0, !PT ;  /* 0xfffffffc0b0b7812 */ /* 0x000fe200078ec0ff */
[----:B------:R-:W-:Y:S01]  /*32e0*/  ULDC UR5, c[0x0][0x324] ;  /* 0x0000c90000057ab9 */ /* 0x000fe20000000800 */
[----:B------:R-:W-:Y:S01]  /*32f0*/  LEA.HI R7, R7, R80, RZ, 0x3 ;  /* 0x0000005007077211 */ /* 0x000fe200078f18ff */
[----:B------:R-:W0:Y:S01]  /*3300*/  LDGDEPBAR ;  /* 0x00000000000079af */ /* 0x000e220000000000 */
[----:B------:R-:W-:Y:S01]  /*3310*/  SHF.R.S32.HI R5, RZ, 0x1f, R0 ;  /* 0x0000001fff057819 */ /* 0x000fe20000011400 */
[----:B------:R-:W-:Y:S01]  /*3320*/  IMAD.IADD R78, R78, 0x1, -R11 ;  /* 0x000000014e4e7824 */ /* 0x000fe200078e0a0b */
[----:B------:R-:W-:-:S02]  /*3330*/  LOP3.LUT R7, R7, 0xffffff8, RZ, 0xc0, !PT ;  /* 0x0ffffff807077812 */ /* 0x000fc400078ec0ff */
[----:B------:R-:W-:Y:S02]  /*3340*/  LEA.HI R4, R5, R0, RZ, 0x2 ;  /* 0x0000000005047211 */ /* 0x000fe400078f10ff */
[----:B------:R-:W-:Y:S01]  /*3350*/  LEA.HI R5, R78, R78, RZ, 0x1 ;  /* 0x0000004e4e057211 */ /* 0x000fe200078f08ff */
[----:B------:R-:W-:Y:S01]  /*3360*/  IMAD.IADD R7, R80, 0x1, -R7 ;  /* 0x0000000150077824 */ /* 0x000fe200078e0a07 */
[----:B------:R-:W-:Y:S02]  /*3370*/  PLOP3.LUT P6, PT, PT, PT, UP1, 0x80, 0x0 ;  /* 0x000000000000781c */ /* 0x000fe40003fcf018 */
[C---:B------:R-:W-:Y:S02]  /*3380*/  LEA.HI.SX32 R6, R4.reuse, UR24, 0x1e ;  /* 0x0000001804067c11 */ /* 0x040fe4000f8ff2ff */
[----:B------:R-:W-:Y:S02]  /*3390*/  LOP3.LUT R5, R5, 0x1ffffffe, RZ, 0xc0, !PT ;  /* 0x1ffffffe05057812 */ /* 0x000fe400078ec0ff */
[----:B------:R-:W-:Y:S01]  /*33a0*/  PLOP3.LUT P0, PT, PT, PT, UP1, 0x80, 0x0 ;  /* 0x000000000000781c */ /* 0x000fe20003f0f018 */
[----:B------:R-:W-:Y:S01]  /*33b0*/  IMAD R6, R7, 0x10, R6 ;  /* 0x0000001007067824 */ /* 0x000fe200078e0206 */
[----:B------:R-:W-:Y:S01]  /*33c0*/  LOP3.LUT R7, R4, 0x7ffffffc, RZ, 0xc0, !PT ;  /* 0x7ffffffc04077812 */ /* 0x000fe200078ec0ff */
[----:B------:R-:W-:-:S02]  /*33d0*/  IMAD.IADD R5, R78, 0x1, -R5 ;  /* 0x000000014e057824 */ /* 0x000fc400078e0a05 */
[----:B------:R-:W-:Y:S02]  /*33e0*/  IMAD.IADD R4, R79, 0x1, R76 ;  /* 0x000000014f047824 */ /* 0x000fe400078e024c */
[----:B------:R-:W-:Y:S02]  /*33f0*/  IMAD R203, R5, 0x8, R6 ;  /* 0x0000000805cb7824 */ /* 0x000fe400078e0206 */
[----:B------:R-:W-:Y:S02]  /*3400*/  IMAD.IADD R204, R0, 0x1, -R7 ;  /* 0x0000000100cc7824 */ /* 0x000fe400078e0a07 */
[----:B------:R-:W-:-:S04]  /*3410*/  @P6 IMAD.HI.U32 R5, R203, c[0x0][0x2c8], RZ ;  /* 0x0000b200cb056a27 */ /* 0x000fc800078e00ff */
[----:B------:R-:W-:Y:S01]  /*3420*/  IMAD.MOV.U32 R37, RZ, RZ, R203 ;  /* 0x000000ffff257224 */ /* 0x000fe200078e00cb */
[----:B------:R-:W-:Y:S01]  /*3430*/  @P0 SHF.R.U32.HI R37, RZ, c[0x0][0x2cc], R5 ;  /* 0x0000b300ff250a19 */ /* 0x000fe20000011605 */
[----:B------:R-:W-:Y:S01]  /*3440*/  IMAD.U32 R7, RZ, RZ, UR4 ;  /* 0x00000004ff077e24 */ /* 0x000fe2000f8e00ff */
[----:B------:R-:W-:Y:S01]  /*3450*/  PLOP3.LUT P0, PT, PT, PT, UP0, 0x40, 0x0 ;  /* 0x000000000000781c */ /* 0x000fe20003f0e808 */
[----:B------:R-:W-:Y:S01]  /*3460*/  IMAD.SHL.U32 R204, R204, 0x2, RZ ;  /* 0x00000002cccc7824 */ /* 0x000fe200078e00ff */
[----:B------:R-:W-:Y:S01]  /*3470*/  ULDC UR4, c[0x0][0x1d0] ;  /* 0x0000740000047ab9 */ /* 0x000fe20000000800 */
[----:B------:R-:W1:Y:S01]  /*3480*/  SHFL.IDX PT, R5, R37, RZ, 0x1c1f ;  /* 0x001c1fff25057589 */ /* 0x000e6200000e0000 */
[----:B------:R-:W-:Y:S02]  /*3490*/  UIMAD UR4, UR25, UR4, -UR11 ;  /* 0x00000004190472a4 */ /* 0x000fe4000f8e0a0b */
[----:B------:R-:W-:Y:S01]  /*34a0*/  IADD3 R6, R7, -c[0x0][0x168], -R204 ;  /* 0x80005a0007067a10 */ /* 0x000fe20007ffe8cc */
[----:B------:R-:W-:-:S03]  /*34b0*/  ULOP3.LUT UR11, URZ, UR5, URZ, 0x33, !UPT ;  /* 0x000000053f0b7292 */ /* 0x000fc6000f8e333f */
[----:B------:R-:W-:Y:S02]  /*34c0*/  IADD3 R8, R6, c[0x0][0x328], RZ ;  /* 0x0000ca0006087a10 */ /* 0x000fe40007ffe0ff */
[----:B------:R-:W-:Y:S02]  /*34d0*/  IADD3 R0, -R204, UR4, RZ ;  /* 0x00000004cc007c10 */ /* 0x000fe4000fffe1ff */
[----:B------:R-:W-:Y:S01]  /*34e0*/  IADD3 R6, R6, UR11, RZ ;  /* 0x0000000b06067c10 */ /* 0x000fe2000fffe0ff */
[----:B-1----:R-:W-:-:S04]  /*34f0*/  IMAD.IADD R7, R8, 0x1, R5 ;  /* 0x0000000108077824 */ /* 0x002fc800078e0205 */
[----:B------:R-:W-:Y:S01]  /*3500*/  IMAD.IADD R10, R6, 0x1, R5 ;  /* 0x00000001060a7824 */ /* 0x000fe200078e0205 */
[----:B------:R-:W-:Y:S01]  /*3510*/  IMNMX R36, R7, R0, PT ;  /* 0x0000000007247217 */ /* 0x000fe20003800200 */
[----:B------:R-:W-:Y:S05]  /*3520*/  @P0 BRA `(.L_x_396) ;  /* 0x0000016000000947 */ /* 0x000fea0003800000 */
[----:B------:R-:W-:Y:S01]  /*3530*/  IMAD.U32 R38, RZ, RZ, UR10 ;  /* 0x0000000aff267e24 */ /* 0x000fe2000f8e00ff */
[----:B------:R-:W-:Y:S04]  /*3540*/  BSSY B0, `(.L_x_397) ;  /* 0x000000f000007945 */ /* 0x000fe80003800000 */
[----:B------:R-:W-:-:S04]  /*3550*/  IADD3 R38, R38, -c[0x0][0x168], R5 ;  /* 0x80005a0026267a10 */ /* 0x000fc80007ffe005 */
[----:B------:R-:W-:-:S13]  /*3560*/  ISETP.GT.AND P0, PT, R38, -0x1, PT ;  /* 0xffffffff2600780c */ /* 0x000fda0003f04270 */
[----:B------:R-:W-:Y:S05]  /*3570*/  @P0 BRA `(.L_x_398) ;  /* 0x0000007000000947 */ /* 0x000fea0003800000 */
[----:B------:R-:W-:Y:S01]  /*3580*/  IMAD.MOV.U32 R5, RZ, RZ, c[0x0][0x32c] ;  /* 0x0000cb00ff057624 */ /* 0x000fe200078e00ff */
[----:B------:R-:W-:-:S04]  /*3590*/  LOP3.LUT R38, RZ, R38, RZ, 0x33, !PT ;  /* 0x00000026ff267212 */ /* 0x000fc800078e33ff */
[----:B------:R-:W-:-:S13]  /*35a0*/  ISETP.NE.AND P0, PT, R5, 0x1, PT ;  /* 0x000000010500780c */ /* 0x000fda0003f05270 */
[----:B------:R-:W-:-:S05]  /*35b0*/  @P0 IMAD.HI.U32 R5, R38, c[0x0][0x330], RZ ;  /* 0x0000cc0026050a27 */ /* 0x000fca00078e00ff */
[----:B------:R-:W-:-:S04]  /*35c0*/  @P0 SHF.R.U32.HI R38, RZ, c[0x0][0x334], R5 ;  /* 0x0000cd00ff260a19 */ /* 0x000fc80000011605 */
[----:B------:R-:W-:Y:S01]  /*35d0*/  LOP3.LUT R38, RZ, R38, RZ, 0x33, !PT ;  /* 0x00000026ff267212 */ /* 0x000fe200078e33ff */
[----:B------:R-:W-:Y:S05]  /*35e0*/  BRA `(.L_x_399) ;  /* 0x0000004000007947 */ /* 0x000fea0003800000 */
.L_x_398:
[----:B------:R-:W-:-:S04]  /*35f0*/  MOV R5, c[0x0][0x32c] ;  /* 0x0000cb0000057a02 */ /* 0x000fc80000000f00 */
[----:B------:R-:W-:-:S13]  /*3600*/  ISETP.NE.AND P0, PT, R5, 0x1, PT ;  /* 0x000000010500780c */ /* 0x000fda0003f05270 */
[----:B------:R-:W-:-:S05]  /*3610*/  @P0 IMAD.HI.U32 R5, R38, c[0x0][0x330], RZ ;  /* 0x0000cc0026050a27 */ /* 0x000fca00078e00ff */
[----:B------:R-:W-:Y:S02]  /*3620*/  @P0 SHF.R.U32.HI R38, RZ, c[0x0][0x334], R5 ;  /* 0x0000cd00ff260a19 */ /* 0x000fe40000011605 */
.L_x_399:
[----:B------:R-:W-:Y:S05]  /*3630*/  BSYNC B0 ;  /* 0x0000000000007941 */ /* 0x000fea0003800000 */
.L_x_397:
[----:B------:R-:W-:-:S04]  /*3640*/  IMAD R7, R38, c[0x0][0x32c], -R77 ;  /* 0x0000cb0026077a24 */ /* 0x000fc800078e0a4d */
[----:B------:R-:W-:-:S05]  /*3650*/  IMAD.IADD R7, R7, 0x1, -R204 ;  /* 0x0000000107077824 */ /* 0x000fca00078e0acc */
[----:B------:R-:W-:Y:S02]  /*3660*/  IADD3 R5, R7, c[0x0][0x32c], RZ ;  /* 0x0000cb0007057a10 */ /* 0x000fe40007ffe0ff */
[----:B------:R-:W-:Y:S02]  /*3670*/  IMNMX R10, R10, R7, !PT ;  /* 0x000000070a0a7217 */ /* 0x000fe40007800200 */
[----:B------:R-:W-:Y:S02]  /*3680*/  IMNMX R36, R36, R5, PT ;  /* 0x0000000524247217 */ /* 0x000fe40003800200 */
.L_x_396:
[----:B------:R-:W-:-:S04]  /*3690*/  ISETP.LT.AND P6, PT, RZ, UR20, PT ;  /* 0x00000014ff007c0c */ /* 0x000fc8000bfc1270 */
[----:B------:R-:W-:-:S04]  /*36a0*/  ISETP.GT.AND P0, PT, R10, RZ, P6 ;  /* 0x000000ff0a00720c */ /* 0x000fc80003704270 */
[----:B------:R-:W-:-:S04]  /*36b0*/  ISETP.LT.OR P0, PT, R36, 0x1, P0 ;  /* 0x000000012400780c */ /* 0x000fc80000701670 */
[----:B------:R-:W-:Y:S02]  /*36c0*/  FSEL R28, R28, -INF , !P0 ;  /* 0xff8000001c1c7808 */ /* 0x000fe40004000000 */
[----:B------:R-:W-:-:S04]  /*36d0*/  ISETP.GT.AND P0, PT, R10, 0x1, P6 ;  /* 0x000000010a00780c */ /* 0x000fc80003704270 */
        /* <DEDUP_REMOVED lines=26> */
[----:B------:R-:W-:Y:S01]  /*3880*/  ISETP.GT.AND P0, PT, R10, 0x28, P6 ;  /* 0x000000280a00780c */ /* 0x000fe20003704270 */
[----:B------:R-:W1:Y:S03]  /*3890*/  SHFL.IDX PT, R13, R37, 0x1, 0x1c1f ;  /* 0x003c1f00250d7f89 */ /* 0x000e6600000e0000 */
        /* <DEDUP_REMOVED lines=10> */
[----:B------:R-:W-:Y:S01]  /*3940*/  FSEL R167, R33, -INF , !P0 ;  /* 0xff80000021a77808 */ /* 0x000fe20004000000 */
[--C-:B-1----:R-:W-:Y:S01]  /*3950*/  IMAD.IADD R33, R8, 0x1, R13.reuse ;  /* 0x0000000108217824 */ /* 0x102fe200078e020d */
[----:B------:R-:W-:Y:S01]  /*3960*/  ISETP.GT.AND P0, PT, R10, 0x38, P6 ;  /* 0x000000380a00780c */ /* 0x000fe20003704270 */
[----:B------:R-:W-:-:S03]  /*3970*/  IMAD.IADD R8, R6, 0x1, R13 ;  /* 0x0000000106087824 */ /* 0x000fc600078e020d */
[----:B------:R-:W-:Y:S02]  /*3980*/  ISETP.LT.OR P0, PT, R36, 0x39, P0 ;  /* 0x000000392400780c */ /* 0x000fe40000701670 */
[----:B------:R-:W-:Y:S02]  /*3990*/  IMNMX R0, R33, R0, PT ;  /* 0x0000000021007217 */ /* 0x000fe40003800200 */
[----:B------:R-:W-:Y:S02]  /*39a0*/  FSEL R143, R72, -INF , !P0 ;  /* 0xff800000488f7808 */ /* 0x000fe40004000000 */
[----:B------:R-:W-:-:S04]  /*39b0*/  ISETP.GT.AND P0, PT, R10, 0x39, P6 ;  /* 0x000000390a00780c */ /* 0x000fc80003704270 */
[----:B------:R-:W-:-:S04]  /*39c0*/  ISETP.LT.OR P0, PT, R36, 0x3a, P0 ;  /* 0x0000003a2400780c */ /* 0x000fc80000701670 */
[----:B------:R-:W-:Y:S02]  /*39d0*/  FSEL R141, R73, -INF , !P0 ;  /* 0xff800000498d7808 */ /* 0x000fe40004000000 */
[----:B------:R-:W-:-:S13]  /*39e0*/  PLOP3.LUT P0, PT, PT, PT, UP0, 0x40, 0x0 ;  /* 0x000000000000781c */ /* 0x000fda0003f0e808 */
        /* <DEDUP_REMOVED lines=13> */
.L_x_402:
[----:B------:R-:W-:-:S04]  /*3ac0*/  MOV R6, c[0x0][0x32c] ;  /* 0x0000cb0000067a02 */ /* 0x000fc80000000f00 */
[----:B------:R-:W-:-:S13]  /*3ad0*/  ISETP.NE.AND P0, PT, R6, 0x1, PT ;  /* 0x000000010600780c */ /* 0x000fda0003f05270 */
[----:B------:R-:W-:-:S05]  /*3ae0*/  @P0 IMAD.HI.U32 R6, R10, c[0x0][0x330], RZ ;  /* 0x0000cc000a060a27 */ /* 0x000fca00078e00ff */
[----:B------:R-:W-:Y:S02]  /*3af0*/  @P0 SHF.R.U32.HI R10, RZ, c[0x0][0x334], R6 ;  /* 0x0000cd00ff0a0a19 */ /* 0x000fe40000011606 */
.L_x_403:
[----:B------:R-:W-:Y:S05]  /*3b00*/  BSYNC B0 ;  /* 0x0000000000007941 */ /* 0x000fea0003800000 */
.L_x_401:
[----:B------:R-:W-:-:S04]  /*3b10*/  IMAD R33, R10, c[0x0][0x32c], -R77 ;  /* 0x0000cb000a217a24 */ /* 0x000fc800078e0a4d */
[----:B------:R-:W-:-:S05]  /*3b20*/  IMAD.IADD R33, R33, 0x1, -R204 ;  /* 0x0000000121217824 */ /* 0x000fca00078e0acc */
[----:B------:R-:W-:Y:S02]  /*3b30*/  IADD3 R13, R33, c[0x0][0x32c], RZ ;  /* 0x0000cb00210d7a10 */ /* 0x000fe40007ffe0ff */
[----:B------:R-:W-:Y:S02]  /*3b40*/  IMNMX R8, R8, R33, !PT ;  /* 0x0000002108087217 */ /* 0x000fe40007800200 */
[----:B------:R-:W-:Y:S02]  /*3b50*/  IMNMX R0, R0, R13, PT ;  /* 0x0000000d00007217 */ /* 0x000fe40003800200 */
.L_x_400:
[----:B------:R-:W-:Y:S01]  /*3b60*/  ISETP.GT.AND P0, PT, R8, 0x1, P6 ;  /* 0x000000010800780c */ /* 0x000fe20003704270 */
[----:B------:R-:W-:Y:S01]  /*3b70*/  IMAD.SHL.U32 R195, R4, 0x2, RZ ;  /* 0x0000000204c37824 */ /* 0x000fe200078e00ff */
[----:B------:R-:W-:Y:S01]  /*3b80*/  FMNMX.FTZ R20, R28, R29, !PT ;  /* 0x0000001d1c147209 */ /* 0x000fe20007810000 */
[----:B------:R-:W-:Y:S01]  /*3b90*/  ULDC.64 UR4, c[0x0][0x2c8] ;  /* 0x0000b20000047ab9 */ /* 0x000fe20000000a00 */
[----:B------:R-:W-:Y:S01]  /*3ba0*/  ISETP.LT.OR P0, PT, R0, 0x2, P0 ;  /* 0x000000020000780c */ /* 0x000fe20000701670 */
[--C-:B------:R-:W-:Y:S01]  /*3bb0*/  IMAD R189, R3, 0x2, R195.reuse ;  /* 0x0000000203bd7824 */ /* 0x100fe200078e02c3 */
[----:B------:R-:W-:Y:S01]  /*3bc0*/  LDSM.16.MT88.4 R40, [R195+0x2100] ;  /* 0x00210000c328783b */ /* 0x000fe20000004200 */
[----:B------:R-:W-:Y:S01]  /*3bd0*/  IMAD R190, R2, 0x2, R195 ;  /* 0x0000000202be7824 */ /* 0x000fe200078e02c3 */
[----:B------:R-:W-:Y:S01]  /*3be0*/  FSEL R16, R31, -INF , !P0 ;  /* 0xff8000001f107808 */ /* 0x000fe20004000000 */
[----:B------:R-:W-:Y:S01]  /*3bf0*/  UIMAD.WIDE.U32 UR26, UR24, UR4, URZ ;  /* 0x00000004181a72a5 */ /* 0x000fe2000f8e003f */
[----:B------:R-:W-:Y:S01]  /*3c00*/  ISETP.GT.AND P0, PT, R8, 0x8, P6 ;  /* 0x000000080800780c */ /* 0x000fe20003704270 */
[----:B------:R-:W-:Y:S01]  /*3c10*/  IMAD R188, R3, 0x2, R190 ;  /* 0x0000000203bc7824 */ /* 0x000fe200078e02be */
[----:B------:R-:W-:Y:S01]  /*3c20*/  LDSM.16.MT88.4 R100, [R195+0x100] ;  /* 0x00010000c364783b */ /* 0x000fe20000004200 */
[----:B------:R-:W-:Y:S01]  /*3c30*/  UIADD3 UR20, UR20, -0x2, URZ ;  /* 0xfffffffe14147890 */ /* 0x000fe2000fffe03f */
[----:B------:R-:W-:-:S02]  /*3c40*/  ISETP.LT.OR P0, PT, R0, 0x9, P0 ;  /* 0x000000090000780c */ /* 0x000fc40000701670 */
[----:B------:R-:W-:Y:S01]  /*3c50*/  LDSM.16.MT88.4 R108, [R190+0x100] ;  /* 0x00010000be6c783b */ /* 0x000fe20000004200 */
[----:B------:R-:W-:Y:S01]  /*3c60*/  @UP1 UMOV UR25, UR27 ;  /* 0x0000001b00191c82 */ /* 0x000fe20008000000 */
[----:B------:R-:W-:Y:S01]  /*3c70*/  FSEL R26, R26, -INF , !P0 ;  /* 0xff8000001a1a7808 */ /* 0x000fe20004000000 */
[----:B------:R-:W-:Y:S01]  /*3c80*/  @UP1 USHF.R.U32.HI UR24, URZ, UR5, UR25 ;  /* 0x000000053f181299 */ /* 0x000fe20008011619 */
[----:B------:R-:W-:Y:S01]  /*3c90*/  ISETP.GT.AND P0, PT, R8, 0x9, P6 ;  /* 0x000000090800780c */ /* 0x000fe20003704270 */
[----:B------:R-:W-:Y:S02]  /*3ca0*/  LDSM.16.MT88.4 R116, [R189+0x100] ;  /* 0x00010000bd74783b */ /* 0x000fe40000004200 */
[----:B------:R-:W-:Y:S01]  /*3cb0*/  UIADD3 UR4, UR21, UR24, URZ ;  /* 0x0000001815047290 */ /* 0x000fe2000fffe03f */
[----:B------:R-:W-:Y:S01]  /*3cc0*/  ISETP.LT.OR P0, PT, R0, 0xa, P0 ;  /* 0x0000000a0000780c */ /* 0x000fe20000701670 */
[----:B------:R-:W-:Y:S01]  /*3cd0*/  LDSM.16.MT88.4 R124, [R188+0x100] ;  /* 0x00010000bc7c783b */ /* 0x000fe20000004200 */
[----:B------:R-:W-:-:S02]  /*3ce0*/  ULDC UR21, c[0x0][0x328] ;  /* 0x0000ca0000157ab9 */ /* 0x000fc40000000800 */
[----:B------:R-:W-:Y:S01]  /*3cf0*/  FSEL R6, R27, -INF , !P0 ;  /* 0xff8000001b067808 */ /* 0x000fe20004000000 */
[----:B------:R-:W-:Y:S01]  /*3d00*/  LDSM.16.MT88.4 R48, [R190+0x2100] ;  /* 0x00210000be30783b */ /* 0x000fe20000004200 */
[----:B------:R-:W-:Y:S01]  /*3d10*/  ISETP.GT.AND P0, PT, R8, 0x10, P6 ;  /* 0x000000100800780c */ /* 0x000fe20003704270 */
[----:B------:R-:W-:Y:S02]  /*3d20*/  UIADD3 UR21, UR4, UR21, URZ ;  /* 0x0000001504157290 */ /* 0x000fe4000fffe03f */
[----:B------:R-:W-:Y:S01]  /*3d30*/  LDSM.16.MT88.4 R64, [R188+0x2100] ;  /* 0x00210000bc40783b */ /* 0x000fe20000004200 */
[----:B------:R-:W-:-:S03]  /*3d40*/  ISETP.LT.OR P0, PT, R0, 0x11, P0 ;  /* 0x000000110000780c */ /* 0x000fc60000701670 */
[----:B------:R-:W-:Y:S01]  /*3d50*/  LDSM.16.MT88.4 R80, [R190+0x4100] ;  /* 0x00410000be50783b */ /* 0x000fe20000004200 */
[----:B------:R-:W-:Y:S02]  /*3d60*/  FSEL R22, R22, -INF , !P0 ;  /* 0xff80000016167808 */ /* 0x000fe40004000000 */
[----:B------:R-:W-:Y:S01]  /*3d70*/  ISETP.GT.AND P0, PT, R8, 0x11, P6 ;  /* 0x000000110800780c */ /* 0x000fe20003704270 */
[----:B------:R-:W-:Y:S03]  /*3d80*/  LDSM.16.MT88.4 R88, [R189+0x4100] ;  /* 0x00410000bd58783b */ /* 0x000fe60000004200 */
[----:B------:R-:W-:Y:S01]  /*3d90*/  ISETP.LT.OR P0, PT, R0, 0x12, P0 ;  /* 0x000000120000780c */ /* 0x000fe20000701670 */
[----:B------:R-:W-:Y:S03]  /*3da0*/  LDSM.16.MT88.4 R136, [R190+0x900] ;  /* 0x00090000be88783b */ /* 0x000fe60000004200 */
[----:B------:R-:W-:Y:S01]  /*3db0*/  FSEL R10, R23, -INF , !P0 ;  /* 0xff800000170a7808 */ /* 0x000fe20004000000 */
[----:B------:R-:W-:Y:S01]  /*3dc0*/  LDSM.16.MT88.4 R132, [R189+0x900] ;  /* 0x00090000bd84783b */ /* 0x000fe20000004200 */
        /* <DEDUP_REMOVED lines=9> */
[----:B------:R-:W-:Y:S02]  /*3e60*/  ISETP.GT.AND P0, PT, R8, 0x21, P6 ;  /* 0x000000210800780c */ /* 0x000fe40003704270 */
[----:B------:R-:W-:Y:S02]  /*3e70*/  FMNMX.FTZ R14, R11, R20, !PT ;  /* 0x000000140b0e7209 */ /* 0x000fe40007810000 */
[----:B------:R-:W-:Y:S02]  /*3e80*/  ISETP.LT.OR P0, PT, R0, 0x22, P0 ;  /* 0x000000220000780c */ /* 0x000fe40000701670 */
[----:B------:R-:W-:Y:S02]  /*3e90*/  FMNMX.FTZ R14, R25, R14, !PT ;  /* 0x0000000e190e7209 */ /* 0x000fe40007810000 */
[----:B------:R-:W-:-:S02]  /*3ea0*/  FSEL R172, R15, -INF , !P0 ;  /* 0xff8000000fac7808 */ /* 0x000fc40004000000 */
[----:B------:R-:W-:Y:S02]  /*3eb0*/  ISETP.GT.AND P0, PT, R8, RZ, P6 ;  /* 0x000000ff0800720c */ /* 0x000fe40003704270 */
[----:B------:R-:W-:Y:S02]  /*3ec0*/  FMNMX.FTZ R14, R7, R14, !PT ;  /* 0x0000000e070e7209 */ /* 0x000fe40007810000 */
[----:B------:R-:W-:Y:S02]  /*3ed0*/  ISETP.LT.OR P0, PT, R0, 0x1, P0 ;  /* 0x000000010000780c */ /* 0x000fe40000701670 */
[----:B------:R-:W-:Y:S02]  /*3ee0*/  FMNMX.FTZ R14, R21, R14, !PT ;  /* 0x0000000e150e7209 */ /* 0x000fe40007810000 */
[----:B------:R-:W-:Y:S02]  /*3ef0*/  FSEL R30, R30, -INF , !P0 ;  /* 0xff8000001e1e7808 */ /* 0x000fe40004000000 */
[----:B------:R-:W-:-:S02]  /*3f00*/  ISETP.GT.AND P0, PT, R8, 0x28, P6 ;  /* 0x000000280800780c */ /* 0x000fc40003704270 */
[----:B------:R-:W-:Y:S02]  /*3f10*/  FMNMX.FTZ R15, R30, R16, !PT ;  /* 0x000000101e0f7209 */ /* 0x000fe40007810000 */
[----:B------:R-:W-:Y:S02]  /*3f20*/  ISETP.LT.OR P0, PT, R0, 0x29, P0 ;  /* 0x000000290000780c */ /* 0x000fe40000701670 */
[----:B------:R-:W-:Y:S02]  /*3f30*/  FMNMX.FTZ R15, R26, R15, !PT ;  /* 0x0000000f1a0f7209 */ /* 0x000fe40007810000 */
[----:B------:R-:W-:Y:S02]  /*3f40*/  FSEL R164, R58, -INF , !P0 ;  /* 0xff8000003aa47808 */ /* 0x000fe40004000000 */
[----:B------:R-:W-:Y:S02]  /*3f50*/  FMNMX.FTZ R15, R6, R15, !PT ;  /* 0x0000000f060f7209 */ /* 0x000fe40007810000 */
[----:B------:R-:W-:-:S02]  /*3f60*/  ISETP.GT.AND P0, PT, R8, 0x29, P6 ;  /* 0x000000290800780c */ /* 0x000fc40003704270 */
[----:B------:R-:W-:Y:S02]  /*3f70*/  FMNMX.FTZ R15, R22, R15, !PT ;  /* 0x0000000f160f7209 */ /* 0x000fe40007810000 */
[----:B------:R-:W-:Y:S02]  /*3f80*/  FMNMX.FTZ R14, R5, R14, !PT ;  /* 0x0000000e050e7209 */ /* 0x000fe40007810000 */
[----:B------:R-:W-:Y:S02]  /*3f90*/  FMNMX.FTZ R15, R10, R15, !PT ;  /* 0x0000000f0a0f7209 */ /* 0x000fe40007810000 */
[----:B------:R-:W-:Y:S02]  /*3fa0*/  ISETP.LT.OR P0, PT, R0, 0x2a, P0 ;  /* 0x0000002a0000780c */ /* 0x000fe40000701670 */
[----:B------:R-:W-:Y:S02]  /*3fb0*/  FMNMX.FTZ R14, R17, R14, !PT ;  /* 0x0000000e110e7209 */ /* 0x000fe40007810000 */
[----:B------:R-:W-:-:S02]  /*3fc0*/  FMNMX.FTZ R15, R18, R15, !PT ;  /* 0x0000000f120f7209 */ /* 0x000fc40007810000 */
[----:B------:R-:W-:Y:S02]  /*3fd0*/  FSEL R170, R59, -INF , !P0 ;  /* 0xff8000003baa7808 */ /* 0x000fe40004000000 */
[----:B------:R-:W-:Y:S01]  /*3fe0*/  ISETP.GT.AND P0, PT, R8, 0x30, P6 ;  /* 0x000000300800780c */ /* 0x000fe20003704270 */
[----:B------:R-:W-:Y:S01]  /*3ff0*/  LDSM.16.MT88.4 R56, [R189+0x2100] ;  /* 0x00210000bd38783b */ /* 0x000fe20000004200 */
[----:B------:R-:W-:Y:S02]  /*4000*/  FMNMX.FTZ R14, R165, R14, !PT ;  /* 0x0000000ea50e7209 */ /* 0x000fe40007810000 */
[----:B------:R-:W-:Y:S02]  /*4010*/  FMNMX.FTZ R15, R12, R15, !PT ;  /* 0x0000000f0c0f7209 */ /* 0x000fe40007810000 */
[----:B------:R-:W-:Y:S02]  /*4020*/  ISETP.LT.OR P0, PT, R0, 0x31, P0 ;  /* 0x000000310000780c */ /* 0x000fe40000701670 */
[----:B------:R-:W-:-:S02]  /*4030*/  FMNMX.FTZ R14, R159, R14, !PT ;  /* 0x0000000e9f0e7209 */ /* 0x000fc40007810000 */
[----:B------:R-:W-:Y:S02]  /*4040*/  FMNMX.FTZ R15, R162, R15, !PT ;  /* 0x0000000fa20f7209 */ /* 0x000fe40007810000 */
[----:B------:R-:W-:Y:S02]  /*4050*/  FSEL R166, R34, -INF , !P0 ;  /* 0xff80000022a67808 */ /* 0x000fe40004000000 */
[----:B------:R-:W-:Y:S02]  /*4060*/  FMNMX.FTZ R14, R157, R14, !PT ;  /* 0x0000000e9d0e7209 */ /* 0x000fe40007810000 */
[----:B------:R-:W-:Y:S02]  /*4070*/  ISETP.GT.AND P0, PT, R8, 0x31, P6 ;  /* 0x000000310800780c */ /* 0x000fe40003704270 */
[----:B------:R-:W-:Y:S02]  /*4080*/  FMNMX.FTZ R15, R172, R15, !PT ;  /* 0x0000000fac0f7209 */ /* 0x000fe40007810000 */
[----:B------:R-:W-:-:S02]  /*4090*/  FMNMX.FTZ R14, R163, R14, !PT ;  /* 0x0000000ea30e7209 */ /* 0x000fc40007810000 */
[----:B------:R-:W-:Y:S02]  /*40a0*/  ISETP.LT.OR P0, PT, R0, 0x32, P0 ;  /* 0x000000320000780c */ /* 0x000fe40000701670 */
[----:B------:R-:W-:Y:S02]  /*40b0*/  FMNMX.FTZ R15, R164, R15, !PT ;  /* 0x0000000fa40f7209 */ /* 0x000fe40007810000 */
[----:B------:R-:W-:Y:S02]  /*40c0*/  FMNMX.FTZ R14, R169, R14, !PT ;  /* 0x0000000ea90e7209 */ /* 0x000fe40007810000 */
[----:B------:R-:W-:Y:S02]  /*40d0*/  FSEL R142, R35, -INF , !P0 ;  /* 0xff800000238e7808 */ /* 0x000fe40004000000 */
[----:B------:R-:W-:Y:S01]  /*40e0*/  ISETP.GT.AND P0, PT, R8, 0x38, P6 ;  /* 0x000000380800780c */ /* 0x000fe20003704270 */
[----:B------:R-:W-:Y:S01]  /*40f0*/  LDSM.16.MT88.4 R32, [R188+0x900] ;  /* 0x00090000bc20783b */ /* 0x000fe20000004200 */
[----:B------:R-:W-:-:S02]  /*4100*/  FMNMX.FTZ R15, R170, R15, !PT ;  /* 0x0000000faa0f7209 */ /* 0x000fc40007810000 */
[----:B------:R-:W-:Y:S02]  /*4110*/  FMNMX.FTZ R14, R167, R14, !PT ;  /* 0x0000000ea70e7209 */ /* 0x000fe40007810000 */
[----:B------:R-:W-:Y:S02]  /*4120*/  ISETP.GT.AND P6, PT, R8, 0x39, P6 ;  /* 0x000000390800780c */ /* 0x000fe400037c4270 */
[----:B------:R-:W-:Y:S02]  /*4130*/  ISETP.LT.OR P0, PT, R0, 0x39, P0 ;  /* 0x000000390000780c */ /* 0x000fe40000701670 */
[----:B------:R-:W-:Y:S02]  /*4140*/  FMNMX.FTZ R15, R166, R15, !PT ;  /* 0x0000000fa60f7209 */ /* 0x000fe40007810000 */
[----:B------:R-:W-:Y:S02]  /*4150*/  FMNMX.FTZ R14, R143, R14, !PT ;  /* 0x0000000e8f0e7209 */ /* 0x000fe40007810000 */
[----:B------:R-:W-:-:S02]  /*4160*/  ISETP.LT.OR P6, PT, R0, 0x3a, P6 ;  /* 0x0000003a0000780c */ /* 0x000fc400037c1670 */
[----:B------:R-:W-:Y:S02]  /*4170*/  FSEL R140, R74, -INF , !P0 ;  /* 0xff8000004a8c7808 */ /* 0x000fe40004000000 */
[----:B------:R-:W-:Y:S02]  /*4180*/  FMNMX.FTZ R15, R142, R15, !PT ;  /* 0x0000000f8e0f7209 */ /* 0x000fe40007810000 */
[----:B------:R-:W-:Y:S02]  /*4190*/  FMNMX.FTZ R13, R141, R14, !PT ;  /* 0x0000000e8d0d7209 */ /* 0x000fe40007810000 */
[----:B------:R-:W-:Y:S02]  /*41a0*/  FSEL R160, R75, -INF , !P6 ;  /* 0xff8000004ba07808 */ /* 0x000fe40007000000 */
[----:B------:R-:W-:Y:S01]  /*41b0*/  FMNMX.FTZ R15, R140, R15, !PT ;  /* 0x0000000f8c0f7209 */ /* 0x000fe20007810000 */
[----:B------:R-:W1:Y:S03]  /*41c0*/  SHFL.BFLY PT, R14, R13, 0x2, 0x1f ;  /* 0x0c401f000d0e7f89 */ /* 0x000e6600000e0000 */
[----:B------:R-:W-:Y:S01]  /*41d0*/  FMNMX.FTZ R15, R160, R15, !PT ;  /* 0x0000000fa00f7209 */ /* 0x000fe20007810000 */
[----:B------:R-:W-:Y:S04]  /*41e0*/  LDSM.16.MT88.4 R72, [R195+0x4100] ;  /* 0x00410000c348783b */ /* 0x000fe80000004200 */
[----:B------:R-:W2:Y:S01]  /*41f0*/  SHFL.BFLY PT, R0, R15, 0x2, 0x1f ;  /* 0x0c401f000f007f89 */ /* 0x000ea200000e0000 */
[----:B-1----:R-:W-:-:S05]  /*4200*/  FMNMX.FTZ R14, R13, R14, !PT ;  /* 0x0000000e0d0e7209 */ /* 0x002fca0007810000 */
[----:B------:R-:W1:Y:S01]  /*4210*/  SHFL.BFLY PT, R19, R14, 0x1, 0x1f ;  /* 0x0c201f000e137f89 */ /* 0x000e6200000e0000 */
[----:B--2---:R-:W-:-:S05]  /*4220*/  FMNMX.FTZ R13, R15, R0, !PT ;  /* 0x000000000f0d7209 */ /* 0x004fca0007810000 */
[----:B------:R-:W2:Y:S01]  /*4230*/  SHFL.BFLY PT, R8, R13, 0x1, 0x1f ;  /* 0x0c201f000d087f89 */ /* 0x000ea200000e0000 */
[----:B-1----:R-:W-:-:S04]  /*4240*/  FMNMX.FTZ R0, R14, R19, !PT ;  /* 0x000000130e007209 */ /* 0x002fc80007810000 */
[C---:B------:R-:W-:Y:S01]  /*4250*/  FSETP.NEU.FTZ.AND P0, PT, R0.reuse, -INF , PT ;  /* 0xff8000000000780b */ /* 0x040fe20003f1d000 */
[----:B------:R-:W-:Y:S01]  /*4260*/  FMUL.FTZ R168, R0, c[0x0][0x2d0] ;  /* 0x0000b40000a87a20 */ /* 0x000fe20000410000 */
[----:B--2---:R-:W-:-:S04]  /*4270*/  FMNMX.FTZ R8, R8, R13, !PT ;  /* 0x0000000d08087209 */ /* 0x004fc80007810000 */
[----:B------:R-:W-:Y:S02]  /*4280*/  FSEL R168, R168, RZ, P0 ;  /* 0x000000ffa8a87208 */ /* 0x000fe40000000000 */
[C---:B------:R-:W-:Y:S01]  /*4290*/  FSETP.NEU.FTZ.AND P0, PT, R8.reuse, -INF , PT ;  /* 0xff8000000800780b */ /* 0x040fe20003f1d000 */
[----:B------:R-:W-:Y:S02]  /*42a0*/  FMUL.FTZ R161, R8, c[0x0][0x2d0] ;  /* 0x0000b40008a17a20 */ /* 0x000fe40000410000 */
[--C-:B------:R-:W-:Y:S02]  /*42b0*/  FFMA.FTZ R155, R28, c[0x0][0x2d0], -R168.reuse ;  /* 0x0000b4001c9b7a23 */ /* 0x100fe400000108a8 */
[--C-:B------:R-:W-:Y:S01]  /*42c0*/  FFMA.FTZ R154, R29, c[0x0][0x2d0], -R168.reuse ;  /* 0x0000b4001d9a7a23 */ /* 0x100fe200000108a8 */
[----:B------:R-:W-:Y:S01]  /*42d0*/  FSEL R161, R161, RZ, P0 ;  /* 0x000000ffa1a17208 */ /* 0x000fe20000000000 */
[--C-:B------:R-:W-:Y:S01]  /*42e0*/  FFMA.FTZ R153, R11, c[0x0][0x2d0], -R168.reuse ;  /* 0x0000b4000b997a23 */ /* 0x100fe200000108a8 */
[----:B------:R-:W-:Y:S01]  /*42f0*/  PLOP3.LUT P0, PT, PT, PT, UP0, 0x40, 0x0 ;  /* 0x000000000000781c */ /* 0x000fe20003f0e808 */
[----:B------:R-:W-:Y:S01]  /*4300*/  FFMA.FTZ R148, R25, c[0x0][0x2d0], -R168 ;  /* 0x0000b40019947a23 */ /* 0x000fe200000108a8 */
[----:B------:R-:W-:Y:S01]  /*4310*/  MUFU.EX2 R155, R155 ;  /* 0x0000009b009b7308 */ /* 0x000fe20000000800 */
[----:B------:R-:W-:-:S02]  /*4320*/  FFMA.FTZ R149, R30, c[0x0][0x2d0], -R161 ;  /* 0x0000b4001e957a23 */ /* 0x000fc400000108a1 */
[--C-:B------:R-:W-:Y:S01]  /*4330*/  FFMA.FTZ R150, R16, c[0x0][0x2d0], -R161.reuse ;  /* 0x0000b40010967a23 */ /* 0x100fe200000108a1 */
[----:B------:R-:W-:Y:S01]  /*4340*/  LDSM.16.MT88.4 R28, [R190+0x2900] ;  /* 0x00290000be1c783b */ /* 0x000fe20000004200 */
[--C-:B------:R-:W-:Y:S02]  /*4350*/  FFMA.FTZ R151, R26, c[0x0][0x2d0], -R161.reuse ;  /* 0x0000b4001a977a23 */ /* 0x100fe400000108a1 */
[--C-:B------:R-:W-:Y:S01]  /*4360*/  FFMA.FTZ R144, R6, c[0x0][0x2d0], -R161.reuse ;  /* 0x0000b40006907a23 */ /* 0x100fe200000108a1 */
[----:B------:R-:W1:Y:S01]  /*4370*/  MUFU.EX2 R154, R154 ;  /* 0x0000009a009a7308 */ /* 0x000e620000000800 */
[--C-:B------:R-:W-:Y:S01]  /*4380*/  FFMA.FTZ R152, R7, c[0x0][0x2d0], -R168.reuse ;  /* 0x0000b40007987a23 */ /* 0x100fe200000108a8 */
[----:B------:R-:W-:Y:S01]  /*4390*/  LDSM.16.MT88.4 R24, [R195+0x900] ;  /* 0x00090000c318783b */ /* 0x000fe20000004200 */
[--C-:B------:R-:W-:Y:S02]  /*43a0*/  FFMA.FTZ R146, R5, c[0x0][0x2d0], -R168.reuse ;  /* 0x0000b40005927a23 */ /* 0x100fe400000108a8 */
[--C-:B------:R-:W-:Y:S01]  /*43b0*/  FFMA.FTZ R147, R21, c[0x0][0x2d0], -R168.reuse ;  /* 0x0000b40015937a23 */ /* 0x100fe200000108a8 */
[----:B------:R-:W2:Y:S01]  /*43c0*/  LDSM.16.MT88.4 R4, [R188+0x4100] ;  /* 0x00410000bc04783b */ /* 0x000ea20000004200 */
[--C-:B------:R-:W-:Y:S01]  /*43d0*/  FFMA.FTZ R145, R22, c[0x0][0x2d0], -R161.reuse ;  /* 0x0000b40016917a23 */ /* 0x100fe200000108a1 */
[----:B------:R-:W-:Y:S01]  /*43e0*/  MUFU.EX2 R153, R153 ;  /* 0x0000009900997308 */ /* 0x000fe20000000800 */
[----:B------:R-:W-:Y:S01]  /*43f0*/  FFMA.FTZ R2, R12, c[0x0][0x2d0], -R161 ;  /* 0x0000b4000c027a23 */ /* 0x000fe200000108a1 */
[----:B------:R-:W-:Y:S01]  /*4400*/  LDSM.16.MT88.4 R20, [R189+0x2900] ;  /* 0x00290000bd14783b */ /* 0x000fe20000004200 */
[----:B------:R-:W-:-:S02]  /*4410*/  FFMA.FTZ R11, R17, c[0x0][0x2d0], -R168 ;  /* 0x0000b400110b7a23 */ /* 0x000fc400000108a8 */
[--C-:B------:R-:W-:Y:S01]  /*4420*/  FFMA.FTZ R10, R10, c[0x0][0x2d0], -R161.reuse ;  /* 0x0000b4000a0a7a23 */ /* 0x100fe200000108a1 */
[----:B------:R-:W3:Y:S01]  /*4430*/  LDSM.16.MT88.4 R12, [R195+0x2900] ;  /* 0x00290000c30c783b */ /* 0x000ee20000004200 */
[----:B------:R-:W-:Y:S01]  /*4440*/  FFMA.FTZ R3, R18, c[0x0][0x2d0], -R161 ;  /* 0x0000b40012037a23 */ /* 0x000fe200000108a1 */
[----:B------:R-:W4:Y:S01]  /*4450*/  MUFU.EX2 R148, R148 ;  /* 0x0000009400947308 */ /* 0x000f220000000800 */
[----:B-1----:R-:W-:Y:S01]  /*4460*/  F2FP.PACK_AB R96, R154, R155 ;  /* 0x0000009b9a60723e */ /* 0x002fe200000000ff */
[----:B------:R-:W1:Y:S01]  /*4470*/  LDSM.16.MT88.4 R16, [R188+0x2900] ;  /* 0x00290000bc10783b */ /* 0x000e620000004200 */
        /* <DEDUP_REMOVED lines=8> */
[----:B------:R-:W5:Y:S01]  /*4500*/  MUFU.EX2 R150, R150 ;  /* 0x0000009600967308 */ /* 0x000f620000000800 */
[----:B----4-:R-:W-:Y:S01]  /*4510*/  F2FP.PACK_AB R98, R148, R153 ;  /* 0x000000999462723e */ /* 0x010fe200000000ff */
        /* <DEDUP_REMOVED lines=8> */
[----:B------:R-:W4:Y:S01]  /*45a0*/  MUFU.EX2 R144, R144 ;  /* 0x0000009000907308 */ /* 0x000f220000000800 */
[----:B-----5:R-:W-:Y:S01]  /*45b0*/  F2FP.PACK_AB R97, R150, R149 ;  /* 0x000000959661723e */ /* 0x020fe200000000ff */
        /* <DEDUP_REMOVED lines=8> */
[----:B----4-:R-:W-:Y:S01]  /*4640*/  F2FP.PACK_AB R99, R144, R151 ;  /* 0x000000979063723e */ /* 0x010fe200000000ff */
[----:B------:R-:W4:Y:S01]  /*4650*/  MUFU.EX2 R147, R147 ;  /* 0x0000009300937308 */ /* 0x000f220000000800 */
        /* <DEDUP_REMOVED lines=46> */
[C---:B--2---:R-:W-:Y:S07]  /*4940*/  HMMA.16816.F32 R92, R96.reuse, R4, RZ ;  /* 0x00000004605c723c */ /* 0x044fee00000018ff */
[----:B----4-:R-:W-:Y:S01]  /*4950*/  F2FP.PACK_AB R4, R147, R152 ;  /* 0x000000989304723e */ /* 0x010fe200000000ff */
[----:B------:R-:W-:Y:S01]  /*4960*/  HMMA.16816.F32 R96, R96, R6, RZ ;  /* 0x000000066060723c */ /* 0x000fe200000018ff */
[----:B-----5:R-:W-:Y:S01]  /*4970*/  F2FP.PACK_AB R5, R10, R145 ;  /* 0x000000910a05723e */ /* 0x020fe200000000ff */
[----:B------:R-:W-:-:S02]  /*4980*/  FADD.FTZ R152, R152, R153 ;  /* 0x0000009998987221 */ /* 0x000fc40000010000 */
[----:B------:R-:W-:Y:S02]  /*4990*/  FADD.FTZ R145, R145, R144 ;  /* 0x0000009091917221 */ /* 0x000fe40000010000 */
[----:B------:R-:W-:Y:S01]  /*49a0*/  FADD.FTZ R147, R147, R152 ;  /* 0x0000009893937221 */ /* 0x000fe20000010000 */
[----:B------:R-:W-:Y:S01]  /*49b0*/  F2FP.PACK_AB R6, R11, R146 ;  /* 0x000000920b06723e */ /* 0x000fe200000000ff */
[----:B------:R-:W-:Y:S01]  /*49c0*/  FADD.FTZ R10, R10, R145 ;  /* 0x000000910a0a7221 */ /* 0x000fe20000010000 */
[----:B-1----:R-:W-:Y:S01]  /*49d0*/  F2FP.PACK_AB R7, R2, R3 ;  /* 0x000000030207723e */ /* 0x002fe200000000ff */
[----:B------:R-:W-:Y:S02]  /*49e0*/  FADD.FTZ R146, R146, R147 ;  /* 0x0000009392927221 */ /* 0x000fe40000010000 */
[----:B------:R-:W-:Y:S02]  /*49f0*/  FADD.FTZ R3, R3, R10 ;  /* 0x0000000a03037221 */ /* 0x000fe40000010000 */
[----:B------:R-:W-:-:S02]  /*4a00*/  FADD.FTZ R11, R11, R146 ;  /* 0x000000920b0b7221 */ /* 0x000fc40000010000 */
[----:B---3--:R-:W-:Y:S01]  /*4a10*/  HMMA.16816.F32 R36, R4, R12, R36 ;  /* 0x0000000c0424723c */ /* 0x008fe20000001824 */
        /* <DEDUP_REMOVED lines=123> */
[----:B------:R-:W-:Y:S07]  /*51d0*/  @P0 BRA `(.L_x_404) ;  /* 0x0000018000000947 */ /* 0x000fee0003800000 */
[----:B------:R-:W-:Y:S01]  /*51e0*/  ISETP.LT.AND P0, PT, RZ, UR4, PT ;  /* 0x00000004ff007c0c */ /* 0x000fe2000bf01270 */
[----:B------:R-:W-:-:S12]  /*51f0*/  UIADD3 UR24, UR4, -0x1, URZ ;  /* 0xffffffff04187890 */ /* 0x000fd8000fffe03f */
[----:B------:R-:W-:Y:S05]  /*5200*/  @P0 BRA `(.L_x_405) ;  /* 0x000000a000000947 */ /* 0x000fea0003800000 */
[----:B------:R-:W-:Y:S02]  /*5210*/  UMOV UR24, 0x1 ;  /* 0x0000000100187882 */ /* 0x000fe40000000000 */
        /* <DEDUP_REMOVED lines=9> */
.L_x_405:
[----:B------:R-:W-:Y:S02]  /*52b0*/  UMOV UR5, 0x1 ;  /* 0x0000000100057882 */ /* 0x000fe40000000000 */
[----:B------:R-:W-:Y:S02]  /*52c0*/  ULDC UR4, c[0x0][0x32c] ;  /* 0x0000cb0000047ab9 */ /* 0x000fe40000000800 */
[----:B------:R-:W-:-:S03]  /*52d0*/  UISETP.NE.AND UP2, UPT, UR5, UR4, UPT ;  /* 0x000000040500728c */ /* 0x000fc6000bf45270 */
[----:B------:R-:W-:Y:S02]  /*52e0*/  ULDC.64 UR4, c[0x0][0x330] ;  /* 0x0000cc0000047ab9 */ /* 0x000fe40000000a00 */
[----:B------:R-:W-:-:S07]  /*52f0*/  UIMAD.WIDE.U32 UR26, UR24, UR4, URZ ;  /* 0x00000004181a72a5 */ /* 0x000fce000f8e003f */
[----:B------:R-:W-:Y:S02]  /*5300*/  @UP2 UMOV UR25, UR27 ;  /* 0x0000001b00192c82 */ /* 0x000fe40008000000 */
[----:B------:R-:W-:Y:S02]  /*5310*/  @UP2 USHF.R.U32.HI UR24, URZ, UR5, UR25 ;  /* 0x000000053f182299 */ /* 0x000fe40008011619 */
.L_x_406:
[----:B------:R-:W-:Y:S02]  /*5320*/  ULDC UR4, c[0x0][0x32c] ;  /* 0x0000cb0000047ab9 */ /* 0x000fe40000000800 */
[----:B------:R-:W-:-:S04]  /*5330*/  UIMAD UR4, UR24, UR4, UR4 ;  /* 0x00000004180472a4 */ /* 0x000fc8000f8e0204 */
[----:B------:R-:W-:-:S04]  /*5340*/  UISETP.LT.AND UP2, UPT, UR21, UR4, UPT ;  /* 0x000000041500728c */ /* 0x000fc8000bf41270 */
[----:B------:R-:W-:-:S04]  /*5350*/  USEL UR21, UR21, UR4, UP2 ;  /* 0x0000000415157287 */ /* 0x000fc80009000000 */
.L_x_404:
[----:B------:R-:W-:-:S04]  /*5360*/  USHF.R.S32.HI UR4, URZ, 0x1f, UR21 ;  /* 0x0000001f3f047899 */ /* 0x000fc80008011415 */
[----:B------:R-:W-:-:S04]  /*5370*/  ULEA.HI UR4, UR4, UR21, URZ, 0x6 ;  /* 0x0000001504047291 */ /* 0x000fc8000f8f303f */
[----:B------:R-:W-:-:S04]  /*5380*/  USHF.R.S32.HI UR4, URZ, 0x6, UR4 ;  /* 0x000000063f047899 */ /* 0x000fc80008011404 */
[----:B------:R-:W-:-:S04]  /*5390*/  UISETP.LT.AND UP2, UPT, UR9, UR4, UPT ;  /* 0x000000040900728c */ /* 0x000fc8000bf41270 */
[----:B------:R-:W-:-:S04]  /*53a0*/  USEL UR4, UR9, UR4, !UP2 ;  /* 0x0000000409047287 */ /* 0x000fc8000d000000 */
[----:B------:R-:W-:-:S06]  /*53b0*/  UISETP.GE.AND UP2, UPT, UR20, UR4, UPT ;  /* 0x000000041400728c */ /* 0x000fcc000bf46270 */
[----:B------:R-:W-:-:S13]  /*53c0*/  PLOP3.LUT P0, PT, PT, PT, UP2, 0x40, 0x0 ;  /* 0x000000000000781c */ /* 0x000fda0003f0e828 */
[----:B------:R-:W-:Y:S05]  /*53d0*/  @P0 BRA `(.L_x_407) ;  /* 0x000037e000000947 */ /* 0x000fea0003800000 */
[C---:B------:R-:W-:Y:S01]  /*53e0*/  SHF.L.U64.HI R214, R210.reuse, 0x1, R9 ;  /* 0x00000001d2d67819 */ /* 0x040fe20000010209 */
[----:B------:R-:W-:Y:S01]  /*53f0*/  IMAD.MOV.U32 R2, RZ, RZ, R8 ;  /* 0x000000ffff027224 */ /* 0x000fe200078e0008 */
[----:B------:R-:W-:Y:S01]  /*5400*/  SHF.L.U32 R175, R210, 0x1, RZ ;  /* 0x00000001d2af7819 */ /* 0x000fe200000006ff */
[----:B------:R-:W-:Y:S01]  /*5410*/  IMAD.MOV.U32 R3, RZ, RZ, R0 ;  /* 0x000000ffff037224 */ /* 0x000fe200078e0000 */
[C---:B------:R-:W-:Y:S01]  /*5420*/  SHF.L.U64.HI R174, R209.reuse, 0x1, R212 ;  /* 0x00000001d1ae7819 */ /* 0x040fe200000102d4 */
[----:B------:R-:W-:Y:S01]  /*5430*/  IMAD.SHL.U32 R173, R209, 0x2, RZ ;  /* 0x00000002d1ad7824 */ /* 0x000fe200078e00ff */
[----:B------:R-:W-:Y:S02]  /*5440*/  SEL R172, RZ, 0x10, P4 ;  /* 0x00000010ffac7807 */ /* 0x000fe40002000000 */
.L_x_418:
[----:B------:R-:W-:Y:S04]  /*5450*/  DEPBAR.LE SB0, 0x0 ;  /* 0x000080000000791a */ /* 0x000fe80000000000 */
[----:B------:R-:W-:Y:S01]  /*5460*/  BAR.SYNC.DEFER_BLOCKING 0x0 ;  /* 0x0000000000007b1d */ /* 0x000fe20000010000 */
[----:B------:R-:W-:Y:S06]  /*5470*/  UISETP.GT.AND UP2, UPT, UR9, UR20, UPT ;  /* 0x000000140900728c */ /* 0x000fec000bf44270 */
[----:B------:R-:W-:Y:S01]  /*5480*/  PLOP3.LUT P0, PT, PT, PT, UP2, 0x80, 0x0 ;  /* 0x000000000000781c */ /* 0x000fe20003f0f028 */
[----:B------:R1:W2:Y:S04]  /*5490*/  LDSM.16.M88.4 R132, [R198+0xc100] ;  /* 0x00c10000c684783b */ /* 0x0002a80000000200 */
[----:B------:R1:W3:Y:S04]  /*54a0*/  LDSM.16.M88.4 R136, [R197+0x6100] ;  /* 0x00610000c588783b */ /* 0x0002e80000000200 */
[----:B------:R1:W4:Y:S04]  /*54b0*/  LDSM.16.M88.4 R140, [R197+0x6900] ;  /* 0x00690000c58c783b */ /* 0x0003280000000200 */
[----:B------:R1:W1:Y:S04]  /*54c0*/  LDSM.16.M88.4 R144, [R197+0x7100] ;  /* 0x00710000c590783b */ /* 0x0002680000000200 */
[----:B------:R1:W1:Y:S04]  /*54d0*/  LDSM.16.M88.4 R148, [R197+0x7900] ;  /* 0x00790000c594783b */ /* 0x0002680000000200 */
[----:B------:R1:W1:Y:S04]  /*54e0*/  LDSM.16.M88.4 R152, [R194+0xc100] ;  /* 0x00c10000c298783b */ /* 0x0002680000000200 */
[----:B------:R1:W1:Y:S04]  /*54f0*/  LDSM.16.M88.4 R156, [R196] ;  /* 0x00000000c49c783b */ /* 0x0002680000000200 */
[----:B------:R1:W1:Y:S04]  /*5500*/  LDSM.16.M88.4 R160, [R187] ;  /* 0x00000000bba0783b */ /* 0x0002680000000200 */
[----:B------:R1:W1:Y:S04]  /*5510*/  LDSM.16.M88.4 R164, [R186] ;  /* 0x00000000baa4783b */ /* 0x0002680000000200 */
[----:B------:R1:W1:Y:S01]  /*5520*/  LDSM.16.M88.4 R168, [R185] ;  /* 0x00000000b9a8783b */ /* 0x0002620000000200 */
[----:B------:R-:W-:-:S05]  /*5530*/  @P0 BRA `(.L_x_408) ;  /* 0x000002b000000947 */ /* 0x000fca0003800000 */
[----:B------:R-:W-:Y:S01]  /*5540*/  SHF.R.S32.HI R5, RZ, 0x1f, R201 ;  /* 0x0000001fff057819 */ /* 0x000fe200000114c9 */
[----:B------:R-:W-:Y:S01]  /*5550*/  IMAD.WIDE.U32 R6, R201, c[0x0][0x208], RZ ;  /* 0x00008200c9067a25 */ /* 0x000fe200078e00ff */
[----:B------:R-:W-:Y:S02]  /*5560*/  SHF.R.S32.HI R4, RZ, 0x1f, R200 ;  /* 0x0000001fff047819 */ /* 0x000fe400000114c8 */
[----:B------:R-:W-:Y:S01]  /*5570*/  IADD3 R12, -R172, 0x10, RZ ;  /* 0x00000010ac0c7810 */ /* 0x000fe20007ffe1ff */
[----:B------:R-:W-:Y:S01]  /*5580*/  IMAD R5, R5, c[0x0][0x208], RZ ;  /* 0x0000820005057a24 */ /* 0x000fe200078e02ff */
[----:B------:R-:W-:Y:S01]  /*5590*/  IADD3 R11, -R213, 0x10, RZ ;  /* 0x00000010d50b7810 */ /* 0x000fe20007ffe1ff */
[----:B------:R-:W-:Y:S01]  /*55a0*/  IMAD R4, R4, c[0x0][0x218], RZ ;  /* 0x0000860004047a24 */ /* 0x000fe200078e02ff */
[----:B------:R-:W-:Y:S01]  /*55b0*/  LOP3.LUT R12, R12, 0xf, RZ, 0xc0, !PT ;  /* 0x0000000f0c0c7812 */ /* 0x000fe200078ec0ff */
[----:B------:R-:W-:Y:S01]  /*55c0*/  IMAD R5, R201, c[0x0][0x20c], R5 ;  /* 0x00008300c9057a24 */ /* 0x000fe200078e0205 */
[----:B------:R-:W-:Y:S01]  /*55d0*/  LOP3.LUT R11, R11, 0xf, RZ, 0xc0, !PT ;  /* 0x0000000f0b0b7812 */ /* 0x000fe200078ec0ff */
[C---:B------:R-:W-:Y:S02]  /*55e0*/  IMAD R4, R200.reuse, c[0x0][0x21c], R4 ;  /* 0x00008700c8047a24 */ /* 0x040fe400078e0204 */
[----:B------:R-:W-:Y:S04]  /*55f0*/  IMAD.IADD R7, R7, 0x1, R5 ;  /* 0x0000000107077824 */ /* 0x000fe800078e0205 */
[----:B------:R-:W-:Y:S05]  /*5600*/  IMAD.WIDE.U32 R6, R200, c[0x0][0x218], R6 ;  /* 0x00008600c8067a25 */ /* 0x000fea00078e0006 */
[----:B------:R-:W-:Y:S04]  /*5610*/  IADD3 R0, P0, R6, UR22, RZ ;  /* 0x0000001606007c10 */ /* 0x000fe8000ff1e0ff */
[----:B------:R-:W-:Y:S02]  /*5620*/  IADD3.X R7, R7, UR6, R4, P0, !PT ;  /* 0x0000000607077c10 */ /* 0x000fe400087fe404 */
[----:B------:R-:W-:Y:S02]  /*5630*/  LEA R14, P0, R0, c[0x0][0x1f8], 0x1 ;  /* 0x00007e00000e7a11 */ /* 0x000fe400078008ff */
[----:B------:R-:W-:Y:S02]  /*5640*/  SHF.L.U64.HI R4, R208, 0x1, R211 ;  /* 0x00000001d0047819 */ /* 0x000fe400000102d3 */
[----:B------:R-:W-:Y:S01]  /*5650*/  LEA.HI.X R9, R0, c[0x0][0x1fc], R7, 0x1, P0 ;  /* 0x00007f0000097a11 */ /* 0x000fe200000f0c07 */
[----:B------:R-:W5:Y:S01]  /*5660*/  SHFL.IDX PT, R6, R14, 0x1, 0x181f ;  /* 0x00381f000e067f89 */ /* 0x000f6200000e0000 */
[----:B------:R-:W-:Y:S03]  /*5670*/  IMAD.SHL.U32 R0, R208, 0x2, RZ ;  /* 0x00000002d0007824 */ /* 0x000fe600078e00ff */
[----:B------:R-:W4:Y:S04]  /*5680*/  SHFL.IDX PT, R5, R9, 0x1, 0x181f ;  /* 0x00381f0009057f89 */ /* 0x000f2800000e0000 */
[----:B------:R-:W3:Y:S04]  /*5690*/  SHFL.IDX PT, R8, R14, RZ, 0x181f ;  /* 0x00181fff0e087589 */ /* 0x000ee800000e0000 */
[----:B------:R-:W2:Y:S01]  /*56a0*/  SHFL.IDX PT, R7, R9, RZ, 0x181f ;  /* 0x00181fff09077589 */ /* 0x000ea200000e0000 */
[-C--:B-----5:R-:W-:Y:S04]  /*56b0*/  IADD3 R12, P6, P0, R12, R6.reuse, R173 ;  /* 0x000000060c0c7210 */ /* 0x0a0fe800078de0ad */
[-C--:B----4-:R-:W-:Y:S02]  /*56c0*/  IADD3.X R13, RZ, R5.reuse, R174, P6, P0 ;  /* 0x00000005ff0d7210 */ /* 0x090fe400037e04ae */
[----:B------:R-:W-:Y:S04]  /*56d0*/  IADD3 R10, P6, P0, R11, R6, R0 ;  /* 0x000000060b0a7210 */ /* 0x000fe800078de000 */
[--C-:B------:R-:W-:Y:S02]  /*56e0*/  IADD3.X R11, RZ, R5, R4.reuse, P6, P0 ;  /* 0x00000005ff0b7210 */ /* 0x100fe400037e0404 */
[C---:B---3--:R-:W-:Y:S02]  /*56f0*/  IADD3 R14, P6, R8.reuse, R0, RZ ;  /* 0x00000000080e7210 */ /* 0x048fe40007fde0ff */
[C---:B------:R-:W-:Y:S03]  /*5700*/  IADD3 R16, P0, R8.reuse, R175, RZ ;  /* 0x000000af08107210 */ /* 0x040fe60007f1e0ff */
[C---:B--2---:R-:W-:Y:S01]  /*5710*/  IMAD.X R15, R7.reuse, 0x1, R4, P6 ;  /* 0x00000001070f7824 */ /* 0x044fe200030e0604 */
[----:B------:R-:W-:Y:S01]  /*5720*/  IADD3 R8, P6, R8, R173, RZ ;  /* 0x000000ad08087210 */ /* 0x000fe20007fde0ff */
[C---:B------:R-:W-:Y:S01]  /*5730*/  IMAD.X R17, R7.reuse, 0x1, R214, P0 ;  /* 0x0000000107117824 */ /* 0x040fe200000e06d6 */
[----:B------:R-:W-:Y:S03]  /*5740*/  IADD3 R6, P0, R6, R175, RZ ;  /* 0x000000af06067210 */ /* 0x000fe60007f1e0ff */
[----:B------:R-:W-:Y:S01]  /*5750*/  IMAD.X R9, R7, 0x1, R174, P6 ;  /* 0x0000000107097824 */ /* 0x000fe200030e06ae */
[----:B------:R2:W-:Y:S01]  /*5760*/  LDGSTS.E.BYPASS.LTC128B.128 [R205], [R16.64], !P5 ;  /* 0x0000000010cd7fae */ /* 0x0005e2000e901d52 */
[----:B------:R-:W-:Y:S01]  /*5770*/  ISETP.NE.U32.AND P6, PT, R172, RZ, PT ;  /* 0x000000ffac00720c */ /* 0x000fe20003fc5070 */
[----:B------:R-:W-:Y:S01]  /*5780*/  IMAD.X R7, R5, 0x1, R214, P0 ;  /* 0x0000000105077824 */ /* 0x000fe200000e06d6 */
[----:B------:R-:W-:Y:S01]  /*5790*/  ISETP.NE.U32.AND P0, PT, R213, RZ, PT ;  /* 0x000000ffd500720c */ /* 0x000fe20003f05070 */
[----:B------:R2:W-:Y:S04]  /*57a0*/  LDGSTS.E.BYPASS.LTC128B.128 [R205+0x2000], [R8.64], !P4 ;  /* 0x0200000008cd7fae */ /* 0x0005e8000e101d52 */
[----:B------:R2:W-:Y:S04]  /*57b0*/  LDGSTS.E.BYPASS.LTC128B.128 [R205+0x4000], [R14.64], !P3 ;  /* 0x040000000ecd7fae */ /* 0x0005e8000d901d52 */
[----:B------:R2:W-:Y:S04]  /*57c0*/  LDGSTS.E.BYPASS.LTC128B.128 [R205+0x1000], [R6.64], !P5 ;  /* 0x0100000006cd7fae */ /* 0x0005e8000e901d52 */
[----:B------:R2:W-:Y:S04]  /*57d0*/  LDGSTS.E.BYPASS.LTC128B.128.ZFILL [R205+0x3000], [R12.64], P6 ;  /* 0x030000000ccd7fae */ /* 0x0005e8000b141d52 */
[----:B------:R2:W-:Y:S02]  /*57e0*/  LDGSTS.E.BYPASS.LTC128B.128.ZFILL [R205+0x5000], [R10.64], P0 ;  /* 0x050000000acd7fae */ /* 0x0005e40008141d52 */
.L_x_408:
[C---:B--23--:R-:W-:Y:S01]  /*57f0*/  HMMA.16816.F32 R4, R132.reuse, R136, RZ ;  /* 0x000000888404723c */ /* 0x04cfe200000018ff */
[----:B------:R-:W0:Y:S01]  /*5800*/  LDGDEPBAR ;  /* 0x00000000000079af */ /* 0x000e220000000000 */
[----:B------:R-:W-:Y:S06]  /*5810*/  UISETP.GT.AND UP2, UPT, UR20, UR9, UPT ;  /* 0x000000091400728c */ /* 0x000fec000bf44270 */
[C---:B------:R-:W-:Y:S01]  /*5820*/  HMMA.16816.F32 R8, R132.reuse, R138, RZ ;  /* 0x0000008a8408723c */ /* 0x040fe200000018ff */
[----:B------:R-:W-:Y:S01]  /*5830*/  LDSM.16.M88.4 R136, [R193+0xc100] ;  /* 0x00c10000c188783b */ /* 0x000fe20000000200 */
[----:B------:R-:W-:Y:S06]  /*5840*/  PLOP3.LUT P0, PT, PT, PT, UP2, 0x40, 0x0 ;  /* 0x000000000000781c */ /* 0x000fec0003f0e828 */
[C---:B----4-:R-:W-:Y:S08]  /*5850*/  HMMA.16816.F32 R12, R132.reuse, R140, RZ ;  /* 0x0000008c840c723c */ /* 0x050ff000000018ff */
[C---:B------:R-:W-:Y:S01]  /*5860*/  HMMA.16816.F32 R16, R132.reuse, R142, RZ ;  /* 0x0000008e8410723c */ /* 0x040fe200000018ff */
[----:B------:R-:W2:Y:S07]  /*5870*/  LDSM.16.M88.4 R140, [R192+0x6100] ;  /* 0x00610000c08c783b */ /* 0x000eae0000000200 */
[C---:B-1----:R-:W-:Y:S08]  /*5880*/  HMMA.16816.F32 R20, R132.reuse, R144, RZ ;  /* 0x000000908414723c */ /* 0x042ff000000018ff */
[C---:B------:R-:W-:Y:S01]  /*5890*/  HMMA.16816.F32 R24, R132.reuse, R146, RZ ;  /* 0x000000928418723c */ /* 0x040fe200000018ff */
[----:B------:R-:W1:Y:S07]  /*58a0*/  LDSM.16.M88.4 R144, [R192+0x6900] ;  /* 0x00690000c090783b */ /* 0x000e6e0000000200 */
[C---:B------:R-:W-:Y:S08]  /*58b0*/  HMMA.16816.F32 R28, R132.reuse, R148, RZ ;  /* 0x00000094841c723c */ /* 0x040ff000000018ff */
[----:B------:R-:W-:Y:S01]  /*58c0*/  HMMA.16816.F32 R32, R132, R150, RZ ;  /* 0x000000968420723c */ /* 0x000fe200000018ff */
[----:B------:R-:W3:Y:S06]  /*58d0*/  LDSM.16.M88.4 R132, [R192+0x7100] ;  /* 0x00710000c084783b */ /* 0x000eec0000000200 */
[----:B------:R-:W4:Y:S01]  /*58e0*/  LDSM.16.M88.4 R148, [R192+0x7900] ;  /* 0x00790000c094783b */ /* 0x000f220000000200 */
[C---:B------:R-:W-:Y:S08]  /*58f0*/  HMMA.16816.F32 R4, R152.reuse, R156, R4 ;  /* 0x0000009c9804723c */ /* 0x040ff00000001804 */
[C---:B------:R-:W-:Y:S01]  /*5900*/  HMMA.16816.F32 R8, R152.reuse, R158, R8 ;  /* 0x0000009e9808723c */ /* 0x040fe20000001808 */
[----:B------:R-:W-:Y:S07]  /*5910*/  LDSM.16.M88.4 R156, [R191+0xc100] ;  /* 0x00c10000bf9c783b */ /* 0x000fee0000000200 */
[C---:B------:R-:W-:Y:S08]  /*5920*/  HMMA.16816.F32 R12, R152.reuse, R160, R12 ;  /* 0x000000a0980c723c */ /* 0x040ff0000000180c */
[C---:B------:R-:W-:Y:S01]  /*5930*/  HMMA.16816.F32 R16, R152.reuse, R162, R16 ;  /* 0x000000a29810723c */ /* 0x040fe20000001810 */
[----:B------:R-:W5:Y:S07]  /*5940*/  LDSM.16.M88.4 R160, [R184] ;  /* 0x00000000b8a0783b */ /* 0x000f6e0000000200 */
[C---:B------:R-:W-:Y:S08]  /*5950*/  HMMA.16816.F32 R20, R152.reuse, R164, R20 ;  /* 0x000000a49814723c */ /* 0x040ff00000001814 */
[C---:B------:R-:W-:Y:S01]  /*5960*/  HMMA.16816.F32 R24, R152.reuse, R166, R24 ;  /* 0x000000a69818723c */ /* 0x040fe20000001818 */
[----:B------:R-:W3:Y:S07]  /*5970*/  LDSM.16.M88.4 R164, [R184+0x800] ;  /* 0x00080000b8a4783b */ /* 0x000eee0000000200 */
[C---:B------:R-:W-:Y:S08]  /*5980*/  HMMA.16816.F32 R28, R152.reuse, R168, R28 ;  /* 0x000000a8981c723c */ /* 0x040ff0000000181c */
[----:B------:R-:W-:Y:S01]  /*5990*/  HMMA.16816.F32 R32, R152, R170, R32 ;  /* 0x000000aa9820723c */ /* 0x000fe20000001820 */
[----:B------:R-:W4:Y:S06]  /*59a0*/  LDSM.16.M88.4 R152, [R184+0x1000] ;  /* 0x00100000b898783b */ /* 0x000f2c0000000200 */
[----:B------:R-:W4:Y:S01]  /*59b0*/  LDSM.16.M88.4 R168, [R184+0x1800] ;  /* 0x00180000b8a8783b */ /* 0x000f220000000200 */
[C---:B--2---:R-:W-:Y:S08]  /*59c0*/  HMMA.16816.F32 R4, R136.reuse, R140, R4 ;  /* 0x0000008c8804723c */ /* 0x044ff00000001804 */
[C---:B------:R-:W-:Y:S01]  /*59d0*/  HMMA.16816.F32 R8, R136.reuse, R142, R8 ;  /* 0x0000008e8808723c */ /* 0x040fe20000001808 */
[----:B------:R-:W-:Y:S07]  /*59e0*/  LDSM.16.M88.4 R140, [R197+0x8100] ;  /* 0x00810000c58c783b */ /* 0x000fee0000000200 */
[C---:B-1----:R-:W-:Y:S08]  /*59f0*/  HMMA.16816.F32 R12, R136.reuse, R144, R12 ;  /* 0x00000090880c723c */ /* 0x042ff0000000180c */
[C---:B------:R-:W-:Y:S01]  /*5a00*/  HMMA.16816.F32 R16, R136.reuse, R146, R16 ;  /* 0x000000928810723c */ /* 0x040fe20000001810 */
[----:B------:R-:W-:Y:S07]  /*5a10*/  LDSM.16.M88.4 R144, [R197+0x8900] ;  /* 0x00890000c590783b */ /* 0x000fee0000000200 */
[C---:B---3--:R-:W-:Y:S08]  /*5a20*/  HMMA.16816.F32 R20, R136.reuse, R132, R20 ;  /* 0x000000848814723c */ /* 0x048ff00000001814 */
[C---:B------:R-:W-:Y:S01]  /*5a30*/  HMMA.16816.F32 R24, R136.reuse, R134, R24 ;  /* 0x000000868818723c */ /* 0x040fe20000001818 */
[----:B------:R-:W1:Y:S07]  /*5a40*/  LDSM.16.M88.4 R132, [R198+0x10100] ;  /* 0x01010000c684783b */ /* 0x000e6e0000000200 */
[C---:B----4-:R-:W-:Y:S08]  /*5a50*/  HMMA.16816.F32 R28, R136.reuse, R148, R28 ;  /* 0x00000094881c723c */ /* 0x050ff0000000181c */
[----:B------:R-:W-:Y:S01]  /*5a60*/  HMMA.16816.F32 R32, R136, R150, R32 ;  /* 0x000000968820723c */ /* 0x000fe20000001820 */
[----:B------:R-:W2:Y:S06]  /*5a70*/  LDSM.16.M88.4 R136, [R197+0x9100] ;  /* 0x00910000c588783b */ /* 0x000eac0000000200 */
[----:B------:R-:W3:Y:S01]  /*5a80*/  LDSM.16.M88.4 R148, [R197+0x9900] ;  /* 0x00990000c594783b */ /* 0x000ee20000000200 */
[C---:B-----5:R-:W-:Y:S08]  /*5a90*/  HMMA.16816.F32 R4, R156.reuse, R160, R4 ;  /* 0x000000a09c04723c */ /* 0x060ff00000001804 */
[C---:B------:R-:W-:Y:S01]  /*5aa0*/  HMMA.16816.F32 R8, R156.reuse, R162, R8 ;  /* 0x000000a29c08723c */ /* 0x040fe20000001808 */
[----:B------:R-:W-:Y:S07]  /*5ab0*/  LDSM.16.M88.4 R160, [R183] ;  /* 0x00000000b7a0783b */ /* 0x000fee0000000200 */
[C---:B------:R-:W-:Y:S08]  /*5ac0*/  HMMA.16816.F32 R12, R156.reuse, R164, R12 ;  /* 0x000000a49c0c723c */ /* 0x040ff0000000180c */
[C---:B------:R-:W-:Y:S01]  /*5ad0*/  HMMA.16816.F32 R16, R156.reuse, R166, R16 ;  /* 0x000000a69c10723c */ /* 0x040fe20000001810 */
[----:B------:R-:W-:Y:S07]  /*5ae0*/  LDSM.16.M88.4 R164, [R182] ;  /* 0x00000000b6a4783b */ /* 0x000fee0000000200 */
[C---:B------:R-:W-:Y:S08]  /*5af0*/  HMMA.16816.F32 R20, R156.reuse, R152, R20 ;  /* 0x000000989c14723c */ /* 0x040ff00000001814 */
[C---:B------:R-:W-:Y:S01]  /*5b00*/  HMMA.16816.F32 R24, R156.reuse, R154, R24 ;  /* 0x0000009a9c18723c */ /* 0x040fe20000001818 */
[----:B------:R-:W4:Y:S07]  /*5b10*/  LDSM.16.M88.4 R152, [R194+0x10100] ;  /* 0x01010000c298783b */ /* 0x000f2e0000000200 */
[C---:B------:R-:W-:Y:S08]  /*5b20*/  HMMA.16816.F32 R28, R156.reuse, R168, R28 ;  /* 0x000000a89c1c723c */ /* 0x040ff0000000181c */
[----:B------:R-:W-:Y:S01]  /*5b30*/  HMMA.16816.F32 R32, R156, R170, R32 ;  /* 0x000000aa9c20723c */ /* 0x000fe20000001820 */
[----:B------:R-:W5:Y:S06]  /*5b40*/  LDSM.16.M88.4 R156, [R181] ;  /* 0x00000000b59c783b */ /* 0x000f6c0000000200 */
[----:B------:R-:W3:Y:S01]  /*5b50*/  LDSM.16.M88.4 R168, [R180] ;  /* 0x00000000b4a8783b */ /* 0x000ee20000000200 */
        /* <DEDUP_REMOVED lines=11> */
[----:B------:R-:W2:Y:S06]  /*5c10*/  LDSM.16.M88.4 R132, [R192+0x9100] ;  /* 0x00910000c084783b */ /* 0x000eac0000000200 */
[----:B------:R-:W3:Y:S01]  /*5c20*/  LDSM.16.M88.4 R148, [R192+0x9900] ;  /* 0x00990000c094783b */ /* 0x000ee20000000200 */
[C---:B----4-:R-:W-:Y:S08]  /*5c30*/  HMMA.16816.F32 R4, R152.reuse, R160, R4 ;  /* 0x000000a09804723c */ /* 0x050ff00000001804 */
[C---:B------:R-:W-:Y:S01]  /*5c40*/  HMMA.16816.F32 R8, R152.reuse, R162, R8 ;  /* 0x000000a29808723c */ /* 0x040fe20000001808 */
[----:B------:R-:W-:Y:S07]  /*5c50*/  LDSM.16.M88.4 R160, [R184+0x2000] ;  /* 0x00200000b8a0783b */ /* 0x000fee0000000200 */
[C---:B------:R-:W-:Y:S08]  /*5c60*/  HMMA.16816.F32 R12, R152.reuse, R164, R12 ;  /* 0x000000a4980c723c */ /* 0x040ff0000000180c */
[C---:B------:R-:W-:Y:S01]  /*5c70*/  HMMA.16816.F32 R16, R152.reuse, R166, R16 ;  /* 0x000000a69810723c */ /* 0x040fe20000001810 */
[----:B------:R-:W-:Y:S07]  /*5c80*/  LDSM.16.M88.4 R164, [R184+0x2800] ;  /* 0x00280000b8a4783b */ /* 0x000fee0000000200 */
[C---:B-----5:R-:W-:Y:S08]  /*5c90*/  HMMA.16816.F32 R20, R152.reuse, R156, R20 ;  /* 0x0000009c9814723c */ /* 0x060ff00000001814 */
[C---:B------:R-:W-:Y:S01]  /*5ca0*/  HMMA.16816.F32 R24, R152.reuse, R158, R24 ;  /* 0x0000009e9818723c */ /* 0x040fe20000001818 */
[----:B------:R-:W4:Y:S07]  /*5cb0*/  LDSM.16.M88.4 R156, [R191+0x10100] ;  /* 0x01010000bf9c783b */ /* 0x000f2e0000000200 */
[C---:B------:R-:W-:Y:S08]  /*5cc0*/  HMMA.16816.F32 R28, R152.reuse, R168, R28 ;  /* 0x000000a8981c723c */ /* 0x040ff0000000181c */
[----:B------:R-:W-:Y:S01]  /*5cd0*/  HMMA.16816.F32 R32, R152, R170, R32 ;  /* 0x000000aa9820723c */ /* 0x000fe20000001820 */
[----:B------:R-:W5:Y:S06]  /*5ce0*/  LDSM.16.M88.4 R152, [R184+0x3000] ;  /* 0x00300000b898783b */ /* 0x000f6c0000000200 */
[----:B------:R-:W3:Y:S01]  /*5cf0*/  LDSM.16.M88.4 R168, [R184+0x3800] ;  /* 0x00380000b8a8783b */ /* 0x000ee20000000200 */
        /* <DEDUP_REMOVED lines=15> */
[----:B------:R-:W-:Y:S07]  /*5df0*/  LDSM.16.M88.4 R160, [R179] ;  /* 0x00000000b3a0783b */ /* 0x000fee0000000200 */
[C---:B------:R-:W-:Y:S08]  /*5e00*/  HMMA.16816.F32 R12, R156.reuse, R164, R12 ;  /* 0x000000a49c0c723c */ /* 0x040ff0000000180c */
[C---:B------:R-:W-:Y:S01]  /*5e10*/  HMMA.16816.F32 R16, R156.reuse, R166, R16 ;  /* 0x000000a69c10723c */ /* 0x040fe20000001810 */
[----:B------:R-:W-:Y:S07]  /*5e20*/  LDSM.16.M88.4 R164, [R178] ;  /* 0x00000000b2a4783b */ /* 0x000fee0000000200 */
[C---:B-----5:R-:W-:Y:S08]  /*5e30*/  HMMA.16816.F32 R20, R156.reuse, R152, R20 ;  /* 0x000000989c14723c */ /* 0x060ff00000001814 */
        /* <DEDUP_REMOVED lines=40> */
[C---:B---3--:R-:W-:Y:S08]  /*60c0*/  HMMA.16816.F32 R28, R136.reuse, R148, R28 ;  /* 0x00000094881c723c */ /* 0x048ff0000000181c */
[----:B------:R-:W-:Y:S08]  /*60d0*/  HMMA.16816.F32 R32, R136, R150, R32 ;  /* 0x000000968820723c */ /* 0x000ff00000001820 */
[C---:B----4-:R-:W-:Y:S08]  /*60e0*/  HMMA.16816.F32 R4, R156.reuse, R160, R4 ;  /* 0x000000a09c04723c */ /* 0x050ff00000001804 */
        /* <DEDUP_REMOVED lines=8> */
[----:B------:R-:W-:Y:S01]  /*6170*/  IADD3 R140, -R172, 0x10, RZ ;  /* 0x00000010ac8c7810 */ /* 0x000fe20007ffe1ff */
[----:B------:R-:W-:Y:S01]  /*6180*/  ULEA UR5, UR20, UR12, 0x6 ;  /* 0x0000000c14057291 */ /* 0x000fe2000f8e303f */
[----:B------:R-:W-:Y:S01]  /*6190*/  IADD3 R139, -R213, 0x10, RZ ;  /* 0x00000010d58b7810 */ /* 0x000fe20007ffe1ff */
[----:B------:R-:W-:Y:S01]  /*61a0*/  IMAD.MOV.U32 R200, RZ, RZ, RZ ;  /* 0x000000ffffc87224 */ /* 0x000fe200078e00ff */
[----:B------:R-:W-:Y:S02]  /*61b0*/  LOP3.LUT R140, R140, 0xf, RZ, 0xc0, !PT ;  /* 0x0000000f8c8c7812 */ /* 0x000fe400078ec0ff */
[----:B------:R-:W-:Y:S01]  /*61c0*/  LOP3.LUT R139, R139, 0xf, RZ, 0xc0, !PT ;  /* 0x0000000f8b8b7812 */ /* 0x000fe200078ec0ff */
[----:B------:R-:W-:Y:S05]  /*61d0*/  IMAD.U32 R201, RZ, RZ, UR5 ;  /* 0x00000005ffc97e24 */ /* 0x000fea000f8e00ff */
[----:B------:R-:W-:Y:S05]  /*61e0*/  IADD3 R201, R201, -0x40, R202 ;  /* 0xffffffc0c9c97810 */ /* 0x000fea0007ffe0ca */
[----:B------:R-:W-:Y:S04]  /*61f0*/  @P2 IMAD.HI.U32 R134, R201, c[0x0][0x2bc], RZ ;  /* 0x0000af00c9862a27 */ /* 0x000fe800078e00ff */
[--C-:B------:R-:W-:Y:S01]  /*6200*/  IMAD.MOV.U32 R0, RZ, RZ, R201.reuse ;  /* 0x000000ffff007224 */ /* 0x100fe200078e00c9 */
[----:B------:R-:W-:Y:S04]  /*6210*/  @P2 SHF.R.U32.HI R0, RZ, c[0x0][0x2c0], R134 ;  /* 0x0000b000ff002a19 */ /* 0x000fe80000011686 */
[C---:B------:R-:W-:Y:S04]  /*6220*/  @!P1 IADD3 R135, P0, R0.reuse, UR16, RZ ;  /* 0x0000001000879c10 */ /* 0x040fe8000ff1e0ff */
[----:B------:R-:W-:Y:S01]  /*6230*/  @!P1 LEA.HI.X.SX32 R134, R0, UR8, 0x1, P0 ;  /* 0x0000000800869c11 */ /* 0x000fe200080f0eff */
[----:B------:R-:W-:Y:S01]  /*6240*/  IMAD.MOV R0, RZ, RZ, -R0 ;  /* 0x000000ffff007224 */ /* 0x000fe200078e0a00 */
[C---:B------:R-:W-:Y:S03]  /*6250*/  @!P1 LEA R132, P0, R135.reuse, c[0x0][0x2a0], 0x2 ;  /* 0x0000a80087849a11 */ /* 0x040fe600078010ff */
[----:B------:R-:W-:Y:S01]  /*6260*/  IMAD R201, R0, c[0x0][0x2b8], R201 ;  /* 0x0000ae0000c97a24 */ /* 0x000fe200078e02c9 */
[----:B------:R-:W-:Y:S03]  /*6270*/  @!P1 LEA.HI.X R133, R135, c[0x0][0x2a4], R134, 0x2, P0 ;  /* 0x0000a90087859a11 */ /* 0x000fe600000f1486 */
[----:B------:R-:W-:Y:S01]  /*6280*/  IMAD.WIDE.U32 R134, R201, c[0x0][0x1e0], RZ ;  /* 0x00007800c9867a25 */ /* 0x000fe200078e00ff */
[----:B------:R-:W-:Y:S01]  /*6290*/  SHF.R.S32.HI R137, RZ, 0x1f, R201 ;  /* 0x0000001fff897819 */ /* 0x000fe200000114c9 */
[----:B------:R1:W2:Y:S04]  /*62a0*/  @!P1 LDG.E R200, [R132.64] ;  /* 0x0000001284c89981 */ /* 0x0002a8000c1e1900 */
[----:B------:R-:W-:Y:S04]  /*62b0*/  IMAD R137, R137, c[0x0][0x1e0], RZ ;  /* 0x0000780089897a24 */ /* 0x000fe800078e02ff */
[----:B------:R-:W-:Y:S04]  /*62c0*/  IMAD R137, R201, c[0x0][0x1e4], R137 ;  /* 0x00007900c9897a24 */ /* 0x000fe800078e0289 */
[----:B------:R-:W-:Y:S01]  /*62d0*/  IMAD.IADD R135, R135, 0x1, R137 ;  /* 0x0000000187877824 */ /* 0x000fe200078e0289 */
[----:B-1----:R-:W-:Y:S02]  /*62e0*/  SHF.L.U64.HI R132, R208, 0x1, R211 ;  /* 0x00000001d0847819 */ /* 0x002fe400000102d3 */
[----:B--2---:R-:W-:Y:S01]  /*62f0*/  SHF.R.S32.HI R0, RZ, 0x1f, R200 ;  /* 0x0000001fff007819 */ /* 0x004fe200000114c8 */
[----:B------:R-:W-:Y:S04]  /*6300*/  IMAD.WIDE.U32 R134, R200, c[0x0][0x1f0], R134 ;  /* 0x00007c00c8867a25 */ /* 0x000fe800078e0086 */
[----:B------:R-:W-:Y:S01]  /*6310*/  IMAD R0, R0, c[0x0][0x1f0], RZ ;  /* 0x00007c0000007a24 */ /* 0x000fe200078e02ff */
[----:B------:R-:W-:Y:S03]  /*6320*/  IADD3 R133, P0, R134, UR14, RZ ;  /* 0x0000000e86857c10 */ /* 0x000fe6000ff1e0ff */
[----:B------:R-:W-:Y:S05]  /*6330*/  IMAD R0, R200, c[0x0][0x1f4], R0 ;  /* 0x00007d00c8007a24 */ /* 0x000fea00078e0200 */
[----:B------:R-:W-:Y:S02]  /*6340*/  IADD3.X R0, R135, UR7, R0, P0, !PT ;  /* 0x0000000787007c10 */ /* 0x000fe400087fe400 */
[C---:B------:R-:W-:Y:S04]  /*6350*/  LEA R142, P0, R133.reuse, c[0x0][0x1c8], 0x1 ;  /* 0x00007200858e7a11 */ /* 0x040fe800078008ff */
[----:B------:R-:W-:Y:S01]  /*6360*/  LEA.HI.X R137, R133, c[0x0][0x1cc], R0, 0x1, P0 ;  /* 0x0000730085897a11 */ /* 0x000fe200000f0c00 */
[----:B------:R-:W1:Y:S01]  /*6370*/  SHFL.IDX PT, R134, R142, 0x1, 0x181f ;  /* 0x00381f008e867f89 */ /* 0x000e6200000e0000 */
[----:B------:R-:W-:Y:S03]  /*6380*/  IMAD.SHL.U32 R0, R208, 0x2, RZ ;  /* 0x00000002d0007824 */ /* 0x000fe600078e00ff */
[----:B------:R-:W2:Y:S04]  /*6390*/  SHFL.IDX PT, R133, R137, 0x1, 0x181f ;  /* 0x00381f0089857f89 */ /* 0x000ea800000e0000 */
[----:B------:R-:W3:Y:S04]  /*63a0*/  SHFL.IDX PT, R136, R142, RZ, 0x181f ;  /* 0x00181fff8e887589 */ /* 0x000ee800000e0000 */
[----:B------:R-:W4:Y:S01]  /*63b0*/  SHFL.IDX PT, R135, R137, RZ, 0x181f ;  /* 0x00181fff89877589 */ /* 0x000f2200000e0000 */
[-C--:B-1----:R-:W-:Y:S04]  /*63c0*/  IADD3 R140, P6, P0, R140, R134.reuse, R173 ;  /* 0x000000868c8c7210 */ /* 0x082fe800078de0ad */
[-C--:B--2---:R-:W-:Y:S02]  /*63d0*/  IADD3.X R141, RZ, R133.reuse, R174, P6, P0 ;  /* 0x00000085ff8d7210 */ /* 0x084fe400037e04ae */
[----:B------:R-:W-:Y:S04]  /*63e0*/  IADD3 R138, P6, P0, R139, R134, R0 ;  /* 0x000000868b8a7210 */ /* 0x000fe800078de000 */
[--C-:B------:R-:W-:Y:S02]  /*63f0*/  IADD3.X R139, RZ, R133, R132.reuse, P6, P0 ;  /* 0x00000085ff8b7210 */ /* 0x100fe400037e0484 */
[C---:B---3--:R-:W-:Y:S02]  /*6400*/  IADD3 R142, P6, R136.reuse, R0, RZ ;  /* 0x00000000888e7210 */ /* 0x048fe40007fde0ff */
[C---:B------:R-:W-:Y:S03]  /*6410*/  IADD3 R144, P0, R136.reuse, R175, RZ ;  /* 0x000000af88907210 */ /* 0x040fe60007f1e0ff */
[C---:B----4-:R-:W-:Y:S01]  /*6420*/  IMAD.X R143, R135.reuse, 0x1, R132, P6 ;  /* 0x00000001878f7824 */ /* 0x050fe200030e0684 */
[----:B------:R-:W-:Y:S01]  /*6430*/  IADD3 R136, P6, R136, R173, RZ ;  /* 0x000000ad88887210 */ /* 0x000fe20007fde0ff */
[C---:B------:R-:W-:Y:S01]  /*6440*/  IMAD.X R145, R135.reuse, 0x1, R214, P0 ;  /* 0x0000000187917824 */ /* 0x040fe200000e06d6 */
[----:B------:R-:W-:Y:S03]  /*6450*/  IADD3 R134, P0, R134, R175, RZ ;  /* 0x000000af86867210 */ /* 0x000fe60007f1e0ff */
[----:B------:R-:W-:Y:S01]  /*6460*/  IMAD.X R137, R135, 0x1, R174, P6 ;  /* 0x0000000187897824 */ /* 0x000fe200030e06ae */
[----:B------:R1:W-:Y:S01]  /*6470*/  LDGSTS.E.BYPASS.LTC128B.128 [R199+0x6100], [R144.64], !P5 ;  /* 0x0610000090c77fae */ /* 0x0003e2000e901d52 */
        /* <DEDUP_REMOVED lines=8> */
.L_x_409:
[----:B-1----:R-:W-:Y:S01]  /*6500*/  IMAD.MOV.U32 R137, RZ, RZ, R203 ;  /* 0x000000ffff897224 */ /* 0x002fe200078e00cb */
[----:B------:R-:W-:Y:S01]  /*6510*/  PLOP3.LUT P6, PT, PT, PT, UP1, 0x80, 0x0 ;  /* 0x000000000000781c */ /* 0x000fe20003fcf018 */
[----:B------:R-:W0:Y:S01]  /*6520*/  LDGDEPBAR ;  /* 0x00000000000079af */ /* 0x000e220000000000 */
[----:B------:R-:W-:Y:S01]  /*6530*/  PLOP3.LUT P0, PT, PT, PT, UP1, 0x80, 0x0 ;  /* 0x000000000000781c */ /* 0x000fe20003f0f018 */
[----:B------:R-:W-:Y:S06]  /*6540*/  USHF.L.U32 UR5, UR20, 0x6, URZ ;  /* 0x0000000614057899 */ /* 0x000fec000800063f */
[----:B------:R-:W-:Y:S04]  /*6550*/  IMAD.U32 R133, RZ, RZ, UR5 ;  /* 0x00000005ff857e24 */ /* 0x000fe8000f8e00ff */
[----:B------:R-:W-:Y:S01]  /*6560*/  @P6 IMAD.HI.U32 R0, R203, c[0x0][0x2c8], RZ ;  /* 0x0000b200cb006a27 */ /* 0x000fe200078e00ff */
[----:B------:R-:W-:Y:S04]  /*6570*/  IADD3 R133, -R204, 0x1, -R133 ;  /* 0x00000001cc857810 */ /* 0x000fe80007ffe985 */
[----:B------:R-:W-:Y:S01]  /*6580*/  @P0 SHF.R.U32.HI R137, RZ, c[0x0][0x2cc], R0 ;  /* 0x0000b300ff890a19 */ /* 0x000fe20000011600 */
[----:B------:R-:W-:Y:S01]  /*6590*/  IMAD.MOV.U32 R0, RZ, RZ, c[0x0][0x2ac] ;  /* 0x0000ab00ff007624 */ /* 0x000fe200078e00ff */
[----:B------:R-:W-:Y:S03]  /*65a0*/  PLOP3.LUT P0, PT, PT, PT, UP0, 0x40, 0x0 ;  /* 0x000000000000781c */ /* 0x000fe60003f0e808 */
[----:B------:R-:W1:Y:S01]  /*65b0*/  SHFL.IDX PT, R139, R137, RZ, 0x1c1f ;  /* 0x001c1fff898b7589 */ /* 0x000e6200000e0000 */
[----:B------:R-:W-:Y:S05]  /*65c0*/  IMAD R133, R0, c[0x0][0x1d0], R133 ;  /* 0x0000740000857a24 */ /* 0x000fea00078e0285 */
[----:B------:R-:W-:Y:S04]  /*65d0*/  IADD3 R0, R133, -c[0x0][0x168], RZ ;  /* 0x80005a0085007a10 */ /* 0x000fe80007ffe0ff */
[C---:B------:R-:W-:Y:S02]  /*65e0*/  IADD3 R132, R0.reuse, c[0x0][0x328], RZ ;  /* 0x0000ca0000847a10 */ /* 0x040fe40007ffe0ff */
[----:B------:R-:W-:Y:S03]  /*65f0*/  IADD3 R0, R0, UR11, RZ ;  /* 0x0000000b00007c10 */ /* 0x000fe6000fffe0ff */
[--C-:B-1----:R-:W-:Y:S02]  /*6600*/  IMAD.IADD R135, R132, 0x1, R139.reuse ;  /* 0x0000000184877824 */ /* 0x102fe400078e028b */
[----:B------:R-:W-:Y:S01]  /*6610*/  IMAD.IADD R133, R0, 0x1, R139 ;  /* 0x0000000100857824 */ /* 0x000fe200078e028b */
[----:B------:R-:W-:-:S05]  /*6620*/  @P0 BRA `(.L_x_410) ;  /* 0x000001b000000947 */ /* 0x000fca0003800000 */
[----:B------:R-:W-:Y:S01]  /*6630*/  MOV R134, c[0x0][0x2ac] ;  /* 0x0000ab0000867a02 */ /* 0x000fe20000000f00 */
[----:B------:R-:W-:Y:S04]  /*6640*/  BSSY B0, `(.L_x_411) ;  /* 0x0000013000007945 */ /* 0x000fe80003800000 */
[----:B------:R-:W-:Y:S05]  /*6650*/  IMAD R139, R134, c[0x0][0x1d0], R139 ;  /* 0x00007400868b7a24 */ /* 0x000fea00078e028b */
[----:B------:R-:W-:Y:S04]  /*6660*/  IADD3 R139, R139, -c[0x0][0x168], RZ ;  /* 0x80005a008b8b7a10 */ /* 0x000fe80007ffe0ff */
[----:B------:R-:W-:Y:S11]  /*6670*/  ISETP.GT.AND P0, PT, R139, -0x1, PT ;  /* 0xffffffff8b00780c */ /* 0x000ff60003f04270 */
[----:B------:R-:W-:Y:S02]  /*6680*/  @!UPT UIADD3 URZ, URZ, URZ, URZ ;  /* 0x0000003f3f3ff290 */ /* 0x000fe4000fffe03f */
[----:B------:R-:W-:-:S05]  /*6690*/  @P0 BRA `(.L_x_412) ;  /* 0x0000008000000947 */ /* 0x000fca0003800000 */
[----:B------:R-:W-:Y:S01]  /*66a0*/  LOP3.LUT R139, RZ, R139, RZ, 0x33, !PT ;  /* 0x0000008bff8b7212 */ /* 0x000fe200078e33ff */
[----:B------:R-:W-:Y:S05]  /*66b0*/  IMAD.MOV.U32 R134, RZ, RZ, c[0x0][0x32c] ;  /* 0x0000cb00ff867624 */ /* 0x000fea00078e00ff */
[----:B------:R-:W-:Y:S11]  /*66c0*/  ISETP.NE.AND P0, PT, R134, 0x1, PT ;  /* 0x000000018600780c */ /* 0x000ff60003f05270 */
[----:B------:R-:W-:Y:S02]  /*66d0*/  @!UPT UIADD3 URZ, URZ, URZ, URZ ;  /* 0x0000003f3f3ff290 */ /* 0x000fe4000fffe03f */
[----:B------:R-:W-:Y:S05]  /*66e0*/  @P0 IMAD.HI.U32 R134, R139, c[0x0][0x330], RZ ;  /* 0x0000cc008b860a27 */ /* 0x000fea00078e00ff */
[----:B------:R-:W-:Y:S04]  /*66f0*/  @P0 SHF.R.U32.HI R139, RZ, c[0x0][0x334], R134 ;  /* 0x0000cd00ff8b0a19 */ /* 0x000fe80000011686 */
[----:B------:R-:W-:Y:S01]  /*6700*/  LOP3.LUT R139, RZ, R139, RZ, 0x33, !PT ;  /* 0x0000008bff8b7212 */ /* 0x000fe200078e33ff */
[----:B------:R-:W-:-:S05]  /*6710*/  BRA `(.L_x_413) ;  /* 0x0000005000007947 */ /* 0x000fca0003800000 */
.L_x_412:
[----:B------:R-:W-:Y:S04]  /*6720*/  MOV R134, c[0x0][0x32c] ;  /* 0x0000cb0000867a02 */ /* 0x000fe80000000f00 */
[----:B------:R-:W-:Y:S11]  /*6730*/  ISETP.NE.AND P0, PT, R134, 0x1, PT ;  /* 0x000000018600780c */ /* 0x000ff60003f05270 */
[----:B------:R-:W-:Y:S02]  /*6740*/  @!UPT UIADD3 URZ, URZ, URZ, URZ ;  /* 0x0000003f3f3ff290 */ /* 0x000fe4000fffe03f */
[----:B------:R-:W-:Y:S05]  /*6750*/  @P0 IMAD.HI.U32 R134, R139, c[0x0][0x330], RZ ;  /* 0x0000cc008b860a27 */ /* 0x000fea00078e00ff */
[----:B------:R-:W-:Y:S02]  /*6760*/  @P0 SHF.R.U32.HI R139, RZ, c[0x0][0x334], R134 ;  /* 0x0000cd00ff8b0a19 */ /* 0x000fe40000011686 */
.L_x_413:
[----:B------:R-:W-:Y:S05]  /*6770*/  BSYNC B0 ;  /* 0x0000000000007941 */ /* 0x000fea0003800000 */
.L_x_411:
[----:B------:R-:W-:Y:S04]  /*6780*/  IMAD.MOV.U32 R134, RZ, RZ, c[0x0][0x32c] ;  /* 0x0000cb00ff867624 */ /* 0x000fe800078e00ff */
[----:B------:R-:W-:Y:S04]  /*6790*/  IMAD R139, R139, R134, -UR5 ;  /* 0x800000058b8b7e24 */ /* 0x000fe8000f8e0286 */
[----:B------:R-:W-:Y:S05]  /*67a0*/  IMAD.IADD R136, R139, 0x1, -R204 ;  /* 0x000000018b887824 */ /* 0x000fea00078e0acc */
[----:B------:R-:W-:Y:S02]  /*67b0*/  IADD3 R134, R136, c[0x0][0x32c], RZ ;  /* 0x0000cb0088867a10 */ /* 0x000fe40007ffe0ff */
[----:B------:R-:W-:Y:S02]  /*67c0*/  IMNMX R133, R133, R136, !PT ;  /* 0x0000008885857217 */ /* 0x000fe40007800200 */
[----:B------:R-:W-:Y:S02]  /*67d0*/  IMNMX R135, R135, R134, PT ;  /* 0x0000008687877217 */ /* 0x000fe40003800200 */
.L_x_410:
[----:B------:R-:W-:Y:S06]  /*67e0*/  UISETP.GT.AND UP2, UPT, UR20, -0x1, UPT ;  /* 0xffffffff1400788c */ /* 0x000fec000bf44270 */
[----:B------:R-:W-:Y:S02]  /*67f0*/  PLOP3.LUT P0, PT, PT, PT, UP2, 0x80, 0x0 ;  /* 0x000000000000781c */ /* 0x000fe40003f0f028 */
[----:B------:R-:W-:Y:S02]  /*6800*/  PLOP3.LUT P6, PT, PT, PT, UP2, 0x80, 0x0 ;  /* 0x000000000000781c */ /* 0x000fe40003fcf028 */
[C---:B------:R-:W-:Y:S02]  /*6810*/  ISETP.GT.AND P0, PT, R133.reuse, RZ, P0 ;  /* 0x000000ff8500720c */ /* 0x040fe40000704270 */
[----:B------:R-:W-:Y:S02]  /*6820*/  ISETP.GT.AND P6, PT, R133, 0x1, P6 ;  /* 0x000000018500780c */ /* 0x000fe400037c4270 */
[C---:B------:R-:W-:Y:S02]  /*6830*/  ISETP.LT.OR P0, PT, R135.reuse, 0x1, P0 ;  /* 0x000000018700780c */ /* 0x040fe40000701670 */
[----:B------:R-:W-:Y:S02]  /*6840*/  ISETP.LT.OR P6, PT, R135, 0x2, P6 ;  /* 0x000000028700780c */ /* 0x000fe400037c1670 */
[----:B------:R-:W-:Y:S02]  /*6850*/  FSEL R138, R4, -INF , !P0 ;  /* 0xff800000048a7808 */ /* 0x000fe40004000000 */
[----:B------:R-:W-:Y:S02]  /*6860*/  PLOP3.LUT P0, PT, PT, PT, UP2, 0x80, 0x0 ;  /* 0x000000000000781c */ /* 0x000fe40003f0f028 */
[----:B------:R-:W-:Y:S02]  /*6870*/  FSEL R136, R5, -INF , !P6 ;  /* 0xff80000005887808 */ /* 0x000fe40007000000 */
[----:B------:R-:W-:Y:S01]  /*6880*/  ISETP.GT.AND P0, PT, R133, 0x8, P0 ;  /* 0x000000088500780c */ /* 0x000fe20000704270 */
[----:B------:R-:W1:Y:S01]  /*6890*/  SHFL.IDX PT, R5, R137, 0x1, 0x1c1f ;  /* 0x003c1f0089057f89 */ /* 0x000e6200000e0000 */
[----:B------:R-:W-:Y:S02]  /*68a0*/  PLOP3.LUT P6, PT, PT, PT, UP2, 0x80, 0x0 ;  /* 0x000000000000781c */ /* 0x000fe40003fcf028 */
[----:B------:R-:W-:Y:S02]  /*68b0*/  ISETP.LT.OR P0, PT, R135, 0x9, P0 ;  /* 0x000000098700780c */ /* 0x000fe40000701670 */
[----:B------:R-:W-:Y:S02]  /*68c0*/  ISETP.GT.AND P6, PT, R133, 0x9, P6 ;  /* 0x000000098500780c */ /* 0x000fe400037c4270 */
[----:B------:R-:W-:Y:S02]  /*68d0*/  FSEL R134, R8, -INF , !P0 ;  /* 0xff80000008867808 */ /* 0x000fe40004000000 */
[----:B------:R-:W-:Y:S02]  /*68e0*/  PLOP3.LUT P0, PT, PT, PT, UP2, 0x80, 0x0 ;  /* 0x000000000000781c */ /* 0x000fe40003f0f028 */
[----:B------:R-:W-:Y:S02]  /*68f0*/  ISETP.LT.OR P6, PT, R135, 0xa, P6 ;  /* 0x0000000a8700780c */ /* 0x000fe400037c1670 */
[----:B------:R-:W-:Y:S02]  /*6900*/  ISETP.GT.AND P0, PT, R133, 0x10, P0 ;  /* 0x000000108500780c */ /* 0x000fe40000704270 */
[----:B------:R-:W-:Y:S02]  /*6910*/  FSEL R8, R9, -INF , !P6 ;  /* 0xff80000009087808 */ /* 0x000fe40007000000 */
[----:B------:R-:W-:Y:S02]  /*6920*/  ISETP.LT.OR P0, PT, R135, 0x11, P0 ;  /* 0x000000118700780c */ /* 0x000fe40000701670 */
[----:B------:R-:W-:Y:S02]  /*6930*/  PLOP3.LUT P6, PT, PT, PT, UP2, 0x80, 0x0 ;  /* 0x000000000000781c */ /* 0x000fe40003fcf028 */
[----:B------:R-:W-:Y:S02]  /*6940*/  FSEL R166, R12, -INF , !P0 ;  /* 0xff8000000ca67808 */ /* 0x000fe40004000000 */
[----:B------:R-:W-:Y:S01]  /*6950*/  PLOP3.LUT P0, PT, PT, PT, UP2, 0x80, 0x0 ;  /* 0x000000000000781c */ /* 0x000fe20003f0f028 */
[--C-:B-1----:R-:W-:Y:S01]  /*6960*/  IMAD.IADD R132, R132, 0x1, R5.reuse ;  /* 0x0000000184847824 */ /* 0x102fe200078e0205 */
[C---:B------:R-:W-:Y:S01]  /*6970*/  ISETP.GT.AND P6, PT, R133.reuse, 0x11, P6 ;  /* 0x000000118500780c */ /* 0x040fe200037c4270 */
[----:B------:R-:W-:Y:S01]  /*6980*/  IMAD.IADD R0, R0, 0x1, R5 ;  /* 0x0000000100007824 */ /* 0x000fe200078e0205 */
[----:B------:R-:W-:Y:S02]  /*6990*/  ISETP.GT.AND P0, PT, R133, 0x18, P0 ;  /* 0x000000188500780c */ /* 0x000fe40000704270 */
[C---:B------:R-:W-:Y:S02]  /*69a0*/  ISETP.LT.OR P6, PT, R135.reuse, 0x12, P6 ;  /* 0x000000128700780c */ /* 0x040fe400037c1670 */
[----:B------:R-:W-:Y:S02]  /*69b0*/  ISETP.LT.OR P0, PT, R135, 0x19, P0 ;  /* 0x000000198700780c */ /* 0x000fe40000701670 */
[----:B------:R-:W-:Y:S02]  /*69c0*/  FSEL R168, R13, -INF , !P6 ;  /* 0xff8000000da87808 */ /* 0x000fe40007000000 */
[----:B------:R-:W-:Y:S02]  /*69d0*/  FSEL R142, R16, -INF , !P0 ;  /* 0xff800000108e7808 */ /* 0x000fe40004000000 */
[----:B------:R-:W-:Y:S02]  /*69e0*/  PLOP3.LUT P0, PT, PT, PT, UP2, 0x80, 0x0 ;  /* 0x000000000000781c */ /* 0x000fe40003f0f028 */
[----:B------:R-:W-:Y:S02]  /*69f0*/  PLOP3.LUT P6, PT, PT, PT, UP2, 0x80, 0x0 ;  /* 0x000000000000781c */ /* 0x000fe40003fcf028 */
[C---:B------:R-:W-:Y:S02]  /*6a00*/  ISETP.GT.AND P0, PT, R133.reuse, 0x20, P0 ;  /* 0x000000208500780c */ /* 0x040fe40000704270 */
[----:B------:R-:W-:Y:S02]  /*6a10*/  ISETP.GT.AND P6, PT, R133, 0x19, P6 ;  /* 0x000000198500780c */ /* 0x000fe400037c4270 */
[C---:B------:R-:W-:Y:S02]  /*6a20*/  ISETP.LT.OR P0, PT, R135.reuse, 0x21, P0 ;  /* 0x000000218700780c */ /* 0x040fe40000701670 */
[----:B------:R-:W-:Y:S02]  /*6a30*/  ISETP.LT.OR P6, PT, R135, 0x1a, P6 ;  /* 0x0000001a8700780c */ /* 0x000fe400037c1670 */
[----:B------:R-:W-:Y:S02]  /*6a40*/  FSEL R158, R20, -INF , !P0 ;  /* 0xff800000149e7808 */ /* 0x000fe40004000000 */
[----:B------:R-:W-:Y:S02]  /*6a50*/  PLOP3.LUT P0, PT, PT, PT, UP2, 0x80, 0x0 ;  /* 0x000000000000781c */ /* 0x000fe40003f0f028 */
[----:B------:R-:W-:Y:S02]  /*6a60*/  FSEL R140, R17, -INF , !P6 ;  /* 0xff800000118c7808 */ /* 0x000fe40007000000 */
        /* <DEDUP_REMOVED lines=24> */
[----:B------:R-:W-:Y:S04]  /*6bf0*/  PLOP3.LUT P6, PT, PT, PT, UP2, 0x80, 0x0 ;  /* 0x000000000000781c */ /* 0x000fe80003fcf028 */
[----:B------:R-:W-:Y:S04]  /*6c00*/  ISETP.GT.AND P6, PT, R133, 0x39, P6 ;  /* 0x000000398500780c */ /* 0x000fe800037c4270 */
[----:B------:R-:W-:Y:S04]  /*6c10*/  ISETP.LT.OR P6, PT, R135, 0x3a, P6 ;  /* 0x0000003a8700780c */ /* 0x000fe800037c1670 */
[----:B------:R-:W-:Y:S01]  /*6c20*/  FSEL R146, R33, -INF , !P6 ;  /* 0xff80000021927808 */ /* 0x000fe20007000000 */
        /* <DEDUP_REMOVED lines=9> */
[----:B------:R-:W-:Y:S05]  /*6cc0*/  IMAD.MOV.U32 R4, RZ, RZ, 0x1 ;  /* 0x00000001ff047424 */ /* 0x000fea00078e00ff */
[----:B------:R-:W-:Y:S11]  /*6cd0*/  ISETP.NE.AND P0, PT, R4, c[0x0][0x32c], PT ;  /* 0x0000cb0004007a0c */ /* 0x000ff60003f05270 */
[----:B------:R-:W-:Y:S02]  /*6ce0*/  @!UPT UIADD3 URZ, URZ, URZ, URZ ;  /* 0x0000003f3f3ff290 */ /* 0x000fe4000fffe03f */
[----:B------:R-:W-:Y:S05]  /*6cf0*/  @P0 IMAD.HI.U32 R4, R5, c[0x0][0x330], RZ ;  /* 0x0000cc0005040a27 */ /* 0x000fea00078e00ff */
[----:B------:R-:W-:Y:S04]  /*6d00*/  @P0 SHF.R.U32.HI R5, RZ, c[0x0][0x334], R4 ;  /* 0x0000cd00ff050a19 */ /* 0x000fe80000011604 */
[----:B------:R-:W-:Y:S01]  /*6d10*/  LOP3.LUT R5, RZ, R5, RZ, 0x33, !PT ;  /* 0x00000005ff057212 */ /* 0x000fe200078e33ff */
[----:B------:R-:W-:-:S05]  /*6d20*/  BRA `(.L_x_417) ;  /* 0x0000005000007947 */ /* 0x000fca0003800000 */
.L_x_416:
[----:B------:R-:W-:Y:S04]  /*6d30*/  MOV R4, 0x1 ;  /* 0x0000000100047802 */ /* 0x000fe80000000f00 */
[----:B------:R-:W-:Y:S11]  /*6d40*/  ISETP.NE.AND P0, PT, R4, c[0x0][0x32c], PT ;  /* 0x0000cb0004007a0c */ /* 0x000ff60003f05270 */
[----:B------:R-:W-:Y:S02]  /*6d50*/  @!UPT UIADD3 URZ, URZ, URZ, URZ ;  /* 0x0000003f3f3ff290 */ /* 0x000fe4000fffe03f */
[----:B------:R-:W-:Y:S05]  /*6d60*/  @P0 IMAD.HI.U32 R4, R5, c[0x0][0x330], RZ ;  /* 0x0000cc0005040a27 */ /* 0x000fea00078e00ff */
[----:B------:R-:W-:Y:S02]  /*6d70*/  @P0 SHF.R.U32.HI R5, RZ, c[0x0][0x334], R4 ;  /* 0x0000cd00ff050a19 */ /* 0x000fe40000011604 */
.L_x_417:
[----:B------:R-:W-:Y:S05]  /*6d80*/  BSYNC B0 ;  /* 0x0000000000007941 */ /* 0x000fea0003800000 */
.L_x_415:
[----:B------:R-:W-:Y:S04]  /*6d90*/  IMAD.MOV.U32 R4, RZ, RZ, c[0x0][0x32c] ;  /* 0x0000cb00ff047624 */ /* 0x000fe800078e00ff */
[----:B------:R-:W-:Y:S04]  /*6da0*/  IMAD R9, R5, R4, -UR5 ;  /* 0x8000000505097e24 */ /* 0x000fe8000f8e0204 */
[----:B------:R-:W-:Y:S05]  /*6db0*/  IMAD.IADD R9, R9, 0x1, -R204 ;  /* 0x0000000109097824 */ /* 0x000fea00078e0acc */
[----:B------:R-:W-:Y:S02]  /*6dc0*/  IADD3 R5, R9, c[0x0][0x32c], RZ ;  /* 0x0000cb0009057a10 */ /* 0x000fe40007ffe0ff */
[----:B------:R-:W-:Y:S02]  /*6dd0*/  IMNMX R0, R0, R9, !PT ;  /* 0x0000000900007217 */ /* 0x000fe40007800200 */
[----:B------:R-:W-:Y:S02]  /*6de0*/  IMNMX R132, R132, R5, PT ;  /* 0x0000000584847217 */ /* 0x000fe40003800200 */
.L_x_414:
        /* <DEDUP_REMOVED lines=8> */
[----:B------:R-:W-:Y:S02]  /*6e70*/  FMNMX.FTZ R5, R138, R3, !PT ;  /* 0x000000038a057209 */ /* 0x000fe40007810000 */
[----:B------:R-:W-:Y:S02]  /*6e80*/  FSEL R13, R7, -INF , !P0 ;  /* 0xff800000070d7808 */ /* 0x000fe40004000000 */
[----:B------:R-:W-:Y:S02]  /*6e90*/  ISETP.GT.AND P6, PT, R0, 0x8, P6 ;  /* 0x000000080000780c */ /* 0x000fe400037c4270 */
[----:B------:R-:W-:Y:S02]  /*6ea0*/  PLOP3.LUT P0, PT, PT, PT, UP2, 0x80, 0x0 ;  /* 0x000000000000781c */ /* 0x000fe40003f0f028 */
[----:B------:R-:W-:Y:S02]  /*6eb0*/  FMNMX.FTZ R5, R136, R5, !PT ;  /* 0x0000000588057209 */ /* 0x000fe40007810000 */
[----:B------:R-:W-:Y:S02]  /*6ec0*/  ISETP.GT.AND P0, PT, R0, 0x9, P0 ;  /* 0x000000090000780c */ /* 0x000fe40000704270 */
[----:B------:R-:W-:Y:S02]  /*6ed0*/  ISETP.LT.OR P6, PT, R132, 0x9, P6 ;  /* 0x000000098400780c */ /* 0x000fe400037c1670 */
[----:B------:R-:W-:Y:S02]  /*6ee0*/  FMNMX.FTZ R5, R134, R5, !PT ;  /* 0x0000000586057209 */ /* 0x000fe40007810000 */
[----:B------:R-:W-:Y:S02]  /*6ef0*/  FSEL R9, R10, -INF , !P6 ;  /* 0xff8000000a097808 */ /* 0x000fe40007000000 */
[----:B------:R-:W-:Y:S02]  /*6f00*/  ISETP.LT.OR P0, PT, R132, 0xa, P0 ;  /* 0x0000000a8400780c */ /* 0x000fe40000701670 */
        /* <DEDUP_REMOVED lines=20> */
[----:B------:R-:W-:Y:S02]  /*7050*/  FMNMX.FTZ R5, R158, R5, !PT ;  /* 0x000000059e057209 */ /* 0x000fe40007810000 */
[----:B------:R-:W-:Y:S02]  /*7060*/  FSEL R143, R18, -INF , !P6 ;  /* 0xff800000128f7808 */ /* 0x000fe40007000000 */
[----:B------:R-:W-:Y:S02]  /*7070*/  FMNMX.FTZ R6, R13, R6, !PT ;  /* 0x000000060d067209 */ /* 0x000fe40007810000 */
[----:B------:R-:W-:Y:S02]  /*7080*/  ISETP.LT.OR P0, PT, R132, 0x1a, P0 ;  /* 0x0000001a8400780c */ /* 0x000fe40000701670 */
[----:B------:R-:W-:Y:S02]  /*7090*/  PLOP3.LUT P6, PT, PT, PT, UP2, 0x80, 0x0 ;  /* 0x000000000000781c */ /* 0x000fe40003fcf028 */
[----:B------:R-:W-:Y:S02]  /*70a0*/  FMNMX.FTZ R5, R156, R5, !PT ;  /* 0x000000059c057209 */ /* 0x000fe40007810000 */
[----:B------:R-:W-:Y:S02]  /*70b0*/  FSEL R141, R19, -INF , !P0 ;  /* 0xff800000138d7808 */ /* 0x000fe40004000000 */
[----:B------:R-:W-:Y:S02]  /*70c0*/  ISETP.GT.AND P6, PT, R0, 0x20, P6 ;  /* 0x000000200000780c */ /* 0x000fe400037c4270 */
[----:B------:R-:W-:Y:S02]  /*70d0*/  FMNMX.FTZ R6, R9, R6, !PT ;  /* 0x0000000609067209 */ /* 0x000fe40007810000 */
[----:B------:R-:W-:Y:S02]  /*70e0*/  PLOP3.LUT P0, PT, PT, PT, UP2, 0x80, 0x0 ;  /* 0x000000000000781c */ /* 0x000fe40003f0f028 */
[----:B------:R-:W-:Y:S02]  /*70f0*/  FMNMX.FTZ R5, R154, R5, !PT ;  /* 0x000000059a057209 */ /* 0x000fe40007810000 */
[----:B------:R-:W-:Y:S02]  /*7100*/  ISETP.GT.AND P0, PT, R0, 0x21, P0 ;  /* 0x000000210000780c */ /* 0x000fe40000704270 */
[----:B------:R-:W-:Y:S02]  /*7110*/  ISETP.LT.OR P6, PT, R132, 0x21, P6 ;  /* 0x000000218400780c */ /* 0x000fe400037c1670 */
[----:B------:R-:W-:Y:S02]  /*7120*/  FMNMX.FTZ R6, R11, R6, !PT ;  /* 0x000000060b067209 */ /* 0x000fe40007810000 */
[----:B------:R-:W-:Y:S02]  /*7130*/  FMNMX.FTZ R4, R152, R5, !PT ;  /* 0x0000000598047209 */ /* 0x000fe40007810000 */
[----:B------:R-:W-:Y:S02]  /*7140*/  FSEL R217, R22, -INF , !P6 ;  /* 0xff80000016d97808 */ /* 0x000fe40007000000 */
[----:B------:R-:W-:Y:S02]  /*7150*/  ISETP.LT.OR P0, PT, R132, 0x22, P0 ;  /* 0x000000228400780c */ /* 0x000fe40000701670 */
[----:B------:R-:W-:Y:S02]  /*7160*/  FMNMX.FTZ R6, R215, R6, !PT ;  /* 0x00000006d7067209 */ /* 0x000fe40007810000 */
[----:B------:R-:W-:Y:S02]  /*7170*/  PLOP3.LUT P6, PT, PT, PT, UP2, 0x80, 0x0 ;  /* 0x000000000000781c */ /* 0x000fe40003fcf028 */
[----:B------:R-:W-:Y:S02]  /*7180*/  FMNMX.FTZ R5, R151, R4, !PT ;  /* 0x0000000497057209 */ /* 0x000fe40007810000 */
[----:B------:R-:W-:Y:S02]  /*7190*/  FSEL R159, R23, -INF , !P0 ;  /* 0xff800000179f7808 */ /* 0x000fe40004000000 */
[----:B------:R-:W-:Y:S01]  /*71a0*/  ISETP.GT.AND P6, PT, R0, 0x28, P6 ;  /* 0x000000280000780c */ /* 0x000fe200037c4270 */
[----:B------:R-:W-:Y:S01]  /*71b0*/  LDSM.16.MT88.4 R20, [R190+0x100] ;  /* 0x00010000be14783b */ /* 0x000fe20000004200 */
[----:B------:R-:W-:Y:S02]  /*71c0*/  FMNMX.FTZ R6, R171, R6, !PT ;  /* 0x00000006ab067209 */ /* 0x000fe40007810000 */
[----:B------:R-:W-:Y:S02]  /*71d0*/  PLOP3.LUT P0, PT, PT, PT, UP2, 0x80, 0x0 ;  /* 0x000000000000781c */ /* 0x000fe40003f0f028 */
[----:B------:R-:W-:Y:S02]  /*71e0*/  FMNMX.FTZ R5, R150, R5, !PT ;  /* 0x0000000596057209 */ /* 0x000fe40007810000 */
[----:B------:R-:W-:Y:S02]  /*71f0*/  FMNMX.FTZ R6, R143, R6, !PT ;  /* 0x000000068f067209 */ /* 0x000fe40007810000 */
[----:B------:R-:W-:Y:S02]  /*7200*/  ISETP.GT.AND P0, PT, R0, 0x29, P0 ;  /* 0x000000290000780c */ /* 0x000fe40000704270 */
[----:B------:R-:W-:Y:S02]  /*7210*/  ISETP.LT.OR P6, PT, R132, 0x29, P6 ;  /* 0x000000298400780c */ /* 0x000fe400037c1670 */
[----:B------:R-:W-:Y:S02]  /*7220*/  FMNMX.FTZ R5, R148, R5, !PT ;  /* 0x0000000594057209 */ /* 0x000fe40007810000 */
[----:B------:R-:W-:Y:S02]  /*7230*/  FSEL R157, R26, -INF , !P6 ;  /* 0xff8000001a9d7808 */ /* 0x000fe40007000000 */
[----:B------:R-:W-:Y:S02]  /*7240*/  FMNMX.FTZ R6, R141, R6, !PT ;  /* 0x000000068d067209 */ /* 0x000fe40007810000 */
[----:B------:R-:W-:Y:S02]  /*7250*/  ISETP.LT.OR P0, PT, R132, 0x2a, P0 ;  /* 0x0000002a8400780c */ /* 0x000fe40000701670 */
[----:B------:R-:W-:Y:S02]  /*7260*/  PLOP3.LUT P6, PT, PT, PT, UP2, 0x80, 0x0 ;  /* 0x000000000000781c */ /* 0x000fe40003fcf028 */
[----:B------:R-:W-:Y:S02]  /*7270*/  FMNMX.FTZ R4, R146, R5, !PT ;  /* 0x0000000592047209 */ /* 0x000fe40007810000 */
[----:B------:R-:W-:Y:S02]  /*7280*/  FSEL R155, R27, -INF , !P0 ;  /* 0xff8000001b9b7808 */ /* 0x000fe40004000000 */
[C---:B------:R-:W-:Y:S01]  /*7290*/  ISETP.GT.AND P6, PT, R0.reuse, 0x30, P6 ;  /* 0x000000300000780c */ /* 0x040fe200037c4270 */
[----:B------:R-:W1:Y:S01]  /*72a0*/  SHFL.BFLY PT, R5, R4, 0x2, 0x1f ;  /* 0x0c401f0004057f89 */ /* 0x000e6200000e0000 */
[----:B------:R-:W-:Y:S02]  /*72b0*/  FMNMX.FTZ R6, R217, R6, !PT ;  /* 0x00000006d9067209 */ /* 0x000fe40007810000 */
        /* <DEDUP_REMOVED lines=8> */
[----:B------:R-:W-:Y:S02]  /*7340*/  FSEL R147, R31, -INF , !P0 ;  /* 0xff8000001f937808 */ /* 0x000fe40004000000 */
[----:B------:R-:W-:Y:S01]  /*7350*/  FMNMX.FTZ R10, R155, R6, !PT ;  /* 0x000000069b0a7209 */ /* 0x000fe20007810000 */
[----:B------:R-:W-:Y:S01]  /*7360*/  LDSM.16.MT88.4 R28, [R189+0x100] ;  /* 0x00010000bd1c783b */ /* 0x000fe20000004200 */
[----:B------:R-:W-:Y:S02]  /*7370*/  ISETP.GT.AND P6, PT, R0, 0x38, P6 ;  /* 0x000000380000780c */ /* 0x000fe400037c4270 */
[----:B------:R-:W-:Y:S01]  /*7380*/  PLOP3.LUT P0, PT, PT, PT, UP2, 0x80, 0x0 ;  /* 0x000000000000781c */ /* 0x000fe20003f0f028 */
[----:B------:R-:W-:Y:S01]  /*7390*/  UISETP.GT.AND UP2, UPT, UR20, UR4, UPT ;  /* 0x000000041400728c */ /* 0x000fe2000bf44270 */
[----:B------:R-:W-:Y:S01]  /*73a0*/  ISETP.LT.OR P6, PT, R132, 0x39, P6 ;  /* 0x000000398400780c */ /* 0x000fe200037c1670 */
[----:B------:R-:W-:Y:S01]  /*73b0*/  UIADD3 UR20, UR20, -0x1, URZ ;  /* 0xffffffff14147890 */ /* 0x000fe2000fffe03f */
[----:B------:R-:W-:Y:S02]  /*73c0*/  ISETP.GT.AND P0, PT, R0, 0x39, P0 ;  /* 0x000000390000780c */ /* 0x000fe40000704270 */
[----:B------:R-:W-:Y:S02]  /*73d0*/  FMNMX.FTZ R0, R149, R10, !PT ;  /* 0x0000000a95007209 */ /* 0x000fe40007810000 */
[----:B------:R-:W-:Y:S02]  /*73e0*/  FSEL R145, R34, -INF , !P6 ;  /* 0xff80000022917808 */ /* 0x000fe40007000000 */
[----:B------:R-:W-:Y:S02]  /*73f0*/  FMNMX.FTZ R0, R147, R0, !PT ;  /* 0x0000000093007209 */ /* 0x000fe40007810000 */
[----:B------:R-:W-:Y:S02]  /*7400*/  ISETP.LT.OR P0, PT, R132, 0x3a, P0 ;  /* 0x0000003a8400780c */ /* 0x000fe40000701670 */
[----:B------:R-:W-:Y:S02]  /*7410*/  FMNMX.FTZ R0, R145, R0, !PT ;  /* 0x0000000091007209 */ /* 0x000fe40007810000 */
[----:B------:R-:W-:Y:S02]  /*7420*/  FSEL R133, R35, -INF , !P0 ;  /* 0xff80000023857808 */ /* 0x000fe40004000000 */
[----:B-1----:R-:W-:Y:S02]  /*7430*/  FMNMX.FTZ R6, R4, R5, !PT ;  /* 0x0000000504067209 */ /* 0x002fe40007810000 */
[----:B------:R-:W-:Y:S03]  /*7440*/  FMNMX.FTZ R4, R133, R0, !PT ;  /* 0x0000000085047209 */ /* 0x000fe60007810000 */
[----:B------:R-:W1:Y:S08]  /*7450*/  SHFL.BFLY PT, R15, R6, 0x1, 0x1f ;  /* 0x0c201f00060f7f89 */ /* 0x000e7000000e0000 */
[----:B------:R-:W2:Y:S01]  /*7460*/  SHFL.BFLY PT, R7, R4, 0x2, 0x1f ;  /* 0x0c401f0004077f89 */ /* 0x000ea200000e0000 */
[----:B-1----:R-:W-:Y:S04]  /*7470*/  FMNMX.FTZ R0, R6, R15, !PT ;  /* 0x0000000f06007209 */ /* 0x002fe80007810000 */
[C---:B------:R-:W-:Y:S01]  /*7480*/  FSETP.NEU.FTZ.AND P0, PT, R0.reuse, -INF , PT ;  /* 0xff8000000000780b */ /* 0x040fe20003f1d000 */
[----:B------:R-:W-:Y:S01]  /*7490*/  FMUL.FTZ R153, R0, c[0x0][0x2d0] ;  /* 0x0000b40000997a20 */ /* 0x000fe20000410000 */
[----:B--2---:R-:W-:Y:S04]  /*74a0*/  FMNMX.FTZ R5, R4, R7, !PT ;  /* 0x0000000704057209 */ /* 0x004fe80007810000 */
[----:B------:R-:W-:Y:S02]  /*74b0*/  FSEL R153, R153, RZ, P0 ;  /* 0x000000ff99997208 */ /* 0x000fe40000000000 */
[----:B------:R-:W-:Y:S01]  /*74c0*/  FSEL R4, R0, RZ, P0 ;  /* 0x000000ff00047208 */ /* 0x000fe20000000000 */
[----:B------:R-:W1:Y:S02]  /*74d0*/  SHFL.BFLY PT, R132, R5, 0x1, 0x1f ;  /* 0x0c201f0005847f89 */ /* 0x000e6400000e0000 */
[----:B------:R-:W-:Y:S02]  /*74e0*/  FFMA.FTZ R160, R138, c[0x0][0x2d0], -R153 ;  /* 0x0000b4008aa07a23 */ /* 0x000fe40000010899 */
[----:B------:R-:W-:Y:S02]  /*74f0*/  FADD.FTZ R3, -R4, R3 ;  /* 0x0000000304037221 */ /* 0x000fe40000010100 */
[--C-:B------:R-:W-:Y:S02]  /*7500*/  FFMA.FTZ R135, R136, c[0x0][0x2d0], -R153.reuse ;  /* 0x0000b40088877a23 */ /* 0x100fe40000010899 */
[--C-:B------:R-:W-:Y:S01]  /*7510*/  FFMA.FTZ R134, R134, c[0x0][0x2d0], -R153.reuse ;  /* 0x0000b40086867a23 */ /* 0x100fe20000010899 */
[----:B------:R-:W-:Y:S01]  /*7520*/  MUFU.EX2 R160, R160 ;  /* 0x000000a000a07308 */ /* 0x000fe20000000800 */
[--C-:B------:R-:W-:Y:S02]  /*7530*/  FFMA.FTZ R161, R8, c[0x0][0x2d0], -R153.reuse ;  /* 0x0000b40008a17a23 */ /* 0x100fe40000010899 */
[----:B------:R-:W-:Y:S02]  /*7540*/  FMUL.FTZ R6, R3, c[0x0][0x2d0] ;  /* 0x0000b40003067a20 */ /* 0x000fe40000410000 */
[--C-:B------:R-:W-:Y:S02]  /*7550*/  FFMA.FTZ R169, R140, c[0x0][0x2d0], -R153.reuse ;  /* 0x0000b4008ca97a23 */ /* 0x100fe40000010899 */
[--C-:B------:R-:W-:Y:S02]  /*7560*/  FFMA.FTZ R218, R158, c[0x0][0x2d0], -R153.reuse ;  /* 0x0000b4009eda7a23 */ /* 0x100fe40000010899 */
[--C-:B------:R-:W-:Y:S01]  /*7570*/  FFMA.FTZ R219, R156, c[0x0][0x2d0], -R153.reuse ;  /* 0x0000b4009cdb7a23 */ /* 0x100fe20000010899 */
[----:B------:R-:W2:Y:S01]  /*7580*/  MUFU.EX2 R135, R135 ;  /* 0x0000008700877308 */ /* 0x000ea20000000800 */
[--C-:B------:R-:W-:Y:S02]  /*7590*/  FFMA.FTZ R220, R154, c[0x0][0x2d0], -R153.reuse ;  /* 0x0000b4009adc7a23 */ /* 0x100fe40000010899 */
[--C-:B------:R-:W-:Y:S01]  /*75a0*/  FFMA.FTZ R221, R152, c[0x0][0x2d0], -R153.reuse ;  /* 0x0000b40098dd7a23 */ /* 0x100fe20000010899 */
[----:B-1----:R-:W-:Y:S01]  /*75b0*/  FMNMX.FTZ R132, R132, R5, !PT ;  /* 0x0000000584847209 */ /* 0x002fe20007810000 */
[--C-:B------:R-:W-:Y:S02]  /*75c0*/  FFMA.FTZ R225, R151, c[0x0][0x2d0], -R153.reuse ;  /* 0x0000b40097e17a23 */ /* 0x100fe40000010899 */
[--C-:B------:R-:W-:Y:S01]  /*75d0*/  FFMA.FTZ R226, R150, c[0x0][0x2d0], -R153.reuse ;  /* 0x0000b40096e27a23 */ /* 0x100fe20000010899 */
[C---:B------:R-:W-:Y:S01]  /*75e0*/  FSETP.NEU.FTZ.AND P0, PT, R132.reuse, -INF , PT ;  /* 0xff8000008400780b */ /* 0x040fe20003f1d000 */
[----:B------:R-:W-:Y:S01]  /*75f0*/  FMUL.FTZ R144, R132, c[0x0][0x2d0] ;  /* 0x0000b40084907a20 */ /* 0x000fe20000410000 */
[----:B------:R-:W-:Y:S01]  /*7600*/  MUFU.EX2 R134, R134 ;  /* 0x0000008600867308 */ /* 0x000fe20000000800 */
[--C-:B------:R-:W-:Y:S01]  /*7610*/  FFMA.FTZ R227, R148, c[0x0][0x2d0], -R153.reuse ;  /* 0x0000b40094e37a23 */ /* 0x100fe20000010899 */
[----:B------:R-:W-:Y:S01]  /*7620*/  FSEL R5, R132, RZ, P0 ;  /* 0x000000ff84057208 */ /* 0x000fe20000000000 */
[--C-:B------:R-:W-:Y:S01]  /*7630*/  FFMA.FTZ R166, R166, c[0x0][0x2d0], -R153.reuse ;  /* 0x0000b400a6a67a23 */ /* 0x100fe20000010899 */
[----:B------:R-:W-:Y:S01]  /*7640*/  FSEL R144, R144, RZ, P0 ;  /* 0x000000ff90907208 */ /* 0x000fe20000000000 */
[--C-:B------:R-:W-:Y:S01]  /*7650*/  FFMA.FTZ R167, R168, c[0x0][0x2d0], -R153.reuse ;  /* 0x0000b400a8a77a23 */ /* 0x100fe20000010899 */
[----:B------:R-:W-:Y:S01]  /*7660*/  PLOP3.LUT P0, PT, PT, PT, UP2, 0x80, 0x0 ;  /* 0x000000000000781c */ /* 0x000fe20003f0f028 */
[----:B------:R-:W-:Y:S02]  /*7670*/  FADD.FTZ R5, -R5, R2 ;  /* 0x0000000205057221 */ /* 0x000fe40000010100 */
[--C-:B------:R-:W-:Y:S01]  /*7680*/  FFMA.FTZ R164, R13, c[0x0][0x2d0], -R144.reuse ;  /* 0x0000b4000da47a23 */ /* 0x100fe20000010890 */
[----:B------:R-:W1:Y:S01]  /*7690*/  MUFU.EX2 R161, R161 ;  /* 0x000000a100a17308 */ /* 0x000e620000000800 */
[----:B------:R-:W3:Y:S01]  /*76a0*/  LDSM.16.MT88.4 R12, [R195+0x100] ;  /* 0x00010000c30c783b */ /* 0x000ee20000004200 */
[--C-:B------:R-:W-:Y:S01]  /*76b0*/  FFMA.FTZ R165, R17, c[0x0][0x2d0], -R144.reuse ;  /* 0x0000b40011a57a23 */ /* 0x100fe20000010890 */
[----:B--2---:R-:W-:Y:S01]  /*76c0*/  F2FP.PACK_AB R136, R135, R160 ;  /* 0x000000a08788723e */ /* 0x004fe200000000ff */
[--C-:B------:R-:W-:Y:S02]  /*76d0*/  FFMA.FTZ R163, R9, c[0x0][0x2d0], -R144.reuse ;  /* 0x0000b40009a37a23 */ /* 0x100fe40000010890 */
[--C-:B------:R-:W-:Y:S02]  /*76e0*/  FFMA.FTZ R162, R11, c[0x0][0x2d0], -R144.reuse ;  /* 0x0000b4000ba27a23 */ /* 0x100fe40000010890 */
[----:B------:R-:W-:Y:S02]  /*76f0*/  FMUL.FTZ R2, R5, c[0x0][0x2d0] ;  /* 0x0000b40005027a20 */ /* 0x000fe40000410000 */
[----:B------:R-:W2:Y:S01]  /*7700*/  MUFU.EX2 R3, R6 ;  /* 0x0000000600037308 */ /* 0x000ea20000000800 */
[--C-:B------:R-:W-:Y:S02]  /*7710*/  FFMA.FTZ R168, R142, c[0x0][0x2d0], -R153.reuse ;  /* 0x0000b4008ea87a23 */ /* 0x100fe40000010899 */
[--C-:B------:R-:W-:Y:S02]  /*7720*/  FFMA.FTZ R216, R141, c[0x0][0x2d0], -R144.reuse ;  /* 0x0000b4008dd87a23 */ /* 0x100fe40000010890 */
[--C-:B------:R-:W-:Y:S02]  /*7730*/  FFMA.FTZ R222, R159, c[0x0][0x2d0], -R144.reuse ;  /* 0x0000b4009fde7a23 */ /* 0x100fe40000010890 */
[--C-:B------:R-:W-:Y:S02]  /*7740*/  FFMA.FTZ R223, R157, c[0x0][0x2d0], -R144.reuse ;  /* 0x0000b4009ddf7a23 */ /* 0x100fe40000010890 */
[----:B------:R-:W-:Y:S01]  /*7750*/  LDSM.16.MT88.4 R156, [R195+0x5900] ;  /* 0x00590000c39c783b */ /* 0x000fe20000004200 */
[----:B------:R-:W-:Y:S01]  /*7760*/  MUFU.EX2 R165, R165 ;  /* 0x000000a500a57308 */ /* 0x000fe20000000800 */
[--C-:B------:R-:W-:Y:S02]  /*7770*/  FFMA.FTZ R224, R155, c[0x0][0x2d0], -R144.reuse ;  /* 0x0000b4009be07a23 */ /* 0x100fe40000010890 */
[--C-:B------:R-:W-:Y:S01]  /*7780*/  FFMA.FTZ R229, R149, c[0x0][0x2d0], -R144.reuse ;  /* 0x0000b40095e57a23 */ /* 0x100fe20000010890 */
[----:B-1----:R-:W-:Y:S01]  /*7790*/  F2FP.PACK_AB R138, R161, R134 ;  /* 0x00000086a18a723e */ /* 0x002fe200000000ff */
[--C-:B------:R-:W-:Y:S02]  /*77a0*/  FFMA.FTZ R230, R147, c[0x0][0x2d0], -R144.reuse ;  /* 0x0000b40093e67a23 */ /* 0x100fe40000010890 */
[----:B------:R-:W-:Y:S01]  /*77b0*/  LDSM.16.MT88.4 R148, [R189+0x3900] ;  /* 0x00390000bd94783b */ /* 0x000fe20000004200 */
[--C-:B------:R-:W-:Y:S02]  /*77c0*/  FFMA.FTZ R231, R145, c[0x0][0x2d0], -R144.reuse ;  /* 0x0000b40091e77a23 */ /* 0x100fe40000010890 */
[----:B------:R-:W1:Y:S01]  /*77d0*/  MUFU.EX2 R164, R164 ;  /* 0x000000a400a47308 */ /* 0x000e620000000800 */
[----:B------:R-:W-:Y:S02]  /*77e0*/  FFMA.FTZ R153, R146, c[0x0][0x2d0], -R153 ;  /* 0x0000b40092997a23 */ /* 0x000fe40000010899 */
[--C-:B------:R-:W-:Y:S02]  /*77f0*/  FFMA.FTZ R170, R215, c[0x0][0x2d0], -R144.reuse ;  /* 0x0000b400d7aa7a23 */ /* 0x100fe40000010890 */
[C---:B--2---:R-:W-:Y:S02]  /*7800*/  FMUL.FTZ R4, R3.reuse, R128 ;  /* 0x0000008003047220 */ /* 0x044fe40000410000 */
        /* <DEDUP_REMOVED lines=8> */
[----:B------:R-:W2:Y:S01]  /*7890*/  MUFU.EX2 R162, R162 ;  /* 0x000000a200a27308 */ /* 0x000ea20000000800 */
[C---:B------:R-:W-:Y:S02]  /*78a0*/  FMUL.FTZ R32, R3.reuse, R124 ;  /* 0x0000007c03207220 */ /* 0x040fe40000410000 */
[----:B------:R-:W-:Y:S01]  /*78b0*/  FMUL.FTZ R33, R3, R125 ;  /* 0x0000007d03217220 */ /* 0x000fe20000410000 */
[----:B-1----:R-:W-:Y:S01]  /*78c0*/  F2FP.PACK_AB R137, R164, R165 ;  /* 0x000000a5a489723e */ /* 0x002fe200000000ff */
[--C-:B------:R-:W-:Y:S02]  /*78d0*/  FFMA.FTZ R215, R143, c[0x0][0x2d0], -R144.reuse ;  /* 0x0000b4008fd77a23 */ /* 0x100fe40000010890 */
[----:B------:R-:W-:Y:S01]  /*78e0*/  LDSM.16.MT88.4 R140, [R189+0x2900] ;  /* 0x00290000bd8c783b */ /* 0x000fe20000004200 */
[C---:B------:R-:W-:Y:S02]  /*78f0*/  FMUL.FTZ R36, R3.reuse, R36 ;  /* 0x0000002403247220 */ /* 0x040fe40000410000 */
[----:B------:R-:W1:Y:S01]  /*7900*/  MUFU.EX2 R2, R2 ;  /* 0x0000000200027308 */ /* 0x000e620000000800 */
[C---:B------:R-:W-:Y:S02]  /*7910*/  FMUL.FTZ R37, R3.reuse, R37 ;  /* 0x0000002503257220 */ /* 0x040fe40000410000 */
[C---:B------:R-:W-:Y:S02]  /*7920*/  FMUL.FTZ R40, R3.reuse, R40 ;  /* 0x0000002803287220 */ /* 0x040fe40000410000 */
[C---:B------:R-:W-:Y:S02]  /*7930*/  FMUL.FTZ R41, R3.reuse, R41 ;  /* 0x0000002903297220 */ /* 0x040fe40000410000 */
[C---:B------:R-:W-:Y:S02]  /*7940*/  FMUL.FTZ R44, R3.reuse, R44 ;  /* 0x0000002c032c7220 */ /* 0x040fe40000410000 */
[C---:B------:R-:W-:Y:S01]  /*7950*/  FMUL.FTZ R45, R3.reuse, R45 ;  /* 0x0000002d032d7220 */ /* 0x040fe20000410000 */
[----:B------:R4:W-:Y:S01]  /*7960*/  MUFU.EX2 R228, R153 ;  /* 0x0000009900e47308 */ /* 0x0009e20000000800 */
[C---:B------:R-:W-:Y:S02]  /*7970*/  FMUL.FTZ R48, R3.reuse, R48 ;  /* 0x0000003003307220 */ /* 0x040fe40000410000 */
[C---:B------:R-:W-:Y:S01]  /*7980*/  FMUL.FTZ R49, R3.reuse, R49 ;  /* 0x0000003103317220 */ /* 0x040fe20000410000 */
[----:B--2---:R-:W-:Y:S01]  /*7990*/  F2FP.PACK_AB R139, R162, R163 ;  /* 0x000000a3a28b723e */ /* 0x004fe200000000ff */
[C---:B------:R-:W-:Y:S02]  /*79a0*/  FMUL.FTZ R52, R3.reuse, R52 ;  /* 0x0000003403347220 */ /* 0x040fe40000410000 */
[C---:B------:R-:W-:Y:S02]  /*79b0*/  FMUL.FTZ R53, R3.reuse, R53 ;  /* 0x0000003503357220 */ /* 0x040fe40000410000 */
[C---:B------:R-:W-:Y:S01]  /*79c0*/  FMUL.FTZ R56, R3.reuse, R56 ;  /* 0x0000003803387220 */ /* 0x040fe20000410000 */
[----:B------:R-:W-:Y:S01]  /*79d0*/  MUFU.EX2 R166, R166 ;  /* 0x000000a600a67308 */ /* 0x000fe20000000800 */
[C---:B------:R-:W-:Y:S02]  /*79e0*/  FMUL.FTZ R57, R3.reuse, R57 ;  /* 0x0000003903397220 */ /* 0x040fe40000410000 */
[C---:B------:R-:W-:Y:S02]  /*79f0*/  FMUL.FTZ R60, R3.reuse, R60 ;  /* 0x0000003c033c7220 */ /* 0x040fe40000410000 */
[C---:B-1----:R-:W-:Y:S02]  /*7a00*/  FMUL.FTZ R6, R2.reuse, R130 ;  /* 0x0000008202067220 */ /* 0x042fe40000410000 */
[C---:B------:R-:W-:Y:S02]  /*7a10*/  FMUL.FTZ R7, R2.reuse, R131 ;  /* 0x0000008302077220 */ /* 0x040fe40000410000 */
[----:B------:R-:W-:Y:S01]  /*7a20*/  LDSM.16.MT88.4 R128, [R190+0x2900] ;  /* 0x00290000be80783b */ /* 0x000fe20000004200 */
[C---:B------:R-:W-:Y:S01]  /*7a30*/  FMUL.FTZ R10, R2.reuse, R102 ;  /* 0x00000066020a7220 */ /* 0x040fe20000410000 */
[----:B------:R-:W1:Y:S01]  /*7a40*/  MUFU.EX2 R167, R167 ;  /* 0x000000a700a77308 */ /* 0x000e620000000800 */
[C---:B------:R-:W-:Y:S02]  /*7a50*/  FMUL.FTZ R11, R2.reuse, R103 ;  /* 0x00000067020b7220 */ /* 0x040fe40000410000 */
[C---:B---3--:R-:W-:Y:S03]  /*7a60*/  HMMA.16816.F32 R4, R136.reuse, R12, R4 ;  /* 0x0000000c8804723c */ /* 0x048fe60000001804 */
[----:B------:R-:W2:Y:S02]  /*7a70*/  LDSM.16.MT88.4 R100, [R188+0x100] ;  /* 0x00010000bc64783b */ /* 0x000ea40000004200 */
[C---:B------:R-:W-:Y:S02]  /*7a80*/  FMUL.FTZ R18, R2.reuse, R110 ;  /* 0x0000006e02127220 */ /* 0x040fe40000410000 */
[C---:B------:R-:W-:Y:S01]  /*7a90*/  FMUL.FTZ R12, R3.reuse, R104 ;  /* 0x00000068030c7220 */ /* 0x040fe20000410000 */
[C---:B------:R-:W-:Y:S01]  /*7aa0*/  HMMA.16816.F32 R8, R136.reuse, R14, R8 ;  /* 0x0000000e8808723c */ /* 0x040fe20000001808 */
[----:B------:R-:W-:Y:S02]  /*7ab0*/  MUFU.EX2 R168, R168 ;  /* 0x000000a800a87308 */ /* 0x000fe40000000800 */
[----:B----4-:R-:W-:Y:S01]  /*7ac0*/  LDSM.16.MT88.4 R152, [R188+0x3900] ;  /* 0x00390000bc98783b */ /* 0x010fe20000004200 */
[C---:B------:R-:W-:Y:S02]  /*7ad0*/  FMUL.FTZ R13, R3.reuse, R105 ;  /* 0x00000069030d7220 */ /* 0x040fe40000410000 */
[C---:B------:R-:W-:Y:S02]  /*7ae0*/  FMUL.FTZ R19, R2.reuse, R111 ;  /* 0x0000006f02137220 */ /* 0x040fe40000410000 */
[C---:B------:R-:W-:Y:S03]  /*7af0*/  FMUL.FTZ R14, R2.reuse, R106 ;  /* 0x0000006a020e7220 */ /* 0x040fe60000410000 */
[----:B------:R-:W-:Y:S01]  /*7b00*/  LDSM.16.MT88.4 R108, [R190+0x2100] ;  /* 0x00210000be6c783b */ /* 0x000fe20000004200 */
[C---:B------:R-:W-:Y:S01]  /*7b10*/  FMUL.FTZ R15, R2.reuse, R107 ;  /* 0x0000006b020f7220 */ /* 0x040fe20000410000 */
[----:B------:R-:W3:Y:S01]  /*7b20*/  MUFU.EX2 R169, R169 ;  /* 0x000000a900a97308 */ /* 0x000ee20000000800 */
[C---:B------:R-:W-:Y:S02]  /*7b30*/  FMUL.FTZ R26, R2.reuse, R118 ;  /* 0x00000076021a7220 */ /* 0x040fe40000410000 */
[C---:B------:R-:W-:Y:S02]  /*7b40*/  FMUL.FTZ R27, R2.reuse, R119 ;  /* 0x00000077021b7220 */ /* 0x040fe40000410000 */
[C---:B------:R-:W-:Y:S01]  /*7b50*/  FMUL.FTZ R34, R2.reuse, R126 ;  /* 0x0000007e02227220 */ /* 0x040fe20000410000 */
[C---:B------:R-:W-:Y:S01]  /*7b60*/  HMMA.16816.F32 R12, R136.reuse, R20, R12 ;  /* 0x00000014880c723c */ /* 0x040fe2000000180c */
[----:B------:R-:W4:Y:S02]  /*7b70*/  LDSM.16.MT88.4 R104, [R195+0x2100] ;  /* 0x00210000c368783b */ /* 0x000f240000004200 */
[C---:B------:R-:W-:Y:S01]  /*7b80*/  FMUL.FTZ R35, R2.reuse, R127 ;  /* 0x0000007f02237220 */ /* 0x040fe20000410000 */
[----:B------:R-:W-:Y:S01]  /*7b90*/  MUFU.EX2 R170, R170 ;  /* 0x000000aa00aa7308 */ /* 0x000fe20000000800 */
[C---:B------:R-:W-:Y:S02]  /*7ba0*/  FMUL.FTZ R38, R2.reuse, R38 ;  /* 0x0000002602267220 */ /* 0x040fe40000410000 */
[C---:B------:R-:W-:Y:S01]  /*7bb0*/  FMUL.FTZ R20, R3.reuse, R112 ;  /* 0x0000007003147220 */ /* 0x040fe20000410000 */
[C---:B------:R-:W-:Y:S01]  /*7bc0*/  HMMA.16816.F32 R16, R136.reuse, R22, R16 ;  /* 0x000000168810723c */ /* 0x040fe20000001810 */
[----:B------:R-:W-:Y:S03]  /*7bd0*/  LDSM.16.MT88.4 R116, [R190+0x900] ;  /* 0x00090000be74783b */ /* 0x000fe60000004200 */
[C---:B------:R-:W-:Y:S02]  /*7be0*/  FMUL.FTZ R21, R3.reuse, R113 ;  /* 0x0000007103157220 */ /* 0x040fe40000410000 */
[C---:B------:R-:W-:Y:S01]  /*7bf0*/  FMUL.FTZ R39, R2.reuse, R39 ;  /* 0x0000002702277220 */ /* 0x040fe20000410000 */
[----:B------:R-:W-:Y:S01]  /*7c00*/  MUFU.EX2 R215, R215 ;  /* 0x000000d700d77308 */ /* 0x000fe20000000800 */
[C---:B------:R-:W-:Y:S01]  /*7c10*/  FMUL.FTZ R22, R2.reuse, R114 ;  /* 0x0000007202167220 */ /* 0x040fe20000410000 */
[----:B------:R-:W-:Y:S03]  /*7c20*/  LDSM.16.MT88.4 R124, [R195+0x2900] ;  /* 0x00290000c37c783b */ /* 0x000fe60000004200 */
[C---:B------:R-:W-:Y:S02]  /*7c30*/  FMUL.FTZ R23, R2.reuse, R115 ;  /* 0x0000007302177220 */ /* 0x040fe40000410000 */
[C---:B------:R-:W-:Y:S02]  /*7c40*/  FMUL.FTZ R42, R2.reuse, R42 ;  /* 0x0000002a022a7220 */ /* 0x040fe40000410000 */
[C---:B------:R-:W-:Y:S01]  /*7c50*/  FMUL.FTZ R43, R2.reuse, R43 ;  /* 0x0000002b022b7220 */ /* 0x040fe20000410000 */
[----:B------:R-:W-:Y:S01]  /*7c60*/  LDSM.16.MT88.4 R112, [R195+0x900] ;  /* 0x00090000c370783b */ /* 0x000fe20000004200 */
[C---:B------:R-:W-:Y:S01]  /*7c70*/  FMUL.FTZ R46, R2.reuse, R46 ;  /* 0x0000002e022e7220 */ /* 0x040fe20000410000 */
[C---:B------:R-:W-:Y:S01]  /*7c80*/  HMMA.16816.F32 R20, R136.reuse, R28, R20 ;  /* 0x0000001c8814723c */ /* 0x040fe20000001814 */
[----:B------:R-:W5:Y:S02]  /*7c90*/  MUFU.EX2 R216, R216 ;  /* 0x000000d800d87308 */ /* 0x000f640000000800 */
[C---:B------:R-:W-:Y:S02]  /*7ca0*/  FMUL.FTZ R47, R2.reuse, R47 ;  /* 0x0000002f022f7220 */ /* 0x040fe40000410000 */
[C---:B------:R-:W-:Y:S02]  /*7cb0*/  FMUL.FTZ R50, R2.reuse, R50 ;  /* 0x0000003202327220 */ /* 0x040fe40000410000 */
[C---:B------:R-:W-:Y:S01]  /*7cc0*/  FMUL.FTZ R28, R3.reuse, R120 ;  /* 0x00000078031c7220 */ /* 0x040fe20000410000 */
[C---:B------:R-:W-:Y:S03]  /*7cd0*/  HMMA.16816.F32 R24, R136.reuse, R30, R24 ;  /* 0x0000001e8818723c */ /* 0x040fe60000001818 */
[----:B------:R-:W-:Y:S01]  /*7ce0*/  MUFU.EX2 R218, R218 ;  /* 0x000000da00da7308 */ /* 0x000fe20000000800 */
[C---:B------:R-:W-:Y:S02]  /*7cf0*/  FMUL.FTZ R29, R3.reuse, R121 ;  /* 0x00000079031d7220 */ /* 0x040fe40000410000 */
[C---:B------:R-:W-:Y:S02]  /*7d00*/  FMUL.FTZ R51, R2.reuse, R51 ;  /* 0x0000003302337220 */ /* 0x040fe40000410000 */
[C---:B------:R-:W-:Y:S04]  /*7d10*/  FMUL.FTZ R30, R2.reuse, R122 ;  /* 0x0000007a021e7220 */ /* 0x040fe80000410000 */
[C---:B------:R-:W-:Y:S01]  /*7d20*/  FMUL.FTZ R31, R2.reuse, R123 ;  /* 0x0000007b021f7220 */ /* 0x040fe20000410000 */
[----:B------:R-:W-:Y:S01]  /*7d30*/  MUFU.EX2 R219, R219 ;  /* 0x000000db00db7308 */ /* 0x000fe20000000800 */
[----:B------:R-:W-:Y:S01]  /*7d40*/  LDSM.16.MT88.4 R120, [R188+0x900] ;  /* 0x00090000bc78783b */ /* 0x000fe20000004200 */
[C---:B------:R-:W-:Y:S02]  /*7d50*/  FMUL.FTZ R54, R2.reuse, R54 ;  /* 0x0000003602367220 */ /* 0x040fe40000410000 */
[C---:B------:R-:W-:Y:S02]  /*7d60*/  FMUL.FTZ R55, R2.reuse, R55 ;  /* 0x0000003702377220 */ /* 0x040fe40000410000 */
[C---:B--2---:R-:W-:Y:S03]  /*7d70*/  HMMA.16816.F32 R28, R136.reuse, R100, R28 ;  /* 0x00000064881c723c */ /* 0x044fe6000000181c */
[C---:B------:R-:W-:Y:S01]  /*7d80*/  FMUL.FTZ R58, R2.reuse, R58 ;  /* 0x0000003a023a7220 */ /* 0x040fe20000410000 */
[----:B------:R-:W-:Y:S01]  /*7d90*/  MUFU.EX2 R220, R220 ;  /* 0x000000dc00dc7308 */ /* 0x000fe20000000800 */
[C---:B------:R-:W-:Y:S02]  /*7da0*/  FMUL.FTZ R59, R2.reuse, R59 ;  /* 0x0000003b023b7220 */ /* 0x040fe40000410000 */
[C---:B------:R-:W-:Y:S01]  /*7db0*/  FMUL.FTZ R61, R3.reuse, R61 ;  /* 0x0000003d033d7220 */ /* 0x040fe20000410000 */
[C---:B------:R-:W-:Y:S01]  /*7dc0*/  HMMA.16816.F32 R32, R136.reuse, R102, R32 ;  /* 0x000000668820723c */ /* 0x040fe20000001820 */
[----:B------:R-:W2:Y:S03]  /*7dd0*/  LDSM.16.MT88.4 R100, [R189+0x2100] ;  /* 0x00210000bd64783b */ /* 0x000ea60000004200 */
[C---:B------:R-:W-:Y:S02]  /*7de0*/  FMUL.FTZ R62, R2.reuse, R62 ;  /* 0x0000003e023e7220 */ /* 0x040fe40000410000 */
[C---:B------:R-:W-:Y:S01]  /*7df0*/  FMUL.FTZ R63, R2.reuse, R63 ;  /* 0x0000003f023f7220 */ /* 0x040fe20000410000 */
[----:B------:R-:W-:Y:S01]  /*7e00*/  MUFU.EX2 R221, R221 ;  /* 0x000000dd00dd7308 */ /* 0x000fe20000000800 */
[C---:B----4-:R-:W-:Y:S04]  /*7e10*/  HMMA.16816.F32 R36, R136.reuse, R104, R36 ;  /* 0x000000688824723c */ /* 0x050fe80000001824 */
[C---:B------:R-:W-:Y:S02]  /*7e20*/  FMUL.FTZ R64, R3.reuse, R64 ;  /* 0x0000004003407220 */ /* 0x040fe40000410000 */
[C---:B------:R-:W-:Y:S02]  /*7e30*/  FMUL.FTZ R65, R3.reuse, R65 ;  /* 0x0000004103417220 */ /* 0x040fe40000410000 */
[C---:B------:R-:W-:Y:S01]  /*7e40*/  HMMA.16816.F32 R40, R136.reuse, R106, R40 ;  /* 0x0000006a8828723c */ /* 0x040fe20000001828 */
[----:B------:R-:W4:Y:S01]  /*7e50*/  LDSM.16.MT88.4 R104, [R188+0x2100] ;  /* 0x00210000bc68783b */ /* 0x000f220000004200 */
[----:B------:R-:W-:Y:S02]  /*7e60*/  MUFU.EX2 R222, R222 ;  /* 0x000000de00de7308 */ /* 0x000fe40000000800 */
[C---:B------:R-:W-:Y:S02]  /*7e70*/  FMUL.FTZ R66, R2.reuse, R66 ;  /* 0x0000004202427220 */ /* 0x040fe40000410000 */
[C---:B------:R-:W-:Y:S02]  /*7e80*/  FMUL.FTZ R67, R2.reuse, R67 ;  /* 0x0000004302437220 */ /* 0x040fe40000410000 */
[C---:B------:R-:W-:Y:S04]  /*7e90*/  HMMA.16816.F32 R44, R136.reuse, R108, R44 ;  /* 0x0000006c882c723c */ /* 0x040fe8000000182c */
[C---:B------:R-:W-:Y:S01]  /*7ea0*/  FMUL.FTZ R68, R3.reuse, R68 ;  /* 0x0000004403447220 */ /* 0x040fe20000410000 */
[----:B------:R-:W-:Y:S01]  /*7eb0*/  MUFU.EX2 R223, R223 ;  /* 0x000000df00df7308 */ /* 0x000fe20000000800 */
[C---:B------:R-:W-:Y:S02]  /*7ec0*/  FMUL.FTZ R69, R3.reuse, R69 ;  /* 0x0000004503457220 */ /* 0x040fe40000410000 */
[C---:B------:R-:W-:Y:S01]  /*7ed0*/  HMMA.16816.F32 R48, R136.reuse, R110, R48 ;  /* 0x0000006e8830723c */ /* 0x040fe20000001830 */
[----:B------:R-:W1:Y:S03]  /*7ee0*/  LDSM.16.MT88.4 R108, [R195+0x4100] ;  /* 0x00410000c36c783b */ /* 0x000e660000004200 */
[C---:B------:R-:W-:Y:S02]  /*7ef0*/  FMUL.FTZ R70, R2.reuse, R70 ;  /* 0x0000004602467220 */ /* 0x040fe40000410000 */
[C---:B------:R-:W-:Y:S01]  /*7f00*/  FMUL.FTZ R71, R2.reuse, R71 ;  /* 0x0000004702477220 */ /* 0x040fe20000410000 */
[----:B------:R-:W-:Y:S01]  /*7f10*/  MUFU.EX2 R224, R224 ;  /* 0x000000e000e07308 */ /* 0x000fe20000000800 */
[C---:B------:R-:W-:Y:S01]  /*7f20*/  FMUL.FTZ R72, R3.reuse, R72 ;  /* 0x0000004803487220 */ /* 0x040fe20000410000 */
[C---:B--2---:R-:W-:Y:S03]  /*7f30*/  HMMA.16816.F32 R52, R136.reuse, R100, R52 ;  /* 0x000000648834723c */ /* 0x044fe60000001834 */
[C---:B------:R-:W-:Y:S02]  /*7f40*/  FMUL.FTZ R73, R3.reuse, R73 ;  /* 0x0000004903497220 */ /* 0x040fe40000410000 */
[C---:B------:R-:W-:Y:S02]  /*7f50*/  FMUL.FTZ R74, R2.reuse, R74 ;  /* 0x0000004a024a7220 */ /* 0x040fe40000410000 */
[C---:B------:R-:W-:Y:S01]  /*7f60*/  FMUL.FTZ R75, R2.reuse, R75 ;  /* 0x0000004b024b7220 */ /* 0x040fe20000410000 */
[C---:B------:R-:W-:Y:S01]  /*7f70*/  HMMA.16816.F32 R56, R136.reuse, R102, R56 ;  /* 0x000000668838723c */ /* 0x040fe20000001838 */
[----:B------:R-:W2:Y:S01]  /*7f80*/  LDSM.16.MT88.4 R100, [R190+0x4100] ;  /* 0x00410000be64783b */ /* 0x000ea20000004200 */
[----:B------:R-:W-:Y:S02]  /*7f90*/  MUFU.EX2 R225, R225 ;  /* 0x000000e100e17308 */ /* 0x000fe40000000800 */
[C---:B------:R-:W-:Y:S02]  /*7fa0*/  FMUL.FTZ R76, R3.reuse, R76 ;  /* 0x0000004c034c7220 */ /* 0x040fe40000410000 */
[C---:B------:R-:W-:Y:S02]  /*7fb0*/  FMUL.FTZ R77, R3.reuse, R77 ;  /* 0x0000004d034d7220 */ /* 0x040fe40000410000 */
[C---:B----4-:R-:W-:Y:S04]  /*7fc0*/  HMMA.16816.F32 R60, R136.reuse, R104, R60 ;  /* 0x00000068883c723c */ /* 0x050fe8000000183c */
[C---:B------:R-:W-:Y:S01]  /*7fd0*/  FMUL.FTZ R78, R2.reuse, R78 ;  /* 0x0000004e024e7220 */ /* 0x040fe20000410000 */
[----:B------:R-:W-:Y:S01]  /*7fe0*/  MUFU.EX2 R226, R226 ;  /* 0x000000e200e27308 */ /* 0x000fe20000000800 */
[C---:B------:R-:W-:Y:S02]  /*7ff0*/  FMUL.FTZ R79, R2.reuse, R79 ;  /* 0x0000004f024f7220 */ /* 0x040fe40000410000 */
[C---:B------:R-:W-:Y:S01]  /*8000*/  HMMA.16816.F32 R64, R136.reuse, R106, R64 ;  /* 0x0000006a8840723c */ /* 0x040fe20000001840 */
[----:B------:R-:W4:Y:S03]  /*8010*/  LDSM.16.MT88.4 R104, [R189+0x4100] ;  /* 0x00410000bd68783b */ /* 0x000f260000004200 */
[C---:B------:R-:W-:Y:S02]  /*8020*/  FMUL.FTZ R80, R3.reuse, R80 ;  /* 0x0000005003507220 */ /* 0x040fe40000410000 */
[C---:B------:R-:W-:Y:S01]  /*8030*/  FMUL.FTZ R81, R3.reuse, R81 ;  /* 0x0000005103517220 */ /* 0x040fe20000410000 */
[----:B------:R-:W-:Y:S01]  /*8040*/  MUFU.EX2 R227, R227 ;  /* 0x000000e300e37308 */ /* 0x000fe20000000800 */
[C---:B-1----:R-:W-:Y:S04]  /*8050*/  HMMA.16816.F32 R68, R136.reuse, R108, R68 ;  /* 0x0000006c8844723c */ /* 0x042fe80000001844 */
[C---:B------:R-:W-:Y:S02]  /*8060*/  FMUL.FTZ R82, R2.reuse, R82 ;  /* 0x0000005202527220 */ /* 0x040fe40000410000 */
[C---:B------:R-:W-:Y:S02]  /*8070*/  FMUL.FTZ R83, R2.reuse, R83 ;  /* 0x0000005302537220 */ /* 0x040fe40000410000 */
[C---:B------:R-:W-:Y:S01]  /*8080*/  HMMA.16816.F32 R72, R136.reuse, R110, R72 ;  /* 0x0000006e8848723c */ /* 0x040fe20000001848 */
[----:B------:R-:W1:Y:S01]  /*8090*/  LDSM.16.MT88.4 R108, [R188+0x4100] ;  /* 0x00410000bc6c783b */ /* 0x000e620000004200 */
[----:B------:R-:W-:Y:S02]  /*80a0*/  MUFU.EX2 R229, R229 ;  /* 0x000000e500e57308 */ /* 0x000fe40000000800 */
[C---:B------:R-:W-:Y:S02]  /*80b0*/  FMUL.FTZ R84, R3.reuse, R84 ;  /* 0x0000005403547220 */ /* 0x040fe40000410000 */
[----:B------:R-:W-:Y:S02]  /*80c0*/  FMUL.FTZ R85, R3, R85 ;  /* 0x0000005503557220 */ /* 0x000fe40000410000 */
[C---:B------:R-:W-:Y:S01]  /*80d0*/  FMUL.FTZ R86, R2.reuse, R86 ;  /* 0x0000005602567220 */ /* 0x040fe20000410000 */
[C---:B--2---:R-:W-:Y:S03]  /*80e0*/  HMMA.16816.F32 R76, R136.reuse, R100, R76 ;  /* 0x00000064884c723c */ /* 0x044fe6000000184c */
[C---:B------:R-:W-:Y:S01]  /*80f0*/  FMUL.FTZ R87, R2.reuse, R87 ;  /* 0x0000005702577220 */ /* 0x040fe20000410000 */
[----:B------:R-:W-:Y:S01]  /*8100*/  MUFU.EX2 R230, R230 ;  /* 0x000000e600e67308 */ /* 0x000fe20000000800 */
[--C-:B------:R-:W-:Y:S02]  /*8110*/  FFMA.FTZ R171, R171, c[0x0][0x2d0], -R144.reuse ;  /* 0x0000b400abab7a23 */ /* 0x100fe40000010890 */
[C---:B------:R-:W-:Y:S01]  /*8120*/  FMUL.FTZ R88, R3.reuse, R88 ;  /* 0x0000005803587220 */ /* 0x040fe20000410000 */
[C---:B------:R-:W-:Y:S04]  /*8130*/  HMMA.16816.F32 R80, R136.reuse, R102, R80 ;  /* 0x000000668850723c */ /* 0x040fe80000001850 */
[----:B------:R-:W-:Y:S01]  /*8140*/  FMUL.FTZ R89, R3, R89 ;  /* 0x0000005903597220 */ /* 0x000fe20000410000 */
[----:B------:R-:W-:Y:S01]  /*8150*/  F2FP.PACK_AB R100, R167, R166 ;  /* 0x000000a6a764723e */ /* 0x000fe200000000ff */
[C---:B------:R-:W-:Y:S01]  /*8160*/  FMUL.FTZ R90, R2.reuse, R90 ;  /* 0x0000005a025a7220 */ /* 0x040fe20000410000 */
[----:B---3--:R-:W-:Y:S01]  /*8170*/  F2FP.PACK_AB R102, R169, R168 ;  /* 0x000000a8a966723e */ /* 0x008fe200000000ff */
[C---:B----4-:R-:W-:Y:S01]  /*8180*/  HMMA.16816.F32 R84, R136.reuse, R104, R84 ;  /* 0x000000688854723c */ /* 0x050fe20000001854 */
[----:B------:R-:W2:Y:S03]  /*8190*/  MUFU.EX2 R171, R171 ;  /* 0x000000ab00ab7308 */ /* 0x000ea60000000800 */
[----:B------:R-:W-:Y:S01]  /*81a0*/  FMUL.FTZ R91, R2, R91 ;  /* 0x0000005b025b7220 */ /* 0x000fe20000410000 */
[----:B-----5:R-:W-:Y:S01]  /*81b0*/  F2FP.PACK_AB R103, R216, R215 ;  /* 0x000000d7d867723e */ /* 0x020fe200000000ff */
[C---:B------:R-:W-:Y:S02]  /*81c0*/  FMUL.FTZ R92, R3.reuse, R92 ;  /* 0x0000005c035c7220 */ /* 0x040fe40000410000 */
[C---:B------:R-:W-:Y:S03]  /*81d0*/  FMUL.FTZ R93, R3.reuse, R93 ;  /* 0x0000005d035d7220 */ /* 0x040fe60000410000 */
[C---:B------:R-:W-:Y:S01]  /*81e0*/  HMMA.16816.F32 R88, R136.reuse, R106, R88 ;  /* 0x0000006a8858723c */ /* 0x040fe20000001858 */
[----:B------:R-:W3:Y:S01]  /*81f0*/  LDSM.16.MT88.4 R104, [R189+0x900] ;  /* 0x00090000bd68783b */ /* 0x000ee20000004200 */
[----:B------:R-:W-:Y:S01]  /*8200*/  MUFU.EX2 R231, R231 ;  /* 0x000000e700e77308 */ /* 0x000fe20000000800 */
[C---:B------:R-:W-:Y:S02]  /*8210*/  FMUL.FTZ R94, R2.reuse, R94 ;  /* 0x0000005e025e7220 */ /* 0x040fe40000410000 */
[C---:B------:R-:W-:Y:S02]  /*8220*/  FMUL.FTZ R95, R2.reuse, R95 ;  /* 0x0000005f025f7220 */ /* 0x040fe40000410000 */
[C---:B------:R-:W-:Y:S02]  /*8230*/  FMUL.FTZ R96, R3.reuse, R96 ;  /* 0x0000006003607220 */ /* 0x040fe40000410000 */
[----:B------:R-:W-:Y:S03]  /*8240*/  FMUL.FTZ R97, R3, R97 ;  /* 0x0000006103617220 */ /* 0x000fe60000410000 */
[C---:B-1----:R-:W-:Y:S03]  /*8250*/  HMMA.16816.F32 R92, R136.reuse, R108, R92 ;  /* 0x0000006c885c723c */ /* 0x042fe6000000185c */
[C---:B------:R-:W-:Y:S01]  /*8260*/  FMUL.FTZ R98, R2.reuse, R98 ;  /* 0x0000006202627220 */ /* 0x040fe20000410000 */
[----:B--2---:R-:W-:Y:S01]  /*8270*/  F2FP.PACK_AB R101, R171, R170 ;  /* 0x000000aaab65723e */ /* 0x004fe200000000ff */
[C---:B------:R-:W-:Y:S02]  /*8280*/  FMUL.FTZ R99, R2.reuse, R99 ;  /* 0x0000006302637220 */ /* 0x040fe40000410000 */
[--C-:B------:R-:W-:Y:S02]  /*8290*/  FFMA.FTZ R217, R217, c[0x0][0x2d0], -R144.reuse ;  /* 0x0000b400d9d97a23 */ /* 0x100fe40000010890 */
[----:B------:R-:W-:Y:S03]  /*82a0*/  FFMA.FTZ R144, R133, c[0x0][0x2d0], -R144 ;  /* 0x0000b40085907a23 */ /* 0x000fe60000010890 */
[----:B------:R-:W-:Y:S01]  /*82b0*/  HMMA.16816.F32 R96, R136, R110, R96 ;  /* 0x0000006e8860723c */ /* 0x000fe20000001860 */
[----:B------:R-:W1:Y:S01]  /*82c0*/  LDSM.16.MT88.4 R108, [R188+0x2900] ;  /* 0x00290000bc6c783b */ /* 0x000e620000004200 */
[----:B------:R2:W-:Y:S01]  /*82d0*/  MUFU.EX2 R232, R144 ;  /* 0x0000009000e87308 */ /* 0x0005e20000000800 */
[----:B------:R-:W-:Y:S02]  /*82e0*/  FFMA.FTZ R160, R3, R206, R160 ;  /* 0x000000ce03a07223 */ /* 0x000fe400000100a0 */
[----:B------:R-:W-:Y:S02]  /*82f0*/  FFMA.FTZ R165, R2, R207, R165 ;  /* 0x000000cf02a57223 */ /* 0x000fe400000100a5 */
[----:B------:R-:W-:Y:S01]  /*8300*/  FADD.FTZ R135, R135, R160 ;  /* 0x000000a087877221 */ /* 0x000fe20000010000 */
[C---:B------:R-:W-:Y:S01]  /*8310*/  HMMA.16816.F32 R4, R100.reuse, R112, R4 ;  /* 0x000000706404723c */ /* 0x040fe20000001804 */
[----:B------:R-:W-:Y:S03]  /*8320*/  LDSM.16.MT88.4 R136, [R189+0x3100] ;  /* 0x00310000bd88783b */ /* 0x000fe60000004200 */
[----:B------:R-:W4:Y:S01]  /*8330*/  MUFU.EX2 R217, R217 ;  /* 0x000000d900d97308 */ /* 0x000f220000000800 */
[----:B------:R-:W-:Y:S02]  /*8340*/  FADD.FTZ R164, R164, R165 ;  /* 0x000000a5a4a47221 */ /* 0x000fe40000010000 */
[----:B------:R-:W-:Y:S01]  /*8350*/  FADD.FTZ R134, R134, R135 ;  /* 0x0000008786867221 */ /* 0x000fe20000010000 */
[C---:B------:R-:W-:Y:S01]  /*8360*/  HMMA.16816.F32 R8, R100.reuse, R114, R8 ;  /* 0x000000726408723c */ /* 0x040fe20000001808 */
[----:B------:R-:W-:Y:S03]  /*8370*/  LDSM.16.MT88.4 R112, [R190+0x4900] ;  /* 0x00490000be70783b */ /* 0x000fe60000004200 */
[----:B------:R-:W-:Y:S02]  /*8380*/  FADD.FTZ R3, R163, R164 ;  /* 0x000000a4a3037221 */ /* 0x000fe40000010000 */
[----:B------:R-:W-:Y:S02]  /*8390*/  FADD.FTZ R161, R161, R134 ;  /* 0x00000086a1a17221 */ /* 0x000fe40000010000 */
[C---:B------:R-:W-:Y:S01]  /*83a0*/  HMMA.16816.F32 R12, R100.reuse, R116, R12 ;  /* 0x00000074640c723c */ /* 0x040fe2000000180c */
[----:B--2---:R-:W-:Y:S03]  /*83b0*/  LDSM.16.MT88.4 R144, [R190+0x3900] ;  /* 0x00390000be90783b */ /* 0x004fe60000004200 */
[----:B------:R-:W-:Y:S02]  /*83c0*/  FADD.FTZ R3, R162, R3 ;  /* 0x00000003a2037221 */ /* 0x000fe40000010000 */
[----:B------:R-:W-:Y:S02]  /*83d0*/  FADD.FTZ R166, R166, R161 ;  /* 0x000000a1a6a67221 */ /* 0x000fe40000010000 */
[C---:B------:R-:W-:Y:S01]  /*83e0*/  HMMA.16816.F32 R16, R100.reuse, R118, R16 ;  /* 0x000000766410723c */ /* 0x040fe20000001810 */
[----:B------:R-:W-:Y:S03]  /*83f0*/  LDSM.16.MT88.4 R116, [R189+0x4900] ;  /* 0x00490000bd74783b */ /* 0x000fe60000004200 */
[----:B------:R-:W-:Y:S01]  /*8400*/  FADD.FTZ R2, R170, R3 ;  /* 0x00000003aa027221 */ /* 0x000fe20000010000 */
[----:B------:R-:W-:Y:S01]  /*8410*/  MOV R3, R0 ;  /* 0x0000000000037202 */ /* 0x000fe20000000f00 */
[----:B------:R-:W-:Y:S02]  /*8420*/  FADD.FTZ R167, R167, R166 ;  /* 0x000000a6a7a77221 */ /* 0x000fe40000010000 */
[C---:B---3--:R-:W-:Y:S04]  /*8430*/  HMMA.16816.F32 R20, R100.reuse, R104, R20 ;  /* 0x000000686414723c */ /* 0x048fe80000001814 */
[----:B------:R-:W-:Y:S02]  /*8440*/  FADD.FTZ R2, R171, R2 ;  /* 0x00000002ab027221 */ /* 0x000fe40000010000 */
[----:B------:R-:W-:Y:S02]  /*8450*/  FADD.FTZ R168, R168, R167 ;  /* 0x000000a7a8a87221 */ /* 0x000fe40000010000 */
[C---:B------:R-:W-:Y:S01]  /*8460*/  HMMA.16816.F32 R24, R100.reuse, R106, R24 ;  /* 0x0000006a6418723c */ /* 0x040fe20000001818 */
[----:B------:R-:W2:Y:S03]  /*8470*/  LDSM.16.MT88.4 R104, [R195+0x4900] ;  /* 0x00490000c368783b */ /* 0x000ea60000004200 */
[----:B------:R-:W-:Y:S01]  /*8480*/  FADD.FTZ R215, R215, R2 ;  /* 0x00000002d7d77221 */ /* 0x000fe20000010000 */
[----:B------:R-:W-:Y:S01]  /*8490*/  MOV R2, R132 ;  /* 0x0000008400027202 */ /* 0x000fe20000000f00 */
[----:B------:R-:W-:Y:S02]  /*84a0*/  FADD.FTZ R169, R169, R168 ;  /* 0x000000a8a9a97221 */ /* 0x000fe40000010000 */
[C---:B------:R-:W-:Y:S04]  /*84b0*/  HMMA.16816.F32 R28, R100.reuse, R120, R28 ;  /* 0x00000078641c723c */ /* 0x040fe8000000181c */
[----:B------:R-:W-:Y:S04]  /*84c0*/  FADD.FTZ R216, R216, R215 ;  /* 0x000000d7d8d87221 */ /* 0x000fe80000010000 */
        /* <DEDUP_REMOVED lines=19> */
[----:B------:R-:W3:Y:S07]  /*8600*/  LDSM.16.MT88.4 R112, [R189+0x1100] ;  /* 0x00110000bd70783b */ /* 0x000eee0000004200 */
[C---:B------:R-:W-:Y:S08]  /*8610*/  HMMA.16816.F32 R84, R100.reuse, R116, R84 ;  /* 0x000000746454723c */ /* 0x040ff00000001854 */
[C---:B------:R-:W-:Y:S01]  /*8620*/  HMMA.16816.F32 R88, R100.reuse, R118, R88 ;  /* 0x000000766458723c */ /* 0x040fe20000001858 */
[----:B------:R-:W5:Y:S07]  /*8630*/  LDSM.16.MT88.4 R116, [R195+0x3100] ;  /* 0x00310000c374783b */ /* 0x000f6e0000004200 */
[C---:B-1----:R-:W-:Y:S08]  /*8640*/  HMMA.16816.F32 R92, R100.reuse, R108, R92 ;  /* 0x0000006c645c723c */ /* 0x042ff0000000185c */
[----:B------:R-:W-:Y:S01]  /*8650*/  HMMA.16816.F32 R96, R100, R110, R96 ;  /* 0x0000006e6460723c */ /* 0x000fe20000001860 */
[----:B------:R-:W-:Y:S06]  /*8660*/  LDSM.16.MT88.4 R108, [R195+0x5100] ;  /* 0x00510000c36c783b */ /* 0x000fec0000004200 */
[----:B------:R-:W-:Y:S01]  /*8670*/  F2FP.PACK_AB R100, R219, R218 ;  /* 0x000000dadb64723e */ /* 0x000fe200000000ff */
[----:B------:R-:W-:Y:S01]  /*8680*/  FADD.FTZ R218, R218, R169 ;  /* 0x000000a9dada7221 */ /* 0x000fe20000010000 */
[----:B------:R-:W-:Y:S03]  /*8690*/  F2FP.PACK_AB R102, R221, R220 ;  /* 0x000000dcdd66723e */ /* 0x000fe600000000ff */
[----:B----4-:R-:W-:Y:S01]  /*86a0*/  F2FP.PACK_AB R101, R222, R217 ;  /* 0x000000d9de65723e */ /* 0x010fe200000000ff */
[----:B------:R-:W-:Y:S01]  /*86b0*/  FADD.FTZ R217, R217, R216 ;  /* 0x000000d8d9d97221 */ /* 0x000fe20000010000 */
[----:B------:R-:W-:Y:S01]  /*86c0*/  F2FP.PACK_AB R103, R224, R223 ;  /* 0x000000dfe067723e */ /* 0x000fe200000000ff */
[----:B------:R-:W-:Y:S02]  /*86d0*/  FADD.FTZ R219, R219, R218 ;  /* 0x000000dadbdb7221 */ /* 0x000fe40000010000 */
[----:B------:R-:W-:Y:S02]  /*86e0*/  FADD.FTZ R222, R222, R217 ;  /* 0x000000d9dede7221 */ /* 0x000fe40000010000 */
[----:B------:R-:W-:Y:S02]  /*86f0*/  FADD.FTZ R220, R220, R219 ;  /* 0x000000dbdcdc7221 */ /* 0x000fe40000010000 */
[C---:B--2---:R-:W-:Y:S03]  /*8700*/  HMMA.16816.F32 R4, R100.reuse, R104, R4 ;  /* 0x000000686404723c */ /* 0x044fe60000001804 */
[----:B------:R-:W-:Y:S02]  /*8710*/  FADD.FTZ R223, R223, R222 ;  /* 0x000000dedfdf7221 */ /* 0x000fe40000010000 */
[----:B------:R-:W-:Y:S02]  /*8720*/  FADD.FTZ R220, R221, R220 ;  /* 0x000000dcdddc7221 */ /* 0x000fe40000010000 */
[----:B------:R-:W-:Y:S01]  /*8730*/  FADD.FTZ R224, R224, R223 ;  /* 0x000000dfe0e07221 */ /* 0x000fe20000010000 */
[C---:B------:R-:W-:Y:S01]  /*8740*/  HMMA.16816.F32 R8, R100.reuse, R106, R8 ;  /* 0x0000006a6408723c */ /* 0x040fe20000001808 */
[----:B------:R-:W1:Y:S07]  /*8750*/  LDSM.16.MT88.4 R104, [R188+0x3100] ;  /* 0x00310000bc68783b */ /* 0x000e6e0000004200 */
[C---:B------:R-:W-:Y:S08]  /*8760*/  HMMA.16816.F32 R12, R100.reuse, R120, R12 ;  /* 0x00000078640c723c */ /* 0x040ff0000000180c */
[C---:B------:R-:W-:Y:S08]  /*8770*/  HMMA.16816.F32 R16, R100.reuse, R122, R16 ;  /* 0x0000007a6410723c */ /* 0x040ff00000001810 */
[C---:B---3--:R-:W-:Y:S08]  /*8780*/  HMMA.16816.F32 R20, R100.reuse, R112, R20 ;  /* 0x000000706414723c */ /* 0x048ff00000001814 */
[C---:B------:R-:W-:Y:S01]  /*8790*/  HMMA.16816.F32 R24, R100.reuse, R114, R24 ;  /* 0x000000726418723c */ /* 0x040fe20000001818 */
[----:B------:R-:W2:Y:S07]  /*87a0*/  LDSM.16.MT88.4 R112, [R190+0x5100] ;  /* 0x00510000be70783b */ /* 0x000eae0000004200 */
[C---:B------:R-:W-:Y:S08]  /*87b0*/  HMMA.16816.F32 R28, R100.reuse, R124, R28 ;  /* 0x0000007c641c723c */ /* 0x040ff0000000181c */
[C---:B------:R-:W-:Y:S01]  /*87c0*/  HMMA.16816.F32 R32, R100.reuse, R126, R32 ;  /* 0x0000007e6420723c */ /* 0x040fe20000001820 */
[----:B------:R-:W-:Y:S07]  /*87d0*/  LDSM.16.MT88.4 R124, [R188+0x1900] ;  /* 0x00190000bc7c783b */ /* 0x000fee0000004200 */
[C---:B-----5:R-:W-:Y:S08]  /*87e0*/  HMMA.16816.F32 R36, R100.reuse, R116, R36 ;  /* 0x000000746424723c */ /* 0x060ff00000001824 */
[C---:B------:R-:W-:Y:S01]  /*87f0*/  HMMA.16816.F32 R40, R100.reuse, R118, R40 ;  /* 0x000000766428723c */ /* 0x040fe20000001828 */
[----:B------:R-:W3:Y:S07]  /*8800*/  LDSM.16.MT88.4 R116, [R189+0x5100] ;  /* 0x00510000bd74783b */ /* 0x000eee0000004200 */
[C---:B------:R-:W-:Y:S08]  /*8810*/  HMMA.16816.F32 R44, R100.reuse, R128, R44 ;  /* 0x00000080642c723c */ /* 0x040ff0000000182c */
[C---:B------:R-:W-:Y:S08]  /*8820*/  HMMA.16816.F32 R48, R100.reuse, R130, R48 ;  /* 0x000000826430723c */ /* 0x040ff00000001830 */
[C---:B------:R-:W-:Y:S07]  /*8830*/  HMMA.16816.F32 R52, R100.reuse, R136, R52 ;  /* 0x000000886434723c */ /* 0x040fee0000001834 */
[----:B------:R-:W-:Y:S01]  /*8840*/  F2FP.PACK_AB R136, R226, R225 ;  /* 0x000000e1e288723e */ /* 0x000fe200000000ff */
[C---:B------:R-:W-:Y:S04]  /*8850*/  HMMA.16816.F32 R56, R100.reuse, R138, R56 ;  /* 0x0000008a6438723c */ /* 0x040fe80000001838 */
[----:B------:R-:W-:Y:S01]  /*8860*/  F2FP.PACK_AB R137, R230, R229 ;  /* 0x000000e5e689723e */ /* 0x000fe200000000ff */
[----:B------:R-:W-:Y:S02]  /*8870*/  FADD.FTZ R225, R225, R220 ;  /* 0x000000dce1e17221 */ /* 0x000fe40000010000 */
[----:B------:R-:W-:Y:S01]  /*8880*/  F2FP.PACK_AB R138, R228, R227 ;  /* 0x000000e3e48a723e */ /* 0x000fe200000000ff */
[C---:B-1----:R-:W-:Y:S04]  /*8890*/  HMMA.16816.F32 R60, R100.reuse, R104, R60 ;  /* 0x00000068643c723c */ /* 0x042fe8000000183c */
[----:B------:R-:W-:Y:S01]  /*88a0*/  F2FP.PACK_AB R139, R232, R231 ;  /* 0x000000e7e88b723e */ /* 0x000fe200000000ff */
[----:B------:R-:W-:Y:S02]  /*88b0*/  FADD.FTZ R229, R229, R224 ;  /* 0x000000e0e5e57221 */ /* 0x000fe40000010000 */
[----:B------:R-:W-:Y:S01]  /*88c0*/  FADD.FTZ R226, R226, R225 ;  /* 0x000000e1e2e27221 */ /* 0x000fe20000010000 */
[C---:B------:R-:W-:Y:S01]  /*88d0*/  HMMA.16816.F32 R64, R100.reuse, R106, R64 ;  /* 0x0000006a6440723c */ /* 0x040fe20000001840 */
[----:B------:R-:W1:Y:S03]  /*88e0*/  LDSM.16.MT88.4 R104, [R188+0x5100] ;  /* 0x00510000bc68783b */ /* 0x000e660000004200 */
[----:B------:R-:W-:Y:S02]  /*88f0*/  FADD.FTZ R230, R230, R229 ;  /* 0x000000e5e6e67221 */ /* 0x000fe40000010000 */
[----:B------:R-:W-:Y:S02]  /*8900*/  FADD.FTZ R227, R227, R226 ;  /* 0x000000e2e3e37221 */ /* 0x000fe40000010000 */
[C---:B------:R-:W-:Y:S04]  /*8910*/  HMMA.16816.F32 R68, R100.reuse, R108, R68 ;  /* 0x0000006c6444723c */ /* 0x040fe80000001844 */
[----:B------:R-:W-:Y:S02]  /*8920*/  FADD.FTZ R207, R231, R230 ;  /* 0x000000e6e7cf7221 */ /* 0x000fe40000010000 */
[----:B------:R-:W-:Y:S02]  /*8930*/  FADD.FTZ R206, R228, R227 ;  /* 0x000000e3e4ce7221 */ /* 0x000fe40000010000 */
[C---:B------:R-:W-:Y:S01]  /*8940*/  HMMA.16816.F32 R72, R100.reuse, R110, R72 ;  /* 0x0000006e6448723c */ /* 0x040fe20000001848 */
[----:B------:R-:W4:Y:S03]  /*8950*/  LDSM.16.MT88.4 R108, [R195+0x1900] ;  /* 0x00190000c36c783b */ /* 0x000f260000004200 */
[----:B------:R-:W-:Y:S04]  /*8960*/  FADD.FTZ R207, R232, R207 ;  /* 0x000000cfe8cf7221 */ /* 0x000fe80000010000 */
[C---:B--2---:R-:W-:Y:S08]  /*8970*/  HMMA.16816.F32 R76, R100.reuse, R112, R76 ;  /* 0x00000070644c723c */ /* 0x044ff0000000184c */
[C---:B------:R-:W-:Y:S01]  /*8980*/  HMMA.16816.F32 R80, R100.reuse, R114, R80 ;  /* 0x000000726450723c */ /* 0x040fe20000001850 */
[----:B------:R-:W2:Y:S07]  /*8990*/  LDSM.16.MT88.4 R112, [R190+0x1900] ;  /* 0x00190000be70783b */ /* 0x000eae0000004200 */
[C---:B---3--:R-:W-:Y:S08]  /*89a0*/  HMMA.16816.F32 R84, R100.reuse, R116, R84 ;  /* 0x000000746454723c */ /* 0x048ff00000001854 */
[C---:B------:R-:W-:Y:S01]  /*89b0*/  HMMA.16816.F32 R88, R100.reuse, R118, R88 ;  /* 0x000000766458723c */ /* 0x040fe20000001858 */
[----:B------:R-:W3:Y:S07]  /*89c0*/  LDSM.16.MT88.4 R116, [R189+0x1900] ;  /* 0x00190000bd74783b */ /* 0x000eee0000004200 */
[C---:B-1----:R-:W-:Y:S08]  /*89d0*/  HMMA.16816.F32 R92, R100.reuse, R104, R92 ;  /* 0x00000068645c723c */ /* 0x042ff0000000185c */
[----:B------:R-:W-:Y:S08]  /*89e0*/  HMMA.16816.F32 R96, R100, R106, R96 ;  /* 0x0000006a6460723c */ /* 0x000ff00000001860 */
[C---:B----4-:R-:W-:Y:S01]  /*89f0*/  HMMA.16816.F32 R128, R136.reuse, R108, R4 ;  /* 0x0000006c8880723c */ /* 0x050fe20000001804 */
[----:B------:R-:W1:Y:S07]  /*8a00*/  LDSM.16.MT88.4 R4, [R190+0x5900] ;  /* 0x00590000be04783b */ /* 0x000e6e0000004200 */
[C---:B------:R-:W-:Y:S01]  /*8a10*/  HMMA.16816.F32 R100, R136.reuse, R110, R8 ;  /* 0x0000006e8864723c */ /* 0x040fe20000001808 */
[----:B------:R-:W4:Y:S07]  /*8a20*/  LDSM.16.MT88.4 R8, [R189+0x5900] ;  /* 0x00590000bd08783b */ /* 0x000f2e0000004200 */
[C---:B--2---:R-:W-:Y:S01]  /*8a30*/  HMMA.16816.F32 R104, R136.reuse, R112, R12 ;  /* 0x000000708868723c */ /* 0x044fe2000000180c */
[----:B------:R-:W2:Y:S07]  /*8a40*/  LDSM.16.MT88.4 R12, [R188+0x5900] ;  /* 0x00590000bc0c783b */ /* 0x000eae0000004200 */
[C---:B------:R-:W-:Y:S08]  /*8a50*/  HMMA.16816.F32 R108, R136.reuse, R114, R16 ;  /* 0x00000072886c723c */ /* 0x040ff00000001810 */
[C---:B---3--:R-:W-:Y:S08]  /*8a60*/  HMMA.16816.F32 R112, R136.reuse, R116, R20 ;  /* 0x000000748870723c */ /* 0x048ff00000001814 */
[C---:B------:R-:W-:Y:S08]  /*8a70*/  HMMA.16816.F32 R116, R136.reuse, R118, R24 ;  /* 0x000000768874723c */ /* 0x040ff00000001818 */
        /* <DEDUP_REMOVED lines=12> */
[C---:B-1----:R-:W-:Y:S08]  /*8b40*/  HMMA.16816.F32 R76, R136.reuse, R4, R76 ;  /* 0x00000004884c723c */ /* 0x042ff0000000184c */
[C---:B------:R-:W-:Y:S08]  /*8b50*/  HMMA.16816.F32 R80, R136.reuse, R6, R80 ;  /* 0x000000068850723c */ /* 0x040ff00000001850 */
[C---:B----4-:R-:W-:Y:S07]  /*8b60*/  HMMA.16816.F32 R84, R136.reuse, R8, R84 ;  /* 0x000000088854723c */ /* 0x050fee0000001854 */
[----:B------:R-:W-:Y:S01]  /*8b70*/  MOV R8, R132 ;  /* 0x0000008400087202 */ /* 0x000fe20000000f00 */
[C---:B------:R-:W-:Y:S08]  /*8b80*/  HMMA.16816.F32 R88, R136.reuse, R10, R88 ;  /* 0x0000000a8858723c */ /* 0x040ff00000001858 */
[C---:B--2---:R-:W-:Y:S08]  /*8b90*/  HMMA.16816.F32 R92, R136.reuse, R12, R92 ;  /* 0x0000000c885c723c */ /* 0x044ff0000000185c */
[----:B------:R-:W-:Y:S01]  /*8ba0*/  HMMA.16816.F32 R96, R136, R14, R96 ;  /* 0x0000000e8860723c */ /* 0x000fe20000001860 */
[----:B------:R-:W-:-:S07]  /*8bb0*/  @P0 BRA `(.L_x_418) ;  /* 0xffffc89000000947 */ /* 0x000fce000383ffff */
.L_x_407:
[----:B------:R-:W1:Y:S01]  /*8bc0*/  S2UR UR26, SR_CTAID.X ;  /* 0x00000000001a79c3 */ /* 0x000e620000002500 */
[----:B------:R-:W-:Y:S01]  /*8bd0*/  UMOV UR25, 0x1 ;  /* 0x0000000100197882 */ /* 0x000fe20000000000 */
[----:B------:R-:W-:Y:S01]  /*8be0*/  PLOP3.LUT P0, PT, PT, PT, UP0, 0x40, 0x0 ;  /* 0x000000000000781c */ /* 0x000fe20003f0e808 */
[----:B------:R-:W-:-:S02]  /*8bf0*/  ULDC UR21, c[0x0][0x168] ;  /* 0x00005a0000157ab9 */ /* 0x000fc40000000800 */
[----:B------:R-:W-:Y:S02]  /*8c00*/  ULDC.64 UR4, c[0x0][0x2c8] ;  /* 0x0000b20000047ab9 */ /* 0x000fe40000000a00 */
[----:B------:R-:W-:Y:S02]  /*8c10*/  UIADD3 UR21, UR25, -UR21, URZ ;  /* 0x8000001519157290 */ /* 0x000fe4000fffe03f */
[----:B------:R-:W-:Y:S02]  /*8c20*/  ULDC UR24, c[0x0][0x2ac] ;  /* 0x0000ab0000187ab9 */ /* 0x000fe40000000800 */
[----:B-1----:R-:W-:-:S04]  /*8c30*/  ULEA UR26, UR26, 0x7f, 0x7 ;  /* 0x0000007f1a1a7891 */ /* 0x002fc8000f8e383f */
[----:B------:R-:W-:-:S03]  /*8c40*/  UIMAD.WIDE.U32 UR28, UR26, UR4, URZ ;  /* 0x000000041a1c72a5 */ /* 0x000fc6000f8e003f */
[----:B------:R-:W-:Y:S02]  /*8c50*/  ULDC UR4, c[0x0][0x1d0] ;  /* 0x0000740000047ab9 */ /* 0x000fe40000000800 */
[----:B------:R-:W-:Y:S02]  /*8c60*/  UIMAD UR4, UR24, UR4, UR21 ;  /* 0x00000004180472a4 */ /* 0x000fe4000f8e0215 */
[----:B------:R-:W-:Y:S02]  /*8c70*/  @UP1 USHF.R.U32.HI UR26, URZ, UR5, UR29 ;  /* 0x000000053f1a1299 */ /* 0x000fe4000801161d */
[----:B------:R-:W-:Y:S02]  /*8c80*/  ULDC UR21, c[0x0][0x324] ;  /* 0x0000c90000157ab9 */ /* 0x000fe40000000800 */
[----:B------:R-:W-:-:S04]  /*8c90*/  UIADD3 UR24, UR4, UR26, URZ ;  /* 0x0000001a04187290 */ /* 0x000fc8000fffe03f */
[----:B------:R-:W-:Y:S01]  /*8ca0*/  UIADD3 UR21, UR24, -UR21, URZ ;  /* 0x8000001518157290 */ /* 0x000fe2000fffe03f */
[----:B------:R-:W-:Y:S05]  /*8cb0*/  @P0 BRA `(.L_x_419) ;  /* 0x0000016000000947 */ /* 0x000fea0003800000 */
[----:B------:R-:W-:-:S06]  /*8cc0*/  UISETP.GT.AND UP2, UPT, UR24, -0x1, UPT ;  /* 0xffffffff1800788c */ /* 0x000fcc000bf44270 */
[----:B------:R-:W-:-:S13]  /*8cd0*/  PLOP3.LUT P0, PT, PT, PT, UP2, 0x80, 0x0 ;  /* 0x000000000000781c */ /* 0x000fda0003f0f028 */
[----:B------:R-:W-:Y:S05]  /*8ce0*/  @P0 BRA `(.L_x_420) ;  /* 0x0000009000000947 */ /* 0x000fea0003800000 */
[----:B------:R-:W-:Y:S02]  /*8cf0*/  ULDC UR4, c[0x0][0x32c] ;  /* 0x0000cb0000047ab9 */ /* 0x000fe40000000800 */
[----:B------:R-:W-:Y:S02]  /*8d00*/  UISETP.NE.AND UP2, UPT, UR25, UR4, UPT ;  /* 0x000000041900728c */ /* 0x000fe4000bf45270 */
[----:B------:R-:W-:Y:S02]  /*8d10*/  ULOP3.LUT UR24, URZ, UR24, URZ, 0x33, !UPT ;  /* 0x000000183f187292 */ /* 0x000fe4000f8e333f */
[----:B------:R-:W-:Y:S02]  /*8d20*/  ULDC.64 UR4, c[0x0][0x330] ;  /* 0x0000cc0000047ab9 */ /* 0x000fe40000000a00 */
[----:B------:R-:W-:-:S07]  /*8d30*/  UIMAD.WIDE.U32 UR26, UR24, UR4, URZ ;  /* 0x00000004181a72a5 */ /* 0x000fce000f8e003f */
[----:B------:R-:W-:Y:S02]  /*8d40*/  @UP2 UMOV UR25, UR27 ;  /* 0x0000001b00192c82 */ /* 0x000fe40008000000 */
[----:B------:R-:W-:-:S04]  /*8d50*/  @UP2 USHF.R.U32.HI UR24, URZ, UR5, UR25 ;  /* 0x000000053f182299 */ /* 0x000fc80008011619 */
[----:B------:R-:W-:Y:S01]  /*8d60*/  ULOP3.LUT UR24, URZ, UR24, URZ, 0x33, !UPT ;  /* 0x000000183f187292 */ /* 0x000fe2000f8e333f */
[----:B------:R-:W-:Y:S05]  /*8d70*/  BRA `(.L_x_421) ;  /* 0x0000006000007947 */ /* 0x000fea0003800000 */
.L_x_420:
[----:B------:R-:W-:Y:S02]  /*8d80*/  ULDC UR4, c[0x0][0x32c] ;  /* 0x0000cb0000047ab9 */ /* 0x000fe40000000800 */
[----:B------:R-:W-:-:S03]  /*8d90*/  UISETP.NE.AND UP2, UPT, UR25, UR4, UPT ;  /* 0x000000041900728c */ /* 0x000fc6000bf45270 */
[----:B------:R-:W-:Y:S02]  /*8da0*/  ULDC.64 UR4, c[0x0][0x330] ;  /* 0x0000cc0000047ab9 */ /* 0x000fe40000000a00 */
[----:B------:R-:W-:-:S07]  /*8db0*/  UIMAD.WIDE.U32 UR26, UR24, UR4, URZ ;  /* 0x00000004181a72a5 */ /* 0x000fce000f8e003f */
[----:B------:R-:W-:Y:S02]  /*8dc0*/  @UP2 UMOV UR25, UR27 ;  /* 0x0000001b00192c82 */ /* 0x000fe40008000000 */
[----:B------:R-:W-:Y:S02]  /*8dd0*/  @UP2 USHF.R.U32.HI UR24, URZ, UR5, UR25 ;  /* 0x000000053f182299 */ /* 0x000fe40008011619 */
.L_x_421:
[----:B------:R-:W-:Y:S02]  /*8de0*/  ULDC UR4, c[0x0][0x32c] ;  /* 0x0000cb0000047ab9 */ /* 0x000fe40000000800 */
[----:B------:R-:W-:-:S04]  /*8df0*/  UIMAD UR4, UR24, UR4, URZ ;  /* 0x00000004180472a4 */ /* 0x000fc8000f8e023f */
[----:B------:R-:W-:-:S04]  /*8e00*/  UISETP.LT.AND UP2, UPT, UR21, UR4, UPT ;  /* 0x000000041500728c */ /* 0x000fc8000bf41270 */
[----:B------:R-:W-:-:S04]  /*8e10*/  USEL UR21, UR21, UR4, !UP2 ;  /* 0x0000000415157287 */ /* 0x000fc8000d000000 */
.L_x_419:
[----:B------:R-:W-:-:S04]  /*8e20*/  UIADD3 UR21, UR21, 0x3f, URZ ;  /* 0x0000003f15157890 */ /* 0x000fc8000fffe03f */
        /* <DEDUP_REMOVED lines=8> */
[----:B------:R-:W-:Y:S01]  /*8eb0*/  SHF.R.S32.HI R5, RZ, 0x1f, R210 ;  /* 0x0000001fff057819 */ /* 0x000fe200000114d2 */
[----:B------:R-:W-:Y:S01]  /*8ec0*/  IMAD.MOV.U32 R133, RZ, RZ, R8 ;  /* 0x000000ffff857224 */ /* 0x000fe200078e0008 */
[C---:B------:R-:W-:Y:S01]  /*8ed0*/  SHF.L.U64.HI R216, R209.reuse, 0x1, R212 ;  /* 0x00000001d1d87819 */ /* 0x040fe200000102d4 */
[----:B------:R-:W-:Y:S01]  /*8ee0*/  IMAD.MOV.U32 R3, RZ, RZ, R0 ;  /* 0x000000ffff037224 */ /* 0x000fe200078e0000 */
[----:B------:R-:W-:Y:S01]  /*8ef0*/  SEL R214, RZ, 0x10, P4 ;  /* 0x00000010ffd67807 */ /* 0x000fe20002000000 */
[C---:B------:R-:W-:Y:S01]  /*8f00*/  IMAD.SHL.U32 R217, R210.reuse, 0x2, RZ ;  /* 0x00000002d2d97824 */ /* 0x040fe200078e00ff */
[----:B------:R-:W-:Y:S01]  /*8f10*/  SHF.L.U64.HI R218, R210, 0x1, R5 ;  /* 0x00000001d2da7819 */ /* 0x000fe20000010205 */
[----:B------:R-:W-:Y:S02]  /*8f20*/  IMAD.SHL.U32 R215, R209, 0x2, RZ ;  /* 0x00000002d1d77824 */ /* 0x000fe400078e00ff */
.L_x_425:
        /* <DEDUP_REMOVED lines=37> */
[----:B------:R3:W2:Y:S01]  /*9180*/  SHFL.IDX PT, R7, R12, RZ, 0x181f ;  /* 0x00181fff0c077589 */ /* 0x0006a200000e0000 */
        /* <DEDUP_REMOVED lines=20> */
.L_x_423:
[C---:B--23--:R-:W-:Y:S01]  /*92d0*/  HMMA.16816.F32 R4, R136.reuse, R140, RZ ;  /* 0x0000008c8804723c */ /* 0x04cfe200000018ff */
[----:B------:R-:W-:Y:S01]  /*92e0*/  LDSM.16.M88.4 R164, [R192+0x6100] ;  /* 0x00610000c0a4783b */ /* 0x000fe20000000200 */
[----:B------:R-:W-:Y:S05]  /*92f0*/  UISETP.GT.AND UP2, UPT, UR20, UR9, UPT ;  /* 0x000000091400728c */ /* 0x000fea000bf44270 */
[----:B------:R-:W0:Y:S01]  /*9300*/  LDGDEPBAR ;  /* 0x00000000000079af */ /* 0x000e220000000000 */
[C---:B------:R-:W-:Y:S01]  /*9310*/  HMMA.16816.F32 R8, R136.reuse, R142, RZ ;  /* 0x0000008e8808723c */ /* 0x040fe200000018ff */
[----:B------:R-:W-:Y:S04]  /*9320*/  PLOP3.LUT P0, PT, PT, PT, UP2, 0x40, 0x0 ;  /* 0x000000000000781c */ /* 0x000fe80003f0e828 */
[----:B------:R-:W2:Y:S03]  /*9330*/  LDSM.16.M88.4 R140, [R193+0xc100] ;  /* 0x00c10000c18c783b */ /* 0x000ea60000000200 */
[C---:B----4-:R-:W-:Y:S03]  /*9340*/  HMMA.16816.F32 R12, R136.reuse, R16, RZ ;  /* 0x00000010880c723c */ /* 0x050fe600000018ff */
[----:B------:R-:W3:Y:S05]  /*9350*/  LDSM.16.M88.4 R168, [R192+0x6900] ;  /* 0x00690000c0a8783b */ /* 0x000eea0000000200 */
[C---:B------:R-:W-:Y:S01]  /*9360*/  HMMA.16816.F32 R16, R136.reuse, R18, RZ ;  /* 0x000000128810723c */ /* 0x040fe200000018ff */
[----:B------:R-:W-:Y:S07]  /*9370*/  LDSM.16.M88.4 R172, [R192+0x7900] ;  /* 0x00790000c0ac783b */ /* 0x000fee0000000200 */
[C---:B-1----:R-:W-:Y:S08]  /*9380*/  HMMA.16816.F32 R20, R136.reuse, R24, RZ ;  /* 0x000000188814723c */ /* 0x042ff000000018ff */
[C---:B------:R-:W-:Y:S08]  /*9390*/  HMMA.16816.F32 R24, R136.reuse, R26, RZ ;  /* 0x0000001a8818723c */ /* 0x040ff000000018ff */
[C---:B------:R-:W-:Y:S08]  /*93a0*/  HMMA.16816.F32 R28, R136.reuse, R32, RZ ;  /* 0x00000020881c723c */ /* 0x040ff000000018ff */
[----:B------:R-:W-:Y:S01]  /*93b0*/  HMMA.16816.F32 R32, R136, R34, RZ ;  /* 0x000000228820723c */ /* 0x000fe200000018ff */
[----:B------:R-:W1:Y:S07]  /*93c0*/  LDSM.16.M88.4 R136, [R192+0x7100] ;  /* 0x00710000c088783b */ /* 0x000e6e0000000200 */
[C---:B------:R-:W-:Y:S08]  /*93d0*/  HMMA.16816.F32 R4, R144.reuse, R148, R4 ;  /* 0x000000949004723c */ /* 0x040ff00000001804 */
[C---:B------:R-:W-:Y:S01]  /*93e0*/  HMMA.16816.F32 R8, R144.reuse, R150, R8 ;  /* 0x000000969008723c */ /* 0x040fe20000001808 */
[----:B------:R-:W-:Y:S07]  /*93f0*/  LDSM.16.M88.4 R148, [R191+0xc100] ;  /* 0x00c10000bf94783b */ /* 0x000fee0000000200 */
[C---:B------:R-:W-:Y:S08]  /*9400*/  HMMA.16816.F32 R12, R144.reuse, R152, R12 ;  /* 0x00000098900c723c */ /* 0x040ff0000000180c */
[C---:B------:R-:W-:Y:S01]  /*9410*/  HMMA.16816.F32 R16, R144.reuse, R154, R16 ;  /* 0x0000009a9010723c */ /* 0x040fe20000001810 */
[----:B------:R-:W4:Y:S07]  /*9420*/  LDSM.16.M88.4 R152, [R184] ;  /* 0x00000000b898783b */ /* 0x000f2e0000000200 */
[C---:B------:R-:W-:Y:S08]  /*9430*/  HMMA.16816.F32 R20, R144.reuse, R156, R20 ;  /* 0x0000009c9014723c */ /* 0x040ff00000001814 */
[C---:B------:R-:W-:Y:S01]  /*9440*/  HMMA.16816.F32 R24, R144.reuse, R158, R24 ;  /* 0x0000009e9018723c */ /* 0x040fe20000001818 */
[----:B------:R-:W5:Y:S07]  /*9450*/  LDSM.16.M88.4 R156, [R184+0x800] ;  /* 0x00080000b89c783b */ /* 0x000f6e0000000200 */
[C---:B------:R-:W-:Y:S08]  /*9460*/  HMMA.16816.F32 R28, R144.reuse, R160, R28 ;  /* 0x000000a0901c723c */ /* 0x040ff0000000181c */
[----:B------:R-:W-:Y:S01]  /*9470*/  HMMA.16816.F32 R32, R144, R162, R32 ;  /* 0x000000a29020723c */ /* 0x000fe20000001820 */
[----:B------:R-:W4:Y:S06]  /*9480*/  LDSM.16.M88.4 R144, [R184+0x1000] ;  /* 0x00100000b890783b */ /* 0x000f2c0000000200 */
[----:B------:R-:W4:Y:S01]  /*9490*/  LDSM.16.M88.4 R160, [R184+0x1800] ;  /* 0x00180000b8a0783b */ /* 0x000f220000000200 */
[C---:B--2---:R-:W-:Y:S08]  /*94a0*/  HMMA.16816.F32 R4, R140.reuse, R164, R4 ;  /* 0x000000a48c04723c */ /* 0x044ff00000001804 */
[C---:B------:R-:W-:Y:S01]  /*94b0*/  HMMA.16816.F32 R8, R140.reuse, R166, R8 ;  /* 0x000000a68c08723c */ /* 0x040fe20000001808 */
[----:B------:R-:W-:Y:S07]  /*94c0*/  LDSM.16.M88.4 R164, [R197+0x8100] ;  /* 0x00810000c5a4783b */ /* 0x000fee0000000200 */
[C---:B---3--:R-:W-:Y:S08]  /*94d0*/  HMMA.16816.F32 R12, R140.reuse, R168, R12 ;  /* 0x000000a88c0c723c */ /* 0x048ff0000000180c */
[C---:B------:R-:W-:Y:S01]  /*94e0*/  HMMA.16816.F32 R16, R140.reuse, R170, R16 ;  /* 0x000000aa8c10723c */ /* 0x040fe20000001810 */
[----:B------:R-:W-:Y:S07]  /*94f0*/  LDSM.16.M88.4 R168, [R197+0x8900] ;  /* 0x00890000c5a8783b */ /* 0x000fee0000000200 */
[C---:B-1----:R-:W-:Y:S08]  /*9500*/  HMMA.16816.F32 R20, R140.reuse, R136, R20 ;  /* 0x000000888c14723c */ /* 0x042ff00000001814 */
[C---:B------:R-:W-:Y:S01]  /*9510*/  HMMA.16816.F32 R24, R140.reuse, R138, R24 ;  /* 0x0000008a8c18723c */ /* 0x040fe20000001818 */
[----:B------:R-:W1:Y:S07]  /*9520*/  LDSM.16.M88.4 R136, [R198+0x10100] ;  /* 0x01010000c688783b */ /* 0x000e6e0000000200 */
[C---:B------:R-:W-:Y:S08]  /*9530*/  HMMA.16816.F32 R28, R140.reuse, R172, R28 ;  /* 0x000000ac8c1c723c */ /* 0x040ff0000000181c */
[----:B------:R-:W-:Y:S01]  /*9540*/  HMMA.16816.F32 R32, R140, R174, R32 ;  /* 0x000000ae8c20723c */ /* 0x000fe20000001820 */
[----:B------:R-:W2:Y:S06]  /*9550*/  LDSM.16.M88.4 R140, [R197+0x9100] ;  /* 0x00910000c58c783b */ /* 0x000eac0000000200 */
[----:B------:R-:W3:Y:S01]  /*9560*/  LDSM.16.M88.4 R172, [R197+0x9900] ;  /* 0x00990000c5ac783b */ /* 0x000ee20000000200 */
[C---:B----4-:R-:W-:Y:S08]  /*9570*/  HMMA.16816.F32 R4, R148.reuse, R152, R4 ;  /* 0x000000989404723c */ /* 0x050ff00000001804 */
[C---:B------:R-:W-:Y:S01]  /*9580*/  HMMA.16816.F32 R8, R148.reuse, R154, R8 ;  /* 0x0000009a9408723c */ /* 0x040fe20000001808 */
[----:B------:R-:W-:Y:S07]  /*9590*/  LDSM.16.M88.4 R152, [R183] ;  /* 0x00000000b798783b */ /* 0x000fee0000000200 */
[C---:B-----5:R-:W-:Y:S08]  /*95a0*/  HMMA.16816.F32 R12, R148.reuse, R156, R12 ;  /* 0x0000009c940c723c */ /* 0x060ff0000000180c */
        /* <DEDUP_REMOVED lines=108> */
[----:B------:R-:W-:Y:S02]  /*9c70*/  IMAD.MOV.U32 R200, RZ, RZ, RZ ;  /* 0x000000ffffc87224 */ /* 0x000fe400078e00ff */
[----:B------:R-:W-:Y:S03]  /*9c80*/  LOP3.LUT R140, R140, 0xf, RZ, 0xc0, !PT ;  /* 0x0000000f8c8c7812 */ /* 0x000fe600078ec0ff */
        /* <DEDUP_REMOVED lines=10> */
[----:B------:R-:W-:Y:S02]  /*9d30*/  @!P1 LEA.HI.X R135, R137, c[0x0][0x2a4], R2, 0x2, P0 ;  /* 0x0000a90089879a11 */ /* 0x000fe400000f1402 */
[----:B------:R-:W-:Y:S01]  /*9d40*/  SHF.L.U64.HI R2, R208, 0x1, R211 ;  /* 0x00000001d0027819 */ /* 0x000fe200000102d3 */
        /* <DEDUP_REMOVED lines=9> */
[----:B------:R-:W-:Y:S03]  /*9de0*/  IADD3 R135, P0, R138, UR14, RZ ;  /* 0x0000000e8a877c10 */ /* 0x000fe6000ff1e0ff */
[----:B------:R-:W-:Y:S05]  /*9df0*/  IMAD R0, R200, c[0x0][0x1f4], R0 ;  /* 0x00007d00c8007a24 */ /* 0x000fea00078e0200 */
[----:B------:R-:W-:Y:S02]  /*9e00*/  IADD3.X R0, R139, UR7, R0, P0, !PT ;  /* 0x000000078b007c10 */ /* 0x000fe400087fe400 */
[----:B------:R-:W-:Y:S02]  /*9e10*/  LEA R142, P0, R135, c[0x0][0x1c8], 0x1 ;  /* 0x00007200878e7a11 */ /* 0x000fe400078008ff */
[----:B------:R-:W-:Y:S02]  /*9e20*/  IADD3 R139, -R213, 0x10, RZ ;  /* 0x00000010d58b7810 */ /* 0x000fe40007ffe1ff */
[----:B------:R-:W-:Y:S01]  /*9e30*/  LEA.HI.X R136, R135, c[0x0][0x1cc], R0, 0x1, P0 ;  /* 0x0000730087887a11 */ /* 0x000fe200000f0c00 */
[----:B------:R-:W1:Y:S01]  /*9e40*/  SHFL.IDX PT, R132, R142, 0x1, 0x181f ;  /* 0x00381f008e847f89 */ /* 0x000e6200000e0000 */
[----:B------:R-:W-:Y:S01]  /*9e50*/  IMAD.SHL.U32 R0, R208, 0x2, RZ ;  /* 0x00000002d0007824 */ /* 0x000fe200078e00ff */
[----:B------:R-:W-:Y:S02]  /*9e60*/  LOP3.LUT R139, R139, 0xf, RZ, 0xc0, !PT ;  /* 0x0000000f8b8b7812 */ /* 0x000fe400078ec0ff */
        /* <DEDUP_REMOVED lines=23> */
.L_x_424:
        /* <DEDUP_REMOVED lines=37> */
[----:B------:R-:W-:Y:S02]  /*a230*/  PLOP3.LUT P0, PT, PT, PT, UP2, 0x80, 0x0 ;  /* 0x000000000000781c */ /* 0x000fe40003f0f028 */
        /* <DEDUP_REMOVED lines=21> */
[----:B------:R-:W-:Y:S02]  /*a390*/  FMUL.FTZ R133, R2, c[0x0][0x2d0] ;  /* 0x0000b40002857a20 */ /* 0x000fe40000410000 */
[--C-:B------:R-:W-:Y:S01]  /*a3a0*/  FFMA.FTZ R5, R5, c[0x0][0x2d0], -R163.reuse ;  /* 0x0000b40005057a23 */ /* 0x100fe200000108a3 */
[----:B------:R-:W-:Y:S01]  /*a3b0*/  MUFU.EX2 R7, R7 ;  /* 0x0000000700077308 */ /* 0x000fe20000000800 */
[--C-:B------:R-:W-:Y:S02]  /*a3c0*/  FFMA.FTZ R134, R8, c[0x0][0x2d0], -R163.reuse ;  /* 0x0000b40008867a23 */ /* 0x100fe400000108a3 */
[----:B------:R-:W-:Y:S02]  /*a3d0*/  FFMA.FTZ R135, R9, c[0x0][0x2d0], -R163 ;  /* 0x0000b40009877a23 */ /* 0x000fe400000108a3 */
[----:B------:R-:W-:Y:S02]  /*a3e0*/  FFMA.FTZ R162, R11, c[0x0][0x2d0], -R161 ;  /* 0x0000b4000ba27a23 */ /* 0x000fe400000108a1 */
[--C-:B------:R-:W-:Y:S02]  /*a3f0*/  FFMA.FTZ R164, R12, c[0x0][0x2d0], -R163.reuse ;  /* 0x0000b4000ca47a23 */ /* 0x100fe400000108a3 */
[----:B------:R-:W-:Y:S01]  /*a400*/  FFMA.FTZ R165, R13, c[0x0][0x2d0], -R163 ;  /* 0x0000b4000da57a23 */ /* 0x000fe200000108a3 */
[----:B------:R2:W3:Y:S01]  /*a410*/  MUFU.EX2 R2, R133 ;  /* 0x0000008500027308 */ /* 0x0004e20000000800 */
[--C-:B------:R-:W-:Y:S02]  /*a420*/  FFMA.FTZ R166, R14, c[0x0][0x2d0], -R161.reuse ;  /* 0x0000b4000ea67a23 */ /* 0x100fe400000108a1 */
[----:B------:R-:W-:Y:S02]  /*a430*/  FFMA.FTZ R167, R15, c[0x0][0x2d0], -R161 ;  /* 0x0000b4000fa77a23 */ /* 0x000fe400000108a1 */
[----:B------:R-:W-:Y:S01]  /*a440*/  LDSM.16.MT88.4 R12, [R188+0x4100] ;  /* 0x00410000bc0c783b */ /* 0x000fe20000004200 */
[--C-:B------:R-:W-:Y:S02]  /*a450*/  FFMA.FTZ R168, R16, c[0x0][0x2d0], -R163.reuse ;  /* 0x0000b40010a87a23 */ /* 0x100fe400000108a3 */
[----:B------:R-:W-:Y:S02]  /*a460*/  FFMA.FTZ R169, R17, c[0x0][0x2d0], -R163 ;  /* 0x0000b40011a97a23 */ /* 0x000fe400000108a3 */
[----:B------:R-:W-:Y:S01]  /*a470*/  MUFU.EX2 R160, R160 ;  /* 0x000000a000a07308 */ /* 0x000fe20000000800 */
[--C-:B------:R-:W-:Y:S02]  /*a480*/  FFMA.FTZ R170, R18, c[0x0][0x2d0], -R161.reuse ;  /* 0x0000b40012aa7a23 */ /* 0x100fe400000108a1 */
[----:B------:R-:W-:Y:S02]  /*a490*/  FFMA.FTZ R171, R19, c[0x0][0x2d0], -R161 ;  /* 0x0000b40013ab7a23 */ /* 0x000fe400000108a1 */
[----:B------:R-:W-:Y:S01]  /*a4a0*/  LDSM.16.MT88.4 R16, [R190+0x900] ;  /* 0x00090000be10783b */ /* 0x000fe20000004200 */
[--C-:B------:R-:W-:Y:S02]  /*a4b0*/  FFMA.FTZ R172, R28, c[0x0][0x2d0], -R163.reuse ;  /* 0x0000b4001cac7a23 */ /* 0x100fe400000108a3 */
[----:B------:R-:W-:Y:S02]  /*a4c0*/  FFMA.FTZ R173, R29, c[0x0][0x2d0], -R163 ;  /* 0x0000b4001dad7a23 */ /* 0x000fe400000108a3 */
[----:B------:R-:W-:Y:S01]  /*a4d0*/  MUFU.EX2 R5, R5 ;  /* 0x0000000500057308 */ /* 0x000fe20000000800 */
[--C-:B------:R-:W-:Y:S02]  /*a4e0*/  FFMA.FTZ R174, R30, c[0x0][0x2d0], -R161.reuse ;  /* 0x0000b4001eae7a23 */ /* 0x100fe400000108a1 */
[--C-:B------:R-:W-:Y:S02]  /*a4f0*/  FFMA.FTZ R175, R31, c[0x0][0x2d0], -R161.reuse ;  /* 0x0000b4001faf7a23 */ /* 0x100fe400000108a1 */
[----:B--2---:R-:W-:Y:S01]  /*a500*/  FFMA.FTZ R133, R10, c[0x0][0x2d0], -R161 ;  /* 0x0000b4000a857a23 */ /* 0x004fe200000108a1 */
[----:B------:R-:W-:Y:S01]  /*a510*/  LDSM.16.MT88.4 R28, [R189+0x1900] ;  /* 0x00190000bd1c783b */ /* 0x000fe20000004200 */
[C---:B---3--:R-:W-:Y:S02]  /*a520*/  FMUL.FTZ R10, R2.reuse, R130 ;  /* 0x00000082020a7220 */ /* 0x048fe40000410000 */
        /* <DEDUP_REMOVED lines=9> */
[C---:B------:R-:W-:Y:S02]  /*a5c0*/  FMUL.FTZ R114, R2.reuse, R114 ;  /* 0x0000007202727220 */ /* 0x040fe40000410000 */
[----:B------:R-:W-:Y:S02]  /*a5d0*/  FMUL.FTZ R115, R2, R115 ;  /* 0x0000007302737220 */ /* 0x000fe40000410000 */
[----:B------:R-:W-:Y:S02]  /*a5e0*/  FFMA.FTZ R219, R32, c[0x0][0x2d0], -R163 ;  /* 0x0000b40020db7a23 */ /* 0x000fe400000108a3 */
[----:B------:R-:W-:Y:S01]  /*a5f0*/  FFMA.FTZ R221, R34, c[0x0][0x2d0], -R161 ;  /* 0x0000b40022dd7a23 */ /* 0x000fe200000108a1 */
[----:B------:R-:W-:Y:S01]  /*a600*/  MUFU.EX2 R133, R133 ;  /* 0x0000008500857308 */ /* 0x000fe20000000800 */
[C---:B------:R-:W-:Y:S02]  /*a610*/  FMUL.FTZ R118, R2.reuse, R118 ;  /* 0x0000007602767220 */ /* 0x040fe40000410000 */
[C---:B------:R-:W-:Y:S02]  /*a620*/  FMUL.FTZ R119, R2.reuse, R119 ;  /* 0x0000007702777220 */ /* 0x040fe40000410000 */
[C---:B------:R-:W-:Y:S02]  /*a630*/  FMUL.FTZ R122, R2.reuse, R122 ;  /* 0x0000007a027a7220 */ /* 0x040fe40000410000 */
        /* <DEDUP_REMOVED lines=17> */
[----:B------:R-:W-:Y:S01]  /*a750*/  FMUL.FTZ R58, R2, R58 ;  /* 0x0000003a023a7220 */ /* 0x000fe20000410000 */
[----:B---3--:R-:W-:Y:S01]  /*a760*/  F2FP.PACK_AB R131, R162, R133 ;  /* 0x00000085a283723e */ /* 0x008fe200000000ff */
[C---:B------:R-:W-:Y:S02]  /*a770*/  FMUL.FTZ R59, R2.reuse, R59 ;  /* 0x0000003b023b7220 */ /* 0x040fe40000410000 */
[C---:B------:R-:W-:Y:S02]  /*a780*/  FMUL.FTZ R62, R2.reuse, R62 ;  /* 0x0000003e023e7220 */ /* 0x040fe40000410000 */
[C---:B------:R-:W-:Y:S01]  /*a790*/  FMUL.FTZ R63, R2.reuse, R63 ;  /* 0x0000003f023f7220 */ /* 0x040fe20000410000 */
[----:B------:R-:W3:Y:S01]  /*a7a0*/  MUFU.EX2 R165, R165 ;  /* 0x000000a500a57308 */ /* 0x000ee20000000800 */
[C---:B------:R-:W-:Y:S02]  /*a7b0*/  FMUL.FTZ R66, R2.reuse, R66 ;  /* 0x0000004202427220 */ /* 0x040fe40000410000 */
[C---:B------:R-:W-:Y:S02]  /*a7c0*/  FMUL.FTZ R67, R2.reuse, R67 ;  /* 0x0000004302437220 */ /* 0x040fe40000410000 */
[----:B--2---:R-:W-:Y:S01]  /*a7d0*/  FMUL.FTZ R8, R3, R128 ;  /* 0x0000008003087220 */ /* 0x004fe20000410000 */
[----:B------:R-:W-:Y:S01]  /*a7e0*/  F2FP.PACK_AB R128, R5, R160 ;  /* 0x000000a00580723e */ /* 0x000fe200000000ff */
[----:B------:R-:W-:Y:S01]  /*a7f0*/  FMUL.FTZ R9, R3, R129 ;  /* 0x0000008103097220 */ /* 0x000fe20000410000 */
[----:B------:R-:W-:Y:S01]  /*a800*/  F2FP.PACK_AB R129, R7, R6 ;  /* 0x000000060781723e */ /* 0x000fe200000000ff */
[C---:B------:R-:W-:Y:S01]  /*a810*/  FMUL.FTZ R100, R3.reuse, R100 ;  /* 0x0000006403647220 */ /* 0x040fe20000410000 */
[----:B------:R-:W-:Y:S01]  /*a820*/  MUFU.EX2 R166, R166 ;  /* 0x000000a600a67308 */ /* 0x000fe20000000800 */
[C---:B------:R-:W-:Y:S02]  /*a830*/  FMUL.FTZ R101, R3.reuse, R101 ;  /* 0x0000006503657220 */ /* 0x040fe40000410000 */
[C---:B------:R-:W-:Y:S02]  /*a840*/  FMUL.FTZ R104, R3.reuse, R104 ;  /* 0x0000006803687220 */ /* 0x040fe40000410000 */
[C---:B-1----:R-:W-:Y:S05]  /*a850*/  HMMA.16816.F32 R8, R128.reuse, R136, R8 ;  /* 0x000000888008723c */ /* 0x042fea0000001808 */
[C---:B------:R-:W-:Y:S01]  /*a860*/  FMUL.FTZ R105, R3.reuse, R105 ;  /* 0x0000006903697220 */ /* 0x040fe20000410000 */
[----:B------:R-:W1:Y:S01]  /*a870*/  MUFU.EX2 R167, R167 ;  /* 0x000000a700a77308 */ /* 0x000e620000000800 */
[C---:B------:R-:W-:Y:S01]  /*a880*/  FMUL.FTZ R108, R3.reuse, R108 ;  /* 0x0000006c036c7220 */ /* 0x040fe20000410000 */
[C---:B------:R-:W-:Y:S01]  /*a890*/  HMMA.16816.F32 R100, R128.reuse, R138, R100 ;  /* 0x0000008a8064723c */ /* 0x040fe20000001864 */
[----:B------:R-:W2:Y:S03]  /*a8a0*/  LDSM.16.MT88.4 R136, [R188+0x100] ;  /* 0x00010000bc88783b */ /* 0x000ea60000004200 */
[C---:B------:R-:W-:Y:S02]  /*a8b0*/  FMUL.FTZ R109, R3.reuse, R109 ;  /* 0x0000006d036d7220 */ /* 0x040fe40000410000 */
[C---:B------:R-:W-:Y:S02]  /*a8c0*/  FMUL.FTZ R112, R3.reuse, R112 ;  /* 0x0000007003707220 */ /* 0x040fe40000410000 */
[C---:B------:R-:W-:Y:S01]  /*a8d0*/  HMMA.16816.F32 R104, R128.reuse, R140, R104 ;  /* 0x0000008c8068723c */ /* 0x040fe20000001868 */
[----:B------:R-:W-:Y:S03]  /*a8e0*/  MUFU.EX2 R168, R168 ;  /* 0x000000a800a87308 */ /* 0x000fe60000000800 */
[C---:B------:R-:W-:Y:S02]  /*a8f0*/  FMUL.FTZ R113, R3.reuse, R113 ;  /* 0x0000007103717220 */ /* 0x040fe40000410000 */
[C---:B------:R-:W-:Y:S02]  /*a900*/  FMUL.FTZ R116, R3.reuse, R116 ;  /* 0x0000007403747220 */ /* 0x040fe40000410000 */
[C---:B------:R-:W-:Y:S01]  /*a910*/  HMMA.16816.F32 R108, R128.reuse, R142, R108 ;  /* 0x0000008e806c723c */ /* 0x040fe2000000186c */
[----:B------:R-:W4:Y:S02]  /*a920*/  LDSM.16.MT88.4 R140, [R195+0x2100] ;  /* 0x00210000c38c783b */ /* 0x000f240000004200 */
[----:B------:R-:W5:Y:S01]  /*a930*/  MUFU.EX2 R169, R169 ;  /* 0x000000a900a97308 */ /* 0x000f620000000800 */
        /* <DEDUP_REMOVED lines=10> */
[----:B------:R-:W1:Y:S01]  /*a9e0*/  MUFU.EX2 R171, R171 ;  /* 0x000000ab00ab7308 */ /* 0x000e620000000800 */
        /* <DEDUP_REMOVED lines=26> */
[C---:B------:R-:W-:Y:S02]  /*ab90*/  FMUL.FTZ R64, R3.reuse, R64 ;  /* 0x0000004003407220 */ /* 0x040fe40000410000 */
[C---:B------:R-:W-:Y:S01]  /*aba0*/  FMUL.FTZ R65, R3.reuse, R65 ;  /* 0x0000004103417220 */ /* 0x040fe20000410000 */
        /* <DEDUP_REMOVED lines=14> */
[----:B------:R-:W4:Y:S03]  /*ac90*/  LDSM.16.MT88.4 R140, [R189+0x4100] ;  /* 0x00410000bd8c783b */ /* 0x000f260000004200 */
[C---:B------:R-:W-:Y:S02]  /*aca0*/  FMUL.FTZ R75, R2.reuse, R75 ;  /* 0x0000004b024b7220 */ /* 0x040fe40000410000 */
[C---:B------:R-:W-:Y:S02]  /*acb0*/  FMUL.FTZ R76, R3.reuse, R76 ;  /* 0x0000004c034c7220 */ /* 0x040fe40000410000 */
[C---:B-1----:R-:W-:Y:S04]  /*acc0*/  HMMA.16816.F32 R68, R128.reuse, R144, R68 ;  /* 0x000000908044723c */ /* 0x042fe80000001844 */
[C---:B------:R-:W-:Y:S02]  /*acd0*/  FMUL.FTZ R77, R3.reuse, R77 ;  /* 0x0000004d034d7220 */ /* 0x040fe40000410000 */
[C---:B------:R-:W-:Y:S02]  /*ace0*/  FMUL.FTZ R78, R2.reuse, R78 ;  /* 0x0000004e024e7220 */ /* 0x040fe40000410000 */
[C---:B------:R-:W-:Y:S01]  /*acf0*/  HMMA.16816.F32 R72, R128.reuse, R146, R72 ;  /* 0x000000928048723c */ /* 0x040fe20000001848 */
[----:B------:R-:W-:Y:S03]  /*ad00*/  LDSM.16.MT88.4 R144, [R188+0x900] ;  /* 0x00090000bc90783b */ /* 0x000fe60000004200 */
[C---:B------:R-:W-:Y:S02]  /*ad10*/  FMUL.FTZ R79, R2.reuse, R79 ;  /* 0x0000004f024f7220 */ /* 0x040fe40000410000 */
[C---:B------:R-:W-:Y:S02]  /*ad20*/  FMUL.FTZ R80, R3.reuse, R80 ;  /* 0x0000005003507220 */ /* 0x040fe40000410000 */
[C---:B------:R-:W-:Y:S03]  /*ad30*/  FMUL.FTZ R81, R3.reuse, R81 ;  /* 0x0000005103517220 */ /* 0x040fe60000410000 */
[C---:B--2---:R-:W-:Y:S03]  /*ad40*/  HMMA.16816.F32 R76, R128.reuse, R136, R76 ;  /* 0x00000088804c723c */ /* 0x044fe6000000184c */
[C---:B------:R-:W-:Y:S02]  /*ad50*/  FMUL.FTZ R82, R2.reuse, R82 ;  /* 0x0000005202527220 */ /* 0x040fe40000410000 */
[C---:B------:R-:W-:Y:S02]  /*ad60*/  FMUL.FTZ R83, R2.reuse, R83 ;  /* 0x0000005302537220 */ /* 0x040fe40000410000 */
[C---:B------:R-:W-:Y:S02]  /*ad70*/  FMUL.FTZ R84, R3.reuse, R84 ;  /* 0x0000005403547220 */ /* 0x040fe40000410000 */
[C---:B------:R-:W-:Y:S03]  /*ad80*/  FMUL.FTZ R85, R3.reuse, R85 ;  /* 0x0000005503557220 */ /* 0x040fe60000410000 */
[C---:B------:R-:W-:Y:S01]  /*ad90*/  HMMA.16816.F32 R80, R128.reuse, R138, R80 ;  /* 0x0000008a8050723c */ /* 0x040fe20000001850 */
[----:B------:R-:W1:Y:S02]  /*ada0*/  LDSM.16.MT88.4 R136, [R195+0x900] ;  /* 0x00090000c388783b */ /* 0x000e640000004200 */
[C---:B------:R-:W-:Y:S02]  /*adb0*/  FMUL.FTZ R86, R2.reuse, R86 ;  /* 0x0000005602567220 */ /* 0x040fe40000410000 */
[C---:B------:R-:W-:Y:S02]  /*adc0*/  FMUL.FTZ R87, R2.reuse, R87 ;  /* 0x0000005702577220 */ /* 0x040fe40000410000 */
[C---:B------:R-:W-:Y:S02]  /*add0*/  FMUL.FTZ R88, R3.reuse, R88 ;  /* 0x0000005803587220 */ /* 0x040fe40000410000 */
[C---:B------:R-:W-:Y:S03]  /*ade0*/  FMUL.FTZ R89, R3.reuse, R89 ;  /* 0x0000005903597220 */ /* 0x040fe60000410000 */
[C---:B----4-:R-:W-:Y:S03]  /*adf0*/  HMMA.16816.F32 R84, R128.reuse, R140, R84 ;  /* 0x0000008c8054723c */ /* 0x050fe60000001854 */
[C---:B------:R-:W-:Y:S02]  /*ae00*/  FMUL.FTZ R90, R2.reuse, R90 ;  /* 0x0000005a025a7220 */ /* 0x040fe40000410000 */
[C---:B------:R-:W-:Y:S02]  /*ae10*/  FMUL.FTZ R91, R2.reuse, R91 ;  /* 0x0000005b025b7220 */ /* 0x040fe40000410000 */
[C---:B------:R-:W-:Y:S02]  /*ae20*/  FMUL.FTZ R92, R3.reuse, R92 ;  /* 0x0000005c035c7220 */ /* 0x040fe40000410000 */
[C---:B------:R-:W-:Y:S03]  /*ae30*/  FMUL.FTZ R93, R3.reuse, R93 ;  /* 0x0000005d035d7220 */ /* 0x040fe60000410000 */
[C---:B------:R-:W-:Y:S01]  /*ae40*/  HMMA.16816.F32 R88, R128.reuse, R142, R88 ;  /* 0x0000008e8058723c */ /* 0x040fe20000001858 */
[----:B------:R-:W2:Y:S02]  /*ae50*/  LDSM.16.MT88.4 R140, [R189+0x900] ;  /* 0x00090000bd8c783b */ /* 0x000ea40000004200 */
[C---:B------:R-:W-:Y:S02]  /*ae60*/  FMUL.FTZ R94, R2.reuse, R94 ;  /* 0x0000005e025e7220 */ /* 0x040fe40000410000 */
[C---:B------:R-:W-:Y:S02]  /*ae70*/  FMUL.FTZ R95, R2.reuse, R95 ;  /* 0x0000005f025f7220 */ /* 0x040fe40000410000 */
[C---:B------:R-:W-:Y:S02]  /*ae80*/  FMUL.FTZ R96, R3.reuse, R96 ;  /* 0x0000006003607220 */ /* 0x040fe40000410000 */
[----:B------:R-:W-:Y:S03]  /*ae90*/  FMUL.FTZ R97, R3, R97 ;  /* 0x0000006103617220 */ /* 0x000fe60000410000 */
[C---:B------:R-:W-:Y:S03]  /*aea0*/  HMMA.16816.F32 R92, R128.reuse, R12, R92 ;  /* 0x0000000c805c723c */ /* 0x040fe6000000185c */
[C---:B------:R-:W-:Y:S02]  /*aeb0*/  FMUL.FTZ R98, R2.reuse, R98 ;  /* 0x0000006202627220 */ /* 0x040fe40000410000 */
[C---:B------:R-:W-:Y:S02]  /*aec0*/  FMUL.FTZ R99, R2.reuse, R99 ;  /* 0x0000006302637220 */ /* 0x040fe40000410000 */
[----:B---3--:R-:W-:Y:S01]  /*aed0*/  F2FP.PACK_AB R12, R165, R164 ;  /* 0x000000a4a50c723e */ /* 0x008fe200000000ff */
[----:B------:R-:W-:Y:S01]  /*aee0*/  FFMA.FTZ R160, R3, R206, R160 ;  /* 0x000000ce03a07223 */ /* 0x000fe200000100a0 */
[----:B------:R-:W-:Y:S03]  /*aef0*/  F2FP.PACK_AB R13, R167, R166 ;  /* 0x000000a6a70d723e */ /* 0x000fe600000000ff */
[----:B------:R-:W-:Y:S01]  /*af00*/  HMMA.16816.F32 R96, R128, R14, R96 ;  /* 0x0000000e8060723c */ /* 0x000fe20000001860 */
[----:B------:R-:W3:Y:S02]  /*af10*/  LDSM.16.MT88.4 R128, [R188+0x2900] ;  /* 0x00290000bc80783b */ /* 0x000ee40000004200 */
[----:B------:R-:W-:Y:S01]  /*af20*/  MOV R3, R0 ;  /* 0x0000000000037202 */ /* 0x000fe20000000f00 */
[----:B------:R-:W-:Y:S02]  /*af30*/  FFMA.FTZ R6, R2, R207, R6 ;  /* 0x000000cf02067223 */ /* 0x000fe40000010006 */
[----:B------:R-:W-:Y:S01]  /*af40*/  FADD.FTZ R5, R5, R160 ;  /* 0x000000a005057221 */ /* 0x000fe20000010000 */
[----:B-----5:R-:W-:Y:S01]  /*af50*/  F2FP.PACK_AB R14, R169, R168 ;  /* 0x000000a8a90e723e */ /* 0x020fe200000000ff */
[----:B------:R-:W-:Y:S01]  /*af60*/  FADD.FTZ R6, R7, R6 ;  /* 0x0000000607067221 */ /* 0x000fe20000010000 */
[----:B------:R-:W-:Y:S03]  /*af70*/  F2FP.PACK_AB R15, R171, R170 ;  /* 0x000000aaab0f723e */ /* 0x000fe600000000ff */
[----:B------:R-:W-:Y:S02]  /*af80*/  FADD.FTZ R134, R134, R5 ;  /* 0x0000000586867221 */ /* 0x000fe40000010000 */
[----:B------:R-:W-:Y:S01]  /*af90*/  FADD.FTZ R5, R133, R6 ;  /* 0x0000000685057221 */ /* 0x000fe20000010000 */
[----:B------:R-:W-:Y:S01]  /*afa0*/  MOV R133, R132 ;  /* 0x0000008400857202 */ /* 0x000fe20000000f00 */
[C---:B-1----:R-:W-:Y:S05]  /*afb0*/  HMMA.16816.F32 R8, R12.reuse, R136, R8 ;  /* 0x000000880c08723c */ /* 0x042fea0000001808 */
[----:B------:R-:W-:Y:S02]  /*afc0*/  FADD.FTZ R135, R135, R134 ;  /* 0x0000008687877221 */ /* 0x000fe40000010000 */
[----:B------:R-:W-:Y:S01]  /*afd0*/  FADD.FTZ R5, R162, R5 ;  /* 0x00000005a2057221 */ /* 0x000fe20000010000 */
[C---:B------:R-:W-:Y:S01]  /*afe0*/  HMMA.16816.F32 R100, R12.reuse, R138, R100 ;  /* 0x0000008a0c64723c */ /* 0x040fe20000001864 */
[----:B------:R-:W-:Y:S03]  /*aff0*/  LDSM.16.MT88.4 R136, [R190+0x4900] ;  /* 0x00490000be88783b */ /* 0x000fe60000004200 */
[----:B------:R-:W-:Y:S02]  /*b000*/  FADD.FTZ R164, R164, R135 ;  /* 0x00000087a4a47221 */ /* 0x000fe40000010000 */
[----:B------:R-:W-:Y:S02]  /*b010*/  FADD.FTZ R166, R166, R5 ;  /* 0x00000005a6a67221 */ /* 0x000fe40000010000 */
[C---:B------:R-:W-:Y:S04]  /*b020*/  HMMA.16816.F32 R104, R12.reuse, R16, R104 ;  /* 0x000000100c68723c */ /* 0x040fe80000001868 */
[----:B------:R-:W-:Y:S02]  /*b030*/  FADD.FTZ R165, R165, R164 ;  /* 0x000000a4a5a57221 */ /* 0x000fe40000010000 */
[----:B------:R-:W-:Y:S02]  /*b040*/  FADD.FTZ R167, R167, R166 ;  /* 0x000000a6a7a77221 */ /* 0x000fe40000010000 */
[C---:B------:R-:W-:Y:S01]  /*b050*/  HMMA.16816.F32 R108, R12.reuse, R18, R108 ;  /* 0x000000120c6c723c */ /* 0x040fe2000000186c */
[----:B------:R-:W1:Y:S03]  /*b060*/  LDSM.16.MT88.4 R16, [R195+0x4900] ;  /* 0x00490000c310783b */ /* 0x000e660000004200 */
[----:B------:R-:W-:Y:S02]  /*b070*/  FADD.FTZ R168, R168, R165 ;  /* 0x000000a5a8a87221 */ /* 0x000fe40000010000 */
[----:B------:R-:W-:Y:S02]  /*b080*/  FADD.FTZ R170, R170, R167 ;  /* 0x000000a7aaaa7221 */ /* 0x000fe40000010000 */
[C---:B--2---:R-:W-:Y:S04]  /*b090*/  HMMA.16816.F32 R112, R12.reuse, R140, R112 ;  /* 0x0000008c0c70723c */ /* 0x044fe80000001870 */
[----:B------:R-:W-:Y:S02]  /*b0a0*/  FADD.FTZ R169, R169, R168 ;  /* 0x000000a8a9a97221 */ /* 0x000fe40000010000 */
[----:B------:R-:W-:Y:S02]  /*b0b0*/  FADD.FTZ R171, R171, R170 ;  /* 0x000000aaabab7221 */ /* 0x000fe40000010000 */
        /* <DEDUP_REMOVED lines=8> */
[C---:B------:R-:W-:Y:S07]  /*b140*/  HMMA.16816.F32 R44, R12.reuse, R152, R44 ;  /* 0x000000980c2c723c */ /* 0x040fee000000182c */
[--C-:B------:R-:W-:Y:S01]  /*b150*/  FFMA.FTZ R152, R20, c[0x0][0x2d0], -R163.reuse ;  /* 0x0000b40014987a23 */ /* 0x100fe200000108a3 */
[C---:B------:R-:W-:Y:S04]  /*b160*/  HMMA.16816.F32 R48, R12.reuse, R154, R48 ;  /* 0x0000009a0c30723c */ /* 0x040fe80000001830 */
[----:B------:R-:W-:Y:S01]  /*b170*/  FFMA.FTZ R153, R21, c[0x0][0x2d0], -R163 ;  /* 0x0000b40015997a23 */ /* 0x000fe200000108a3 */
[----:B------:R-:W-:Y:S02]  /*b180*/  MUFU.EX2 R152, R152 ;  /* 0x0000009800987308 */ /* 0x000fe40000000800 */
[--C-:B------:R-:W-:Y:S01]  /*b190*/  FFMA.FTZ R154, R22, c[0x0][0x2d0], -R161.reuse ;  /* 0x0000b400169a7a23 */ /* 0x100fe200000108a1 */
[C---:B------:R-:W-:Y:S04]  /*b1a0*/  HMMA.16816.F32 R52, R12.reuse, R156, R52 ;  /* 0x0000009c0c34723c */ /* 0x040fe80000001834 */
[----:B------:R-:W-:Y:S02]  /*b1b0*/  FFMA.FTZ R155, R23, c[0x0][0x2d0], -R161 ;  /* 0x0000b400179b7a23 */ /* 0x000fe400000108a1 */
[----:B------:R-:W4:Y:S01]  /*b1c0*/  LDSM.16.MT88.4 R20, [R188+0x4900] ;  /* 0x00490000bc14783b */ /* 0x000f220000004200 */
[--C-:B------:R-:W-:Y:S01]  /*b1d0*/  FFMA.FTZ R156, R24, c[0x0][0x2d0], -R163.reuse ;  /* 0x0000b400189c7a23 */ /* 0x100fe200000108a3 */
[C---:B------:R-:W-:Y:S01]  /*b1e0*/  HMMA.16816.F32 R56, R12.reuse, R158, R56 ;  /* 0x0000009e0c38723c */ /* 0x040fe20000001838 */
[----:B------:R-:W5:Y:S03]  /*b1f0*/  MUFU.EX2 R153, R153 ;  /* 0x0000009900997308 */ /* 0x000f660000000800 */
[--C-:B------:R-:W-:Y:S02]  /*b200*/  FFMA.FTZ R157, R25, c[0x0][0x2d0], -R163.reuse ;  /* 0x0000b400199d7a23 */ /* 0x100fe400000108a3 */
[----:B------:R-:W-:Y:S02]  /*b210*/  FFMA.FTZ R163, R33, c[0x0][0x2d0], -R163 ;  /* 0x0000b40021a37a23 */ /* 0x000fe400000108a3 */
[C---:B---3--:R-:W-:Y:S03]  /*b220*/  HMMA.16816.F32 R60, R12.reuse, R128, R60 ;  /* 0x000000800c3c723c */ /* 0x048fe6000000183c */
[----:B------:R-:W-:Y:S01]  /*b230*/  MUFU.EX2 R154, R154 ;  /* 0x0000009a009a7308 */ /* 0x000fe20000000800 */
[--C-:B------:R-:W-:Y:S02]  /*b240*/  FFMA.FTZ R158, R26, c[0x0][0x2d0], -R161.reuse ;  /* 0x0000b4001a9e7a23 */ /* 0x100fe400000108a1 */
[--C-:B------:R-:W-:Y:S02]  /*b250*/  FFMA.FTZ R159, R27, c[0x0][0x2d0], -R161.reuse ;  /* 0x0000b4001b9f7a23 */ /* 0x100fe400000108a1 */
[C---:B------:R-:W-:Y:S01]  /*b260*/  HMMA.16816.F32 R64, R12.reuse, R130, R64 ;  /* 0x000000820c40723c */ /* 0x040fe20000001840 */
[----:B------:R-:W-:Y:S03]  /*b270*/  LDSM.16.MT88.4 R128, [R190+0x1100] ;  /* 0x00110000be80783b */ /* 0x000fe60000004200 */
[----:B------:R-:W-:Y:S01]  /*b280*/  FFMA.FTZ R161, R35, c[0x0][0x2d0], -R161 ;  /* 0x0000b40023a17a23 */ /* 0x000fe200000108a1 */
[----:B------:R-:W3:Y:S03]  /*b290*/  MUFU.EX2 R155, R155 ;  /* 0x0000009b009b7308 */ /* 0x000ee60000000800 */
[C---:B-1----:R-:W-:Y:S01]  /*b2a0*/  HMMA.16816.F32 R68, R12.reuse, R16, R68 ;  /* 0x000000100c44723c */ /* 0x042fe20000001844 */
[----:B------:R-:W-:Y:S06]  /*b2b0*/  LDSM.16.MT88.4 R24, [R189+0x1100] ;  /* 0x00110000bd18783b */ /* 0x000fec0000004200 */
[----:B------:R-:W-:Y:S01]  /*b2c0*/  MUFU.EX2 R156, R156 ;  /* 0x0000009c009c7308 */ /* 0x000fe20000000800 */
[C---:B------:R-:W-:Y:S01]  /*b2d0*/  HMMA.16816.F32 R72, R12.reuse, R18, R72 ;  /* 0x000000120c48723c */ /* 0x040fe20000001848 */
[----:B------:R-:W1:Y:S07]  /*b2e0*/  LDSM.16.MT88.4 R16, [R195+0x1100] ;  /* 0x00110000c310783b */ /* 0x000e6e0000004200 */
[C---:B------:R-:W-:Y:S01]  /*b2f0*/  HMMA.16816.F32 R76, R12.reuse, R136, R76 ;  /* 0x000000880c4c723c */ /* 0x040fe2000000184c */
[----:B------:R-:W-:Y:S01]  /*b300*/  LDSM.16.MT88.4 R32, [R188+0x1900] ;  /* 0x00190000bc20783b */ /* 0x000fe20000004200 */
[----:B------:R-:W1:Y:S06]  /*b310*/  MUFU.EX2 R157, R157 ;  /* 0x0000009d009d7308 */ /* 0x000e6c0000000800 */
[C---:B------:R-:W-:Y:S01]  /*b320*/  HMMA.16816.F32 R80, R12.reuse, R138, R80 ;  /* 0x0000008a0c50723c */ /* 0x040fe20000001850 */
[----:B------:R-:W1:Y:S03]  /*b330*/  LDSM.16.MT88.4 R136, [R188+0x1100] ;  /* 0x00110000bc88783b */ /* 0x000e660000004200 */
[----:B------:R-:W-:Y:S04]  /*b340*/  MUFU.EX2 R158, R158 ;  /* 0x0000009e009e7308 */ /* 0x000fe80000000800 */
[C---:B--2---:R-:W-:Y:S06]  /*b350*/  HMMA.16816.F32 R84, R12.reuse, R140, R84 ;  /* 0x0000008c0c54723c */ /* 0x044fec0000001854 */
[----:B------:R-:W2:Y:S02]  /*b360*/  MUFU.EX2 R159, R159 ;  /* 0x0000009f009f7308 */ /* 0x000ea40000000800 */
[C---:B------:R-:W-:Y:S01]  /*b370*/  HMMA.16816.F32 R88, R12.reuse, R142, R88 ;  /* 0x0000008e0c58723c */ /* 0x040fe20000001858 */
[----:B------:R-:W2:Y:S07]  /*b380*/  LDSM.16.MT88.4 R140, [R195+0x3100] ;  /* 0x00310000c38c783b */ /* 0x000eae0000004200 */
[C---:B----4-:R-:W-:Y:S01]  /*b390*/  HMMA.16816.F32 R92, R12.reuse, R20, R92 ;  /* 0x000000140c5c723c */ /* 0x050fe2000000185c */
[----:B------:R-:W4:Y:S07]  /*b3a0*/  MUFU.EX2 R220, R163 ;  /* 0x000000a300dc7308 */ /* 0x000f2e0000000800 */
[----:B------:R-:W-:Y:S01]  /*b3b0*/  HMMA.16816.F32 R96, R12, R22, R96 ;  /* 0x000000160c60723c */ /* 0x000fe20000001860 */
[----:B------:R-:W-:Y:S02]  /*b3c0*/  LDSM.16.MT88.4 R20, [R195+0x5100] ;  /* 0x00510000c314783b */ /* 0x000fe40000004200 */
[----:B------:R-:W4:Y:S04]  /*b3d0*/  MUFU.EX2 R222, R161 ;  /* 0x000000a100de7308 */ /* 0x000f280000000800 */
[----:B-----5:R-:W-:Y:S01]  /*b3e0*/  F2FP.PACK_AB R12, R153, R152 ;  /* 0x00000098990c723e */ /* 0x020fe200000000ff */
[----:B------:R-:W-:Y:S01]  /*b3f0*/  FADD.FTZ R152, R152, R169 ;  /* 0x000000a998987221 */ /* 0x000fe20000010000 */
[----:B---3--:R-:W-:Y:S03]  /*b400*/  F2FP.PACK_AB R13, R155, R154 ;  /* 0x0000009a9b0d723e */ /* 0x008fe600000000ff */
[----:B-1----:R-:W-:Y:S01]  /*b410*/  F2FP.PACK_AB R14, R157, R156 ;  /* 0x0000009c9d0e723e */ /* 0x002fe200000000ff */
[----:B------:R-:W-:Y:S01]  /*b420*/  FADD.FTZ R154, R154, R171 ;  /* 0x000000ab9a9a7221 */ /* 0x000fe20000010000 */
[----:B--2---:R-:W-:Y:S01]  /*b430*/  F2FP.PACK_AB R15, R159, R158 ;  /* 0x0000009e9f0f723e */ /* 0x004fe200000000ff */
[----:B------:R-:W-:Y:S02]  /*b440*/  FADD.FTZ R153, R153, R152 ;  /* 0x0000009899997221 */ /* 0x000fe40000010000 */
[----:B------:R-:W-:Y:S02]  /*b450*/  FADD.FTZ R155, R155, R154 ;  /* 0x0000009a9b9b7221 */ /* 0x000fe40000010000 */
[----:B------:R-:W-:Y:S02]  /*b460*/  FADD.FTZ R156, R156, R153 ;  /* 0x000000999c9c7221 */ /* 0x000fe40000010000 */
[C---:B------:R-:W-:Y:S03]  /*b470*/  HMMA.16816.F32 R8, R12.reuse, R16, R8 ;  /* 0x000000100c08723c */ /* 0x040fe60000001808 */
[----:B------:R-:W-:Y:S02]  /*b480*/  FADD.FTZ R158, R158, R155 ;  /* 0x0000009b9e9e7221 */ /* 0x000fe40000010000 */
[----:B------:R-:W-:Y:S02]  /*b490*/  FADD.FTZ R157, R157, R156 ;  /* 0x0000009c9d9d7221 */ /* 0x000fe40000010000 */
[----:B------:R-:W-:Y:S01]  /*b4a0*/  FADD.FTZ R159, R159, R158 ;  /* 0x0000009e9f9f7221 */ /* 0x000fe20000010000 */
[C---:B------:R-:W-:Y:S01]  /*b4b0*/  HMMA.16816.F32 R100, R12.reuse, R18, R100 ;  /* 0x000000120c64723c */ /* 0x040fe20000001864 */
[----:B------:R-:W1:Y:S07]  /*b4c0*/  LDSM.16.MT88.4 R16, [R188+0x3100] ;  /* 0x00310000bc10783b */ /* 0x000e6e0000004200 */
[C---:B------:R-:W-:Y:S08]  /*b4d0*/  HMMA.16816.F32 R104, R12.reuse, R128, R104 ;  /* 0x000000800c68723c */ /* 0x040ff00000001868 */
[C---:B------:R-:W-:Y:S01]  /*b4e0*/  HMMA.16816.F32 R108, R12.reuse, R130, R108 ;  /* 0x000000820c6c723c */ /* 0x040fe2000000186c */
[----:B------:R-:W-:Y:S07]  /*b4f0*/  LDSM.16.MT88.4 R128, [R189+0x5100] ;  /* 0x00510000bd80783b */ /* 0x000fee0000004200 */
[C---:B------:R-:W-:Y:S08]  /*b500*/  HMMA.16816.F32 R112, R12.reuse, R24, R112 ;  /* 0x000000180c70723c */ /* 0x040ff00000001870 */
        /* <DEDUP_REMOVED lines=17> */
[C---:B------:R-:W-:Y:S08]  /*b620*/  HMMA.16816.F32 R68, R12.reuse, R20, R68 ;  /* 0x000000140c44723c */ /* 0x040ff00000001844 */
[C---:B------:R-:W-:Y:S01]  /*b630*/  HMMA.16816.F32 R72, R12.reuse, R22, R72 ;  /* 0x000000160c48723c */ /* 0x040fe20000001848 */
[----:B------:R-:W3:Y:S07]  /*b640*/  LDSM.16.MT88.4 R20, [R195+0x1900] ;  /* 0x00190000c314783b */ /* 0x000eee0000004200 */
[C---:B--2---:R-:W-:Y:S08]  /*b650*/  HMMA.16816.F32 R76, R12.reuse, R24, R76 ;  /* 0x000000180c4c723c */ /* 0x044ff0000000184c */
[C---:B------:R-:W-:Y:S01]  /*b660*/  HMMA.16816.F32 R80, R12.reuse, R26, R80 ;  /* 0x0000001a0c50723c */ /* 0x040fe20000001850 */
[----:B------:R-:W2:Y:S07]  /*b670*/  LDSM.16.MT88.4 R24, [R190+0x1900] ;  /* 0x00190000be18783b */ /* 0x000eae0000004200 */
[C---:B------:R-:W-:Y:S08]  /*b680*/  HMMA.16816.F32 R84, R12.reuse, R128, R84 ;  /* 0x000000800c54723c */ /* 0x040ff00000001854 */
[C---:B------:R-:W-:Y:S08]  /*b690*/  HMMA.16816.F32 R88, R12.reuse, R130, R88 ;  /* 0x000000820c58723c */ /* 0x040ff00000001858 */
[C---:B-1----:R-:W-:Y:S08]  /*b6a0*/  HMMA.16816.F32 R92, R12.reuse, R16, R92 ;  /* 0x000000100c5c723c */ /* 0x042ff0000000185c */
[----:B------:R-:W-:Y:S01]  /*b6b0*/  HMMA.16816.F32 R96, R12, R18, R96 ;  /* 0x000000120c60723c */ /* 0x000fe20000001860 */
[----:B------:R-:W1:Y:S06]  /*b6c0*/  LDSM.16.MT88.4 R16, [R189+0x3900] ;  /* 0x00390000bd10783b */ /* 0x000e6c0000004200 */
        /* <DEDUP_REMOVED lines=9> */
[C---:B---3--:R-:W-:Y:S01]  /*b760*/  HMMA.16816.F32 R128, R12.reuse, R20, R8 ;  /* 0x000000140c80723c */ /* 0x048fe20000001808 */
[----:B------:R-:W3:Y:S02]  /*b770*/  LDSM.16.MT88.4 R8, [R190+0x5900] ;  /* 0x00590000be08783b */ /* 0x000ee40000004200 */
[----:B------:R-:W-:Y:S02]  /*b780*/  FADD.FTZ R207, R221, R174 ;  /* 0x000000aeddcf7221 */ /* 0x000fe40000010000 */
[----:B------:R-:W-:Y:S02]  /*b790*/  FADD.FTZ R206, R220, R219 ;  /* 0x000000dbdcce7221 */ /* 0x000fe40000010000 */
[----:B------:R-:W-:Y:S01]  /*b7a0*/  FADD.FTZ R207, R222, R207 ;  /* 0x000000cfdecf7221 */ /* 0x000fe20000010000 */
[C---:B------:R-:W-:Y:S01]  /*b7b0*/  HMMA.16816.F32 R100, R12.reuse, R22, R100 ;  /* 0x000000160c64723c */ /* 0x040fe20000001864 */
[----:B------:R-:W4:Y:S07]  /*b7c0*/  LDSM.16.MT88.4 R20, [R189+0x5900] ;  /* 0x00590000bd14783b */ /* 0x000f2e0000004200 */
[C---:B--2---:R-:W-:Y:S08]  /*b7d0*/  HMMA.16816.F32 R104, R12.reuse, R24, R104 ;  /* 0x000000180c68723c */ /* 0x044ff00000001868 */
        /* <DEDUP_REMOVED lines=10> */
[C---:B------:R-:W-:Y:S01]  /*b880*/  HMMA.16816.F32 R56, R12.reuse, R18, R56 ;  /* 0x000000120c38723c */ /* 0x040fe20000001838 */
[----:B------:R-:W1:Y:S07]  /*b890*/  LDSM.16.MT88.4 R16, [R188+0x5900] ;  /* 0x00590000bc10783b */ /* 0x000e6e0000004200 */
[C---:B------:R-:W-:Y:S08]  /*b8a0*/  HMMA.16816.F32 R60, R12.reuse, R144, R60 ;  /* 0x000000900c3c723c */ /* 0x040ff0000000183c */
[C---:B------:R-:W-:Y:S08]  /*b8b0*/  HMMA.16816.F32 R64, R12.reuse, R146, R64 ;  /* 0x000000920c40723c */ /* 0x040ff00000001840 */
[C---:B------:R-:W-:Y:S08]  /*b8c0*/  HMMA.16816.F32 R68, R12.reuse, R148, R68 ;  /* 0x000000940c44723c */ /* 0x040ff00000001844 */
[C---:B------:R-:W-:Y:S08]  /*b8d0*/  HMMA.16816.F32 R72, R12.reuse, R150, R72 ;  /* 0x000000960c48723c */ /* 0x040ff00000001848 */
[C---:B---3--:R-:W-:Y:S07]  /*b8e0*/  HMMA.16816.F32 R76, R12.reuse, R8, R76 ;  /* 0x000000080c4c723c */ /* 0x048fee000000184c */
[----:B------:R-:W-:Y:S01]  /*b8f0*/  MOV R8, R132 ;  /* 0x0000008400087202 */ /* 0x000fe20000000f00 */
[C---:B------:R-:W-:Y:S08]  /*b900*/  HMMA.16816.F32 R80, R12.reuse, R10, R80 ;  /* 0x0000000a0c50723c */ /* 0x040ff00000001850 */
[C---:B----4-:R-:W-:Y:S08]  /*b910*/  HMMA.16816.F32 R84, R12.reuse, R20, R84 ;  /* 0x000000140c54723c */ /* 0x050ff00000001854 */
[C---:B------:R-:W-:Y:S08]  /*b920*/  HMMA.16816.F32 R88, R12.reuse, R22, R88 ;  /* 0x000000160c58723c */ /* 0x040ff00000001858 */
[C---:B-1----:R-:W-:Y:S08]  /*b930*/  HMMA.16816.F32 R92, R12.reuse, R16, R92 ;  /* 0x000000100c5c723c */ /* 0x042ff0000000185c */
[----:B------:R-:W-:Y:S01]  /*b940*/  HMMA.16816.F32 R96, R12, R18, R96 ;  /* 0x000000120c60723c */ /* 0x000fe20000001860 */
[----:B------:R-:W-:-:S07]  /*b950*/  @P0 BRA `(.L_x_425) ;  /* 0xffffd5d000000947 */ /* 0x000fce000383ffff */
.L_x_422:
[----:B------:R-:W-:-:S06]  /*b960*/  UISETP.GE.AND UP2, UPT, UR20, UR9, UPT ;  /* 0x000000091400728c */ /* 0x000fcc000bf46270 */
[----:B------:R-:W-:-:S13]  /*b970*/  PLOP3.LUT P0, PT, PT, PT, UP2, 0x40, 0x0 ;  /* 0x000000000000781c */ /* 0x000fda0003f0e828 */
[----:B------:R-:W-:Y:S05]  /*b980*/  @P0 BRA `(.L_x_426) ;  /* 0x000036b000000947 */ /* 0x000fea0003800000 */
[----:B------:R-:W-:Y:S01]  /*b990*/  SHF.R.S32.HI R5, RZ, 0x1f, R210 ;  /* 0x0000001fff057819 */ /* 0x000fe200000114d2 */
[----:B------:R-:W-:Y:S01]  /*b9a0*/  IMAD.MOV.U32 R2, RZ, RZ, R8 ;  /* 0x000000ffff027224 */ /* 0x000fe200078e0008 */
[C---:B------:R-:W-:Y:S01]  /*b9b0*/  SHF.L.U64.HI R212, R209.reuse, 0x1, R212 ;  /* 0x00000001d1d47819 */ /* 0x040fe200000102d4 */
[----:B------:R-:W-:Y:S01]  /*b9c0*/  IMAD.MOV.U32 R3, RZ, RZ, R0 ;  /* 0x000000ffff037224 */ /* 0x000fe200078e0000 */
[----:B------:R-:W-:Y:S01]  /*b9d0*/  SHF.L.U64.HI R172, R210, 0x1, R5 ;  /* 0x00000001d2ac7819 */ /* 0x000fe20000010205 */
[----:B------:R-:W-:Y:S01]  /*b9e0*/  IMAD.SHL.U32 R209, R209, 0x2, RZ ;  /* 0x00000002d1d17824 */ /* 0x000fe200078e00ff */
[----:B------:R-:W-:Y:S02]  /*b9f0*/  SHF.L.U64.HI R211, R208, 0x1, R211 ;  /* 0x00000001d0d37819 */ /* 0x000fe400000102d3 */
[----:B------:R-:W-:Y:S02]  /*ba00*/  SHF.L.U32 R210, R210, 0x1, RZ ;  /* 0x00000001d2d27819 */ /* 0x000fe400000006ff */
[----:B------:R-:W-:-:S02]  /*ba10*/  SHF.L.U32 R208, R208, 0x1, RZ ;  /* 0x00000001d0d07819 */ /* 0x000fc400000006ff */
.L_x_436:
[----:B------:R-:W-:Y:S04]  /*ba20*/  DEPBAR.LE SB0, 0x0 ;  /* 0x000080000000791a */ /* 0x000fe80000000000 */
[----:B------:R-:W-:Y:S01]  /*ba30*/  BAR.SYNC.DEFER_BLOCKING 0x0 ;  /* 0x0000000000007b1d */ /* 0x000fe20000010000 */
[----:B------:R-:W-:Y:S01]  /*ba40*/  SHF.R.S32.HI R5, RZ, 0x1f, R201 ;  /* 0x0000001fff057819 */ /* 0x000fe200000114c9 */
[----:B------:R-:W-:Y:S01]  /*ba50*/  IMAD.WIDE.U32 R6, R201, c[0x0][0x208], RZ ;  /* 0x00008200c9067a25 */ /* 0x000fe200078e00ff */
[----:B------:R-:W-:Y:S01]  /*ba60*/  SHF.R.S32.HI R4, RZ, 0x1f, R200 ;  /* 0x0000001fff047819 */ /* 0x000fe200000114c8 */
[----:B------:R-:W-:Y:S02]  /*ba70*/  UISETP.GT.AND UP2, UPT, UR20, UR9, UPT ;  /* 0x000000091400728c */ /* 0x000fe4000bf44270 */
[----:B------:R-:W-:Y:S02]  /*ba80*/  IMAD R5, R5, c[0x0][0x208], RZ ;  /* 0x0000820005057a24 */ /* 0x000fe400078e02ff */
[----:B------:R-:W-:Y:S02]  /*ba90*/  IMAD R4, R4, c[0x0][0x218], RZ ;  /* 0x0000860004047a24 */ /* 0x000fe400078e02ff */
[----:B------:R-:W-:Y:S02]  /*baa0*/  IMAD R5, R201, c[0x0][0x20c], R5 ;  /* 0x00008300c9057a24 */ /* 0x000fe400078e0205 */
[C---:B------:R-:W-:Y:S02]  /*bab0*/  IMAD R4, R200.reuse, c[0x0][0x21c], R4 ;  /* 0x00008700c8047a24 */ /* 0x040fe400078e0204 */
[----:B------:R-:W-:Y:S04]  /*bac0*/  IMAD.IADD R7, R7, 0x1, R5 ;  /* 0x0000000107077824 */ /* 0x000fe800078e0205 */
[----:B------:R-:W-:Y:S05]  /*bad0*/  IMAD.WIDE.U32 R6, R200, c[0x0][0x218], R6 ;  /* 0x00008600c8067a25 */ /* 0x000fea00078e0006 */
[----:B------:R-:W-:Y:S01]  /*bae0*/  IADD3 R5, P0, R6, UR22, RZ ;  /* 0x0000001606057c10 */ /* 0x000fe2000ff1e0ff */
[----:B------:R-:W-:Y:S03]  /*baf0*/  LDSM.16.M88.4 R32, [R198+0xc100] ;  /* 0x00c10000c620783b */ /* 0x000fe60000000200 */
[----:B------:R-:W-:Y:S01]  /*bb00*/  IADD3.X R4, R7, UR6, R4, P0, !PT ;  /* 0x0000000607047c10 */ /* 0x000fe200087fe404 */
[----:B------:R-:W1:Y:S01]  /*bb10*/  LDSM.16.M88.4 R8, [R197+0x6100] ;  /* 0x00610000c508783b */ /* 0x000e620000000200 */
[C---:B------:R-:W-:Y:S03]  /*bb20*/  LEA R20, P0, R5.reuse, c[0x0][0x1f8], 0x1 ;  /* 0x00007e0005147a11 */ /* 0x040fe600078008ff */
[----:B------:R-:W2:Y:S01]  /*bb30*/  LDSM.16.M88.4 R16, [R197+0x6900] ;  /* 0x00690000c510783b */ /* 0x000ea20000000200 */
[----:B------:R-:W-:Y:S03]  /*bb40*/  LEA.HI.X R0, R5, c[0x0][0x1fc], R4, 0x1, P0 ;  /* 0x00007f0005007a11 */ /* 0x000fe600000f0c04 */
[----:B------:R-:W-:Y:S04]  /*bb50*/  LDSM.16.M88.4 R24, [R197+0x7100] ;  /* 0x00710000c518783b */ /* 0x000fe80000000200 */
[----:B------:R-:W-:Y:S04]  /*bb60*/  LDSM.16.M88.4 R132, [R197+0x7900] ;  /* 0x00790000c584783b */ /* 0x000fe80000000200 */
[----:B------:R-:W-:Y:S04]  /*bb70*/  LDSM.16.M88.4 R136, [R194+0xc100] ;  /* 0x00c10000c288783b */ /* 0x000fe80000000200 */
[----:B------:R-:W-:Y:S04]  /*bb80*/  LDSM.16.M88.4 R140, [R196] ;  /* 0x00000000c48c783b */ /* 0x000fe80000000200 */
[----:B------:R-:W-:Y:S04]  /*bb90*/  LDSM.16.M88.4 R144, [R187] ;  /* 0x00000000bb90783b */ /* 0x000fe80000000200 */
[----:B------:R-:W-:Y:S04]  /*bba0*/  LDSM.16.M88.4 R148, [R186] ;  /* 0x00000000ba94783b */ /* 0x000fe80000000200 */
[----:B------:R-:W-:Y:S04]  /*bbb0*/  LDSM.16.M88.4 R152, [R185] ;  /* 0x00000000b998783b */ /* 0x000fe80000000200 */
[----:B------:R-:W-:Y:S01]  /*bbc0*/  SHFL.IDX PT, R159, R0, RZ, 0x181f ;  /* 0x00181fff009f7589 */ /* 0x000fe200000e0000 */
[C---:B-1----:R-:W-:Y:S03]  /*bbd0*/  HMMA.16816.F32 R4, R32.reuse, R8, RZ ;  /* 0x000000082004723c */ /* 0x042fe600000018ff */
[----:B------:R-:W-:Y:S04]  /*bbe0*/  SHFL.IDX PT, R157, R0, 0x1, 0x181f ;  /* 0x00381f00009d7f89 */ /* 0x000fe800000e0000 */
[----:B------:R-:W1:Y:S01]  /*bbf0*/  SHFL.IDX PT, R31, R20, RZ, 0x181f ;  /* 0x00181fff141f7589 */ /* 0x000e6200000e0000 */
[C---:B------:R-:W-:Y:S03]  /*bc00*/  HMMA.16816.F32 R8, R32.reuse, R10, RZ ;  /* 0x0000000a2008723c */ /* 0x040fe600000018ff */
[----:B------:R3:W4:Y:S05]  /*bc10*/  SHFL.IDX PT, R29, R20, 0x1, 0x181f ;  /* 0x00381f00141d7f89 */ /* 0x00072a00000e0000 */
[C---:B--2---:R-:W-:Y:S08]  /*bc20*/  HMMA.16816.F32 R12, R32.reuse, R16, RZ ;  /* 0x00000010200c723c */ /* 0x044ff000000018ff */
[C---:B------:R-:W-:Y:S01]  /*bc30*/  HMMA.16816.F32 R16, R32.reuse, R18, RZ ;  /* 0x000000122010723c */ /* 0x040fe200000018ff */
[C---:B-1----:R-:W-:Y:S03]  /*bc40*/  IADD3 R162, P6, R31.reuse, R210, RZ ;  /* 0x000000d21fa27210 */ /* 0x042fe60007fde0ff */
[-C--:B------:R-:W-:Y:S04]  /*bc50*/  IADD3 R160, P0, R31, R209.reuse, RZ ;  /* 0x000000d11fa07210 */ /* 0x080fe80007f1e0ff */
[C---:B---3--:R-:W-:Y:S01]  /*bc60*/  HMMA.16816.F32 R20, R32.reuse, R24, RZ ;  /* 0x000000182014723c */ /* 0x048fe200000018ff */
[----:B------:R-:W-:Y:S03]  /*bc70*/  IMAD.X R163, R159, 0x1, R172, P6 ;  /* 0x000000019fa37824 */ /* 0x000fe600030e06ac */
[----:B------:R-:W-:Y:S01]  /*bc80*/  IADD3 R168, P6, R31, R208, RZ ;  /* 0x000000d01fa87210 */ /* 0x000fe20007fde0ff */
[----:B------:R-:W-:Y:S01]  /*bc90*/  IMAD.X R161, R159, 0x1, R212, P0 ;  /* 0x000000019fa17824 */ /* 0x000fe200000e06d4 */
[----:B----4-:R-:W-:Y:S02]  /*bca0*/  IADD3 R216, P0, R29, R210, RZ ;  /* 0x000000d21dd87210 */ /* 0x010fe40007f1e0ff */
[C---:B------:R-:W-:Y:S01]  /*bcb0*/  HMMA.16816.F32 R24, R32.reuse, R26, RZ ;  /* 0x0000001a2018723c */ /* 0x040fe200000018ff */
[----:B------:R1:W-:Y:S03]  /*bcc0*/  LDGSTS.E.BYPASS.LTC128B.128 [R205], [R162.64], !P5 ;  /* 0x00000000a2cd7fae */ /* 0x0003e6000e901d52 */
[--C-:B------:R-:W-:Y:S01]  /*bcd0*/  IMAD.X R169, R159, 0x1, R211.reuse, P6 ;  /* 0x000000019fa97824 */ /* 0x100fe200030e06d3 */
[----:B------:R-:W-:Y:S01]  /*bce0*/  IADD3 R174, P6, R29, R209, RZ ;  /* 0x000000d11dae7210 */ /* 0x000fe20007fde0ff */
[----:B------:R-:W-:Y:S01]  /*bcf0*/  IMAD.X R217, R157, 0x1, R172, P0 ;  /* 0x000000019dd97824 */ /* 0x000fe200000e06ac */
[----:B------:R-:W-:Y:S01]  /*bd00*/  IADD3 R214, P0, R29, R208, RZ ;  /* 0x000000d01dd67210 */ /* 0x000fe20007f1e0ff */
[----:B------:R1:W-:Y:S01]  /*bd10*/  LDGSTS.E.BYPASS.LTC128B.128 [R205+0x2000], [R160.64], !P4 ;  /* 0x02000000a0cd7fae */ /* 0x0003e2000e101d52 */
[C---:B------:R-:W-:Y:S03]  /*bd20*/  HMMA.16816.F32 R28, R32.reuse, R132, RZ ;  /* 0x00000084201c723c */ /* 0x040fe600000018ff */
[----:B------:R2:W-:Y:S01]  /*bd30*/  LDGSTS.E.BYPASS.LTC128B.128 [R205+0x4000], [R168.64], !P3 ;  /* 0x04000000a8cd7fae */ /* 0x0005e2000d901d52 */
[C---:B------:R-:W-:Y:S02]  /*bd40*/  IMAD.X R175, R157.reuse, 0x1, R212, P6 ;  /* 0x000000019daf7824 */ /* 0x040fe400030e06d4 */
[----:B------:R-:W-:Y:S01]  /*bd50*/  IMAD.X R215, R157, 0x1, R211, P0 ;  /* 0x000000019dd77824 */ /* 0x000fe200000e06d3 */
[----:B------:R3:W-:Y:S01]  /*bd60*/  LDGSTS.E.BYPASS.LTC128B.128 [R205+0x1000], [R216.64], !P5 ;  /* 0x01000000d8cd7fae */ /* 0x0007e2000e901d52 */
[----:B------:R-:W-:Y:S01]  /*bd70*/  HMMA.16816.F32 R32, R32, R134, RZ ;  /* 0x000000862020723c */ /* 0x000fe200000018ff */
[----:B------:R-:W-:Y:S02]  /*bd80*/  PLOP3.LUT P0, PT, PT, PT, UP2, 0x40, 0x0 ;  /* 0x000000000000781c */ /* 0x000fe40003f0e828 */
[----:B------:R3:W-:Y:S04]  /*bd90*/  LDGSTS.E.BYPASS.LTC128B.128 [R205+0x3000], [R174.64], !P4 ;  /* 0x03000000aecd7fae */ /* 0x0007e8000e101d52 */
[----:B------:R3:W-:Y:S01]  /*bda0*/  LDGSTS.E.BYPASS.LTC128B.128 [R205+0x5000], [R214.64], !P3 ;  /* 0x05000000d6cd7fae */ /* 0x0007e2000d901d52 */
[C---:B------:R-:W-:Y:S03]  /*bdb0*/  HMMA.16816.F32 R4, R136.reuse, R140, R4 ;  /* 0x0000008c8804723c */ /* 0x040fe60000001804 */
[----:B------:R-:W-:Y:S04]  /*bdc0*/  LDSM.16.M88.4 R156, [R193+0xc100] ;  /* 0x00c10000c19c783b */ /* 0x000fe80000000200 */
[----:B------:R-:W0:Y:S01]  /*bdd0*/  LDGDEPBAR ;  /* 0x00000000000079af */ /* 0x000e220000000000 */
[C---:B------:R-:W-:Y:S03]  /*bde0*/  HMMA.16816.F32 R8, R136.reuse, R142, R8 ;  /* 0x0000008e8808723c */ /* 0x040fe60000001808 */
[----:B-1----:R-:W1:Y:S04]  /*bdf0*/  LDSM.16.M88.4 R160, [R192+0x6100] ;  /* 0x00610000c0a0783b */ /* 0x002e680000000200 */
[----:B------:R-:W4:Y:S01]  /*be00*/  LDSM.16.M88.4 R164, [R192+0x6900] ;  /* 0x00690000c0a4783b */ /* 0x000f220000000200 */
[C---:B------:R-:W-:Y:S03]  /*be10*/  HMMA.16816.F32 R12, R136.reuse, R144, R12 ;  /* 0x00000090880c723c */ /* 0x040fe6000000180c */
[----:B------:R-:W5:Y:S04]  /*be20*/  LDSM.16.M88.4 R132, [R192+0x7100] ;  /* 0x00710000c084783b */ /* 0x000f680000000200 */
[----:B--2---:R-:W2:Y:S01]  /*be30*/  LDSM.16.M88.4 R168, [R192+0x7900] ;  /* 0x00790000c0a8783b */ /* 0x004ea20000000200 */
[C---:B------:R-:W-:Y:S03]  /*be40*/  HMMA.16816.F32 R16, R136.reuse, R146, R16 ;  /* 0x000000928810723c */ /* 0x040fe60000001810 */
[----:B------:R-:W-:Y:S04]  /*be50*/  LDSM.16.M88.4 R140, [R191+0xc100] ;  /* 0x00c10000bf8c783b */ /* 0x000fe80000000200 */
[----:B------:R-:W2:Y:S01]  /*be60*/  LDSM.16.M88.4 R144, [R184] ;  /* 0x00000000b890783b */ /* 0x000ea20000000200 */
[C---:B------:R-:W-:Y:S08]  /*be70*/  HMMA.16816.F32 R20, R136.reuse, R148, R20 ;  /* 0x000000948814723c */ /* 0x040ff00000001814 */
[C---:B------:R-:W-:Y:S01]  /*be80*/  HMMA.16816.F32 R24, R136.reuse, R150, R24 ;  /* 0x000000968818723c */ /* 0x040fe20000001818 */
[----:B------:R-:W2:Y:S07]  /*be90*/  LDSM.16.M88.4 R148, [R184+0x800] ;  /* 0x00080000b894783b */ /* 0x000eae0000000200 */
[C---:B------:R-:W-:Y:S08]  /*bea0*/  HMMA.16816.F32 R28, R136.reuse, R152, R28 ;  /* 0x00000098881c723c */ /* 0x040ff0000000181c */
[----:B------:R-:W-:Y:S01]  /*beb0*/  HMMA.16816.F32 R32, R136, R154, R32 ;  /* 0x0000009a8820723c */ /* 0x000fe20000001820 */
[----:B------:R-:W2:Y:S04]  /*bec0*/  LDSM.16.M88.4 R136, [R184+0x1000] ;  /* 0x00100000b888783b */ /* 0x000ea80000000200 */
[----:B------:R-:W2:Y:S03]  /*bed0*/  LDSM.16.M88.4 R152, [R184+0x1800] ;  /* 0x00180000b898783b */ /* 0x000ea60000000200 */
[C---:B-1----:R-:W-:Y:S08]  /*bee0*/  HMMA.16816.F32 R4, R156.reuse, R160, R4 ;  /* 0x000000a09c04723c */ /* 0x042ff00000001804 */
[C---:B------:R-:W-:Y:S01]  /*bef0*/  HMMA.16816.F32 R8, R156.reuse, R162, R8 ;  /* 0x000000a29c08723c */ /* 0x040fe20000001808 */
[----:B------:R-:W-:Y:S07]  /*bf00*/  LDSM.16.M88.4 R160, [R197+0x8100] ;  /* 0x00810000c5a0783b */ /* 0x000fee0000000200 */
[C---:B----4-:R-:W-:Y:S08]  /*bf10*/  HMMA.16816.F32 R12, R156.reuse, R164, R12 ;  /* 0x000000a49c0c723c */ /* 0x050ff0000000180c */
[C---:B------:R-:W-:Y:S01]  /*bf20*/  HMMA.16816.F32 R16, R156.reuse, R166, R16 ;  /* 0x000000a69c10723c */ /* 0x040fe20000001810 */
[----:B------:R-:W-:Y:S07]  /*bf30*/  LDSM.16.M88.4 R164, [R197+0x8900] ;  /* 0x00890000c5a4783b */ /* 0x000fee0000000200 */
[C---:B-----5:R-:W-:Y:S08]  /*bf40*/  HMMA.16816.F32 R20, R156.reuse, R132, R20 ;  /* 0x000000849c14723c */ /* 0x060ff00000001814 */
[C---:B------:R-:W-:Y:S01]  /*bf50*/  HMMA.16816.F32 R24, R156.reuse, R134, R24 ;  /* 0x000000869c18723c */ /* 0x040fe20000001818 */
[----:B------:R-:W1:Y:S07]  /*bf60*/  LDSM.16.M88.4 R132, [R198+0x10100] ;  /* 0x01010000c684783b */ /* 0x000e6e0000000200 */
[C---:B--2---:R-:W-:Y:S08]  /*bf70*/  HMMA.16816.F32 R28, R156.reuse, R168, R28 ;  /* 0x000000a89c1c723c */ /* 0x044ff0000000181c */
[----:B------:R-:W-:Y:S01]  /*bf80*/  HMMA.16816.F32 R32, R156, R170, R32 ;  /* 0x000000aa9c20723c */ /* 0x000fe20000001820 */
[----:B------:R-:W2:Y:S04]  /*bf90*/  LDSM.16.M88.4 R156, [R197+0x9100] ;  /* 0x00910000c59c783b */ /* 0x000ea80000000200 */
[----:B------:R-:W4:Y:S03]  /*bfa0*/  LDSM.16.M88.4 R168, [R197+0x9900] ;  /* 0x00990000c5a8783b */ /* 0x000f260000000200 */
[C---:B------:R-:W-:Y:S08]  /*bfb0*/  HMMA.16816.F32 R4, R140.reuse, R144, R4 ;  /* 0x000000908c04723c */ /* 0x040ff00000001804 */
[C---:B------:R-:W-:Y:S01]  /*bfc0*/  HMMA.16816.F32 R8, R140.reuse, R146, R8 ;  /* 0x000000928c08723c */ /* 0x040fe20000001808 */
[----:B------:R-:W-:Y:S07]  /*bfd0*/  LDSM.16.M88.4 R144, [R183] ;  /* 0x00000000b790783b */ /* 0x000fee0000000200 */
[C---:B------:R-:W-:Y:S08]  /*bfe0*/  HMMA.16816.F32 R12, R140.reuse, R148, R12 ;  /* 0x000000948c0c723c */ /* 0x040ff0000000180c */
[C---:B------:R-:W-:Y:S01]  /*bff0*/  HMMA.16816.F32 R16, R140.reuse, R150, R16 ;  /* 0x000000968c10723c */ /* 0x040fe20000001810 */
[----:B------:R-:W-:Y:S07]  /*c000*/  LDSM.16.M88.4 R148, [R182] ;  /* 0x00000000b694783b */ /* 0x000fee0000000200 */
[C---:B------:R-:W-:Y:S08]  /*c010*/  HMMA.16816.F32 R20, R140.reuse, R136, R20 ;  /* 0x000000888c14723c */ /* 0x040ff00000001814 */
[C---:B------:R-:W-:Y:S01]  /*c020*/  HMMA.16816.F32 R24, R140.reuse, R138, R24 ;  /* 0x0000008a8c18723c */ /* 0x040fe20000001818 */
[----:B------:R-:W5:Y:S07]  /*c030*/  LDSM.16.M88.4 R136, [R194+0x10100] ;  /* 0x01010000c288783b */ /* 0x000f6e0000000200 */
[C---:B------:R-:W-:Y:S08]  /*c040*/  HMMA.16816.F32 R28, R140.reuse, R152, R28 ;  /* 0x000000988c1c723c */ /* 0x040ff0000000181c */
[----:B------:R-:W-:Y:S01]  /*c050*/  HMMA.16816.F32 R32, R140, R154, R32 ;  /* 0x0000009a8c20723c */ /* 0x000fe20000001820 */
[----:B------:R-:W3:Y:S04]  /*c060*/  LDSM.16.M88.4 R140, [R181] ;  /* 0x00000000b58c783b */ /* 0x000ee80000000200 */
        /* <DEDUP_REMOVED lines=14> */
[C---:B-----5:R-:W-:Y:S08]  /*c150*/  HMMA.16816.F32 R4, R136.reuse, R144, R4 ;  /* 0x000000908804723c */ /* 0x060ff00000001804 */
[C---:B------:R-:W-:Y:S01]  /*c160*/  HMMA.16816.F32 R8, R136.reuse, R146, R8 ;  /* 0x000000928808723c */ /* 0x040fe20000001808 */
[----:B------:R-:W-:Y:S07]  /*c170*/  LDSM.16.M88.4 R144, [R184+0x2000] ;  /* 0x00200000b890783b */ /* 0x000fee0000000200 */
[C---:B------:R-:W-:Y:S08]  /*c180*/  HMMA.16816.F32 R12, R136.reuse, R148, R12 ;  /* 0x00000094880c723c */ /* 0x040ff0000000180c */
[C---:B------:R-:W-:Y:S01]  /*c190*/  HMMA.16816.F32 R16, R136.reuse, R150, R16 ;  /* 0x000000968810723c */ /* 0x040fe20000001810 */
[----:B------:R-:W-:Y:S07]  /*c1a0*/  LDSM.16.M88.4 R148, [R184+0x2800] ;  /* 0x00280000b894783b */ /* 0x000fee0000000200 */
[C---:B---3--:R-:W-:Y:S08]  /*c1b0*/  HMMA.16816.F32 R20, R136.reuse, R140, R20 ;  /* 0x0000008c8814723c */ /* 0x048ff00000001814 */
        /* <DEDUP_REMOVED lines=77> */
[----:B------:R-:W-:Y:S01]  /*c690*/  ULEA UR4, UR20, UR12, 0x6 ;  /* 0x0000000c14047291 */ /* 0x000fe2000f8e303f */
[----:B------:R-:W-:Y:S05]  /*c6a0*/  IMAD.MOV.U32 R200, RZ, RZ, RZ ;  /* 0x000000ffffc87224 */ /* 0x000fea00078e00ff */
        /* <DEDUP_REMOVED lines=30> */
[-C--:B------:R-:W-:Y:S02]  /*c890*/  IADD3 R136, P0, R137, R209.reuse, RZ ;  /* 0x000000d189887210 */ /* 0x080fe40007f1e0ff */
[----:B--2---:R-:W-:Y:S02]  /*c8a0*/  IADD3.X R141, R139, R172, RZ, P6, !PT ;  /* 0x000000ac8b8d7210 */ /* 0x004fe400037fe4ff */
[----:B------:R-:W-:Y:S01]  /*c8b0*/  IADD3 R142, P6, R137, R208, RZ ;  /* 0x000000d0898e7210 */ /* 0x000fe20007fde0ff */
[----:B------:R-:W-:Y:S01]  /*c8c0*/  IMAD.X R137, R139, 0x1, R212, P0 ;  /* 0x000000018b897824 */ /* 0x000fe200000e06d4 */
[----:B---3--:R-:W-:Y:S01]  /*c8d0*/  IADD3 R138, P0, R133, R210, RZ ;  /* 0x000000d2858a7210 */ /* 0x008fe20007f1e0ff */
[----:B------:R1:W-:Y:S02]  /*c8e0*/  LDGSTS.E.BYPASS.LTC128B.128 [R199+0x6100], [R140.64], !P5 ;  /* 0x061000008cc77fae */ /* 0x0003e4000e901d52 */
[--C-:B------:R-:W-:Y:S01]  /*c8f0*/  IMAD.X R143, R139, 0x1, R211.reuse, P6 ;  /* 0x000000018b8f7824 */ /* 0x100fe200030e06d3 */
[----:B------:R-:W-:Y:S01]  /*c900*/  IADD3 R132, P6, R133, R209, RZ ;  /* 0x000000d185847210 */ /* 0x000fe20007fde0ff */
[----:B------:R1:W-:Y:S01]  /*c910*/  LDGSTS.E.BYPASS.LTC128B.128 [R199+0x8100], [R136.64], !P4 ;  /* 0x0810000088c77fae */ /* 0x0003e2000e101d52 */
[----:B----4-:R-:W-:Y:S01]  /*c920*/  IMAD.X R139, R135, 0x1, R172, P0 ;  /* 0x00000001878b7824 */ /* 0x010fe200000e06ac */
[----:B------:R-:W-:Y:S02]  /*c930*/  IADD3 R134, P0, R133, R208, RZ ;  /* 0x000000d085867210 */ /* 0x000fe40007f1e0ff */
[----:B------:R1:W-:Y:S01]  /*c940*/  LDGSTS.E.BYPASS.LTC128B.128 [R199+0xa100], [R142.64], !P3 ;  /* 0x0a1000008ec77fae */ /* 0x0003e2000d901d52 */
[C---:B------:R-:W-:Y:S02]  /*c950*/  IADD3.X R133, R135.reuse, R212, RZ, P6, !PT ;  /* 0x000000d487857210 */ /* 0x040fe400037fe4ff */
[----:B------:R-:W-:Y:S01]  /*c960*/  IMAD.X R135, R135, 0x1, R211, P0 ;  /* 0x0000000187877824 */ /* 0x000fe200000e06d3 */
[----:B------:R1:W-:Y:S04]  /*c970*/  LDGSTS.E.BYPASS.LTC128B.128 [R199+0x7100], [R138.64], !P5 ;  /* 0x071000008ac77fae */ /* 0x0003e8000e901d52 */
[----:B------:R1:W-:Y:S04]  /*c980*/  LDGSTS.E.BYPASS.LTC128B.128 [R199+0x9100], [R132.64], !P4 ;  /* 0x0910000084c77fae */ /* 0x0003e8000e101d52 */
[----:B------:R1:W-:Y:S02]  /*c990*/  LDGSTS.E.BYPASS.LTC128B.128 [R199+0xb100], [R134.64], !P3 ;  /* 0x0b10000086c77fae */ /* 0x0003e4000d901d52 */
.L_x_427:
[----:B------:R-:W-:Y:S01]  /*c9a0*/  PLOP3.LUT P6, PT, PT, PT, UP1, 0x80, 0x0 ;  /* 0x000000000000781c */ /* 0x000fe20003fcf018 */
[----:B------:R-:W0:Y:S01]  /*c9b0*/  LDGDEPBAR ;  /* 0x00000000000079af */ /* 0x000e220000000000 */
[----:B------:R-:W-:Y:S01]  /*c9c0*/  PLOP3.LUT P0, PT, PT, PT, UP1, 0x80, 0x0 ;  /* 0x000000000000781c */ /* 0x000fe20003f0f018 */
[----:B-1----:R-:W-:Y:S01]  /*c9d0*/  IMAD.MOV.U32 R139, RZ, RZ, R203 ;  /* 0x000000ffff8b7224 */ /* 0x002fe200078e00cb */
[----:B------:R-:W-:Y:S06]  /*c9e0*/  USHF.L.U32 UR4, UR20, 0x6, URZ ;  /* 0x0000000614047899 */ /* 0x000fec000800063f */
[----:B------:R-:W-:Y:S03]  /*c9f0*/  IMAD.U32 R133, RZ, RZ, UR4 ;  /* 0x00000004ff857e24 */ /* 0x000fe6000f8e00ff */
[----:B------:R-:W-:Y:S02]  /*ca00*/  @P6 IMAD.HI.U32 R0, R203, c[0x0][0x2c8], RZ ;  /* 0x0000b200cb006a27 */ /* 0x000fe400078e00ff */
[----:B------:R-:W-:Y:S03]  /*ca10*/  IADD3 R133, -R204, 0x1, -R133 ;  /* 0x00000001cc857810 */ /* 0x000fe60007ffe985 */
[----:B------:R-:W-:Y:S01]  /*ca20*/  @P0 SHF.R.U32.HI R139, RZ, c[0x0][0x2cc], R0 ;  /* 0x0000b300ff8b0a19 */ /* 0x000fe20000011600 */
[----:B------:R-:W-:Y:S01]  /*ca30*/  IMAD.U32 R0, RZ, RZ, UR10 ;  /* 0x0000000aff007e24 */ /* 0x000fe2000f8e00ff */
[----:B------:R-:W-:Y:S03]  /*ca40*/  PLOP3.LUT P0, PT, PT, PT, UP0, 0x40, 0x0 ;  /* 0x000000000000781c */ /* 0x000fe60003f0e808 */
[----:B------:R-:W1:Y:S01]  /*ca50*/  SHFL.IDX PT, R141, R139, RZ, 0x1c1f ;  /* 0x001c1fff8b8d7589 */ /* 0x000e6200000e0000 */
[----:B------:R-:W-:Y:S04]  /*ca60*/  IADD3 R0, R133, -c[0x0][0x168], R0 ;  /* 0x80005a0085007a10 */ /* 0x000fe80007ffe000 */
        /* <DEDUP_REMOVED lines=20> */
.L_x_430:
[----:B------:R-:W-:Y:S04]  /*cbb0*/  MOV R132, c[0x0][0x32c] ;  /* 0x0000cb0000847a02 */ /* 0x000fe80000000f00 */
[----:B------:R-:W-:Y:S11]  /*cbc0*/  ISETP.NE.AND P0, PT, R132, 0x1, PT ;  /* 0x000000018400780c */ /* 0x000ff60003f05270 */
[----:B------:R-:W-:Y:S02]  /*cbd0*/  @!UPT UIADD3 URZ, URZ, URZ, URZ ;  /* 0x0000003f3f3ff290 */ /* 0x000fe4000fffe03f */
[----:B------:R-:W-:Y:S05]  /*cbe0*/  @P0 IMAD.HI.U32 R132, R141, c[0x0][0x330], RZ ;  /* 0x0000cc008d840a27 */ /* 0x000fea00078e00ff */
[----:B------:R-:W-:Y:S02]  /*cbf0*/  @P0 SHF.R.U32.HI R141, RZ, c[0x0][0x334], R132 ;  /* 0x0000cd00ff8d0a19 */ /* 0x000fe40000011684 */
.L_x_431:
[----:B------:R-:W-:Y:S05]  /*cc00*/  BSYNC B0 ;  /* 0x0000000000007941 */ /* 0x000fea0003800000 */
.L_x_429:
[----:B------:R-:W-:Y:S04]  /*cc10*/  IMAD.MOV.U32 R132, RZ, RZ, c[0x0][0x32c] ;  /* 0x0000cb00ff847624 */ /* 0x000fe800078e00ff */
[----:B------:R-:W-:Y:S04]  /*cc20*/  IMAD R141, R141, R132, -UR4 ;  /* 0x800000048d8d7e24 */ /* 0x000fe8000f8e0284 */
[----:B------:R-:W-:Y:S05]  /*cc30*/  IMAD.IADD R134, R141, 0x1, -R204 ;  /* 0x000000018d867824 */ /* 0x000fea00078e0acc */
[----:B------:R-:W-:Y:S02]  /*cc40*/  IADD3 R132, R134, c[0x0][0x32c], RZ ;  /* 0x0000cb0086847a10 */ /* 0x000fe40007ffe0ff */
[----:B------:R-:W-:Y:S02]  /*cc50*/  IMNMX R135, R135, R134, !PT ;  /* 0x0000008687877217 */ /* 0x000fe40007800200 */
[----:B------:R-:W-:Y:S02]  /*cc60*/  IMNMX R137, R137, R132, PT ;  /* 0x0000008489897217 */ /* 0x000fe40003800200 */
.L_x_428:
        /* <DEDUP_REMOVED lines=85> */
.L_x_434:
[----:B------:R-:W-:Y:S04]  /*d1c0*/  MOV R5, 0x1 ;  /* 0x0000000100057802 */ /* 0x000fe80000000f00 */
[----:B------:R-:W-:Y:S11]  /*d1d0*/  ISETP.NE.AND P0, PT, R5, c[0x0][0x32c], PT ;  /* 0x0000cb0005007a0c */ /* 0x000ff60003f05270 */
[----:B------:R-:W-:Y:S02]  /*d1e0*/  @!UPT UIADD3 URZ, URZ, URZ, URZ ;  /* 0x0000003f3f3ff290 */ /* 0x000fe4000fffe03f */
[----:B------:R-:W-:Y:S05]  /*d1f0*/  @P0 IMAD.HI.U32 R5, R8, c[0x0][0x330], RZ ;  /* 0x0000cc0008050a27 */ /* 0x000fea00078e00ff */
[----:B------:R-:W-:Y:S02]  /*d200*/  @P0 SHF.R.U32.HI R8, RZ, c[0x0][0x334], R5 ;  /* 0x0000cd00ff080a19 */ /* 0x000fe40000011605 */
.L_x_435:
[----:B------:R-:W-:Y:S05]  /*d210*/  BSYNC B0 ;  /* 0x0000000000007941 */ /* 0x000fea0003800000 */
.L_x_433:
[----:B------:R-:W-:Y:S04]  /*d220*/  IMAD.MOV.U32 R5, RZ, RZ, c[0x0][0x32c] ;  /* 0x0000cb00ff057624 */ /* 0x000fe800078e00ff */
[----:B------:R-:W-:Y:S04]  /*d230*/  IMAD R5, R8, R5, -UR4 ;  /* 0x8000000408057e24 */ /* 0x000fe8000f8e0205 */
[----:B------:R-:W-:Y:S05]  /*d240*/  IMAD.IADD R9, R5, 0x1, -R204 ;  /* 0x0000000105097824 */ /* 0x000fea00078e0acc */
[----:B------:R-:W-:Y:S02]  /*d250*/  IADD3 R5, R9, c[0x0][0x32c], RZ ;  /* 0x0000cb0009057a10 */ /* 0x000fe40007ffe0ff */
[----:B------:R-:W-:Y:S02]  /*d260*/  IMNMX R0, R0, R9, !PT ;  /* 0x0000000900007217 */ /* 0x000fe40007800200 */
[----:B------:R-:W-:Y:S02]  /*d270*/  IMNMX R4, R4, R5, PT ;  /* 0x0000000504047217 */ /* 0x000fe40003800200 */
.L_x_432:
[----:B------:R-:W-:Y:S02]  /*d280*/  PLOP3.LUT P6, PT, PT, PT, UP2, 0x80, 0x0 ;  /* 0x000000000000781c */ /* 0x000fe40003fcf028 */
[----:B------:R-:W-:Y:S02]  /*d290*/  PLOP3.LUT P0, PT, PT, PT, UP2, 0x80, 0x0 ;  /* 0x000000000000781c */ /* 0x000fe40003f0f028 */
[C---:B------:R-:W-:Y:S02]  /*d2a0*/  ISETP.GT.AND P6, PT, R0.reuse, RZ, P6 ;  /* 0x000000ff0000720c */ /* 0x040fe400037c4270 */
[----:B------:R-:W-:Y:S02]  /*d2b0*/  ISETP.GT.AND P0, PT, R0, 0x1, P0 ;  /* 0x000000010000780c */ /* 0x000fe40000704270 */
[----:B------:R-:W-:Y:S02]  /*d2c0*/  ISETP.LT.OR P6, PT, R4, 0x1, P6 ;  /* 0x000000010400780c */ /* 0x000fe400037c1670 */
[----:B------:R-:W-:Y:S02]  /*d2d0*/  FMNMX.FTZ R5, R148, R3, !PT ;  /* 0x0000000394057209 */ /* 0x000fe40007810000 */
[----:B------:R-:W-:Y:S02]  /*d2e0*/  FSEL R25, R6, -INF , !P6 ;  /* 0xff80000006197808 */ /* 0x000fe40007000000 */
[----:B------:R-:W-:Y:S02]  /*d2f0*/  ISETP.LT.OR P0, PT, R4, 0x2, P0 ;  /* 0x000000020400780c */ /* 0x000fe40000701670 */
[----:B------:R-:W-:Y:S02]  /*d300*/  FMNMX.FTZ R5, R152, R5, !PT ;  /* 0x0000000598057209 */ /* 0x000fe40007810000 */
[----:B------:R-:W-:Y:S02]  /*d310*/  PLOP3.LUT P6, PT, PT, PT, UP2, 0x80, 0x0 ;  /* 0x000000000000781c */ /* 0x000fe40003fcf028 */
        /* <DEDUP_REMOVED lines=8> */
[----:B------:R-:W-:Y:S02]  /*d3a0*/  FMNMX.FTZ R5, R138, R5, !PT ;  /* 0x000000058a057209 */ /* 0x000fe40007810000 */
[----:B------:R-:W-:Y:S02]  /*d3b0*/  PLOP3.LUT P6, PT, PT, PT, UP2, 0x80, 0x0 ;  /* 0x000000000000781c */ /* 0x000fe40003fcf028 */
[----:B------:R-:W-:Y:S02]  /*d3c0*/  ISETP.LT.OR P0, PT, R4, 0xa, P0 ;  /* 0x0000000a0400780c */ /* 0x000fe40000701670 */
[----:B------:R-:W-:Y:S02]  /*d3d0*/  FMNMX.FTZ R5, R136, R5, !PT ;  /* 0x0000000588057209 */ /* 0x000fe40007810000 */
[----:B------:R-:W-:Y:S02]  /*d3e0*/  ISETP.GT.AND P6, PT, R0, 0x10, P6 ;  /* 0x000000100000780c */ /* 0x000fe400037c4270 */
[----:B------:R-:W-:Y:S02]  /*d3f0*/  FSEL R13, R11, -INF , !P0 ;  /* 0xff8000000b0d7808 */ /* 0x000fe40004000000 */
        /* <DEDUP_REMOVED lines=9> */
[----:B------:R-:W-:Y:S02]  /*d490*/  ISETP.GT.AND P6, PT, R0, 0x18, P6 ;  /* 0x000000180000780c */ /* 0x000fe400037c4270 */
        /* <DEDUP_REMOVED lines=9> */
[----:B------:R-:W-:Y:S02]  /*d530*/  FMNMX.FTZ R5, R164, R5, !PT ;  /* 0x00000005a4057209 */ /* 0x000fe40007810000 */
[----:B------:R-:W-:Y:S02]  /*d540*/  PLOP3.LUT P6, PT, PT, PT, UP2, 0x80, 0x0 ;  /* 0x000000000000781c */ /* 0x000fe40003fcf028 */
[----:B------:R-:W-:Y:S02]  /*d550*/  FSEL R33, R19, -INF , !P0 ;  /* 0xff80000013217808 */ /* 0x000fe40004000000 */
[----:B------:R-:W-:Y:S02]  /*d560*/  FMNMX.FTZ R8, R17, R8, !PT ;  /* 0x0000000811087209 */ /* 0x000fe40007810000 */
[----:B------:R-:W-:Y:S02]  /*d570*/  ISETP.GT.AND P6, PT, R0, 0x20, P6 ;  /* 0x000000200000780c */ /* 0x000fe400037c4270 */
[----:B------:R-:W-:Y:S02]  /*d580*/  FMNMX.FTZ R6, R162, R5, !PT ;  /* 0x00000005a2067209 */ /* 0x000fe40007810000 */
[----:B------:R-:W-:Y:S02]  /*d590*/  PLOP3.LUT P0, PT, PT, PT, UP2, 0x80, 0x0 ;  /* 0x000000000000781c */ /* 0x000fe40003f0f028 */
        /* <DEDUP_REMOVED lines=8> */
[----:B------:R-:W-:Y:S02]  /*d620*/  FSEL R169, R23, -INF , !P0 ;  /* 0xff80000017a97808 */ /* 0x000fe40004000000 */
[----:B------:R-:W-:Y:S02]  /*d630*/  FMNMX.FTZ R6, R133, R6, !PT ;  /* 0x0000000685067209 */ /* 0x000fe40007810000 */
[C---:B------:R-:W-:Y:S02]  /*d640*/  ISETP.GT.AND P6, PT, R0.reuse, 0x28, P6 ;  /* 0x000000280000780c */ /* 0x040fe400037c4270 */
        /* <DEDUP_REMOVED lines=10> */
[----:B------:R-:W-:Y:S02]  /*d6f0*/  FMNMX.FTZ R8, R171, R8, !PT ;  /* 0x00000008ab087209 */ /* 0x000fe40007810000 */
[----:B------:R-:W-:Y:S02]  /*d700*/  PLOP3.LUT P0, PT, PT, PT, UP2, 0x80, 0x0 ;  /* 0x000000000000781c */ /* 0x000fe40003f0f028 */
[----:B------:R-:W-:Y:S02]  /*d710*/  ISETP.LT.OR P6, PT, R4, 0x31, P6 ;  /* 0x000000310400780c */ /* 0x000fe400037c1670 */
[----:B------:R-:W-:Y:S02]  /*d720*/  ISETP.GT.AND P0, PT, R0, 0x31, P0 ;  /* 0x000000310000780c */ /* 0x000fe40000704270 */
[----:B------:R-:W-:Y:S02]  /*d730*/  FMNMX.FTZ R8, R169, R8, !PT ;  /* 0x00000008a9087209 */ /* 0x000fe40007810000 */
[----:B------:R-:W-:Y:S02]  /*d740*/  FSEL R145, R30, -INF , !P6 ;  /* 0xff8000001e917808 */ /* 0x000fe40007000000 */
[----:B------:R-:W-:Y:S02]  /*d750*/  ISETP.LT.OR P0, PT, R4, 0x32, P0 ;  /* 0x000000320400780c */ /* 0x000fe40000701670 */
[----:B------:R-:W-:Y:S02]  /*d760*/  FMNMX.FTZ R8, R167, R8, !PT ;  /* 0x00000008a7087209 */ /* 0x000fe40007810000 */
[----:B------:R-:W-:Y:S02]  /*d770*/  PLOP3.LUT P6, PT, PT, PT, UP2, 0x80, 0x0 ;  /* 0x000000000000781c */ /* 0x000fe40003fcf028 */
[----:B------:R-:W-:Y:S02]  /*d780*/  FMNMX.FTZ R7, R146, R7, !PT ;  /* 0x0000000792077209 */ /* 0x000fe40007810000 */
[----:B------:R-:W-:Y:S02]  /*d790*/  FSEL R143, R31, -INF , !P0 ;  /* 0xff8000001f8f7808 */ /* 0x000fe40004000000 */
[----:B------:R-:W-:Y:S02]  /*d7a0*/  ISETP.GT.AND P6, PT, R0, 0x38, P6 ;  /* 0x000000380000780c */ /* 0x000fe400037c4270 */
[----:B------:R-:W-:Y:S02]  /*d7b0*/  FMNMX.FTZ R8, R165, R8, !PT ;  /* 0x00000008a5087209 */ /* 0x000fe40007810000 */
[----:B------:R-:W-:Y:S01]  /*d7c0*/  PLOP3.LUT P0, PT, PT, PT, UP2, 0x80, 0x0 ;  /* 0x000000000000781c */ /* 0x000fe20003f0f028 */
[----:B------:R-:W-:Y:S01]  /*d7d0*/  UISETP.GT.AND UP2, UPT, UR20, UR9, UPT ;  /* 0x000000091400728c */ /* 0x000fe2000bf44270 */
[----:B------:R-:W-:Y:S01]  /*d7e0*/  FMNMX.FTZ R7, R144, R7, !PT ;  /* 0x0000000790077209 */ /* 0x000fe20007810000 */
[----:B------:R-:W-:Y:S01]  /*d7f0*/  UIADD3 UR20, UR20, -0x1, URZ ;  /* 0xffffffff14147890 */ /* 0x000fe2000fffe03f */
[----:B------:R-:W-:Y:S02]  /*d800*/  ISETP.GT.AND P0, PT, R0, 0x39, P0 ;  /* 0x000000390000780c */ /* 0x000fe40000704270 */
[----:B------:R-:W-:Y:S02]  /*d810*/  FMNMX.FTZ R0, R145, R8, !PT ;  /* 0x0000000891007209 */ /* 0x000fe40007810000 */
[----:B------:R-:W-:Y:S02]  /*d820*/  ISETP.LT.OR P6, PT, R4, 0x39, P6 ;  /* 0x000000390400780c */ /* 0x000fe400037c1670 */
[----:B------:R-:W-:Y:S02]  /*d830*/  FMNMX.FTZ R5, R142, R7, !PT ;  /* 0x000000078e057209 */ /* 0x000fe40007810000 */
[----:B------:R-:W-:Y:S02]  /*d840*/  FSEL R141, R34, -INF , !P6 ;  /* 0xff800000228d7808 */ /* 0x000fe40007000000 */
[----:B------:R-:W-:Y:S01]  /*d850*/  FMNMX.FTZ R0, R143, R0, !PT ;  /* 0x000000008f007209 */ /* 0x000fe20007810000 */
[----:B------:R-:W1:Y:S01]  /*d860*/  SHFL.BFLY PT, R6, R5, 0x2, 0x1f ;  /* 0x0c401f0005067f89 */ /* 0x000e6200000e0000 */
[----:B------:R-:W-:Y:S02]  /*d870*/  ISETP.LT.OR P0, PT, R4, 0x3a, P0 ;  /* 0x0000003a0400780c */ /* 0x000fe40000701670 */
[----:B------:R-:W-:Y:S02]  /*d880*/  FMNMX.FTZ R0, R141, R0, !PT ;  /* 0x000000008d007209 */ /* 0x000fe40007810000 */
[----:B------:R-:W-:Y:S04]  /*d890*/  FSEL R9, R35, -INF , !P0 ;  /* 0xff80000023097808 */ /* 0x000fe80004000000 */
[----:B------:R-:W-:Y:S05]  /*d8a0*/  FMNMX.FTZ R4, R9, R0, !PT ;  /* 0x0000000009047209 */ /* 0x000fea0007810000 */
[----:B------:R-:W2:Y:S01]  /*d8b0*/  SHFL.BFLY PT, R7, R4, 0x2, 0x1f ;  /* 0x0c401f0004077f89 */ /* 0x000ea200000e0000 */
[----:B-1----:R-:W-:Y:S07]  /*d8c0*/  FMNMX.FTZ R6, R5, R6, !PT ;  /* 0x0000000605067209 */ /* 0x002fee0007810000 */
[----:B------:R-:W1:Y:S01]  /*d8d0*/  SHFL.BFLY PT, R11, R6, 0x1, 0x1f ;  /* 0x0c201f00060b7f89 */ /* 0x000e6200000e0000 */
[----:B--2---:R-:W-:Y:S07]  /*d8e0*/  FMNMX.FTZ R5, R4, R7, !PT ;  /* 0x0000000704057209 */ /* 0x004fee0007810000 */
[----:B------:R-:W2:Y:S01]  /*d8f0*/  SHFL.BFLY PT, R8, R5, 0x1, 0x1f ;  /* 0x0c201f0005087f89 */ /* 0x000ea200000e0000 */
[----:B-1----:R-:W-:Y:S04]  /*d900*/  FMNMX.FTZ R0, R6, R11, !PT ;  /* 0x0000000b06007209 */ /* 0x002fe80007810000 */
[C---:B------:R-:W-:Y:S01]  /*d910*/  FSETP.NEU.FTZ.AND P0, PT, R0.reuse, -INF , PT ;  /* 0xff8000000000780b */ /* 0x040fe20003f1d000 */
[C---:B------:R-:W-:Y:S03]  /*d920*/  FMUL.FTZ R155, R0.reuse, c[0x0][0x2d0] ;  /* 0x0000b400009b7a20 */ /* 0x040fe60000410000 */
[----:B------:R-:W-:Y:S02]  /*d930*/  FSEL R4, R0, RZ, P0 ;  /* 0x000000ff00047208 */ /* 0x000fe40000000000 */
[----:B------:R-:W-:Y:S03]  /*d940*/  FSEL R155, R155, RZ, P0 ;  /* 0x000000ff9b9b7208 */ /* 0x000fe60000000000 */
[----:B------:R-:W-:Y:S01]  /*d950*/  FADD.FTZ R4, -R4, R3 ;  /* 0x0000000304047221 */ /* 0x000fe20000010100 */
[----:B--2---:R-:W-:Y:S01]  /*d960*/  FMNMX.FTZ R8, R8, R5, !PT ;  /* 0x0000000508087209 */ /* 0x004fe20007810000 */
[--C-:B------:R-:W-:Y:S02]  /*d970*/  FFMA.FTZ R149, R140, c[0x0][0x2d0], -R155.reuse ;  /* 0x0000b4008c957a23 */ /* 0x100fe4000001089b */
[--C-:B------:R-:W-:Y:S01]  /*d980*/  FFMA.FTZ R148, R148, c[0x0][0x2d0], -R155.reuse ;  /* 0x0000b40094947a23 */ /* 0x100fe2000001089b */
[C---:B------:R-:W-:Y:S01]  /*d990*/  FSETP.NEU.FTZ.AND P0, PT, R8.reuse, -INF , PT ;  /* 0xff8000000800780b */ /* 0x040fe20003f1d000 */
[----:B------:R-:W-:Y:S02]  /*d9a0*/  FMUL.FTZ R140, R8, c[0x0][0x2d0] ;  /* 0x0000b400088c7a20 */ /* 0x000fe40000410000 */
[--C-:B------:R-:W-:Y:S01]  /*d9b0*/  FFMA.FTZ R11, R152, c[0x0][0x2d0], -R155.reuse ;  /* 0x0000b400980b7a23 */ /* 0x100fe2000001089b */
[----:B------:R-:W-:Y:S01]  /*d9c0*/  FSEL R5, R8, RZ, P0 ;  /* 0x000000ff08057208 */ /* 0x000fe20000000000 */
[--C-:B------:R-:W-:Y:S01]  /*d9d0*/  FFMA.FTZ R10, R150, c[0x0][0x2d0], -R155.reuse ;  /* 0x0000b400960a7a23 */ /* 0x100fe2000001089b */
[----:B------:R-:W-:Y:S01]  /*d9e0*/  FSEL R140, R140, RZ, P0 ;  /* 0x000000ff8c8c7208 */ /* 0x000fe20000000000 */
[----:B------:R-:W-:Y:S01]  /*d9f0*/  FMUL.FTZ R3, R4, c[0x0][0x2d0] ;  /* 0x0000b40004037a20 */ /* 0x000fe20000410000 */
[----:B------:R-:W-:Y:S01]  /*da00*/  MUFU.EX2 R148, R148 ;  /* 0x0000009400947308 */ /* 0x000fe20000000800 */
[----:B------:R-:W-:Y:S01]  /*da10*/  FADD.FTZ R5, -R5, R2 ;  /* 0x0000000205057221 */ /* 0x000fe20000010100 */
[----:B------:R-:W-:Y:S01]  /*da20*/  PLOP3.LUT P0, PT, PT, PT, UP2, 0x80, 0x0 ;  /* 0x000000000000781c */ /* 0x000fe20003f0f028 */
[--C-:B------:R-:W-:Y:S02]  /*da30*/  FFMA.FTZ R151, R17, c[0x0][0x2d0], -R140.reuse ;  /* 0x0000b40011977a23 */ /* 0x100fe4000001088c */
[----:B------:R-:W1:Y:S01]  /*da40*/  LDSM.16.MT88.4 R16, [R195+0x100] ;  /* 0x00010000c310783b */ /* 0x000e620000004200 */
[--C-:B------:R-:W-:Y:S02]  /*da50*/  FFMA.FTZ R153, R25, c[0x0][0x2d0], -R140.reuse ;  /* 0x0000b40019997a23 */ /* 0x100fe4000001088c */
[--C-:B------:R-:W-:Y:S02]  /*da60*/  FFMA.FTZ R152, R21, c[0x0][0x2d0], -R140.reuse ;  /* 0x0000b40015987a23 */ /* 0x100fe4000001088c */
[--C-:B------:R-:W-:Y:S01]  /*da70*/  FFMA.FTZ R150, R13, c[0x0][0x2d0], -R140.reuse ;  /* 0x0000b4000d967a23 */ /* 0x100fe2000001088c */
[----:B------:R-:W2:Y:S01]  /*da80*/  MUFU.EX2 R3, R3 ;  /* 0x0000000300037308 */ /* 0x000ea20000000800 */
[----:B------:R-:W-:Y:S01]  /*da90*/  FMUL.FTZ R2, R5, c[0x0][0x2d0] ;  /* 0x0000b40005027a20 */ /* 0x000fe20000410000 */
[----:B------:R-:W3:Y:S01]  /*daa0*/  LDSM.16.MT88.4 R20, [R190+0x100] ;  /* 0x00010000be14783b */ /* 0x000ee20000004200 */
[--C-:B------:R-:W-:Y:S02]  /*dab0*/  FFMA.FTZ R154, R138, c[0x0][0x2d0], -R155.reuse ;  /* 0x0000b4008a9a7a23 */ /* 0x100fe4000001089b */
[--C-:B------:R-:W-:Y:S02]  /*dac0*/  FFMA.FTZ R157, R136, c[0x0][0x2d0], -R155.reuse ;  /* 0x0000b400889d7a23 */ /* 0x100fe4000001089b */
[--C-:B------:R-:W-:Y:S02]  /*dad0*/  FFMA.FTZ R156, R134, c[0x0][0x2d0], -R155.reuse ;  /* 0x0000b400869c7a23 */ /* 0x100fe4000001089b */
[--C-:B------:R-:W-:Y:S01]  /*dae0*/  FFMA.FTZ R159, R132, c[0x0][0x2d0], -R155.reuse ;  /* 0x0000b400849f7a23 */ /* 0x100fe2000001089b */
[----:B------:R-:W4:Y:S01]  /*daf0*/  MUFU.EX2 R2, R2 ;  /* 0x0000000200027308 */ /* 0x000f220000000800 */
[----:B------:R-:W5:Y:S01]  /*db00*/  LDSM.16.MT88.4 R24, [R189+0x100] ;  /* 0x00010000bd18783b */ /* 0x000f620000004200 */
[--C-:B------:R-:W-:Y:S02]  /*db10*/  FFMA.FTZ R158, R135, c[0x0][0x2d0], -R140.reuse ;  /* 0x0000b400879e7a23 */ /* 0x100fe4000001088c */
[--C-:B------:R-:W-:Y:S02]  /*db20*/  FFMA.FTZ R161, R133, c[0x0][0x2d0], -R140.reuse ;  /* 0x0000b40085a17a23 */ /* 0x100fe4000001088c */
[--C-:B------:R-:W-:Y:S02]  /*db30*/  FFMA.FTZ R160, R29, c[0x0][0x2d0], -R140.reuse ;  /* 0x0000b4001da07a23 */ /* 0x100fe4000001088c */
[--C-:B------:R-:W-:Y:S01]  /*db40*/  FFMA.FTZ R163, R33, c[0x0][0x2d0], -R140.reuse ;  /* 0x0000b40021a37a23 */ /* 0x100fe2000001088c */
[----:B------:R-:W-:Y:S01]  /*db50*/  LDSM.16.MT88.4 R28, [R190+0x900] ;  /* 0x00090000be1c783b */ /* 0x000fe20000004200 */
[----:B------:R-:W1:Y:S01]  /*db60*/  MUFU.EX2 R11, R11 ;  /* 0x0000000b000b7308 */ /* 0x000e620000000800 */
[--C-:B------:R-:W-:Y:S02]  /*db70*/  FFMA.FTZ R170, R146, c[0x0][0x2d0], -R155.reuse ;  /* 0x0000b40092aa7a23 */ /* 0x100fe4000001089b */
[--C-:B------:R-:W-:Y:S02]  /*db80*/  FFMA.FTZ R213, R145, c[0x0][0x2d0], -R140.reuse ;  /* 0x0000b40091d57a23 */ /* 0x100fe4000001088c */
[C---:B--2---:R-:W-:Y:S02]  /*db90*/  FMUL.FTZ R4, R3.reuse, R128 ;  /* 0x0000008003047220 */ /* 0x044fe40000410000 */
[C---:B------:R-:W-:Y:S01]  /*dba0*/  FMUL.FTZ R5, R3.reuse, R129 ;  /* 0x0000008103057220 */ /* 0x040fe20000410000 */
[----:B------:R-:W-:Y:S01]  /*dbb0*/  LDSM.16.MT88.4 R32, [R188+0x900] ;  /* 0x00090000bc20783b */ /* 0x000fe20000004200 */
[C---:B------:R-:W-:Y:S01]  /*dbc0*/  FMUL.FTZ R100, R3.reuse, R100 ;  /* 0x0000006403647220 */ /* 0x040fe20000410000 */
[----:B------:R-:W-:Y:S01]  /*dbd0*/  MUFU.EX2 R10, R10 ;  /* 0x0000000a000a7308 */ /* 0x000fe20000000800 */
[C---:B------:R-:W-:Y:S02]  /*dbe0*/  FMUL.FTZ R101, R3.reuse, R101 ;  /* 0x0000006503657220 */ /* 0x040fe40000410000 */
[C---:B------:R-:W-:Y:S02]  /*dbf0*/  FMUL.FTZ R104, R3.reuse, R104 ;  /* 0x0000006803687220 */ /* 0x040fe40000410000 */
[C---:B----4-:R-:W-:Y:S01]  /*dc00*/  FMUL.FTZ R6, R2.reuse, R130 ;  /* 0x0000008202067220 */ /* 0x050fe20000410000 */
[----:B------:R-:W-:Y:S01]  /*dc10*/  LDSM.16.MT88.4 R132, [R190+0x2900] ;  /* 0x00290000be84783b */ /* 0x000fe20000004200 */
[C---:B------:R-:W-:Y:S02]  /*dc20*/  FMUL.FTZ R7, R2.reuse, R131 ;  /* 0x0000008302077220 */ /* 0x040fe40000410000 */
[C---:B------:R-:W-:Y:S01]  /*dc30*/  FMUL.FTZ R102, R2.reuse, R102 ;  /* 0x0000006602667220 */ /* 0x040fe20000410000 */
[----:B------:R-:W2:Y:S01]  /*dc40*/  MUFU.EX2 R149, R149 ;  /* 0x0000009500957308 */ /* 0x000ea20000000800 */
[C---:B------:R-:W-:Y:S02]  /*dc50*/  FMUL.FTZ R103, R2.reuse, R103 ;  /* 0x0000006702677220 */ /* 0x040fe40000410000 */
[----:B------:R-:W-:Y:S01]  /*dc60*/  FMUL.FTZ R105, R3, R105 ;  /* 0x0000006903697220 */ /* 0x000fe20000410000 */
[----:B-1----:R-:W-:Y:S01]  /*dc70*/  F2FP.PACK_AB R12, R11, R148 ;  /* 0x000000940b0c723e */ /* 0x002fe200000000ff */
[C---:B------:R-:W-:Y:S01]  /*dc80*/  FMUL.FTZ R106, R2.reuse, R106 ;  /* 0x0000006a026a7220 */ /* 0x040fe20000410000 */
[----:B------:R-:W-:Y:S01]  /*dc90*/  LDSM.16.MT88.4 R128, [R195+0x2900] ;  /* 0x00290000c380783b */ /* 0x000fe20000004200 */
[C---:B------:R-:W-:Y:S02]  /*dca0*/  FMUL.FTZ R107, R2.reuse, R107 ;  /* 0x0000006b026b7220 */ /* 0x040fe40000410000 */
[C---:B------:R-:W-:Y:S01]  /*dcb0*/  FMUL.FTZ R108, R3.reuse, R108 ;  /* 0x0000006c036c7220 */ /* 0x040fe20000410000 */
[----:B------:R-:W-:Y:S01]  /*dcc0*/  MUFU.EX2 R153, R153 ;  /* 0x0000009900997308 */ /* 0x000fe20000000800 */
[C---:B------:R-:W-:Y:S02]  /*dcd0*/  FMUL.FTZ R109, R3.reuse, R109 ;  /* 0x0000006d036d7220 */ /* 0x040fe40000410000 */
[C---:B------:R-:W-:Y:S01]  /*dce0*/  FMUL.FTZ R110, R2.reuse, R110 ;  /* 0x0000006e026e7220 */ /* 0x040fe20000410000 */
[----:B------:R-:W-:Y:S01]  /*dcf0*/  LDSM.16.MT88.4 R136, [R189+0x2900] ;  /* 0x00290000bd88783b */ /* 0x000fe20000004200 */
[C---:B------:R-:W-:Y:S02]  /*dd00*/  FMUL.FTZ R111, R2.reuse, R111 ;  /* 0x0000006f026f7220 */ /* 0x040fe40000410000 */
[C---:B------:R-:W-:Y:S02]  /*dd10*/  FMUL.FTZ R112, R3.reuse, R112 ;  /* 0x0000007003707220 */ /* 0x040fe40000410000 */
[----:B------:R-:W-:Y:S01]  /*dd20*/  FMUL.FTZ R113, R3, R113 ;  /* 0x0000007103717220 */ /* 0x000fe20000410000 */
[----:B------:R-:W1:Y:S01]  /*dd30*/  MUFU.EX2 R152, R152 ;  /* 0x0000009800987308 */ /* 0x000e620000000800 */
[C---:B------:R-:W-:Y:S02]  /*dd40*/  FMUL.FTZ R114, R2.reuse, R114 ;  /* 0x0000007202727220 */ /* 0x040fe40000410000 */
[C---:B------:R-:W-:Y:S01]  /*dd50*/  FMUL.FTZ R115, R2.reuse, R115 ;  /* 0x0000007302737220 */ /* 0x040fe20000410000 */
[----:B--2---:R-:W-:Y:S01]  /*dd60*/  F2FP.PACK_AB R14, R149, R10 ;  /* 0x0000000a950e723e */ /* 0x004fe200000000ff */
[--C-:B------:R-:W-:Y:S02]  /*dd70*/  FFMA.FTZ R214, R143, c[0x0][0x2d0], -R140.reuse ;  /* 0x0000b4008fd67a23 */ /* 0x100fe4000001088c */
[--C-:B------:R-:W-:Y:S02]  /*dd80*/  FFMA.FTZ R215, R141, c[0x0][0x2d0], -R140.reuse ;  /* 0x0000b4008dd77a23 */ /* 0x100fe4000001088c */
        /* <DEDUP_REMOVED lines=11> */
[C---:B------:R-:W-:Y:S02]  /*de40*/  FMUL.FTZ R124, R3.reuse, R124 ;  /* 0x0000007c037c7220 */ /* 0x040fe40000410000 */
[C---:B------:R-:W-:Y:S02]  /*de50*/  FMUL.FTZ R125, R3.reuse, R125 ;  /* 0x0000007d037d7220 */ /* 0x040fe40000410000 */
[C---:B------:R-:W-:Y:S01]  /*de60*/  FMUL.FTZ R126, R2.reuse, R126 ;  /* 0x0000007e027e7220 */ /* 0x040fe20000410000 */
[----:B------:R-:W-:Y:S01]  /*de70*/  MUFU.EX2 R154, R154 ;  /* 0x0000009a009a7308 */ /* 0x000fe20000000800 */
[C---:B------:R-:W-:Y:S02]  /*de80*/  FMUL.FTZ R127, R2.reuse, R127 ;  /* 0x0000007f027f7220 */ /* 0x040fe40000410000 */
[C---:B------:R-:W-:Y:S02]  /*de90*/  FMUL.FTZ R36, R3.reuse, R36 ;  /* 0x0000002403247220 */ /* 0x040fe40000410000 */
[C---:B------:R-:W-:Y:S02]  /*dea0*/  FMUL.FTZ R37, R3.reuse, R37 ;  /* 0x0000002503257220 */ /* 0x040fe40000410000 */
[C---:B------:R-:W-:Y:S02]  /*deb0*/  FMUL.FTZ R38, R2.reuse, R38 ;  /* 0x0000002602267220 */ /* 0x040fe40000410000 */
[----:B------:R-:W-:Y:S01]  /*dec0*/  FMUL.FTZ R39, R2, R39 ;  /* 0x0000002702277220 */ /* 0x000fe20000410000 */
[----:B------:R-:W1:Y:S01]  /*ded0*/  MUFU.EX2 R157, R157 ;  /* 0x0000009d009d7308 */ /* 0x000e620000000800 */
[C---:B------:R-:W-:Y:S02]  /*dee0*/  FMUL.FTZ R40, R3.reuse, R40 ;  /* 0x0000002803287220 */ /* 0x040fe40000410000 */
[C---:B------:R-:W-:Y:S01]  /*def0*/  FMUL.FTZ R41, R3.reuse, R41 ;  /* 0x0000002903297220 */ /* 0x040fe20000410000 */
[----:B--2---:R-:W-:Y:S01]  /*df00*/  F2FP.PACK_AB R15, R150, R151 ;  /* 0x00000097960f723e */ /* 0x004fe200000000ff */
[C---:B------:R-:W-:Y:S02]  /*df10*/  FMUL.FTZ R42, R2.reuse, R42 ;  /* 0x0000002a022a7220 */ /* 0x040fe40000410000 */
[C---:B------:R-:W-:Y:S02]  /*df20*/  FMUL.FTZ R43, R2.reuse, R43 ;  /* 0x0000002b022b7220 */ /* 0x040fe40000410000 */
[C---:B------:R-:W-:Y:S01]  /*df30*/  FMUL.FTZ R44, R3.reuse, R44 ;  /* 0x0000002c032c7220 */ /* 0x040fe20000410000 */
[----:B------:R-:W-:Y:S01]  /*df40*/  MUFU.EX2 R156, R156 ;  /* 0x0000009c009c7308 */ /* 0x000fe20000000800 */
[C---:B------:R-:W-:Y:S05]  /*df50*/  HMMA.16816.F32 R4, R12.reuse, R16, R4 ;  /* 0x000000100c04723c */ /* 0x040fea0000001804 */
[C---:B------:R-:W-:Y:S02]  /*df60*/  FMUL.FTZ R45, R3.reuse, R45 ;  /* 0x0000002d032d7220 */ /* 0x040fe40000410000 */
[C---:B------:R-:W-:Y:S01]  /*df70*/  FMUL.FTZ R46, R2.reuse, R46 ;  /* 0x0000002e022e7220 */ /* 0x040fe20000410000 */
[C---:B------:R-:W-:Y:S01]  /*df80*/  HMMA.16816.F32 R100, R12.reuse, R18, R100 ;  /* 0x000000120c64723c */ /* 0x040fe20000001864 */
[----:B------:R-:W2:Y:S01]  /*df90*/  LDSM.16.MT88.4 R16, [R188+0x100] ;  /* 0x00010000bc10783b */ /* 0x000ea20000004200 */
[----:B------:R-:W4:Y:S02]  /*dfa0*/  MUFU.EX2 R159, R159 ;  /* 0x0000009f009f7308 */ /* 0x000f240000000800 */
[C---:B------:R-:W-:Y:S02]  /*dfb0*/  FMUL.FTZ R47, R2.reuse, R47 ;  /* 0x0000002f022f7220 */ /* 0x040fe40000410000 */
[C---:B------:R-:W-:Y:S02]  /*dfc0*/  FMUL.FTZ R48, R3.reuse, R48 ;  /* 0x0000003003307220 */ /* 0x040fe40000410000 */
[C---:B---3--:R-:W-:Y:S04]  /*dfd0*/  HMMA.16816.F32 R104, R12.reuse, R20, R104 ;  /* 0x000000140c68723c */ /* 0x048fe80000001868 */
[C---:B------:R-:W-:Y:S01]  /*dfe0*/  FMUL.FTZ R49, R3.reuse, R49 ;  /* 0x0000003103317220 */ /* 0x040fe20000410000 */
[----:B------:R-:W-:Y:S01]  /*dff0*/  MUFU.EX2 R158, R158 ;  /* 0x0000009e009e7308 */ /* 0x000fe20000000800 */
[C---:B------:R-:W-:Y:S02]  /*e000*/  FMUL.FTZ R50, R2.reuse, R50 ;  /* 0x0000003202327220 */ /* 0x040fe40000410000 */
[C---:B------:R-:W-:Y:S01]  /*e010*/  HMMA.16816.F32 R108, R12.reuse, R22, R108 ;  /* 0x000000160c6c723c */ /* 0x040fe2000000186c */
[----:B------:R-:W3:Y:S03]  /*e020*/  LDSM.16.MT88.4 R20, [R195+0x2100] ;  /* 0x00210000c314783b */ /* 0x000ee60000004200 */
[C---:B------:R-:W-:Y:S02]  /*e030*/  FMUL.FTZ R51, R2.reuse, R51 ;  /* 0x0000003302337220 */ /* 0x040fe40000410000 */
[C---:B------:R-:W-:Y:S01]  /*e040*/  FMUL.FTZ R52, R3.reuse, R52 ;  /* 0x0000003403347220 */ /* 0x040fe20000410000 */
[----:B------:R-:W1:Y:S01]  /*e050*/  MUFU.EX2 R161, R161 ;  /* 0x000000a100a17308 */ /* 0x000e620000000800 */
[C---:B-----5:R-:W-:Y:S04]  /*e060*/  HMMA.16816.F32 R112, R12.reuse, R24, R112 ;  /* 0x000000180c70723c */ /* 0x060fe80000001870 */
[C---:B------:R-:W-:Y:S02]  /*e070*/  FMUL.FTZ R53, R3.reuse, R53 ;  /* 0x0000003503357220 */ /* 0x040fe40000410000 */
[C---:B------:R-:W-:Y:S02]  /*e080*/  FMUL.FTZ R54, R2.reuse, R54 ;  /* 0x0000003602367220 */ /* 0x040fe40000410000 */
[C---:B------:R-:W-:Y:S01]  /*e090*/  HMMA.16816.F32 R116, R12.reuse, R26, R116 ;  /* 0x0000001a0c74723c */ /* 0x040fe20000001874 */
[----:B------:R-:W5:Y:S01]  /*e0a0*/  LDSM.16.MT88.4 R24, [R190+0x2100] ;  /* 0x00210000be18783b */ /* 0x000f620000004200 */
[----:B------:R-:W-:Y:S02]  /*e0b0*/  MUFU.EX2 R160, R160 ;  /* 0x000000a000a07308 */ /* 0x000fe40000000800 */
[C---:B------:R-:W-:Y:S02]  /*e0c0*/  FMUL.FTZ R55, R2.reuse, R55 ;  /* 0x0000003702377220 */ /* 0x040fe40000410000 */
[C---:B------:R-:W-:Y:S02]  /*e0d0*/  FMUL.FTZ R56, R3.reuse, R56 ;  /* 0x0000003803387220 */ /* 0x040fe40000410000 */
[C---:B------:R-:W-:Y:S01]  /*e0e0*/  FMUL.FTZ R57, R3.reuse, R57 ;  /* 0x0000003903397220 */ /* 0x040fe20000410000 */
[C---:B--2---:R-:W-:Y:S03]  /*e0f0*/  HMMA.16816.F32 R120, R12.reuse, R16, R120 ;  /* 0x000000100c78723c */ /* 0x044fe60000001878 */
[C---:B------:R-:W-:Y:S01]  /*e100*/  FMUL.FTZ R58, R2.reuse, R58 ;  /* 0x0000003a023a7220 */ /* 0x040fe20000410000 */
[----:B------:R-:W2:Y:S01]  /*e110*/  MUFU.EX2 R163, R163 ;  /* 0x000000a300a37308 */ /* 0x000ea20000000800 */
[C---:B------:R-:W-:Y:S02]  /*e120*/  FMUL.FTZ R59, R2.reuse, R59 ;  /* 0x0000003b023b7220 */ /* 0x040fe40000410000 */
[C---:B------:R-:W-:Y:S01]  /*e130*/  FMUL.FTZ R60, R3.reuse, R60 ;  /* 0x0000003c033c7220 */ /* 0x040fe20000410000 */
[C---:B------:R-:W-:Y:S01]  /*e140*/  HMMA.16816.F32 R124, R12.reuse, R18, R124 ;  /* 0x000000120c7c723c */ /* 0x040fe2000000187c */
[----:B------:R-:W1:Y:S03]  /*e150*/  LDSM.16.MT88.4 R16, [R189+0x2100] ;  /* 0x00210000bd10783b */ /* 0x000e660000004200 */
[C---:B------:R-:W-:Y:S02]  /*e160*/  FMUL.FTZ R61, R3.reuse, R61 ;  /* 0x0000003d033d7220 */ /* 0x040fe40000410000 */
[C---:B------:R-:W-:Y:S01]  /*e170*/  FMUL.FTZ R62, R2.reuse, R62 ;  /* 0x0000003e023e7220 */ /* 0x040fe20000410000 */
[----:B------:R-:W-:Y:S01]  /*e180*/  MUFU.EX2 R170, R170 ;  /* 0x000000aa00aa7308 */ /* 0x000fe20000000800 */
[C---:B---3--:R-:W-:Y:S04]  /*e190*/  HMMA.16816.F32 R36, R12.reuse, R20, R36 ;  /* 0x000000140c24723c */ /* 0x048fe80000001824 */
[C---:B------:R-:W-:Y:S02]  /*e1a0*/  FMUL.FTZ R63, R2.reuse, R63 ;  /* 0x0000003f023f7220 */ /* 0x040fe40000410000 */
[C---:B------:R-:W-:Y:S02]  /*e1b0*/  FMUL.FTZ R64, R3.reuse, R64 ;  /* 0x0000004003407220 */ /* 0x040fe40000410000 */
[C---:B------:R-:W-:Y:S01]  /*e1c0*/  HMMA.16816.F32 R40, R12.reuse, R22, R40 ;  /* 0x000000160c28723c */ /* 0x040fe20000001828 */
[----:B------:R-:W3:Y:S01]  /*e1d0*/  LDSM.16.MT88.4 R20, [R188+0x2100] ;  /* 0x00210000bc14783b */ /* 0x000ee20000004200 */
[----:B------:R-:W-:Y:S02]  /*e1e0*/  MUFU.EX2 R213, R213 ;  /* 0x000000d500d57308 */ /* 0x000fe40000000800 */
[C---:B------:R-:W-:Y:S02]  /*e1f0*/  FMUL.FTZ R65, R3.reuse, R65 ;  /* 0x0000004103417220 */ /* 0x040fe40000410000 */
[C---:B------:R-:W-:Y:S02]  /*e200*/  FMUL.FTZ R66, R2.reuse, R66 ;  /* 0x0000004202427220 */ /* 0x040fe40000410000 */
[C---:B-----5:R-:W-:Y:S04]  /*e210*/  HMMA.16816.F32 R44, R12.reuse, R24, R44 ;  /* 0x000000180c2c723c */ /* 0x060fe8000000182c */
[C---:B------:R-:W-:Y:S01]  /*e220*/  FMUL.FTZ R67, R2.reuse, R67 ;  /* 0x0000004302437220 */ /* 0x040fe20000410000 */
[----:B------:R-:W-:Y:S01]  /*e230*/  MUFU.EX2 R214, R214 ;  /* 0x000000d600d67308 */ /* 0x000fe20000000800 */
[C---:B------:R-:W-:Y:S02]  /*e240*/  FMUL.FTZ R68, R3.reuse, R68 ;  /* 0x0000004403447220 */ /* 0x040fe40000410000 */
[C---:B------:R-:W-:Y:S01]  /*e250*/  HMMA.16816.F32 R48, R12.reuse, R26, R48 ;  /* 0x0000001a0c30723c */ /* 0x040fe20000001830 */
[----:B------:R-:W5:Y:S03]  /*e260*/  LDSM.16.MT88.4 R24, [R195+0x4100] ;  /* 0x00410000c318783b */ /* 0x000f660000004200 */
[C---:B------:R-:W-:Y:S02]  /*e270*/  FMUL.FTZ R69, R3.reuse, R69 ;  /* 0x0000004503457220 */ /* 0x040fe40000410000 */
[C---:B------:R-:W-:Y:S01]  /*e280*/  FMUL.FTZ R70, R2.reuse, R70 ;  /* 0x0000004602467220 */ /* 0x040fe20000410000 */
[----:B------:R-:W-:Y:S01]  /*e290*/  MUFU.EX2 R215, R215 ;  /* 0x000000d700d77308 */ /* 0x000fe20000000800 */
[C---:B------:R-:W-:Y:S01]  /*e2a0*/  FMUL.FTZ R71, R2.reuse, R71 ;  /* 0x0000004702477220 */ /* 0x040fe20000410000 */
[C---:B-1----:R-:W-:Y:S03]  /*e2b0*/  HMMA.16816.F32 R52, R12.reuse, R16, R52 ;  /* 0x000000100c34723c */ /* 0x042fe60000001834 */
[C---:B------:R-:W-:Y:S02]  /*e2c0*/  FMUL.FTZ R72, R3.reuse, R72 ;  /* 0x0000004803487220 */ /* 0x040fe40000410000 */
[C---:B------:R-:W-:Y:S02]  /*e2d0*/  FMUL.FTZ R73, R3.reuse, R73 ;  /* 0x0000004903497220 */ /* 0x040fe40000410000 */
[C---:B------:R-:W-:Y:S01]  /*e2e0*/  FMUL.FTZ R74, R2.reuse, R74 ;  /* 0x0000004a024a7220 */ /* 0x040fe20000410000 */
[C---:B------:R-:W-:Y:S01]  /*e2f0*/  HMMA.16816.F32 R56, R12.reuse, R18, R56 ;  /* 0x000000120c38723c */ /* 0x040fe20000001838 */
[----:B------:R-:W1:Y:S03]  /*e300*/  LDSM.16.MT88.4 R16, [R190+0x4100] ;  /* 0x00410000be10783b */ /* 0x000e660000004200 */
[C---:B------:R-:W-:Y:S02]  /*e310*/  FMUL.FTZ R75, R2.reuse, R75 ;  /* 0x0000004b024b7220 */ /* 0x040fe40000410000 */
[C---:B------:R-:W-:Y:S02]  /*e320*/  FMUL.FTZ R76, R3.reuse, R76 ;  /* 0x0000004c034c7220 */ /* 0x040fe40000410000 */
[C---:B---3--:R-:W-:Y:S04]  /*e330*/  HMMA.16816.F32 R60, R12.reuse, R20, R60 ;  /* 0x000000140c3c723c */ /* 0x048fe8000000183c */
[C---:B------:R-:W-:Y:S02]  /*e340*/  FMUL.FTZ R77, R3.reuse, R77 ;  /* 0x0000004d034d7220 */ /* 0x040fe40000410000 */
[C---:B------:R-:W-:Y:S02]  /*e350*/  FMUL.FTZ R78, R2.reuse, R78 ;  /* 0x0000004e024e7220 */ /* 0x040fe40000410000 */
[C---:B------:R-:W-:Y:S01]  /*e360*/  HMMA.16816.F32 R64, R12.reuse, R22, R64 ;  /* 0x000000160c40723c */ /* 0x040fe20000001840 */
[----:B------:R-:W3:Y:S03]  /*e370*/  LDSM.16.MT88.4 R20, [R189+0x4100] ;  /* 0x00410000bd14783b */ /* 0x000ee60000004200 */
[C---:B------:R-:W-:Y:S02]  /*e380*/  FMUL.FTZ R79, R2.reuse, R79 ;  /* 0x0000004f024f7220 */ /* 0x040fe40000410000 */
[C---:B------:R-:W-:Y:S02]  /*e390*/  FMUL.FTZ R80, R3.reuse, R80 ;  /* 0x0000005003507220 */ /* 0x040fe40000410000 */
[C---:B-----5:R-:W-:Y:S04]  /*e3a0*/  HMMA.16816.F32 R68, R12.reuse, R24, R68 ;  /* 0x000000180c44723c */ /* 0x060fe80000001844 */
[C---:B------:R-:W-:Y:S02]  /*e3b0*/  FMUL.FTZ R81, R3.reuse, R81 ;  /* 0x0000005103517220 */ /* 0x040fe40000410000 */
[C---:B------:R-:W-:Y:S02]  /*e3c0*/  FMUL.FTZ R82, R2.reuse, R82 ;  /* 0x0000005202527220 */ /* 0x040fe40000410000 */
[C---:B------:R-:W-:Y:S01]  /*e3d0*/  HMMA.16816.F32 R72, R12.reuse, R26, R72 ;  /* 0x0000001a0c48723c */ /* 0x040fe20000001848 */
[----:B------:R-:W5:Y:S03]  /*e3e0*/  LDSM.16.MT88.4 R24, [R188+0x4100] ;  /* 0x00410000bc18783b */ /* 0x000f660000004200 */
[C---:B------:R-:W-:Y:S02]  /*e3f0*/  FMUL.FTZ R83, R2.reuse, R83 ;  /* 0x0000005302537220 */ /* 0x040fe40000410000 */
[C---:B------:R-:W-:Y:S02]  /*e400*/  FMUL.FTZ R84, R3.reuse, R84 ;  /* 0x0000005403547220 */ /* 0x040fe40000410000 */
        /* <DEDUP_REMOVED lines=12> */
[C---:B------:R-:W-:Y:S03]  /*e4d0*/  FMUL.FTZ R93, R3.reuse, R93 ;  /* 0x0000005d035d7220 */ /* 0x040fe60000410000 */
[C---:B------:R-:W-:Y:S01]  /*e4e0*/  HMMA.16816.F32 R88, R12.reuse, R22, R88 ;  /* 0x000000160c58723c */ /* 0x040fe20000001858 */
[----:B------:R-:W3:Y:S02]  /*e4f0*/  LDSM.16.MT88.4 R20, [R189+0x900] ;  /* 0x00090000bd14783b */ /* 0x000ee40000004200 */
[C---:B------:R-:W-:Y:S02]  /*e500*/  FMUL.FTZ R94, R2.reuse, R94 ;  /* 0x0000005e025e7220 */ /* 0x040fe40000410000 */
[C---:B------:R-:W-:Y:S02]  /*e510*/  FMUL.FTZ R95, R2.reuse, R95 ;  /* 0x0000005f025f7220 */ /* 0x040fe40000410000 */
[C---:B------:R-:W-:Y:S02]  /*e520*/  FMUL.FTZ R96, R3.reuse, R96 ;  /* 0x0000006003607220 */ /* 0x040fe40000410000 */
[----:B------:R-:W-:Y:S03]  /*e530*/  FMUL.FTZ R97, R3, R97 ;  /* 0x0000006103617220 */ /* 0x000fe60000410000 */
[C---:B-----5:R-:W-:Y:S03]  /*e540*/  HMMA.16816.F32 R92, R12.reuse, R24, R92 ;  /* 0x000000180c5c723c */ /* 0x060fe6000000185c */
[C---:B------:R-:W-:Y:S02]  /*e550*/  FMUL.FTZ R98, R2.reuse, R98 ;  /* 0x0000006202627220 */ /* 0x040fe40000410000 */
[----:B------:R-:W-:Y:S02]  /*e560*/  FMUL.FTZ R99, R2, R99 ;  /* 0x0000006302637220 */ /* 0x000fe40000410000 */
[--C-:B------:R-:W-:Y:S02]  /*e570*/  FFMA.FTZ R168, R168, c[0x0][0x2d0], -R155.reuse ;  /* 0x0000b400a8a87a23 */ /* 0x100fe4000001089b */
[--C-:B------:R-:W-:Y:S03]  /*e580*/  FFMA.FTZ R173, R166, c[0x0][0x2d0], -R155.reuse ;  /* 0x0000b400a6ad7a23 */ /* 0x100fe6000001089b */
[----:B------:R-:W-:Y:S01]  /*e590*/  HMMA.16816.F32 R96, R12, R26, R96 ;  /* 0x0000001a0c60723c */ /* 0x000fe20000001860 */
[----:B------:R-:W-:Y:S01]  /*e5a0*/  LDSM.16.MT88.4 R24, [R190+0x4900] ;  /* 0x00490000be18783b */ /* 0x000fe20000004200 */
[----:B------:R-:W-:Y:S01]  /*e5b0*/  MUFU.EX2 R168, R168 ;  /* 0x000000a800a87308 */ /* 0x000fe20000000800 */
[--C-:B------:R-:W-:Y:S02]  /*e5c0*/  FFMA.FTZ R164, R164, c[0x0][0x2d0], -R155.reuse ;  /* 0x0000b400a4a47a23 */ /* 0x100fe4000001089b */
[--C-:B------:R-:W-:Y:S02]  /*e5d0*/  FFMA.FTZ R175, R162, c[0x0][0x2d0], -R155.reuse ;  /* 0x0000b400a2af7a23 */ /* 0x100fe4000001089b */
[----:B------:R-:W-:Y:S01]  /*e5e0*/  F2FP.PACK_AB R12, R157, R154 ;  /* 0x0000009a9d0c723e */ /* 0x000fe200000000ff */
[--C-:B------:R-:W-:Y:S01]  /*e5f0*/  FFMA.FTZ R162, R171, c[0x0][0x2d0], -R140.reuse ;  /* 0x0000b400aba27a23 */ /* 0x100fe2000001088c */
[----:B----4-:R-:W-:Y:S03]  /*e600*/  F2FP.PACK_AB R14, R159, R156 ;  /* 0x0000009c9f0e723e */ /* 0x010fe600000000ff */
[----:B------:R-:W-:Y:S01]  /*e610*/  F2FP.PACK_AB R13, R161, R158 ;  /* 0x0000009ea10d723e */ /* 0x000fe200000000ff */
[--C-:B------:R-:W-:Y:S01]  /*e620*/  FFMA.FTZ R171, R144, c[0x0][0x2d0], -R155.reuse ;  /* 0x0000b40090ab7a23 */ /* 0x100fe2000001089b */
[----:B--2---:R-:W-:Y:S01]  /*e630*/  F2FP.PACK_AB R15, R163, R160 ;  /* 0x000000a0a30f723e */ /* 0x004fe200000000ff */
[--C-:B------:R-:W-:Y:S01]  /*e640*/  FFMA.FTZ R169, R169, c[0x0][0x2d0], -R140.reuse ;  /* 0x0000b400a9a97a23 */ /* 0x100fe2000001088c */
[----:B------:R-:W2:Y:S01]  /*e650*/  MUFU.EX2 R173, R173 ;  /* 0x000000ad00ad7308 */ /* 0x000ea20000000800 */
[--C-:B------:R-:W-:Y:S02]  /*e660*/  FFMA.FTZ R166, R167, c[0x0][0x2d0], -R140.reuse ;  /* 0x0000b400a7a67a23 */ /* 0x100fe4000001088c */
[--C-:B------:R-:W-:Y:S02]  /*e670*/  FFMA.FTZ R167, R147, c[0x0][0x2d0], -R155.reuse ;  /* 0x0000b40093a77a23 */ /* 0x100fe4000001089b */
[C---:B-1----:R-:W-:Y:S01]  /*e680*/  HMMA.16816.F32 R4, R12.reuse, R16, R4 ;  /* 0x000000100c04723c */ /* 0x042fe20000001804 */
[----:B------:R-:W-:Y:S02]  /*e690*/  LDSM.16.MT88.4 R144, [R195+0x5900] ;  /* 0x00590000c390783b */ /* 0x000fe40000004200 */
[----:B------:R-:W-:Y:S02]  /*e6a0*/  FFMA.FTZ R155, R142, c[0x0][0x2d0], -R155 ;  /* 0x0000b4008e9b7a23 */ /* 0x000fe4000001089b */
[--C-:B------:R-:W-:Y:S01]  /*e6b0*/  FFMA.FTZ R165, R165, c[0x0][0x2d0], -R140.reuse ;  /* 0x0000b400a5a57a23 */ /* 0x100fe2000001088c */
[----:B------:R-:W-:Y:S01]  /*e6c0*/  MUFU.EX2 R164, R164 ;  /* 0x000000a400a47308 */ /* 0x000fe20000000800 */
[----:B------:R-:W-:Y:S01]  /*e6d0*/  FFMA.FTZ R140, R9, c[0x0][0x2d0], -R140 ;  /* 0x0000b400098c7a23 */ /* 0x000fe2000001088c */
[C---:B------:R-:W-:Y:S01]  /*e6e0*/  HMMA.16816.F32 R100, R12.reuse, R18, R100 ;  /* 0x000000120c64723c */ /* 0x040fe20000001864 */
[----:B------:R-:W1:Y:S03]  /*e6f0*/  LDSM.16.MT88.4 R16, [R188+0x2900] ;  /* 0x00290000bc10783b */ /* 0x000e660000004200 */
[----:B------:R-:W-:Y:S02]  /*e700*/  FFMA.FTZ R148, R3, R206, R148 ;  /* 0x000000ce03947223 */ /* 0x000fe40000010094 */
[----:B------:R-:W-:Y:S02]  /*e710*/  FFMA.FTZ R153, R2, R207, R153 ;  /* 0x000000cf02997223 */ /* 0x000fe40000010099 */
[C---:B------:R-:W-:Y:S01]  /*e720*/  HMMA.16816.F32 R104, R12.reuse, R28, R104 ;  /* 0x0000001c0c68723c */ /* 0x040fe20000001868 */
[----:B------:R4:W-:Y:S03]  /*e730*/  MUFU.EX2 R216, R140 ;  /* 0x0000008c00d87308 */ /* 0x0009e60000000800 */
[----:B------:R-:W-:Y:S02]  /*e740*/  FADD.FTZ R11, R11, R148 ;  /* 0x000000940b0b7221 */ /* 0x000fe40000010000 */
[----:B------:R-:W-:Y:S02]  /*e750*/  FADD.FTZ R152, R152, R153 ;  /* 0x0000009998987221 */ /* 0x000fe40000010000 */
[C---:B------:R-:W-:Y:S01]  /*e760*/  HMMA.16816.F32 R108, R12.reuse, R30, R108 ;  /* 0x0000001e0c6c723c */ /* 0x040fe2000000186c */
[----:B------:R-:W-:Y:S02]  /*e770*/  LDSM.16.MT88.4 R28, [R189+0x4900] ;  /* 0x00490000bd1c783b */ /* 0x000fe40000004200 */
[----:B------:R-:W5:Y:S01]  /*e780*/  MUFU.EX2 R175, R175 ;  /* 0x000000af00af7308 */ /* 0x000f620000000800 */
[----:B------:R-:W-:Y:S02]  /*e790*/  FADD.FTZ R10, R10, R11 ;  /* 0x0000000b0a0a7221 */ /* 0x000fe40000010000 */
[----:B------:R-:W-:Y:S02]  /*e7a0*/  FADD.FTZ R3, R151, R152 ;  /* 0x0000009897037221 */ /* 0x000fe40000010000 */
[C---:B---3--:R-:W-:Y:S04]  /*e7b0*/  HMMA.16816.F32 R112, R12.reuse, R20, R112 ;  /* 0x000000140c70723c */ /* 0x048fe80000001870 */
[----:B------:R-:W-:Y:S01]  /*e7c0*/  FADD.FTZ R149, R149, R10 ;  /* 0x0000000a95957221 */ /* 0x000fe20000010000 */
[----:B------:R-:W-:Y:S01]  /*e7d0*/  MUFU.EX2 R162, R162 ;  /* 0x000000a200a27308 */ /* 0x000fe20000000800 */
[----:B------:R-:W-:Y:S02]  /*e7e0*/  FADD.FTZ R3, R150, R3 ;  /* 0x0000000396037221 */ /* 0x000fe40000010000 */
[C---:B------:R-:W-:Y:S01]  /*e7f0*/  HMMA.16816.F32 R116, R12.reuse, R22, R116 ;  /* 0x000000160c74723c */ /* 0x040fe20000001874 */
[----:B------:R-:W3:Y:S03]  /*e800*/  LDSM.16.MT88.4 R20, [R195+0x4900] ;  /* 0x00490000c314783b */ /* 0x000ee60000004200 */
[----:B------:R-:W-:Y:S02]  /*e810*/  FADD.FTZ R154, R154, R149 ;  /* 0x000000959a9a7221 */ /* 0x000fe40000010000 */
[----:B------:R-:W-:Y:S01]  /*e820*/  FADD.FTZ R158, R158, R3 ;  /* 0x000000039e9e7221 */ /* 0x000fe20000010000 */
[----:B------:R-:W1:Y:S01]  /*e830*/  MUFU.EX2 R169, R169 ;  /* 0x000000a900a97308 */ /* 0x000e620000000800 */
[C---:B------:R-:W-:Y:S01]  /*e840*/  HMMA.16816.F32 R120, R12.reuse, R32, R120 ;  /* 0x000000200c78723c */ /* 0x040fe20000001878 */
[----:B----4-:R-:W-:Y:S03]  /*e850*/  LDSM.16.MT88.4 R140, [R188+0x3900] ;  /* 0x00390000bc8c783b */ /* 0x010fe60000004200 */
[----:B------:R-:W-:Y:S01]  /*e860*/  MOV R3, R0 ;  /* 0x0000000000037202 */ /* 0x000fe20000000f00 */
[----:B------:R-:W-:Y:S02]  /*e870*/  FADD.FTZ R157, R157, R154 ;  /* 0x0000009a9d9d7221 */ /* 0x000fe40000010000 */
[----:B------:R-:W-:Y:S01]  /*e880*/  FADD.FTZ R161, R161, R158 ;  /* 0x0000009ea1a17221 */ /* 0x000fe20000010000 */
[C---:B------:R-:W-:Y:S01]  /*e890*/  HMMA.16816.F32 R124, R12.reuse, R34, R124 ;  /* 0x000000220c7c723c */ /* 0x040fe2000000187c */
[----:B------:R-:W-:Y:S01]  /*e8a0*/  LDSM.16.MT88.4 R32, [R190+0x1100] ;  /* 0x00110000be20783b */ /* 0x000fe20000004200 */
[----:B------:R-:W-:Y:S02]  /*e8b0*/  MUFU.EX2 R166, R166 ;  /* 0x000000a600a67308 */ /* 0x000fe40000000800 */
[----:B------:R-:W-:Y:S02]  /*e8c0*/  FADD.FTZ R156, R156, R157 ;  /* 0x0000009d9c9c7221 */ /* 0x000fe40000010000 */
[----:B------:R-:W-:Y:S02]  /*e8d0*/  FADD.FTZ R160, R160, R161 ;  /* 0x000000a1a0a07221 */ /* 0x000fe40000010000 */
[C---:B------:R-:W-:Y:S04]  /*e8e0*/  HMMA.16816.F32 R36, R12.reuse, R128, R36 ;  /* 0x000000800c24723c */ /* 0x040fe80000001824 */
[----:B------:R-:W4:Y:S01]  /*e8f0*/  MUFU.EX2 R165, R165 ;  /* 0x000000a500a57308 */ /* 0x000f220000000800 */
[----:B------:R-:W-:Y:S02]  /*e900*/  FADD.FTZ R159, R159, R156 ;  /* 0x0000009c9f9f7221 */ /* 0x000fe40000010000 */
[----:B------:R-:W-:Y:S01]  /*e910*/  FADD.FTZ R163, R163, R160 ;  /* 0x000000a0a3a37221 */ /* 0x000fe20000010000 */
[C---:B------:R-:W-:Y:S01]  /*e920*/  HMMA.16816.F32 R40, R12.reuse, R130, R40 ;  /* 0x000000820c28723c */ /* 0x040fe20000001828 */
[----:B------:R-:W-:Y:S05]  /*e930*/  LDSM.16.MT88.4 R128, [R188+0x1100] ;  /* 0x00110000bc80783b */ /* 0x000fea0000004200 */
[----:B------:R-:W1:Y:S02]  /*e940*/  MUFU.EX2 R167, R167 ;  /* 0x000000a700a77308 */ /* 0x000e640000000800 */
[C---:B------:R-:W-:Y:S08]  /*e950*/  HMMA.16816.F32 R44, R12.reuse, R132, R44 ;  /* 0x000000840c2c723c */ /* 0x040ff0000000182c */
[C---:B------:R-:W-:Y:S01]  /*e960*/  HMMA.16816.F32 R48, R12.reuse, R134, R48 ;  /* 0x000000860c30723c */ /* 0x040fe20000001830 */
[----:B------:R-:W-:Y:S01]  /*e970*/  LDSM.16.MT88.4 R132, [R190+0x3100] ;  /* 0x00310000be84783b */ /* 0x000fe20000004200 */
[----:B------:R-:W-:Y:S06]  /*e980*/  MUFU.EX2 R171, R171 ;  /* 0x000000ab00ab7308 */ /* 0x000fec0000000800 */
[C---:B------:R-:W-:Y:S04]  /*e990*/  HMMA.16816.F32 R52, R12.reuse, R136, R52 ;  /* 0x000000880c34723c */ /* 0x040fe80000001834 */
[----:B------:R-:W2:Y:S04]  /*e9a0*/  MUFU.EX2 R174, R155 ;  /* 0x0000009b00ae7308 */ /* 0x000ea80000000800 */
[C---:B------:R-:W-:Y:S01]  /*e9b0*/  HMMA.16816.F32 R56, R12.reuse, R138, R56 ;  /* 0x0000008a0c38723c */ /* 0x040fe20000001838 */
[----:B------:R-:W-:Y:S07]  /*e9c0*/  LDSM.16.MT88.4 R136, [R189+0x3100] ;  /* 0x00310000bd88783b */ /* 0x000fee0000004200 */
[C---:B-1----:R-:W-:Y:S08]  /*e9d0*/  HMMA.16816.F32 R60, R12.reuse, R16, R60 ;  /* 0x000000100c3c723c */ /* 0x042ff0000000183c */
[C---:B------:R-:W-:Y:S01]  /*e9e0*/  HMMA.16816.F32 R64, R12.reuse, R18, R64 ;  /* 0x000000120c40723c */ /* 0x040fe20000001840 */
[----:B------:R-:W1:Y:S07]  /*e9f0*/  LDSM.16.MT88.4 R16, [R188+0x4900] ;  /* 0x00490000bc10783b */ /* 0x000e6e0000004200 */
[C---:B---3--:R-:W-:Y:S08]  /*ea00*/  HMMA.16816.F32 R68, R12.reuse, R20, R68 ;  /* 0x000000140c44723c */ /* 0x048ff00000001844 */
[C---:B------:R-:W-:Y:S01]  /*ea10*/  HMMA.16816.F32 R72, R12.reuse, R22, R72 ;  /* 0x000000160c48723c */ /* 0x040fe20000001848 */
[----:B------:R-:W3:Y:S07]  /*ea20*/  LDSM.16.MT88.4 R20, [R195+0x1100] ;  /* 0x00110000c314783b */ /* 0x000eee0000004200 */
[C---:B------:R-:W-:Y:S08]  /*ea30*/  HMMA.16816.F32 R76, R12.reuse, R24, R76 ;  /* 0x000000180c4c723c */ /* 0x040ff0000000184c */
[C---:B------:R-:W-:Y:S01]  /*ea40*/  HMMA.16816.F32 R80, R12.reuse, R26, R80 ;  /* 0x0000001a0c50723c */ /* 0x040fe20000001850 */
[----:B------:R-:W3:Y:S07]  /*ea50*/  LDSM.16.MT88.4 R24, [R189+0x1100] ;  /* 0x00110000bd18783b */ /* 0x000eee0000004200 */
[C---:B------:R-:W-:Y:S08]  /*ea60*/  HMMA.16816.F32 R84, R12.reuse, R28, R84 ;  /* 0x0000001c0c54723c */ /* 0x040ff00000001854 */
[C---:B------:R-:W-:Y:S01]  /*ea70*/  HMMA.16816.F32 R88, R12.reuse, R30, R88 ;  /* 0x0000001e0c58723c */ /* 0x040fe20000001858 */
[----:B------:R-:W3:Y:S07]  /*ea80*/  LDSM.16.MT88.4 R28, [R195+0x3100] ;  /* 0x00310000c31c783b */ /* 0x000eee0000004200 */
[C---:B-1----:R-:W-:Y:S08]  /*ea90*/  HMMA.16816.F32 R92, R12.reuse, R16, R92 ;  /* 0x000000100c5c723c */ /* 0x042ff0000000185c */
[----:B------:R-:W-:Y:S01]  /*eaa0*/  HMMA.16816.F32 R96, R12, R18, R96 ;  /* 0x000000120c60723c */ /* 0x000fe20000001860 */
[----:B------:R-:W1:Y:S06]  /*eab0*/  LDSM.16.MT88.4 R16, [R188+0x3100] ;  /* 0x00310000bc10783b */ /* 0x000e6c0000004200 */
[----:B--2---:R-:W-:Y:S01]  /*eac0*/  F2FP.PACK_AB R12, R173, R168 ;  /* 0x000000a8ad0c723e */ /* 0x004fe200000000ff */
[----:B------:R-:W-:Y:S01]  /*ead0*/  FADD.FTZ R168, R168, R159 ;  /* 0x0000009fa8a87221 */ /* 0x000fe20000010000 */
[----:B-----5:R-:W-:Y:S03]  /*eae0*/  F2FP.PACK_AB R14, R175, R164 ;  /* 0x000000a4af0e723e */ /* 0x020fe600000000ff */
[----:B------:R-:W-:Y:S01]  /*eaf0*/  F2FP.PACK_AB R13, R169, R162 ;  /* 0x000000a2a90d723e */ /* 0x000fe200000000ff */
[----:B------:R-:W-:Y:S01]  /*eb00*/  FADD.FTZ R162, R162, R163 ;  /* 0x000000a3a2a27221 */ /* 0x000fe20000010000 */
[----:B----4-:R-:W-:Y:S01]  /*eb10*/  F2FP.PACK_AB R15, R165, R166 ;  /* 0x000000a6a50f723e */ /* 0x010fe200000000ff */
[----:B------:R-:W-:Y:S02]  /*eb20*/  FADD.FTZ R173, R173, R168 ;  /* 0x000000a8adad7221 */ /* 0x000fe40000010000 */
[----:B------:R-:W-:Y:S02]  /*eb30*/  FADD.FTZ R169, R169, R162 ;  /* 0x000000a2a9a97221 */ /* 0x000fe40000010000 */
[----:B------:R-:W-:Y:S02]  /*eb40*/  FADD.FTZ R164, R164, R173 ;  /* 0x000000ada4a47221 */ /* 0x000fe40000010000 */
[C---:B---3--:R-:W-:Y:S03]  /*eb50*/  HMMA.16816.F32 R4, R12.reuse, R20, R4 ;  /* 0x000000140c04723c */ /* 0x048fe60000001804 */
[----:B------:R-:W-:Y:S02]  /*eb60*/  FADD.FTZ R2, R166, R169 ;  /* 0x000000a9a6027221 */ /* 0x000fe40000010000 */
[----:B------:R-:W-:Y:S02]  /*eb70*/  FADD.FTZ R164, R175, R164 ;  /* 0x000000a4afa47221 */ /* 0x000fe40000010000 */
[----:B------:R-:W-:Y:S01]  /*eb80*/  FADD.FTZ R2, R165, R2 ;  /* 0x00000002a5027221 */ /* 0x000fe20000010000 */
[C---:B------:R-:W-:Y:S01]  /*eb90*/  HMMA.16816.F32 R100, R12.reuse, R22, R100 ;  /* 0x000000160c64723c */ /* 0x040fe20000001864 */
[----:B------:R-:W2:Y:S07]  /*eba0*/  LDSM.16.MT88.4 R20, [R195+0x5100] ;  /* 0x00510000c314783b */ /* 0x000eae0000004200 */
[C---:B------:R-:W-:Y:S08]  /*ebb0*/  HMMA.16816.F32 R104, R12.reuse, R32, R104 ;  /* 0x000000200c68723c */ /* 0x040ff00000001868 */
[C---:B------:R-:W-:Y:S01]  /*ebc0*/  HMMA.16816.F32 R108, R12.reuse, R34, R108 ;  /* 0x000000220c6c723c */ /* 0x040fe2000000186c */
[----:B------:R-:W-:Y:S07]  /*ebd0*/  LDSM.16.MT88.4 R32, [R188+0x1900] ;  /* 0x00190000bc20783b */ /* 0x000fee0000004200 */
[C---:B------:R-:W-:Y:S08]  /*ebe0*/  HMMA.16816.F32 R112, R12.reuse, R24, R112 ;  /* 0x000000180c70723c */ /* 0x040ff00000001870 */
[C---:B------:R-:W-:Y:S01]  /*ebf0*/  HMMA.16816.F32 R116, R12.reuse, R26, R116 ;  /* 0x0000001a0c74723c */ /* 0x040fe20000001874 */
[----:B------:R-:W3:Y:S07]  /*ec00*/  LDSM.16.MT88.4 R24, [R190+0x5100] ;  /* 0x00510000be18783b */ /* 0x000eee0000004200 */
[C---:B------:R-:W-:Y:S08]  /*ec10*/  HMMA.16816.F32 R120, R12.reuse, R128, R120 ;  /* 0x000000800c78723c */ /* 0x040ff00000001878 */
[C---:B------:R-:W-:Y:S08]  /*ec20*/  HMMA.16816.F32 R124, R12.reuse, R130, R124 ;  /* 0x000000820c7c723c */ /* 0x040ff0000000187c */
[C---:B------:R-:W-:Y:S08]  /*ec30*/  HMMA.16816.F32 R36, R12.reuse, R28, R36 ;  /* 0x0000001c0c24723c */ /* 0x040ff00000001824 */
[C---:B------:R-:W-:Y:S01]  /*ec40*/  HMMA.16816.F32 R40, R12.reuse, R30, R40 ;  /* 0x0000001e0c28723c */ /* 0x040fe20000001828 */
[----:B------:R-:W4:Y:S07]  /*ec50*/  LDSM.16.MT88.4 R28, [R189+0x5100] ;  /* 0x00510000bd1c783b */ /* 0x000f2e0000004200 */
        /* <DEDUP_REMOVED lines=15> */
[C---:B----4-:R-:W-:Y:S08]  /*ed50*/  HMMA.16816.F32 R84, R12.reuse, R28, R84 ;  /* 0x0000001c0c54723c */ /* 0x050ff00000001854 */
[C---:B------:R-:W-:Y:S01]  /*ed60*/  HMMA.16816.F32 R88, R12.reuse, R30, R88 ;  /* 0x0000001e0c58723c */ /* 0x040fe20000001858 */
[----:B------:R-:W4:Y:S07]  /*ed70*/  LDSM.16.MT88.4 R28, [R189+0x1900] ;  /* 0x00190000bd1c783b */ /* 0x000f2e0000004200 */
[C---:B-1----:R-:W-:Y:S08]  /*ed80*/  HMMA.16816.F32 R92, R12.reuse, R16, R92 ;  /* 0x000000100c5c723c */ /* 0x042ff0000000185c */
[----:B------:R-:W-:Y:S01]  /*ed90*/  HMMA.16816.F32 R96, R12, R18, R96 ;  /* 0x000000120c60723c */ /* 0x000fe20000001860 */
[----:B------:R-:W1:Y:S06]  /*eda0*/  LDSM.16.MT88.4 R16, [R189+0x3900] ;  /* 0x00390000bd10783b */ /* 0x000e6c0000004200 */
[----:B------:R-:W-:Y:S01]  /*edb0*/  F2FP.PACK_AB R12, R170, R167 ;  /* 0x000000a7aa0c723e */ /* 0x000fe200000000ff */
[----:B------:R-:W-:Y:S01]  /*edc0*/  FADD.FTZ R167, R167, R164 ;  /* 0x000000a4a7a77221 */ /* 0x000fe20000010000 */
[----:B------:R-:W-:Y:S03]  /*edd0*/  F2FP.PACK_AB R14, R174, R171 ;  /* 0x000000abae0e723e */ /* 0x000fe600000000ff */
[----:B------:R-:W-:Y:S01]  /*ede0*/  F2FP.PACK_AB R13, R214, R213 ;  /* 0x000000d5d60d723e */ /* 0x000fe200000000ff */
[----:B------:R-:W-:Y:S01]  /*edf0*/  FADD.FTZ R213, R213, R2 ;  /* 0x00000002d5d57221 */ /* 0x000fe20000010000 */
[----:B------:R-:W-:Y:S01]  /*ee00*/  F2FP.PACK_AB R15, R216, R215 ;  /* 0x000000d7d80f723e */ /* 0x000fe200000000ff */
[----:B------:R-:W-:Y:S01]  /*ee10*/  FADD.FTZ R170, R170, R167 ;  /* 0x000000a7aaaa7221 */ /* 0x000fe20000010000 */
[----:B------:R-:W-:Y:S01]  /*ee20*/  MOV R2, R8 ;  /* 0x0000000800027202 */ /* 0x000fe20000000f00 */
[----:B------:R-:W-:Y:S02]  /*ee30*/  FADD.FTZ R214, R214, R213 ;  /* 0x000000d5d6d67221 */ /* 0x000fe40000010000 */
[----:B------:R-:W-:Y:S02]  /*ee40*/  FADD.FTZ R171, R171, R170 ;  /* 0x000000aaabab7221 */ /* 0x000fe40000010000 */
[C---:B--2---:R-:W-:Y:S01]  /*ee50*/  HMMA.16816.F32 R128, R12.reuse, R20, R4 ;  /* 0x000000140c80723c */ /* 0x044fe20000001804 */
[----:B------:R-:W2:Y:S02]  /*ee60*/  LDSM.16.MT88.4 R4, [R190+0x5900] ;  /* 0x00590000be04783b */ /* 0x000ea40000004200 */
[----:B------:R-:W-:Y:S02]  /*ee70*/  FADD.FTZ R207, R215, R214 ;  /* 0x000000d6d7cf7221 */ /* 0x000fe40000010000 */
[----:B------:R-:W-:Y:S02]  /*ee80*/  FADD.FTZ R206, R174, R171 ;  /* 0x000000abaece7221 */ /* 0x000fe40000010000 */
[----:B------:R-:W-:Y:S01]  /*ee90*/  FADD.FTZ R207, R216, R207 ;  /* 0x000000cfd8cf7221 */ /* 0x000fe20000010000 */
[C---:B------:R-:W-:Y:S01]  /*eea0*/  HMMA.16816.F32 R100, R12.reuse, R22, R100 ;  /* 0x000000160c64723c */ /* 0x040fe20000001864 */
[----:B------:R-:W5:Y:S07]  /*eeb0*/  LDSM.16.MT88.4 R20, [R189+0x5900] ;  /* 0x00590000bd14783b */ /* 0x000f6e0000004200 */
[C---:B---3--:R-:W-:Y:S08]  /*eec0*/  HMMA.16816.F32 R104, R12.reuse, R24, R104 ;  /* 0x000000180c68723c */ /* 0x048ff00000001868 */
[C---:B------:R-:W-:Y:S08]  /*eed0*/  HMMA.16816.F32 R108, R12.reuse, R26, R108 ;  /* 0x0000001a0c6c723c */ /* 0x040ff0000000186c */
[C---:B----4-:R-:W-:Y:S08]  /*eee0*/  HMMA.16816.F32 R112, R12.reuse, R28, R112 ;  /* 0x0000001c0c70723c */ /* 0x050ff00000001870 */
        /* <DEDUP_REMOVED lines=14> */
[C---:B--2---:R-:W-:Y:S08]  /*efd0*/  HMMA.16816.F32 R76, R12.reuse, R4, R76 ;  /* 0x000000040c4c723c */ /* 0x044ff0000000184c */
[C---:B------:R-:W-:Y:S08]  /*efe0*/  HMMA.16816.F32 R80, R12.reuse, R6, R80 ;  /* 0x000000060c50723c */ /* 0x040ff00000001850 */
[C---:B-----5:R-:W-:Y:S08]  /*eff0*/  HMMA.16816.F32 R84, R12.reuse, R20, R84 ;  /* 0x000000140c54723c */ /* 0x060ff00000001854 */
[C---:B------:R-:W-:Y:S08]  /*f000*/  HMMA.16816.F32 R88, R12.reuse, R22, R88 ;  /* 0x000000160c58723c */ /* 0x040ff00000001858 */
[C---:B-1----:R-:W-:Y:S08]  /*f010*/  HMMA.16816.F32 R92, R12.reuse, R16, R92 ;  /* 0x000000100c5c723c */ /* 0x042ff0000000185c */
[----:B------:R-:W-:Y:S01]  /*f020*/  HMMA.16816.F32 R96, R12, R18, R96 ;  /* 0x000000120c60723c */ /* 0x000fe20000001860 */
[----:B------:R-:W-:-:S07]  /*f030*/  @P0 BRA `(.L_x_436) ;  /* 0xffffc9e000000947 */ /* 0x000fce000383ffff */
.L_x_426:
[----:B------:R-:W1:Y:S01]  /*f040*/  SHFL.BFLY PT, R3, R206, 0x2, 0x1f ;  /* 0x0c401f00ce037f89 */ /* 0x000e6200000e0000 */
[----:B------:R-:W-:-:S02]  /*f050*/  MOV R2, RZ ;  /* 0x000000ff00027202 */ /* 0x000fc40000000f00 */
[----:B------:R-:W-:Y:S01]  /*f060*/  MOV R4, RZ ;  /* 0x000000ff00047202 */ /* 0x000fe20000000f00 */
[----:B------:R-:W2:Y:S01]  /*f070*/  SHFL.BFLY PT, R10, R207, 0x2, 0x1f ;  /* 0x0c401f00cf0a7f89 */ /* 0x000ea200000e0000 */
[----:B------:R-:W-:Y:S02]  /*f080*/  MOV R7, 0xff800000 ;  /* 0xff80000000077802 */ /* 0x000fe40000000f00 */
[----:B------:R-:W-:Y:S01]  /*f090*/  PLOP3.LUT P2, PT, PT, PT, PT, 0x8, 0x0 ;  /* 0x000000000000781c */ /* 0x000fe20003f4e170 */
[----:B-1----:R-:W-:Y:S02]  /*f0a0*/  FADD.FTZ R3, R3, R206 ;  /* 0x000000ce03037221 */ /* 0x002fe40000010000 */
[----:B--2---:R-:W-:-:S03]  /*f0b0*/  FADD.FTZ R10, R10, R207 ;  /* 0x000000cf0a0a7221 */ /* 0x004fc60000010000 */
[----:B------:R-:W1:Y:S04]  /*f0c0*/  SHFL.BFLY PT, R6, R3, 0x1, 0x1f ;  /* 0x0c201f0003067f89 */ /* 0x000e6800000e0000 */
[----:B------:R-:W2:Y:S01]  /*f0d0*/  SHFL.BFLY PT, R5, R10, 0x1, 0x1f ;  /* 0x0c201f000a057f89 */ /* 0x000ea200000e0000 */
[----:B-1----:R-:W-:Y:S02]  /*f0e0*/  FADD.FTZ R6, R3, R6 ;  /* 0x0000000603067221 */ /* 0x002fe40000010000 */
        /* <DEDUP_REMOVED lines=11> */
[----:B------:R-:W-:Y:S01]  /*f1a0*/  FMUL.FTZ R101, R2, R101 ;  /* 0x0000006502657220 */ /* 0x000fe20000410000 */
        /* <DEDUP_REMOVED lines=100> */
.L_x_388:
[----:B------:R-:W-:Y:S05]  /*f7f0*/  @P2 BRA `(.L_x_437) ;  /* 0x0000197000002947 */ /* 0x000fea0003800000 */
[----:B------:R-:W1:Y:S01]  /*f800*/  S2R R9, SR_CTAID.Y ;  /* 0x0000000000097919 */ /* 0x000e620000002600 */
[----:B------:R-:W-:Y:S01]  /*f810*/  IMAD R8, RZ, RZ, -UR13 ;  /* 0x8000000dff087e24 */ /* 0x000fe2000f8e02ff */
[----:B------:R-:W-:Y:S01]  /*f820*/  USHF.R.S32.HI UR6, URZ, 0x1f, UR13 ;  /* 0x0000001f3f067899 */ /* 0x000fe2000801140d */
[----:B------:R-:W-:Y:S01]  /*f830*/  BSSY B0, `(.L_x_438) ;  /* 0x0000101000007945 */ /* 0x000fe20003800000 */
[----:B------:R-:W3:Y:S01]  /*f840*/  S2R R4, SR_TID.X ;  /* 0x0000000000047919 */ /* 0x000ee20000002100 */
[----:B------:R-:W-:-:S02]  /*f850*/  ULDC.64 UR4, c[0x0][0x4d0] ;  /* 0x0001340000047ab9 */ /* 0x000fc40000000a00 */
[----:B------:R-:W-:Y:S01]  /*f860*/  UIMAD UR7, UR6, UR4, URZ ;  /* 0x00000004060772a4 */ /* 0x000fe2000f8e023f */
[----:B------:R-:W4:Y:S01]  /*f870*/  S2R R11, SR_CTAID.Z ;  /* 0x00000000000b7919 */ /* 0x000f220000002700 */
[----:B------:R-:W-:Y:S02]  /*f880*/  UIMAD.WIDE.U32 UR8, UR13, UR4, URZ ;  /* 0x000000040d0872a5 */ /* 0x000fe4000f8e003f */
[----:B------:R-:W-:Y:S01]  /*f890*/  UIMAD UR7, UR13, UR5, UR7 ;  /* 0x000000050d0772a4 */ /* 0x000fe2000f8e0207 */
[----:B------:R-:W5:Y:S02]  /*f8a0*/  S2R R12, SR_CTAID.X ;  /* 0x00000000000c7919 */ /* 0x000f640000002500 */
[----:B------:R-:W-:Y:S01]  /*f8b0*/  ULDC.64 UR4, c[0x0][0x438] ;  /* 0x00010e0000047ab9 */ /* 0x000fe20000000a00 */
[----:B------:R-:W-:Y:S01]  /*f8c0*/  MOV R19, UR9 ;  /* 0x0000000900137c02 */ /* 0x000fe20008000f00 */
[----:B------:R-:W-:Y:S01]  /*f8d0*/  UIMAD.WIDE.U32 UR10, UR13, UR4, URZ ;  /* 0x000000040d0a72a5 */ /* 0x000fe2000f8e003f */
[----:B------:R-:W-:Y:S01]  /*f8e0*/  IMAD.U32 R18, RZ, RZ, UR8 ;  /* 0x00000008ff127e24 */ /* 0x000fe2000f8e00ff */
[----:B------:R-:W-:-:S02]  /*f8f0*/  UIMAD UR4, UR6, UR4, URZ ;  /* 0x00000004060472a4 */ /* 0x000fc4000f8e023f */
[----:B------:R-:W-:Y:S02]  /*f900*/  UIADD3 UR7, UR9, UR7, URZ ;  /* 0x0000000709077290 */ /* 0x000fe4000fffe03f */
[----:B------:R-:W-:Y:S01]  /*f910*/  UIMAD UR4, UR13, UR5, UR4 ;  /* 0x000000050d0472a4 */ /* 0x000fe2000f8e0204 */
[----:B------:R-:W-:Y:S01]  /*f920*/  MOV R16, UR10 ;  /* 0x0000000a00107c02 */ /* 0x000fe20008000f00 */
[----:B-1----:R-:W-:Y:S02]  /*f930*/  IMAD R8, R8, c[0x0][0x550], R9 ;  /* 0x0001540008087a24 */ /* 0x002fe400078e0209 */
[----:B------:R-:W-:Y:S01]  /*f940*/  UIADD3 UR4, UR11, UR4, URZ ;  /* 0x000000040b047290 */ /* 0x000fe2000fffe03f */
[----:B------:R-:W-:Y:S01]  /*f950*/  IMAD.U32 R17, RZ, RZ, UR11 ;  /* 0x0000000bff117e24 */ /* 0x000fe2000f8e00ff */
[----:B---3--:R-:W-:Y:S01]  /*f960*/  SHF.R.S32.HI R9, RZ, 0x1f, R4 ;  /* 0x0000001fff097819 */ /* 0x008fe20000011404 */
[----:B------:R-:W-:-:S03]  /*f970*/  IMAD.U32 R19, RZ, RZ, UR7 ;  /* 0x00000007ff137e24 */ /* 0x000fc6000f8e00ff */
[CC--:B------:R-:W-:Y:S01]  /*f980*/  LEA.HI R0, R9.reuse, R4.reuse, RZ, 0x5 ;  /* 0x0000000409007211 */ /* 0x0c0fe200078f28ff */
[----:B------:R-:W-:Y:S01]  /*f990*/  IMAD.U32 R17, RZ, RZ, UR4 ;  /* 0x00000004ff117e24 */ /* 0x000fe2000f8e00ff */
[-C--:B------:R-:W-:Y:S01]  /*f9a0*/  LEA.HI R9, R9, R4.reuse, RZ, 0x2 ;  /* 0x0000000409097211 */ /* 0x080fe200078f10ff */
[C---:B----4-:R-:W-:Y:S01]  /*f9b0*/  IMAD.WIDE.U32 R18, R11.reuse, c[0x0][0x4d8], R18 ;  /* 0x000136000b127a25 */ /* 0x050fe200078e0012 */
[----:B------:R-:W-:Y:S02]  /*f9c0*/  LOP3.LUT R13, R0, 0xffffffe0, RZ, 0xc0, !PT ;  /* 0xffffffe0000d7812 */ /* 0x000fe400078ec0ff */
[----:B------:R-:W-:Y:S01]  /*f9d0*/  SHF.R.S32.HI R15, RZ, 0x5, R0 ;  /* 0x00000005ff0f7819 */ /* 0x000fe20000011400 */
[----:B------:R-:W-:Y:S01]  /*f9e0*/  IMAD.WIDE.U32 R16, R11, c[0x0][0x440], R16 ;  /* 0x000110000b107a25 */ /* 0x000fe200078e0010 */
[----:B------:R-:W-:Y:S02]  /*f9f0*/  SHF.R.S32.HI R0, RZ, 0x1f, R0 ;  /* 0x0000001fff007819 */ /* 0x000fe40000011400 */
[----:B------:R-:W-:Y:S01]  /*fa00*/  LOP3.LUT R9, R9, 0xfffffffc, RZ, 0xc0, !PT ;  /* 0xfffffffc09097812 */ /* 0x000fe200078ec0ff */
[----:B------:R-:W-:Y:S01]  /*fa10*/  IMAD.IADD R6, R4, 0x1, -R13 ;  /* 0x0000000104067824 */ /* 0x000fe200078e0a0d */
[----:B------:R-:W-:Y:S01]  /*fa20*/  LEA.HI R0, R0, R15, RZ, 0x3 ;  /* 0x0000000f00007211 */ /* 0x000fe200078f18ff */
[----:B------:R-:W-:Y:S01]  /*fa30*/  IMAD.MOV.U32 R20, RZ, RZ, R18 ;  /* 0x000000ffff147224 */ /* 0x000fe200078e0012 */
[----:B------:R-:W-:-:S02]  /*fa40*/  IADD3 R9, -R9, R4, RZ ;  /* 0x0000000409097210 */ /* 0x000fc40007ffe1ff */
[----:B------:R-:W-:Y:S02]  /*fa50*/  LOP3.LUT R0, R0, 0xffffff8, RZ, 0xc0, !PT ;  /* 0x0ffffff800007812 */ /* 0x000fe400078ec0ff */
[----:B------:R-:W-:Y:S02]  /*fa60*/  SHF.R.S32.HI R13, RZ, 0x1f, R6 ;  /* 0x0000001fff0d7819 */ /* 0x000fe40000011406 */
[----:B------:R-:W-:Y:S01]  /*fa70*/  SHF.R.S32.HI R10, RZ, 0x1f, R11 ;  /* 0x0000001fff0a7819 */ /* 0x000fe2000001140b */
[----:B------:R-:W-:Y:S01]  /*fa80*/  IMAD.IADD R15, R15, 0x1, -R0 ;  /* 0x000000010f0f7824 */ /* 0x000fe200078e0a00 */
[----:B------:R-:W-:Y:S02]  /*fa90*/  LEA.HI R0, R9, R9, RZ, 0x1 ;  /* 0x0000000909007211 */ /* 0x000fe400078f08ff */
[----:B------:R-:W-:Y:S01]  /*faa0*/  LEA.HI R4, R13, R6, RZ, 0x2 ;  /* 0x000000060d047211 */ /* 0x000fe200078f10ff */
[----:B------:R-:W-:Y:S01]  /*fab0*/  IMAD.MOV.U32 R13, RZ, RZ, c[0x0][0x4e8] ;  /* 0x00013a00ff0d7624 */ /* 0x000fe200078e00ff */
[----:B------:R-:W-:-:S02]  /*fac0*/  LOP3.LUT R0, R0, 0x1ffffffe, RZ, 0xc0, !PT ;  /* 0x1ffffffe00007812 */ /* 0x000fc400078ec0ff */
[----:B------:R-:W-:Y:S02]  /*fad0*/  SHF.R.S32.HI R14, RZ, 0x2, R4 ;  /* 0x00000002ff0e7819 */ /* 0x000fe40000011404 */
[----:B------:R-:W-:Y:S01]  /*fae0*/  IADD3 R0, R9, -R0, RZ ;  /* 0x8000000009007210 */ /* 0x000fe20007ffe0ff */
[----:B------:R-:W-:Y:S01]  /*faf0*/  BAR.SYNC.DEFER_BLOCKING 0x1, 0x100 ;  /* 0x0044000000007b1d */ /* 0x000fe20000010000 */
[----:B------:R-:W-:Y:S01]  /*fb00*/  ISETP.NE.AND P1, PT, R13, 0x1, PT ;  /* 0x000000010d00780c */ /* 0x000fe20003f25270 */
[----:B------:R-:W-:Y:S01]  /*fb10*/  IMAD R15, R15, 0x10, R14 ;  /* 0x000000100f0f7824 */ /* 0x000fe200078e020e */
[----:B------:R-:W-:Y:S01]  /*fb20*/  MOV R22, R16 ;  /* 0x0000001000167202 */ /* 0x000fe20000000f00 */
[----:B------:R-:W-:Y:S02]  /*fb30*/  IMAD R14, R10, c[0x0][0x4d8], RZ ;  /* 0x000136000a0e7a24 */ /* 0x000fe400078e02ff */
[----:B------:R-:W-:Y:S01]  /*fb40*/  IMAD R9, R0, 0x8, R15 ;  /* 0x0000000800097824 */ /* 0x000fe200078e020f */
[----:B------:R-:W-:Y:S01]  /*fb50*/  SHF.R.S32.HI R0, RZ, 0x1f, R8 ;  /* 0x0000001fff007819 */ /* 0x000fe20000011408 */
[----:B------:R-:W-:-:S02]  /*fb60*/  IMAD R10, R10, c[0x0][0x440], RZ ;  /* 0x000110000a0a7a24 */ /* 0x000fc400078e02ff */
[C---:B------:R-:W-:Y:S01]  /*fb70*/  IMAD R14, R11.reuse, c[0x0][0x4dc], R14 ;  /* 0x000137000b0e7a24 */ /* 0x040fe200078e020e */
[C---:B-----5:R-:W-:Y:S01]  /*fb80*/  LEA R9, R12.reuse, R9, 0x7 ;  /* 0x000000090c097211 */ /* 0x060fe200078e38ff */
[----:B------:R-:W-:Y:S01]  /*fb90*/  IMAD R10, R11, c[0x0][0x444], R10 ;  /* 0x000111000b0a7a24 */ /* 0x000fe200078e020a */
[----:B------:R-:W-:Y:S01]  /*fba0*/  LEA R12, R12, R15, 0x7 ;  /* 0x0000000f0c0c7211 */ /* 0x000fe200078e38ff */
[----:B------:R-:W-:Y:S01]  /*fbb0*/  IMAD.IADD R21, R19, 0x1, R14 ;  /* 0x0000000113157824 */ /* 0x000fe200078e020e */
[----:B------:R-:W-:Y:S01]  /*fbc0*/  MOV R11, R9 ;  /* 0x00000009000b7202 */ /* 0x000fe20000000f00 */
[----:B------:R-:W-:Y:S02]  /*fbd0*/  IMAD.IADD R23, R17, 0x1, R10 ;  /* 0x0000000111177824 */ /* 0x000fe400078e020a */
[----:B------:R-:W-:-:S04]  /*fbe0*/  @P1 IMAD.HI.U32 R10, R9, c[0x0][0x4ec], RZ ;  /* 0x00013b00090a1a27 */ /* 0x000fc800078e00ff */
        /* <DEDUP_REMOVED lines=11> */
[----:B------:R-:W-:-:S03]  /*fca0*/  IADD3 R16, P0, R11, R20, RZ ;  /* 0x000000140b107210 */ /* 0x000fc60007f1e0ff */
[----:B------:R-:W-:Y:S01]  /*fcb0*/  IMAD R0, R0, c[0x0][0x4e8], R9 ;  /* 0x00013a0000007a24 */ /* 0x000fe200078e0209 */
[----:B------:R-:W-:Y:S01]  /*fcc0*/  @P1 SHF.R.U32.HI R10, RZ, c[0x0][0x4f0], R8 ;  /* 0x00013c00ff0a1a19 */ /* 0x000fe20000011608 */
[----:B------:R-:W-:Y:S01]  /*fcd0*/  IMAD.IADD R23, R23, 0x1, R19 ;  /* 0x0000000117177824 */ /* 0x000fe200078e0213 */
[----:B------:R-:W-:Y:S01]  /*fce0*/  IADD3.X R17, R14, R21, R17, P0, !PT ;  /* 0x000000150e117210 */ /* 0x000fe200007fe411 */
[----:B------:R-:W-:Y:S01]  /*fcf0*/  IMAD R13, R13, c[0x0][0x388], RZ ;  /* 0x0000e2000d0d7a24 */ /* 0x000fe200078e02ff */
[----:B------:R-:W-:Y:S01]  /*fd00*/  SHF.R.S32.HI R8, RZ, 0x1f, R0 ;  /* 0x0000001fff087819 */ /* 0x000fe20000011400 */
[C---:B------:R-:W-:Y:S01]  /*fd10*/  IMAD.WIDE.U32 R22, R10.reuse, c[0x0][0x430], R22 ;  /* 0x00010c000a167a25 */ /* 0x040fe200078e0016 */
[----:B------:R-:W-:Y:S02]  /*fd20*/  IADD3 R14, -R10, RZ, RZ ;  /* 0x000000ff0a0e7210 */ /* 0x000fe40007ffe1ff */
        /* <DEDUP_REMOVED lines=10> */
[----:B------:R-:W-:Y:S01]  /*fdd0*/  SHFL.IDX PT, R18, R0, 0x1, 0x1c1f ;  /* 0x003c1f0000127f89 */ /* 0x000fe200000e0000 */
[----:B------:R-:W-:Y:S02]  /*fde0*/  SHF.R.S32.HI R8, RZ, 0x1f, R14 ;  /* 0x0000001fff087819 */ /* 0x000fe4000001140e */
[----:B------:R-:W-:Y:S01]  /*fdf0*/  LEA.HI.X R11, R16, c[0x0][0x4ac], R11, 0x2, P0 ;  /* 0x00012b00100b7a11 */ /* 0x000fe200000f140b */
[----:B------:R-:W-:Y:S01]  /*fe00*/  IMAD R9, R10, c[0x0][0x434], R9 ;  /* 0x00010d000a097a24 */ /* 0x000fe200078e0209 */
[----:B------:R-:W-:Y:S03]  /*fe10*/  SHFL.IDX PT, R16, R0, RZ, 0x1c1f ;  /* 0x001c1fff00107589 */ /* 0x000fe600000e0000 */
[----:B------:R-:W-:Y:S01]  /*fe20*/  IMAD.IADD R23, R23, 0x1, R9 ;  /* 0x0000000117177824 */ /* 0x000fe200078e0209 */
[----:B------:R-:W1:Y:S01]  /*fe30*/  SHFL.IDX PT, R17, R11, RZ, 0x1c1f ;  /* 0x001c1fff0b117589 */ /* 0x000e6200000e0000 */
[----:B------:R-:W-:Y:S01]  /*fe40*/  IMAD R9, R8, c[0x0][0x428], RZ ;  /* 0x00010a0008097a24 */ /* 0x000fe200078e02ff */
[----:B------:R-:W-:-:S02]  /*fe50*/  IADD3 R8, R12, 0x8, RZ ;  /* 0x000000080c087810 */ /* 0x000fc40007ffe0ff */
[----:B------:R3:W4:Y:S01]  /*fe60*/  SHFL.IDX PT, R19, R11, 0x1, 0x1c1f ;  /* 0x003c1f000b137f89 */ /* 0x00072200000e0000 */
[----:B------:R-:W-:Y:S01]  /*fe70*/  IMAD R9, R14, c[0x0][0x42c], R9 ;  /* 0x00010b000e097a24 */ /* 0x000fe200078e0209 */
[----:B------:R-:W-:Y:S01]  /*fe80*/  ISETP.GE.OR P1, PT, R8, R13, P1 ;  /* 0x0000000d0800720c */ /* 0x000fe20000f26670 */
[----:B------:R-:W-:-:S05]  /*fe90*/  IMAD.WIDE.U32 R14, R14, c[0x0][0x428], R22 ;  /* 0x00010a000e0e7a25 */ /* 0x000fca00078e0016 */
[----:B------:R-:W-:Y:S02]  /*fea0*/  IADD3 R10, R15, R9, RZ ;  /* 0x000000090f0a7210 */ /* 0x000fe40007ffe0ff */
[----:B------:R-:W-:-:S04]  /*feb0*/  LEA R9, P0, R14, c[0x0][0x400], 0x2 ;  /* 0x000100000e097a11 */ /* 0x000fc800078010ff */
[----:B------:R-:W-:Y:S02]  /*fec0*/  LEA.HI.X R10, R14, c[0x0][0x404], R10, 0x2, P0 ;  /* 0x000101000e0a7a11 */ /* 0x000fe400000f140a */
[----:B------:R2:W2:Y:S01]  /*fed0*/  SHFL.IDX PT, R14, R9, RZ, 0x1c1f ;  /* 0x001c1fff090e7589 */ /* 0x0004a200000e0000 */
[----:B------:R-:W-:-:S03]  /*fee0*/  ISETP.GE.AND P0, PT, R8, R13, PT ;  /* 0x0000000d0800720c */ /* 0x000fc60003f06270 */
[----:B-1----:R1:W-:Y:S01]  /*fef0*/  @!P2 ST.E [R16.64], R5 ;  /* 0x000000051000a985 */ /* 0x0023e2000c101912 */
[----:B---3--:R-:W-:-:S03]  /*ff00*/  LOP3.LUT R11, R4, 0x7ffffffc, RZ, 0xc0, !PT ;  /* 0x7ffffffc040b7812 */ /* 0x008fc600078ec0ff */
[----:B----4-:R1:W-:Y:S01]  /*ff10*/  @!P1 ST.E [R18.64], R7 ;  /* 0x0000000712009985 */ /* 0x0103e2000c101912 */
[----:B------:R-:W-:Y:S01]  /*ff20*/  ISETP.GE.AND P1, PT, R12, R13, PT ;  /* 0x0000000d0c00720c */ /* 0x000fe20003f26270 */
[----:B------:R-:W-:Y:S02]  /*ff30*/  IMAD.IADD R11, R6, 0x1, -R11 ;  /* 0x00000001060b7824 */ /* 0x000fe400078e0a0b */
[----:B------:R1:W3:Y:S03]  /*ff40*/  SHFL.IDX PT, R15, R10, RZ, 0x1c1f ;  /* 0x001c1fff0a0f7589 */ /* 0x0002e600000e0000 */
[----:B------:R-:W-:-:S07]  /*ff50*/  SHF.L.U32 R11, R11, 0x1, RZ ;  /* 0x000000010b0b7819 */ /* 0x000fce00000006ff */
[----:B------:R-:W-:Y:S05]  /*ff60*/  @P1 BRA `(.L_x_439) ;  /* 0x000008d000001947 */ /* 0x000fea0003800000 */
[C---:B------:R-:W-:Y:S02]  /*ff70*/  ISETP.GE.AND P1, PT, R11.reuse, c[0x0][0x3c8], PT ;  /* 0x0000f2000b007a0c */ /* 0x040fe40003f26270 */
[C---:B-1----:R-:W-:Y:S02]  /*ff80*/  IADD3 R7, R11.reuse, 0x8, RZ ;  /* 0x000000080b077810 */ /* 0x042fe40007ffe0ff */
[C---:B------:R-:W-:Y:S02]  /*ff90*/  IADD3 R6, R11.reuse, 0x10, RZ ;  /* 0x000000100b067810 */ /* 0x040fe40007ffe0ff */
[----:B------:R-:W-:Y:S02]  /*ffa0*/  IADD3 R5, R11, 0x18, RZ ;  /* 0x000000180b057810 */ /* 0x000fe40007ffe0ff */
[----:B------:R-:W-:Y:S02]  /*ffb0*/  ISETP.GE.AND P5, PT, R7, c[0x0][0x3c8], PT ;  /* 0x0000f20007007a0c */ /* 0x000fe40003fa6270 */
[----:B------:R-:W-:-:S02]  /*ffc0*/  ISETP.GE.AND P4, PT, R6, c[0x0][0x3c8], PT ;  /* 0x0000f20006007a0c */ /* 0x000fc40003f86270 */
[C---:B------:R-:W-:Y:S01]  /*ffd0*/  IADD3 R4, R11.reuse, 0x20, RZ ;  /* 0x000000200b047810 */ /* 0x040fe20007ffe0ff */
[----:B--23--:R-:W-:Y:S01]  /*ffe0*/  @!P1 IMAD.WIDE R12, R11, 0x4, R14 ;  /* 0x000000040b0c9825 */ /* 0x00cfe200078e020e */
[----:B------:R-:W-:Y:S02]  /*fff0*/  ISETP.GE.AND P3, PT, R5, c[0x0][0x3c8], PT ;  /* 0x0000f20005007a0c */ /* 0x000fe40003f66270 */
[----:B------:R-:W-:Y:S02]  /*10000*/  ISETP.GE.AND P2, PT, R4, c[0x0][0x3c8], PT ;  /* 0x0000f20004007a0c */ /* 0x000fe40003f46270 */
[C---:B------:R-:W-:Y:S01]  /*10010*/  IADD3 R0, R11.reuse, 0x28, RZ ;  /* 0x000000280b007810 */ /* 0x040fe20007ffe0ff */
[----:B------:R1:W-:Y:S01]  /*10020*/  @!P1 ST.E.64 [R12.64], R128 ;  /* 0x000000800c009985 */ /* 0x0003e2000c101b12 */
[----:B------:R-:W-:Y:S02]  /*10030*/  IADD3 R8, R11, 0x30, RZ ;  /* 0x000000300b087810 */ /* 0x000fe40007ffe0ff */
[----:B------:R-:W-:-:S02]  /*10040*/  ISETP.GE.AND P6, PT, R0, c[0x0][0x3c8], PT ;  /* 0x0000f20000007a0c */ /* 0x000fc40003fc6270 */
[----:B------:R-:W-:Y:S02]  /*10050*/  @!P5 LEA.HI R7, R7, R7, RZ, 0x1 ;  /* 0x000000070707d211 */ /* 0x000fe400078f08ff */
[----:B------:R-:W-:Y:S02]  /*10060*/  ISETP.GE.AND P1, PT, R8, c[0x0][0x3c8], PT ;  /* 0x0000f20008007a0c */ /* 0x000fe40003f26270 */
[----:B------:R-:W-:Y:S02]  /*10070*/  @!P4 LEA.HI R6, R6, R6, RZ, 0x1 ;  /* 0x000000060606c211 */ /* 0x000fe400078f08ff */
[----:B------:R-:W-:Y:S02]  /*10080*/  @!P3 LEA.HI R5, R5, R5, RZ, 0x1 ;  /* 0x000000050505b211 */ /* 0x000fe400078f08ff */
[----:B------:R-:W-:Y:S02]  /*10090*/  @!P5 LOP3.LUT R7, R7, 0xfffffffe, RZ, 0xc0, !PT ;  /* 0xfffffffe0707d812 */ /* 0x000fe400078ec0ff */
[----:B------:R-:W-:-:S02]  /*100a0*/  @!P4 LOP3.LUT R17, R6, 0xfffffffe, RZ, 0xc0, !PT ;  /* 0xfffffffe0611c812 */ /* 0x000fc400078ec0ff */
[----:B------:R-:W-:Y:S01]  /*100b0*/  @!P2 LEA.HI R4, R4, R4, RZ, 0x1 ;  /* 0x000000040404a211 */ /* 0x000fe200078f08ff */
[--C-:B------:R-:W-:Y:S01]  /*100c0*/  @!P5 IMAD.WIDE R6, R7, 0x4, R14.reuse ;  /* 0x000000040706d825 */ /* 0x100fe200078e020e */
[----:B------:R-:W-:Y:S02]  /*100d0*/  @!P3 LOP3.LUT R5, R5, 0xfffffffe, RZ, 0xc0, !PT ;  /* 0xfffffffe0505b812 */ /* 0x000fe400078ec0ff */
[----:B------:R-:W-:Y:S02]  /*100e0*/  @!P2 LOP3.LUT R19, R4, 0xfffffffe, RZ, 0xc0, !PT ;  /* 0xfffffffe0413a812 */ /* 0x000fe400078ec0ff */
[----:B------:R-:W-:Y:S01]  /*100f0*/  @!P6 LEA.HI R0, R0, R0, RZ, 0x1 ;  /* 0x000000000000e211 */ /* 0x000fe200078f08ff */
[--C-:B------:R-:W-:Y:S01]  /*10100*/  @!P3 IMAD.WIDE R4, R5, 0x4, R14.reuse ;  /* 0x000000040504b825 */ /* 0x100fe200078e020e */
[----:B------:R-:W-:Y:S01]  /*10110*/  @!P1 LEA.HI R8, R8, R8, RZ, 0x1 ;  /* 0x0000000808089211 */ /* 0x000fe200078f08ff */
[----:B------:R2:W-:Y:S01]  /*10120*/  @!P5 ST.E.64 [R6.64], R100 ;  /* 0x000000640600d985 */ /* 0x0005e2000c101b12 */
[----:B------:R-:W-:Y:S01]  /*10130*/  IADD3 R21, R11, 0x38, RZ ;  /* 0x000000380b157810 */ /* 0x000fe20007ffe0ff */
[----:B-1----:R-:W-:Y:S01]  /*10140*/  @!P4 IMAD.WIDE R12, R17, 0x4, R14 ;  /* 0x00000004110cc825 */ /* 0x002fe200078e020e */
[----:B------:R-:W-:-:S02]  /*10150*/  IADD3 R20, R11, 0x40, RZ ;  /* 0x000000400b147810 */ /* 0x000fc40007ffe0ff */
[----:B------:R-:W-:Y:S01]  /*10160*/  ISETP.GE.AND P5, PT, R21, c[0x0][0x3c8], PT ;  /* 0x0000f20015007a0c */ /* 0x000fe20003fa6270 */
[----:B------:R-:W-:Y:S01]  /*10170*/  @!P2 IMAD.WIDE R16, R19, 0x4, R14 ;  /* 0x000000041310a825 */ /* 0x000fe200078e020e */
[----:B------:R1:W-:Y:S01]  /*10180*/  @!P4 ST.E.64 [R12.64], R104 ;  /* 0x000000680c00c985 */ /* 0x0003e2000c101b12 */
[C---:B------:R-:W-:Y:S02]  /*10190*/  IADD3 R19, R11.reuse, 0x48, RZ ;  /* 0x000000480b137810 */ /* 0x040fe40007ffe0ff */
[----:B------:R-:W-:Y:S01]  /*101a0*/  IADD3 R18, R11, 0x50, RZ ;  /* 0x000000500b127810 */ /* 0x000fe20007ffe0ff */
[----:B------:R3:W-:Y:S01]  /*101b0*/  @!P3 ST.E.64 [R4.64], R108 ;  /* 0x0000006c0400b985 */ /* 0x0007e2000c101b12 */
[----:B------:R-:W-:Y:S02]  /*101c0*/  ISETP.GE.AND P4, PT, R20, c[0x0][0x3c8], PT ;  /* 0x0000f20014007a0c */ /* 0x000fe40003f86270 */
[----:B------:R-:W-:Y:S01]  /*101d0*/  ISETP.GE.AND P3, PT, R19, c[0x0][0x3c8], PT ;  /* 0x0000f20013007a0c */ /* 0x000fe20003f66270 */
[----:B------:R4:W-:Y:S01]  /*101e0*/  @!P2 ST.E.64 [R16.64], R112 ;  /* 0x000000701000a985 */ /* 0x0009e2000c101b12 */
[----:B------:R-:W-:-:S02]  /*101f0*/  ISETP.GE.AND P2, PT, R18, c[0x0][0x3c8], PT ;  /* 0x0000f20012007a0c */ /* 0x000fc40003f46270 */
[----:B------:R-:W-:-:S04]  /*10200*/  @!P5 LEA.HI R21, R21, R21, RZ, 0x1 ;  /* 0x000000151515d211 */ /* 0x000fc800078f08ff */
[----:B------:R-:W-:-:S03]  /*10210*/  @!P5 LOP3.LUT R21, R21, 0xfffffffe, RZ, 0xc0, !PT ;  /* 0xfffffffe1515d812 */ /* 0x000fc600078ec0ff */
[----:B------:R-:W-:Y:S02]  /*10220*/  @!P4 LEA.HI R20, R20, R20, RZ, 0x1 ;  /* 0x000000141414c211 */ /* 0x000fe400078f08ff */
[----:B------:R-:W-:Y:S02]  /*10230*/  @!P3 LEA.HI R19, R19, R19, RZ, 0x1 ;  /* 0x000000131313b211 */ /* 0x000fe400078f08ff */
[----:B--2---:R-:W-:Y:S02]  /*10240*/  @!P6 LOP3.LUT R7, R0, 0xfffffffe, RZ, 0xc0, !PT ;  /* 0xfffffffe0007e812 */ /* 0x004fe400078ec0ff */
[----:B------:R-:W-:Y:S02]  /*10250*/  IADD3 R0, R11, 0x58, RZ ;  /* 0x000000580b007810 */ /* 0x000fe40007ffe0ff */
[----:B------:R-:W-:Y:S01]  /*10260*/  @!P2 LEA.HI R18, R18, R18, RZ, 0x1 ;  /* 0x000000121212a211 */ /* 0x000fe200078f08ff */
[----:B------:R-:W-:Y:S01]  /*10270*/  @!P6 IMAD.WIDE R6, R7, 0x4, R14 ;  /* 0x000000040706e825 */ /* 0x000fe200078e020e */
[----:B------:R-:W-:-:S02]  /*10280*/  @!P3 LOP3.LUT R19, R19, 0xfffffffe, RZ, 0xc0, !PT ;  /* 0xfffffffe1313b812 */ /* 0x000fc400078ec0ff */
[----:B-1----:R-:W-:Y:S02]  /*10290*/  @!P4 LOP3.LUT R13, R20, 0xfffffffe, RZ, 0xc0, !PT ;  /* 0xfffffffe140dc812 */ /* 0x002fe400078ec0ff */
[----:B------:R1:W-:Y:S01]  /*102a0*/  @!P6 ST.E.64 [R6.64], R116 ;  /* 0x000000740600e985 */ /* 0x0003e2000c101b12 */
[----:B---3--:R-:W-:Y:S02]  /*102b0*/  @!P1 LOP3.LUT R5, R8, 0xfffffffe, RZ, 0xc0, !PT ;  /* 0xfffffffe08059812 */ /* 0x008fe400078ec0ff */
[----:B------:R-:W-:Y:S01]  /*102c0*/  IADD3 R8, R11, 0x60, RZ ;  /* 0x000000600b087810 */ /* 0x000fe20007ffe0ff */
[--C-:B------:R-:W-:Y:S01]  /*102d0*/  @!P4 IMAD.WIDE R12, R13, 0x4, R14.reuse ;  /* 0x000000040d0cc825 */ /* 0x100fe200078e020e */
[----:B------:R-:W-:Y:S02]  /*102e0*/  IADD3 R20, R11, 0x68, RZ ;  /* 0x000000680b147810 */ /* 0x000fe40007ffe0ff */
[----:B------:R-:W-:Y:S01]  /*102f0*/  ISETP.GE.AND P6, PT, R8, c[0x0][0x3c8], PT ;  /* 0x0000f20008007a0c */ /* 0x000fe20003fc6270 */
[----:B------:R-:W-:-:S04]  /*10300*/  @!P1 IMAD.WIDE R4, R5, 0x4, R14 ;  /* 0x0000000405049825 */ /* 0x000fc800078e020e */
[----:B----4-:R-:W-:Y:S01]  /*10310*/  @!P3 IMAD.WIDE R16, R19, 0x4, R14 ;  /* 0x000000041310b825 */ /* 0x010fe200078e020e */
[----:B------:R2:W-:Y:S01]  /*10320*/  @!P1 ST.E.64 [R4.64], R120 ;  /* 0x0000007804009985 */ /* 0x0005e2000c101b12 */
[----:B------:R-:W-:Y:S02]  /*10330*/  ISETP.GE.AND P1, PT, R0, c[0x0][0x3c8], PT ;  /* 0x0000f20000007a0c */ /* 0x000fe40003f26270 */
[----:B------:R-:W-:-:S04]  /*10340*/  IADD3 R19, R11, 0x70, RZ ;  /* 0x000000700b137810 */ /* 0x000fc80007ffe0ff */
[----:B------:R-:W-:-:S07]  /*10350*/  @!P6 LEA.HI R8, R8, R8, RZ, 0x1 ;  /* 0x000000080808e211 */ /* 0x000fce00078f08ff */
[----:B------:R-:W-:Y:S02]  /*10360*/  @!P1 LEA.HI R0, R0, R0, RZ, 0x1 ;  /* 0x0000000000009211 */ /* 0x000fe400078f08ff */
[----:B-1----:R-:W-:Y:S02]  /*10370*/  @!P2 LOP3.LUT R7, R18, 0xfffffffe, RZ, 0xc0, !PT ;  /* 0xfffffffe1207a812 */ /* 0x002fe400078ec0ff */
[----:B------:R-:W-:Y:S02]  /*10380*/  @!P1 LOP3.LUT R23, R0, 0xfffffffe, RZ, 0xc0, !PT ;  /* 0xfffffffe00179812 */ /* 0x000fe400078ec0ff */
[----:B------:R-:W-:Y:S01]  /*10390*/  IADD3 R18, R11, 0x78, RZ ;  /* 0x000000780b127810 */ /* 0x000fe20007ffe0ff */
[----:B------:R-:W-:Y:S01]  /*103a0*/  @!P2 IMAD.WIDE R6, R7, 0x4, R14 ;  /* 0x000000040706a825 */ /* 0x000fe200078e020e */
[----:B------:R-:W-:-:S03]  /*103b0*/  IADD3 R0, R11, 0x88, RZ ;  /* 0x000000880b007810 */ /* 0x000fc60007ffe0ff */
[----:B--2---:R-:W-:Y:S01]  /*103c0*/  @!P5 IMAD.WIDE R4, R21, 0x4, R14 ;  /* 0x000000041504d825 */ /* 0x004fe200078e020e */
        /* <DEDUP_REMOVED lines=25> */
[----:B------:R-:W-:-:S05]  /*10560*/  @!P5 IMAD.WIDE R6, R7, 0x4, R14 ;  /* 0x000000040706d825 */ /* 0x000fca00078e020e */
[----:B------:R-:W-:Y:S01]  /*10570*/  @!P1 LEA.HI R0, R0, R0, RZ, 0x1 ;  /* 0x0000000000009211 */ /* 0x000fe200078f08ff */
[----:B------:R3:W-:Y:S01]  /*10580*/  @!P5 ST.E.64 [R6.64], R56 ;  /* 0x000000380600d985 */ /* 0x0007e2000c101b12 */
[----:B------:R-:W-:-:S03]  /*10590*/  ISETP.GE.AND P5, PT, R8, c[0x0][0x3c8], PT ;  /* 0x0000f20008007a0c */ /* 0x000fc60003fa6270 */
[----:B------:R4:W-:Y:S01]  /*105a0*/  @!P4 ST.E.64 [R16.64], R60 ;  /* 0x0000003c1000c985 */ /* 0x0009e2000c101b12 */
[----:B-1----:R-:W-:Y:S01]  /*105b0*/  @!P3 LOP3.LUT R13, R18, 0xfffffffe, RZ, 0xc0, !PT ;  /* 0xfffffffe120db812 */ /* 0x002fe200078ec0ff */
[--C-:B------:R-:W-:Y:S01]  /*105c0*/  @!P2 IMAD.WIDE R18, R21, 0x4, R14.reuse ;  /* 0x000000041512a825 */ /* 0x100fe200078e020e */
[----:B------:R-:W-:Y:S02]  /*105d0*/  IADD3 R21, R11, 0xa0, RZ ;  /* 0x000000a00b157810 */ /* 0x000fe40007ffe0ff */
[----:B--2---:R-:W-:Y:S01]  /*105e0*/  @!P1 LOP3.LUT R5, R0, 0xfffffffe, RZ, 0xc0, !PT ;  /* 0xfffffffe00059812 */ /* 0x004fe200078ec0ff */
[--C-:B------:R-:W-:Y:S01]  /*105f0*/  @!P3 IMAD.WIDE R12, R13, 0x4, R14.reuse ;  /* 0x000000040d0cb825 */ /* 0x100fe200078e020e */
[----:B------:R-:W-:Y:S02]  /*10600*/  IADD3 R0, R11, 0x90, RZ ;  /* 0x000000900b007810 */ /* 0x000fe40007ffe0ff */
[----:B------:R-:W-:Y:S01]  /*10610*/  ISETP.GE.AND P4, PT, R21, c[0x0][0x3c8], PT ;  /* 0x0000f20015007a0c */ /* 0x000fe20003f86270 */
        /* <DEDUP_REMOVED lines=13> */
[----:B------:R-:W-:Y:S02]  /*106f0*/  @!P3 LEA.HI R20, R20, R20, RZ, 0x1 ;  /* 0x000000141414b211 */ /* 0x000fe400078f08ff */
[----:B------:R-:W-:Y:S02]  /*10700*/  @!P4 LOP3.LUT R21, R21, 0xfffffffe, RZ, 0xc0, !PT ;  /* 0xfffffffe1515c812 */ /* 0x000fe400078ec0ff */
[----:B----4-:R-:W-:Y:S02]  /*10710*/  @!P3 LOP3.LUT R17, R20, 0xfffffffe, RZ, 0xc0, !PT ;  /* 0xfffffffe1411b812 */ /* 0x010fe400078ec0ff */
[----:B------:R-:W-:Y:S01]  /*10720*/  @!P2 LEA.HI R7, R7, R7, RZ, 0x1 ;  /* 0x000000070707a211 */ /* 0x000fe200078f08ff */
[----:B------:R-:W-:Y:S01]  /*10730*/  @!P4 IMAD.WIDE R20, R21, 0x4, R14 ;  /* 0x000000041514c825 */ /* 0x000fe200078e020e */
[----:B------:R-:W-:-:S02]  /*10740*/  @!P1 LEA.HI R6, R6, R6, RZ, 0x1 ;  /* 0x0000000606069211 */ /* 0x000fc400078f08ff */
        /* <DEDUP_REMOVED lines=15> */
.L_x_439:
[----:B------:R-:W-:Y:S05]  /*10840*/  BSYNC B0 ;  /* 0x0000000000007941 */ /* 0x000fea0003800000 */
.L_x_438:
[----:B-1----:R1:W4:Y:S04]  /*10850*/  SHFL.IDX PT, R7, R10, 0x1, 0x1c1f ;  /* 0x003c1f000a077f89 */ /* 0x00232800000e0000 */
        /* <DEDUP_REMOVED lines=10> */
[C---:B--234-:R-:W-:Y:S01]  /*10900*/  @!P1 IMAD.WIDE R14, R11.reuse, 0x4, R6 ;  /* 0x000000040b0e9825 */ /* 0x05cfe200078e0206 */
[----:B-1----:R-:W-:-:S02]  /*10910*/  IADD3 R10, R11, 0x28, RZ ;  /* 0x000000280b0a7810 */ /* 0x002fc40007ffe0ff */
[----:B------:R-:W-:Y:S02]  /*10920*/  @!P0 LEA.HI R5, R5, R5, RZ, 0x1 ;  /* 0x0000000505058211 */ /* 0x000fe400078f08ff */
[----:B------:R-:W-:Y:S01]  /*10930*/  IADD3 R9, R11, 0x30, RZ ;  /* 0x000000300b097810 */ /* 0x000fe20007ffe0ff */
[----:B------:R1:W-:Y:S01]  /*10940*/  @!P1 ST.E.64 [R14.64], R130 ;  /* 0x000000820e009985 */ /* 0x0003e2000c101b12 */
[----:B------:R-:W-:Y:S02]  /*10950*/  @!P0 LOP3.LUT R5, R5, 0xfffffffe, RZ, 0xc0, !PT ;  /* 0xfffffffe05058812 */ /* 0x000fe400078ec0ff */
[----:B------:R-:W-:Y:S02]  /*10960*/  IADD3 R8, R11, 0x38, RZ ;  /* 0x000000380b087810 */ /* 0x000fe40007ffe0ff */
[----:B------:R-:W-:Y:S01]  /*10970*/  ISETP.GE.AND P4, PT, R12, c[0x0][0x3c8], PT ;  /* 0x0000f2000c007a0c */ /* 0x000fe20003f86270 */
[----:B------:R-:W-:Y:S01]  /*10980*/  @!P0 IMAD.WIDE R16, R5, 0x4, R6 ;  /* 0x0000000405108825 */ /* 0x000fe200078e0206 */
        /* <DEDUP_REMOVED lines=126> */
.L_x_437:
[----:B------:R-:W1:Y:S02]  /*11170*/  S2R R4, SR_TID.X ;  /* 0x0000000000047919 */ /* 0x000e640000002100 */
        /* <DEDUP_REMOVED lines=15> */
[----:B------:R-:W-:Y:S01]  /*11270*/  UIMAD.WIDE.U32 UR8, UR13, UR4, URZ ;  /* 0x000000040d0872a5 */ /* 0x000fe2000f8e003f */
        /* <DEDUP_REMOVED lines=33> */
.L_x_440:
        /* <DEDUP_REMOVED lines=15> */
.L_x_3096:


//--------------------- .text._ZN7cutlass13device_kernelIN5flash19enable_sm80_to_sm89INS1_16FlashAttnFwdSm80INS1_25CollectiveMainloopFwdSm80ILi8ELi1ELb0EN4cute5tupleIJNS5_1CILi128EEENS7_ILi64EEENS7_ILi192EEEEEELi192ENS_6half_tEfNS_4arch4Sm80ELb0ELb1ELb0ELb1ELb1ELb0ELb1ELb1EEENS1_21CollectiveEpilogueFwdINS6_IJS8_SA_S9_EEENS6_IJNS7_ILi1EEESI_SI_EEESC_SE_Li256ELb1ELb1ELb1ELb0EEENS1_36VarlenDynamicPersistentTileSchedulerILi128ELi64ELi256ELi256ELb1ELb1ELb0ELb1ELb0ELb1EEEEEEEEEvNT_6ParamsE --------------------------
	.section	.text._ZN7cutlass13device_kernelIN5flash19enable_sm80_to_sm89INS1_16FlashAttnFwdSm80INS1_25CollectiveMainloopFwdSm80ILi8ELi1ELb0EN4cute5tupleIJNS5_1CILi128EEENS7_ILi64EEENS7_ILi192EEEEEELi192ENS_6half_tEfNS_4arch4Sm80ELb0ELb1ELb0ELb1ELb1ELb0ELb1ELb1EEENS1_21CollectiveEpilogueFwdINS6_IJS8_SA_S9_EEENS6_IJNS7_ILi1EEESI_SI_EEESC_SE_Li256ELb1ELb1ELb1ELb0EEENS1_36VarlenDynamicPersistentTileSchedulerILi128ELi64ELi256ELi256ELb1ELb1ELb0ELb1ELb0ELb1EEEEEEEEEvNT_6ParamsE,"ax",@progbits
	.sectioninfo	@"SHI_REGISTERS=255"
	.align	128
.text._ZN7cutlass13device_kernelIN5flash19enable_sm80_to_sm89INS1_16FlashAttnFwdSm80INS1_25CollectiveMainloopFwdSm80ILi8ELi1ELb0EN4cute5tupleIJNS5_1CILi128EEENS7_ILi64EEENS7_ILi192EEEEEELi192ENS_6half_tEfNS_4arch4Sm80ELb0ELb1ELb0ELb1ELb1ELb0ELb1ELb1EEENS1_21CollectiveEpilogueFwdINS6_IJS8_SA_S9_EEENS6_IJNS7_ILi1EEESI_SI_EEESC_SE_Li256ELb1ELb1ELb1ELb0EEENS1_36VarlenDynamicPersistentTileSchedulerILi128ELi64ELi256ELi256ELb1ELb1ELb0ELb1ELb0ELb1EEEEEEEEEvNT_6ParamsE:
        .type           _ZN7cutlass13device_kernelIN5flash19enable_sm80_to_sm89INS1_16FlashAttnFwdSm80INS1_25CollectiveMainloopFwdSm80ILi8ELi1ELb0EN4cute5tupleIJNS5_1CILi128EEENS7_ILi64EEENS7_ILi192EEEEEELi192ENS_6half_tEfNS_4arch4Sm80ELb0ELb1ELb0ELb1ELb1ELb0ELb1ELb1EEENS1_21CollectiveEpilogueFwdINS6_IJS8_SA_S9_EEENS6_IJNS7_ILi1EEESI_SI_EEESC_SE_Li256ELb1ELb1ELb1ELb0EEENS1_36VarlenDynamicPersistentTileSchedulerILi128ELi64ELi256ELi256ELb1ELb1ELb0ELb1ELb0ELb1EEEEEEEEEvNT_6ParamsE,@function
        .size           _ZN7cutlass13device_kernelIN5flash19enable_sm80_to_sm89INS1_16FlashAttnFwdSm80INS1_25CollectiveMainloopFwdSm80ILi8ELi1ELb0EN4cute5tupleIJNS5_1CILi128EEENS7_ILi64EEENS7_ILi192EEEEEELi192ENS_6half_tEfNS_4arch4Sm80ELb0ELb1ELb0ELb1ELb1ELb0ELb1ELb1EEENS1_21CollectiveEpilogueFwdINS6_IJS8_SA_S9_EEENS6_IJNS7_ILi1EEESI_SI_EEESC_SE_Li256ELb1ELb1ELb1ELb0EEENS1_36VarlenDynamicPersistentTileSchedulerILi128ELi64ELi256ELi256ELb1ELb1ELb0ELb1ELb0ELb1EEEEEEEEEvNT_6ParamsE,(.L_x_3097 - _ZN7cutlass13device_kernelIN5flash19enable_sm80_to_sm89INS1_16FlashAttnFwdSm80INS1_25CollectiveMainloopFwdSm80ILi8ELi1ELb0EN4cute5tupleIJNS5_1CILi128EEENS7_ILi64EEENS7_ILi192EEEEEELi192ENS_6half_tEfNS_4arch4Sm80ELb0ELb1ELb0ELb1ELb1ELb0ELb1ELb1EEENS1_21CollectiveEpilogueFwdINS6_IJS8_SA_S9_EEENS6_IJNS7_ILi1EEESI_SI_EEESC_SE_Li256ELb1ELb1ELb1ELb0EEENS1_36VarlenDynamicPersistentTileSchedulerILi128ELi64ELi256ELi256ELb1ELb1ELb0ELb1ELb0ELb1EEEEEEEEEvNT_6ParamsE)
        .other          _ZN7cutlass13device_kernelIN5flash19enable_sm80_to_sm89INS1_16FlashAttnFwdSm80INS1_25CollectiveMainloopFwdSm80ILi8ELi1ELb0EN4cute5tupleIJNS5_1CILi128EEENS7_ILi64EEENS7_ILi192EEEEEELi192ENS_6half_tEfNS_4arch4Sm80ELb0ELb1ELb0ELb1ELb1ELb0ELb1ELb1EEENS1_21CollectiveEpilogueFwdINS6_IJS8_SA_S9_EEENS6_IJNS7_ILi1EEESI_SI_EEESC_SE_Li256ELb1ELb1ELb1ELb0EEENS1_36VarlenDynamicPersistentTileSchedulerILi128ELi64ELi256ELi256ELb1ELb1ELb0ELb1ELb0ELb1EEEEEEEEEvNT_6ParamsE,@"STO_CUDA_ENTRY STV_DEFAULT"
_ZN7cutlass13device_kernelIN5flash19enable_sm80_to_sm89INS1_16FlashAttnFwdSm80INS1_25CollectiveMainloopFwdSm80ILi8ELi1ELb0EN4cute5tupleIJNS5_1CILi128EEENS7_ILi64EEENS7_ILi192EEEEEELi192ENS_6half_tEfNS_4arch4Sm80ELb0ELb1ELb0ELb1ELb1ELb0ELb1ELb1EEENS1_21CollectiveEpilogueFwdINS6_IJS8_SA_S9_EEENS6_IJNS7_ILi1EEESI_SI_EEESC_SE_Li256ELb1ELb1ELb1ELb0EEENS1_36VarlenDynamicPersistentTileSchedulerILi128ELi64ELi256ELi256ELb1ELb1ELb0ELb1ELb0ELb1EEEEEEEEEvNT_6ParamsE:
        /* <DEDUP_REMOVED lines=13> */
[----:B------:R-:W-:-:S03]  /*00d0*/  CS2R R8, SRZ ;  /* 0x0000000000087805 */ /* 0x000fc6000001ff00 */
        /* <DEDUP_REMOVED lines=10> */
[C---:B------:R-:W-:Y:S01]  /*0180*/  ISETP.GE.U32.AND P4, PT, R13.reuse, 0x2, PT ;  /* 0x000000020d00780c */ /* 0x040fe20003f86070 */
[----:B------:R-:W-:Y:S01]  /*0190*/  IMAD.MOV.U32 R7, RZ, RZ, RZ ;  /* 0x000000ffff077224 */ /* 0x000fe200078e00ff */
        /* <DEDUP_REMOVED lines=26> */
.L_x_446:
        /* <DEDUP_REMOVED lines=9> */
[----:B------:R-:W-:-:S04]  /*03d0*/  @!P0 IMAD.WIDE R4, R0, R2, c[0x0][0x580] ;  /* 0x0001600000048625 */ /* 0x000fc800078e0202 */
[----:B------:R-:W-:Y:S01]  /*03e0*/  @!P0 IMAD.WIDE R2, R0, R3, c[0x0][0x578] ;  /* 0x00015e0000028625 */ /* 0x000fe200078e0203 */
[----:B------:R-:W2:Y:S04]  /*03f0*/  @!P0 LDG.E R9, [R4.64] ;  /* 0x0000000804098981 */ /* 0x000ea8000c1e1900 */
[----:B------:R-:W2:Y:S02]  /*0400*/  @!P0 LDG.E R8, [R2.64] ;  /* 0x0000000802088981 */ /* 0x000ea4000c1e1900 */
[----:B--2---:R-:W-:Y:S01]  /*0410*/  IMAD R5, R9, R8, RZ ;  /* 0x0000000809057224 */ /* 0x004fe200078e02ff */
[----:B------:R-:W-:Y:S05]  /*0420*/  BRA.DIV ~URZ, `(.L_x_444) ;  /* 0x000150327f007947 */ /* 0x000fea000b800000 */
[----:B------:R2:W3:Y:S02]  /*0430*/  SHFL.UP PT, R0, R5, 0x1, RZ ;  /* 0x0420000005007989 */ /* 0x0004e400000e00ff */
.L_x_622:
        /* <DEDUP_REMOVED lines=16> */
.L_x_623:
[----:B---3--:R-:W-:-:S05]  /*0540*/  IMAD R0, R0, c[0x0][0x538], RZ ;  /* 0x00014e0000007a24 */ /* 0x008fca00078e02ff */
[----:B------:R-:W-:-:S04]  /*0550*/  IADD3 R6, R0, R6, RZ ;  /* 0x0000000600067210 */ /* 0x000fc80007ffe0ff */
[----:B------:R-:W-:-:S13]  /*0560*/  ISETP.GT.AND P0, PT, R6, UR4, PT ;  /* 0x0000000406007c0c */ /* 0x000fda000bf04270 */
[----:B-12---:R-:W-:Y:S05]  /*0570*/  @!P0 BRA `(.L_x_446) ;  /* 0xfffffdc000008947 */ /* 0x006fea000383ffff */
.L_x_442:
[----:B------:R-:W-:-:S05]  /*0580*/  IADD3 R10, -R0, R6, RZ ;  /* 0x00000006000a7210 */ /* 0x000fca0007ffe1ff */
[----:B------:R-:W-:-:S05]  /*0590*/  IMAD R0, R4, c[0x0][0x538], R10 ;  /* 0x00014e0004007a24 */ /* 0x000fca00078e020a */
[----:B------:R-:W-:Y:S01]  /*05a0*/  ISETP.GT.AND P0, PT, R0, UR4, PT ;  /* 0x0000000400007c0c */ /* 0x000fe2000bf04270 */
[----:B------:R-:W-:-:S12]  /*05b0*/  BRA.DIV ~URZ, `(.L_x_447) ;  /* 0x000150c27f007947 */ /* 0x000fd8000b800000 */
[----:B------:R-:W-:-:S04]  /*05c0*/  VOTE.ANY R6, PT, !P0 ;  /* 0x0000000000067806 */ /* 0x000fc800040e0100 */
.L_x_624:
[----:B------:R-:W2:Y:S02]  /*05d0*/  POPC R0, R6 ;  /* 0x0000000600007309 */ /* 0x000ea40000000000 */
[----:B-12---:R-:W-:Y:S01]  /*05e0*/  IADD3 R215, R0, R7, RZ ;  /* 0x0000000700d77210 */ /* 0x006fe20007ffe0ff */
[----:B------:R-:W-:Y:S05]  /*05f0*/  BRA.DIV ~URZ, `(.L_x_448) ;  /* 0x000150d27f007947 */ /* 0x000fea000b800000 */
[----:B------:R1:W2:Y:S01]  /*0600*/  SHFL.IDX PT, R12, R9, R0, 0x1f ;  /* 0x00001f00090c7589 */ /* 0x0002a200000e0000 */
[----:B------:R-:W-:-:S03]  /*0610*/  MOV R5, RZ ;  /* 0x000000ff00057202 */ /* 0x000fc60000000f00 */
[----:B------:R1:W3:Y:S04]  /*0620*/  SHFL.IDX PT, R9, R8, R0, 0x1f ;  /* 0x00001f0008097589 */ /* 0x0002e800000e0000 */
.L_x_625:
[----:B------:R-:W-:Y:S01]  /*0630*/  ISETP.NE.AND P0, PT, R6, RZ, PT ;  /* 0x000000ff0600720c */ /* 0x000fe20003f05270 */
[----:B------:R-:W-:-:S12]  /*0640*/  BSSY B0, `(.L_x_449) ;  /* 0x0000005000007945 */ /* 0x000fd80003800000 */
[----:B------:R-:W-:Y:S05]  /*0650*/  @!P0 BRA `(.L_x_450) ;  /* 0x0000003000008947 */ /* 0x000fea0003800000 */
[----:B-1----:R-:W-:Y:S01]  /*0660*/  IADD3 R0, R0, -0x1, RZ ;  /* 0xffffffff00007810 */ /* 0x002fe20007ffe0ff */
[----:B------:R-:W-:Y:S05]  /*0670*/  BRA.DIV ~URZ, `(.L_x_451) ;  /* 0x000151327f007947 */ /* 0x000fea000b800000 */
[----:B------:R1:W4:Y:S02]  /*0680*/  SHFL.IDX PT, R5, R4, R0, 0x1f ;  /* 0x00001f0004057589 */ /* 0x00032400000e0000 */
.L_x_450:
[----:B------:R-:W-:Y:S05]  /*0690*/  BSYNC B0 ;  /* 0x0000000000007941 */ /* 0x000fea0003800000 */
.L_x_449:
[----:B---3--:R-:W-:Y:S01]  /*06a0*/  ISETP.NE.AND P0, PT, R9, 0x1, PT ;  /* 0x000000010900780c */ /* 0x008fe20003f05270 */
[----:B----4-:R-:W-:Y:S01]  /*06b0*/  IMAD R212, R5, c[0x0][0x538], R10 ;  /* 0x00014e0005d47a24 */ /* 0x010fe200078e020a */
[----:B------:R-:W-:Y:S04]  /*06c0*/  BSSY B0, `(.L_x_452) ;  /* 0x0000085000007945 */ /* 0x000fe80003800000 */
[----:B------:R-:W-:-:S07]  /*06d0*/  IADD3 R11, -R212, UR4, RZ ;  /* 0x00000004d40b7c10 */ /* 0x000fce000fffe1ff */
[----:B------:R-:W-:Y:S05]  /*06e0*/  @!P0 BRA `(.L_x_453) ;  /* 0x000003e000008947 */ /* 0x000fea0003800000 */
[-C--:B-12---:R-:W-:Y:S02]  /*06f0*/  IABS R0, R12.reuse ;  /* 0x0000000c00007213 */ /* 0x086fe40000000000 */
[----:B------:R-:W-:-:S03]  /*0700*/  IABS R6, R12 ;  /* 0x0000000c00067213 */ /* 0x000fc60000000000 */
[----:B------:R-:W-:Y:S01]  /*0710*/  IMAD.MOV.U32 R5, RZ, RZ, R0 ;  /* 0x000000ffff057224 */ /* 0x000fe200078e0000 */
[----:B------:R-:W-:-:S03]  /*0720*/  IABS R0, R9 ;  /* 0x0000000900007213 */ /* 0x000fc60000000000 */
[----:B------:R-:W1:Y:S02]  /*0730*/  I2F.RP R2, R5 ;  /* 0x0000000500027306 */ /* 0x000e640000209400 */
[----:B------:R-:W-:Y:S01]  /*0740*/  IMAD.MOV.U32 R8, RZ, RZ, R0 ;  /* 0x000000ffff087224 */ /* 0x000fe200078e0000 */
[----:B------:R-:W-:-:S05]  /*0750*/  IABS R0, R11 ;  /* 0x0000000b00007213 */ /* 0x000fca0000000000 */
[----:B------:R-:W-:Y:S08]  /*0760*/  I2F.RP R7, R8 ;  /* 0x0000000800077306 */ /* 0x000ff00000209400 */
[----:B-1----:R-:W1:Y:S02]  /*0770*/  MUFU.RCP R2, R2 ;  /* 0x0000000200027308 */ /* 0x002e640000001000 */
[----:B-1----:R-:W-:-:S06]  /*0780*/  IADD3 R2, R2, 0xffffffe, RZ ;  /* 0x0ffffffe02027810 */ /* 0x002fcc0007ffe0ff */
[----:B------:R-:W1:Y:S02]  /*0790*/  F2I.FTZ.U32.TRUNC.NTZ R3, R2 ;  /* 0x0000000200037305 */ /* 0x000e64000021f000 */
[----:B-1----:R-:W-:-:S04]  /*07a0*/  IMAD.MOV R2, RZ, RZ, -R3 ;  /* 0x000000ffff027224 */ /* 0x002fc800078e0a03 */
[----:B------:R-:W-:Y:S02]  /*07b0*/  IMAD R4, R2, R5, RZ ;  /* 0x0000000502047224 */ /* 0x000fe400078e02ff */
[----:B------:R-:W-:-:S04]  /*07c0*/  IMAD.MOV.U32 R2, RZ, RZ, RZ ;  /* 0x000000ffff027224 */ /* 0x000fc800078e00ff */
[----:B------:R-:W-:Y:S01]  /*07d0*/  IMAD.HI.U32 R2, R3, R4, R2 ;  /* 0x0000000403027227 */ /* 0x000fe200078e0002 */
[----:B------:R-:W-:-:S03]  /*07e0*/  MOV R3, R0 ;  /* 0x0000000000037202 */ /* 0x000fc60000000f00 */
[----:B------:R-:W-:Y:S02]  /*07f0*/  IMAD.MOV R0, RZ, RZ, -R6 ;  /* 0x000000ffff007224 */ /* 0x000fe400078e0a06 */
        /* <DEDUP_REMOVED lines=28> */
[----:B------:R-:W-:-:S03]  /*09c0*/  IMAD.MOV R5, RZ, RZ, -R4 ;  /* 0x000000ffff057224 */ /* 0x000fc600078e0a04 */
        /* <DEDUP_REMOVED lines=10> */
[----:B------:R-:W-:-:S04]  /*0a70*/  IMAD.MOV R2, RZ, RZ, -R0 ;  /* 0x000000ffff027224 */ /* 0x000fc800078e0a00 */
[C---:B------:R-:W-:Y:S01]  /*0a80*/  IMAD R3, R9.reuse, R2, R4 ;  /* 0x0000000209037224 */ /* 0x040fe200078e0204 */
[----:B------:R-:W-:Y:S01]  /*0a90*/  LEA R2, R9, R0, 0x18 ;  /* 0x0000000009027211 */ /* 0x000fe200078ec0ff */
[----:B------:R-:W-:-:S04]  /*0aa0*/  IMAD R0, R12, R5, R11 ;  /* 0x000000050c007224 */ /* 0x000fc800078e020b */
[----:B------:R-:W-:Y:S01]  /*0ab0*/  IMAD R214, R3, 0x10000, R2 ;  /* 0x0001000003d67824 */ /* 0x000fe200078e0202 */
[----:B------:R-:W-:Y:S05]  /*0ac0*/  BRA `(.L_x_454) ;  /* 0x0000044000007947 */ /* 0x000fea0003800000 */
.L_x_453:
[----:B------:R-:W-:-:S04]  /*0ad0*/  IMAD.MOV.U32 R2, RZ, RZ, 0x4 ;  /* 0x00000004ff027424 */ /* 0x000fc800078e00ff */
[----:B------:R-:W-:-:S05]  /*0ae0*/  IMAD.WIDE R2, R215, R2, c[0x0][0x590] ;  /* 0x00016400d7027625 */ /* 0x000fca00078e0202 */
[----:B------:R-:W3:Y:S02]  /*0af0*/  LDG.E R7, [R2.64] ;  /* 0x0000000802077981 */ /* 0x000ee4000c1e1900 */
[----:B-123--:R-:W-:-:S05]  /*0b00*/  IMAD R9, R7, R12, RZ ;  /* 0x0000000c07097224 */ /* 0x00efca00078e02ff */
[-C--:B------:R-:W-:Y:S02]  /*0b10*/  IABS R0, R9.reuse ;  /* 0x0000000900007213 */ /* 0x080fe40000000000 */
[----:B------:R-:W-:-:S03]  /*0b20*/  IABS R8, R9 ;  /* 0x0000000900087213 */ /* 0x000fc60000000000 */
[----:B------:R-:W-:-:S04]  /*0b30*/  IMAD.MOV.U32 R6, RZ, RZ, R0 ;  /* 0x000000ffff067224 */ /* 0x000fc800078e0000 */
[----:B------:R-:W1:Y:S08]  /*0b40*/  I2F.RP R2, R6 ;  /* 0x0000000600027306 */ /* 0x000e700000209400 */
[----:B-1----:R-:W1:Y:S02]  /*0b50*/  MUFU.RCP R2, R2 ;  /* 0x0000000200027308 */ /* 0x002e640000001000 */
[----:B-1----:R-:W-:-:S06]  /*0b60*/  IADD3 R2, R2, 0xffffffe, RZ ;  /* 0x0ffffffe02027810 */ /* 0x002fcc0007ffe0ff */
[----:B------:R-:W1:Y:S02]  /*0b70*/  F2I.FTZ.U32.TRUNC.NTZ R3, R2 ;  /* 0x0000000200037305 */ /* 0x000e64000021f000 */
[----:B-1----:R-:W-:-:S04]  /*0b80*/  IMAD.MOV R0, RZ, RZ, -R3 ;  /* 0x000000ffff007224 */ /* 0x002fc800078e0a03 */
[----:B------:R-:W-:Y:S01]  /*0b90*/  IMAD.MOV.U32 R2, RZ, RZ, R0 ;  /* 0x000000ffff027224 */ /* 0x000fe200078e0000 */
[----:B------:R-:W-:-:S03]  /*0ba0*/  IABS R0, R11 ;  /* 0x0000000b00007213 */ /* 0x000fc60000000000 */
[----:B------:R-:W-:Y:S01]  /*0bb0*/  IMAD R4, R2, R6, RZ ;  /* 0x0000000602047224 */ /* 0x000fe200078e02ff */
[----:B------:R-:W-:Y:S01]  /*0bc0*/  MOV R5, R0 ;  /* 0x0000000000057202 */ /* 0x000fe20000000f00 */
[----:B------:R-:W-:-:S04]  /*0bd0*/  IMAD.MOV.U32 R2, RZ, RZ, RZ ;  /* 0x000000ffff027224 */ /* 0x000fc800078e00ff */
[----:B------:R-:W-:-:S04]  /*0be0*/  IMAD.HI.U32 R0, R3, R4, R2 ;  /* 0x0000000403007227 */ /* 0x000fc800078e0002 */
[----:B------:R-:W-:Y:S02]  /*0bf0*/  IMAD.MOV R2, RZ, RZ, -R8 ;  /* 0x000000ffff027224 */ /* 0x000fe400078e0a08 */
        /* <DEDUP_REMOVED lines=9> */
[----:B------:R-:W-:-:S04]  /*0c90*/  @P2 IADD3 R0, R0, 0x1, RZ ;  /* 0x0000000100002810 */ /* 0x000fc80007ffe0ff */
[----:B------:R-:W-:-:S05]  /*0ca0*/  MOV R4, R0 ;  /* 0x0000000000047202 */ /* 0x000fca0000000f00 */
[----:B------:R-:W-:Y:S01]  /*0cb0*/  @!P1 IMAD.MOV R4, RZ, RZ, -R4 ;  /* 0x000000ffff049224 */ /* 0x000fe200078e0a04 */
[----:B------:R-:W-:-:S05]  /*0cc0*/  @!P0 LOP3.LUT R4, RZ, R9, RZ, 0x33, !PT ;  /* 0x00000009ff048212 */ /* 0x000fca00078e33ff */
[----:B------:R-:W-:-:S05]  /*0cd0*/  IMAD R10, R7, R4, RZ ;  /* 0x00000004070a7224 */ /* 0x000fca00078e02ff */
[----:B------:R-:W-:-:S04]  /*0ce0*/  IADD3 R0, -R10, c[0x0][0x538], RZ ;  /* 0x00014e000a007a10 */ /* 0x000fc80007ffe1ff */
[----:B------:R-:W-:-:S04]  /*0cf0*/  IMNMX R6, R7, R0, PT ;  /* 0x0000000007067217 */ /* 0x000fc80003800200 */
[----:B------:R-:W-:-:S05]  /*0d00*/  IABS R0, R6 ;  /* 0x0000000600007213 */ /* 0x000fca0000000000 */
[----:B------:R-:W-:-:S04]  /*0d10*/  IMAD.MOV.U32 R5, RZ, RZ, R0 ;  /* 0x000000ffff057224 */ /* 0x000fc800078e0000 */
[----:B------:R-:W1:Y:S08]  /*0d20*/  I2F.RP R2, R5 ;  /* 0x0000000500027306 */ /* 0x000e700000209400 */
[----:B-1----:R-:W1:Y:S02]  /*0d30*/  MUFU.RCP R2, R2 ;  /* 0x0000000200027308 */ /* 0x002e640000001000 */
[----:B-1----:R-:W-:-:S06]  /*0d40*/  IADD3 R2, R2, 0xffffffe, RZ ;  /* 0x0ffffffe02027810 */ /* 0x002fcc0007ffe0ff */
[----:B------:R1:W2:Y:S02]  /*0d50*/  F2I.FTZ.U32.TRUNC.NTZ R3, R2 ;  /* 0x0000000200037305 */ /* 0x0002a4000021f000 */
[----:B-1----:R-:W-:Y:S01]  /*0d60*/  IMAD.MOV R2, RZ, RZ, -R4 ;  /* 0x000000ffff027224 */ /* 0x002fe200078e0a04 */
[----:B--2---:R-:W-:-:S03]  /*0d70*/  IADD3 R0, RZ, -R3, RZ ;  /* 0x80000003ff007210 */ /* 0x004fc60007ffe0ff */
[----:B------:R-:W-:Y:S01]  /*0d80*/  IMAD R8, R9, R2, R11 ;  /* 0x0000000209087224 */ /* 0x000fe200078e020b */
[----:B------:R-:W-:Y:S01]  /*0d90*/  IABS R9, R6 ;  /* 0x0000000600097213 */ /* 0x000fe20000000000 */
[----:B------:R-:W-:-:S03]  /*0da0*/  IMAD.MOV.U32 R2, RZ, RZ, R0 ;  /* 0x000000ffff027224 */ /* 0x000fc600078e0000 */
[----:B------:R-:W-:Y:S01]  /*0db0*/  IABS R0, R8 ;  /* 0x0000000800007213 */ /* 0x000fe20000000000 */
[----:B------:R-:W-:Y:S02]  /*0dc0*/  IMAD R7, R2, R5, RZ ;  /* 0x0000000502077224 */ /* 0x000fe400078e02ff */
[----:B------:R-:W-:Y:S02]  /*0dd0*/  IMAD.MOV.U32 R2, RZ, RZ, RZ ;  /* 0x000000ffff027224 */ /* 0x000fe400078e00ff */
[----:B------:R-:W-:Y:S01]  /*0de0*/  IMAD.MOV.U32 R4, RZ, RZ, R0 ;  /* 0x000000ffff047224 */ /* 0x000fe200078e0000 */
[----:B------:R-:W-:Y:S01]  /*0df0*/  IADD3 R0, RZ, -R9, RZ ;  /* 0x80000009ff007210 */ /* 0x000fe20007ffe0ff */
[----:B------:R-:W-:-:S04]  /*0e00*/  IMAD.HI.U32 R3, R3, R7, R2 ;  /* 0x0000000703037227 */ /* 0x000fc800078e0002 */
[----:B------:R-:W-:Y:S02]  /*0e10*/  IMAD.MOV.U32 R2, RZ, RZ, R0 ;  /* 0x000000ffff027224 */ /* 0x000fe400078e0000 */
[----:B------:R-:W-:Y:S01]  /*0e20*/  IMAD.HI.U32 R0, R3, R4, RZ ;  /* 0x0000000403007227 */ /* 0x000fe200078e00ff */
[----:B------:R-:W-:-:S03]  /*0e30*/  IADD3 R3, R10, 0x1000000, R8 ;  /* 0x010000000a037810 */ /* 0x000fc60007ffe008 */
[----:B------:R-:W-:-:S05]  /*0e40*/  IMAD R2, R0, R2, R4 ;  /* 0x0000000200027224 */ /* 0x000fca00078e0204 */
[----:B------:R-:W-:-:S13]  /*0e50*/  ISETP.GT.U32.AND P0, PT, R5, R2, PT ;  /* 0x000000020500720c */ /* 0x000fda0003f04070 */
[----:B------:R-:W-:Y:S01]  /*0e60*/  @!P0 IMAD.IADD R2, R2, 0x1, -R5 ;  /* 0x0000000102028824 */ /* 0x000fe200078e0a05 */
[----:B------:R-:W-:Y:S02]  /*0e70*/  @!P0 IADD3 R0, R0, 0x1, RZ ;  /* 0x0000000100008810 */ /* 0x000fe40007ffe0ff */
[----:B------:R-:W-:Y:S02]  /*0e80*/  ISETP.NE.AND P0, PT, R6, RZ, PT ;  /* 0x000000ff0600720c */ /* 0x000fe40003f05270 */
[----:B------:R-:W-:Y:S02]  /*0e90*/  ISETP.GE.U32.AND P2, PT, R2, R5, PT ;  /* 0x000000050200720c */ /* 0x000fe40003f46070 */
[----:B------:R-:W-:-:S04]  /*0ea0*/  LOP3.LUT R2, R8, R6, RZ, 0x3c, !PT ;  /* 0x0000000608027212 */ /* 0x000fc800078e3cff */
[----:B------:R-:W-:Y:S01]  /*0eb0*/  ISETP.GE.AND P1, PT, R2, RZ, PT ;  /* 0x000000ff0200720c */ /* 0x000fe20003f26270 */
[----:B------:R-:W-:-:S06]  /*0ec0*/  IMAD.MOV R2, RZ, RZ, -R6 ;  /* 0x000000ffff027224 */ /* 0x000fcc00078e0a06 */
[----:B------:R-:W-:-:S06]  /*0ed0*/  @P2 IADD3 R0, R0, 0x1, RZ ;  /* 0x0000000100002810 */ /* 0x000fcc0007ffe0ff */
[----:B------:R-:W-:Y:S02]  /*0ee0*/  @!P1 IADD3 R0, -R0, RZ, RZ ;  /* 0x000000ff00009210 */ /* 0x000fe40007ffe1ff */
[----:B------:R-:W-:-:S05]  /*0ef0*/  @!P0 LOP3.LUT R0, RZ, R6, RZ, 0x33, !PT ;  /* 0x00000006ff008212 */ /* 0x000fca00078e33ff */
[----:B------:R-:W-:Y:S02]  /*0f00*/  IMAD R214, R0, R2, R3 ;  /* 0x0000000200d67224 */ /* 0x000fe400078e0203 */
.L_x_454:
[----:B------:R-:W-:Y:S05]  /*0f10*/  BSYNC B0 ;  /* 0x0000000000007941 */ /* 0x000fea0003800000 */
.L_x_452:
[----:B------:R-:W-:-:S04]  /*0f20*/  LOP3.LUT R0, RZ, R0, RZ, 0x33, !PT ;  /* 0x00000000ff007212 */ /* 0x000fc800078e33ff */
[----:B------:R-:W-:Y:S01]  /*0f30*/  IADD3 R213, R0, R12, RZ ;  /* 0x0000000c00d57210 */ /* 0x000fe20007ffe0ff */
[----:B------:R-:W-:Y:S05]  /*0f40*/  BRA `(.L_x_455) ;  /* 0x0000004000007947 */ /* 0x000fea0003800000 */
.L_x_443:
[----:B-1----:R-:W-:Y:S01]  /*0f50*/  IMAD.MOV.U32 R213, RZ, RZ, RZ ;  /* 0x000000ffffd57224 */ /* 0x002fe200078e00ff */
[----:B------:R-:W-:Y:S01]  /*0f60*/  MOV R214, RZ ;  /* 0x000000ff00d67202 */ /* 0x000fe20000000f00 */
[----:B------:R-:W-:Y:S01]  /*0f70*/  IMAD.U32 R212, RZ, RZ, UR4 ;  /* 0x00000004ffd47e24 */ /* 0x000fe2000f8e00ff */
[----:B------:R-:W-:Y:S02]  /*0f80*/  MOV R215, c[0x0][0x53c] ;  /* 0x00014f0000d77a02 */ /* 0x000fe40000000f00 */
.L_x_455:
[----:B------:R-:W-:Y:S01]  /*0f90*/  ISETP.NE.AND P0, PT, R13, RZ, PT ;  /* 0x000000ff0d00720c */ /* 0x000fe20003f05270 */
[----:B------:R-:W-:-:S12]  /*0fa0*/  WARPSYNC 0xffffffff ;  /* 0xffffffff00007948 */ /* 0x000fd80003800000 */
[----:B------:R1:W-:Y:S04]  /*0fb0*/  @!P0 STS.128 [0x18100], R212 ;  /* 0x018100d4ff008388 */ /* 0x0003e80000000c00 */
[----:B------:R-:W-:Y:S06]  /*0fc0*/  BAR.ARV 0x5, 0x100 ;  /* 0x0144000000007b1d */ /* 0x000fec0000002000 */
.L_x_441:
[----:B-1----:R-:W-:-:S13]  /*0fd0*/  ISETP.GE.AND P0, PT, R215, c[0x0][0x53c], PT ;  /* 0x00014f00d7007a0c */ /* 0x002fda0003f06270 */
        /* <DEDUP_REMOVED lines=13> */
[----:B------:R-:W-:Y:S02]  /*10b0*/  SHF.R.S32.HI R216, RZ, 0x3, R15 ;  /* 0x00000003ffd87819 */ /* 0x000fe4000001140f */
[----:B------:R-:W-:Y:S01]  /*10c0*/  LEA.HI R8, R9, R17, RZ, 0x5 ;  /* 0x0000001109087211 */ /* 0x000fe200078f28ff */
[----:B------:R-:W-:Y:S01]  /*10d0*/  IMAD.IADD R14, R3, 0x1, -R0 ;  /* 0x00000001030e7824 */ /* 0x000fe200078e0a00 */
[----:B------:R-:W-:Y:S01]  /*10e0*/  LOP3.LUT R0, R2, 0xfffffff0, RZ, 0xc0, !PT ;  /* 0xfffffff002007812 */ /* 0x000fe200078ec0ff */
[----:B------:R-:W-:Y:S01]  /*10f0*/  IMAD.SHL.U32 R4, R216, 0x40, RZ ;  /* 0x00000040d8047824 */ /* 0x000fe200078e00ff */
[----:B------:R-:W-:Y:S02]  /*1100*/  SHF.R.S32.HI R2, RZ, 0x1f, R13 ;  /* 0x0000001fff027819 */ /* 0x000fe4000001140d */
[----:B------:R-:W-:Y:S01]  /*1110*/  LOP3.LUT R3, R15, 0xfffffff8, RZ, 0xc0, !PT ;  /* 0xfffffff80f037812 */ /* 0x000fe200078ec0ff */
[----:B------:R-:W-:Y:S01]  /*1120*/  IMAD.IADD R0, R17, 0x1, -R0 ;  /* 0x0000000111007824 */ /* 0x000fe200078e0a00 */
[----:B------:R-:W-:-:S02]  /*1130*/  LEA.HI R2, R2, R7, RZ, 0x3 ;  /* 0x0000000702027211 */ /* 0x000fc400078f18ff */
[----:B------:R-:W-:Y:S01]  /*1140*/  LEA.HI R9, R9, R17, RZ, 0x6 ;  /* 0x0000001109097211 */ /* 0x000fe200078f30ff */
[----:B------:R-:W-:Y:S01]  /*1150*/  IMAD.IADD R197, R17, 0x1, -R3 ;  /* 0x0000000111c57824 */ /* 0x000fe200078e0a03 */
[----:B------:R-:W-:Y:S02]  /*1160*/  SHF.R.S32.HI R5, RZ, 0x1f, R0 ;  /* 0x0000001fff057819 */ /* 0x000fe40000011400 */
[----:B------:R-:W-:Y:S01]  /*1170*/  LOP3.LUT R3, R2, 0xfffffff8, RZ, 0xc0, !PT ;  /* 0xfffffff802037812 */ /* 0x000fe200078ec0ff */
[----:B------:R-:W-:Y:S01]  /*1180*/  IMAD.SHL.U32 R182, R197, 0x8, RZ ;  /* 0x00000008c5b67824 */ /* 0x000fe200078e00ff */
[----:B------:R-:W-:Y:S01]  /*1190*/  LEA.HI R10, R5, R0, RZ, 0x3 ;  /* 0x00000000050a7211 */ /* 0x000fe200078f18ff */
[----:B------:R-:W-:Y:S01]  /*11a0*/  IMAD.SHL.U32 R9, R9, 0x8, RZ ;  /* 0x0000000809097824 */ /* 0x000fe200078e00ff */
[----:B------:R-:W-:Y:S01]  /*11b0*/  LOP3.LUT R2, R4, 0x1c0, RZ, 0xc0, !PT ;  /* 0x000001c004027812 */ /* 0x000fe200078ec0ff */
[----:B------:R-:W-:Y:S01]  /*11c0*/  IMAD.IADD R7, R7, 0x1, -R3 ;  /* 0x0000000107077824 */ /* 0x000fe200078e0a03 */
[----:B------:R-:W-:Y:S01]  /*11d0*/  LOP3.LUT R3, R10, 0xfffffff8, RZ, 0xc0, !PT ;  /* 0xfffffff80a037812 */ /* 0x000fe200078ec0ff */
[----:B------:R-:W-:Y:S01]  /*11e0*/  IMAD R196, R197, 0x20, R216 ;  /* 0x00000020c5c47824 */ /* 0x000fe200078e02d8 */
[----:B------:R-:W-:-:S02]  /*11f0*/  SHF.R.U32.HI R4, RZ, 0x3, R2 ;  /* 0x00000003ff047819 */ /* 0x000fc40000011602 */
[----:B------:R-:W-:Y:S01]  /*1200*/  LOP3.LUT R2, R2, 0x38, R182, 0xf8, !PT ;  /* 0x0000003802027812 */ /* 0x000fe200078ef8b6 */
[----:B------:R-:W-:Y:S01]  /*1210*/  IMAD.IADD R5, R0, 0x1, -R3 ;  /* 0x0000000100057824 */ /* 0x000fe200078e0a03 */
[----:B------:R-:W-:Y:S02]  /*1220*/  LOP3.LUT R0, R8, 0xffffffe0, RZ, 0xc0, !PT ;  /* 0xffffffe008007812 */ /* 0x000fe400078ec0ff */
[----:B------:R-:W-:Y:S02]  /*1230*/  LOP3.LUT R11, R2, R4, RZ, 0x3c, !PT ;  /* 0x00000004020b7212 */ /* 0x000fe400078e3cff */
[----:B------:R-:W-:Y:S01]  /*1240*/  SHF.R.S32.HI R4, RZ, 0x5, R8 ;  /* 0x00000005ff047819 */ /* 0x000fe20000011408 */
        /* <DEDUP_REMOVED lines=32> */
[----:B------:R-:W-:Y:S01]  /*1450*/  IMAD.IADD R211, R0, 0x1, -R3 ;  /* 0x0000000100d37824 */ /* 0x000fe200078e0a03 */
[----:B------:R-:W-:Y:S01]  /*1460*/  SHF.R.U32.HI R2, RZ, 0x3, R2 ;  /* 0x00000003ff027819 */ /* 0x000fe20000011602 */
[----:B------:R-:W-:Y:S01]  /*1470*/  IMAD.MOV.U32 R10, RZ, RZ, 0x40 ;  /* 0x00000040ff0a7424 */ /* 0x000fe200078e00ff */
[----:B------:R-:W-:Y:S01]  /*1480*/  LEA.HI R3, R4, R4, RZ, 0x1d ;  /* 0x0000000404037211 */ /* 0x000fe200078fe8ff */
[----:B------:R1:W-:Y:S01]  /*1490*/  STL [R1+0x10], R15 ;  /* 0x0000100f01007387 */ /* 0x0003e20000100800 */
[----:B------:R-:W-:Y:S01]  /*14a0*/  LOP3.LUT R2, R6, R2, RZ, 0x3c, !PT ;  /* 0x0000000206027212 */ /* 0x000fe200078e3cff */
[----:B------:R-:W-:Y:S01]  /*14b0*/  IMAD R0, R14, 0x200, R13 ;  /* 0x000002000e007824 */ /* 0x000fe200078e020d */
[----:B------:R-:W-:Y:S01]  /*14c0*/  LOP3.LUT R4, R7, 0xfffffe00, RZ, 0xc0, !PT ;  /* 0xfffffe0007047812 */ /* 0x000fe200078ec0ff */
[----:B------:R-:W-:Y:S01]  /*14d0*/  IMAD.IADD R7, R5, 0x1, R3 ;  /* 0x0000000105077824 */ /* 0x000fe200078e0203 */
[----:B------:R-:W-:Y:S01]  /*14e0*/  IADD3 R191, R182, 0x40, RZ ;  /* 0x00000040b6bf7810 */ /* 0x000fe20007ffe0ff */
[----:B------:R-:W-:Y:S01]  /*14f0*/  IMAD R211, R211, 0x8, R15 ;  /* 0x00000008d3d37824 */ /* 0x000fe200078e020f */
[CC--:B------:R-:W-:Y:S01]  /*1500*/  IADD3 R3, R2.reuse, R4.reuse, R8 ;  /* 0x0000000402037210 */ /* 0x0c0fe20007ffe008 */
[----:B------:R-:W-:Y:S01]  /*1510*/  IMAD.MOV.U32 R8, RZ, RZ, 0x20 ;  /* 0x00000020ff087424 */ /* 0x000fe200078e00ff */
[----:B------:R-:W-:-:S02]  /*1520*/  LOP3.LUT R4, R2, R4, RZ, 0xfc, !PT ;  /* 0x0000000402047212 */ /* 0x000fc400078efcff */
[----:B------:R-:W-:Y:S02]  /*1530*/  LOP3.LUT R2, R12, 0x7ffffffc, RZ, 0xc0, !PT ;  /* 0x7ffffffc0c027812 */ /* 0x000fe400078ec0ff */
[----:B------:R-:W-:Y:S02]  /*1540*/  SHF.R.S32.HI R5, RZ, 0x1f, R191 ;  /* 0x0000001fff057819 */ /* 0x000fe400000114bf */
[----:B------:R-:W-:Y:S01]  /*1550*/  SEL R5, R8, 0xffffffe0, !P1 ;  /* 0xffffffe008057807 */ /* 0x000fe20004800000 */
[----:B------:R-:W-:Y:S01]  /*1560*/  IMAD.IADD R2, R16, 0x1, -R2 ;  /* 0x0000000110027824 */ /* 0x000fe200078e0a02 */
[----:B------:R-:W-:Y:S02]  /*1570*/  LEA R227, R7, 0x80, 0x1 ;  /* 0x0000008007e37811 */ /* 0x000fe400078e08ff */
[----:B------:R-:W-:Y:S01]  /*1580*/  IADD3 R192, R182, 0x80, RZ ;  /* 0x00000080b6c07810 */ /* 0x000fe20007ffe0ff */
[----:B------:R-:W-:Y:S01]  /*1590*/  IMAD.SHL.U32 R198, R2, 0x2, RZ ;  /* 0x0000000202c67824 */ /* 0x000fe200078e00ff */
[----:B------:R-:W-:Y:S01]  /*15a0*/  SEL R2, R8, 0xffffffe0, !P4 ;  /* 0xffffffe008027807 */ /* 0x000fe20006000000 */
[C---:B------:R-:W-:Y:S01]  /*15b0*/  IMAD.IADD R230, R227.reuse, 0x1, R5 ;  /* 0x00000001e3e67824 */ /* 0x040fe200078e0205 */
[----:B------:R-:W-:-:S02]  /*15c0*/  IADD3 R228, R227, -0x10, RZ ;  /* 0xfffffff0e3e47810 */ /* 0x000fc40007ffe0ff */
[C---:B------:R-:W-:Y:S02]  /*15d0*/  IADD3 R8, R198.reuse, 0x8, RZ ;  /* 0x00000008c6087810 */ /* 0x040fe40007ffe0ff */
[C---:B------:R-:W-:Y:S02]  /*15e0*/  IADD3 R251, R198.reuse, 0x18, RZ ;  /* 0x00000018c6fb7810 */ /* 0x040fe40007ffe0ff */
[C---:B------:R-:W-:Y:S02]  /*15f0*/  IADD3 R250, R198.reuse, 0x20, RZ ;  /* 0x00000020c6fa7810 */ /* 0x040fe40007ffe0ff */
[C---:B------:R-:W-:Y:S02]  /*1600*/  IADD3 R248, R198.reuse, 0x30, RZ ;  /* 0x00000030c6f87810 */ /* 0x040fe40007ffe0ff */
[C---:B------:R-:W-:Y:S02]  /*1610*/  IADD3 R247, R198.reuse, 0x38, RZ ;  /* 0x00000038c6f77810 */ /* 0x040fe40007ffe0ff */
[----:B------:R-:W-:-:S02]  /*1620*/  IADD3 R245, R198, 0x48, RZ ;  /* 0x00000048c6f57810 */ /* 0x000fc40007ffe0ff */
[C---:B------:R-:W-:Y:S02]  /*1630*/  IADD3 R244, R198.reuse, 0x50, RZ ;  /* 0x00000050c6f47810 */ /* 0x040fe40007ffe0ff */
[C---:B------:R-:W-:Y:S02]  /*1640*/  IADD3 R242, R198.reuse, 0x60, RZ ;  /* 0x00000060c6f27810 */ /* 0x040fe40007ffe0ff */
[C---:B------:R-:W-:Y:S02]  /*1650*/  IADD3 R241, R198.reuse, 0x68, RZ ;  /* 0x00000068c6f17810 */ /* 0x040fe40007ffe0ff */
[----:B------:R-:W-:Y:S02]  /*1660*/  SHF.R.S32.HI R7, RZ, 0x1f, R8 ;  /* 0x0000001fff077819 */ /* 0x000fe40000011408 */
[C---:B------:R-:W-:Y:S02]  /*1670*/  IADD3 R239, R198.reuse, 0x78, RZ ;  /* 0x00000078c6ef7810 */ /* 0x040fe40007ffe0ff */
[----:B------:R-:W-:-:S02]  /*1680*/  IADD3 R238, R198, 0x80, RZ ;  /* 0x00000080c6ee7810 */ /* 0x000fc40007ffe0ff */
[----:B------:R-:W-:Y:S02]  /*1690*/  SHF.R.S32.HI R8, RZ, 0x1f, R251 ;  /* 0x0000001fff087819 */ /* 0x000fe400000114fb */
[----:B------:R-:W-:Y:S02]  /*16a0*/  SHF.R.S32.HI R7, RZ, 0x1f, R250 ;  /* 0x0000001fff077819 */ /* 0x000fe400000114fa */
[----:B------:R-:W-:Y:S02]  /*16b0*/  SHF.R.S32.HI R6, RZ, 0x1f, R192 ;  /* 0x0000001fff067819 */ /* 0x000fe400000114c0 */
[C---:B------:R-:W-:Y:S02]  /*16c0*/  IADD3 R236, R198.reuse, 0x90, RZ ;  /* 0x00000090c6ec7810 */ /* 0x040fe40007ffe0ff */
[----:B------:R-:W-:Y:S02]  /*16d0*/  IADD3 R235, R198, 0x98, RZ ;  /* 0x00000098c6eb7810 */ /* 0x000fe40007ffe0ff */
[----:B------:R-:W-:-:S02]  /*16e0*/  SHF.R.S32.HI R8, RZ, 0x1f, R248 ;  /* 0x0000001fff087819 */ /* 0x000fc400000114f8 */
[----:B------:R-:W-:Y:S02]  /*16f0*/  SHF.R.S32.HI R7, RZ, 0x1f, R247 ;  /* 0x0000001fff077819 */ /* 0x000fe400000114f7 */
[----:B------:R-:W-:Y:S02]  /*1700*/  @P0 IADD3 R228, R227, 0x10, RZ ;  /* 0x00000010e3e40810 */ /* 0x000fe40007ffe0ff */
[----:B------:R-:W-:Y:S02]  /*1710*/  SEL R6, R10, 0xffffffc0, !P2 ;  /* 0xffffffc00a067807 */ /* 0x000fe40005000000 */
[C---:B------:R-:W-:Y:S01]  /*1720*/  IADD3 R233, R198.reuse, 0xa8, RZ ;  /* 0x000000a8c6e97810 */ /* 0x040fe20007ffe0ff */
[----:B------:R-:W-:Y:S01]  /*1730*/  IMAD.IADD R229, R5, 0x1, R228 ;  /* 0x0000000105e57824 */ /* 0x000fe200078e02e4 */
[----:B------:R-:W-:Y:S02]  /*1740*/  IADD3 R232, R198, 0xb0, RZ ;  /* 0x000000b0c6e87810 */ /* 0x000fe40007ffe0ff */
[----:B------:R-:W-:-:S02]  /*1750*/  SHF.R.S32.HI R8, RZ, 0x1f, R245 ;  /* 0x0000001fff087819 */ /* 0x000fc400000114f5 */
[----:B------:R-:W-:Y:S02]  /*1760*/  SHF.R.S32.HI R7, RZ, 0x1f, R244 ;  /* 0x0000001fff077819 */ /* 0x000fe400000114f4 */
[----:B------:R-:W-:Y:S02]  /*1770*/  IADD3 R231, R198, 0xb8, RZ ;  /* 0x000000b8c6e77810 */ /* 0x000fe40007ffe0ff */
[----:B------:R-:W-:Y:S02]  /*1780*/  SHF.R.S32.HI R8, RZ, 0x1f, R242 ;  /* 0x0000001fff087819 */ /* 0x000fe400000114f2 */
[----:B------:R-:W-:Y:S02]  /*1790*/  SHF.R.S32.HI R7, RZ, 0x1f, R241 ;  /* 0x0000001fff077819 */ /* 0x000fe400000114f1 */
[----:B------:R-:W-:Y:S02]  /*17a0*/  SHF.R.S32.HI R8, RZ, 0x1f, R239 ;  /* 0x0000001fff087819 */ /* 0x000fe400000114ef */
[----:B------:R-:W-:-:S02]  /*17b0*/  SHF.R.S32.HI R7, RZ, 0x1f, R238 ;  /* 0x0000001fff077819 */ /* 0x000fc400000114ee */
[----:B------:R-:W-:Y:S01]  /*17c0*/  LEA R173, R3, 0xc100, 0x1 ;  /* 0x0000c10003ad7811 */ /* 0x000fe200078e08ff */
[----:B------:R-:W-:Y:S01]  /*17d0*/  IMAD.IADD R3, R6, 0x1, R228 ;  /* 0x0000000106037824 */ /* 0x000fe200078e02e4 */
[----:B------:R-:W-:Y:S02]  /*17e0*/  LEA R168, R4, 0x100, 0x1 ;  /* 0x0000010004a87811 */ /* 0x000fe400078e08ff */
[----:B------:R-:W-:Y:S01]  /*17f0*/  SHF.R.S32.HI R8, RZ, 0x1f, R236 ;  /* 0x0000001fff087819 */ /* 0x000fe200000114ec */
[----:B------:R-:W-:Y:S01]  /*1800*/  IMAD.IADD R174, R173, 0x1, R2 ;  /* 0x00000001adae7824 */ /* 0x000fe200078e0202 */
[----:B------:R-:W-:Y:S01]  /*1810*/  SHF.R.S32.HI R7, RZ, 0x1f, R235 ;  /* 0x0000001fff077819 */ /* 0x000fe200000114eb */
[----:B------:R-:W-:Y:S01]  /*1820*/  IMAD.IADD R169, R2, 0x1, R168 ;  /* 0x0000000102a97824 */ /* 0x000fe200078e02a8 */
[----:B------:R-:W-:Y:S01]  /*1830*/  SHF.R.S32.HI R8, RZ, 0x1f, R233 ;  /* 0x0000001fff087819 */ /* 0x000fe200000114e9 */
[----:B------:R-:W-:Y:S01]  /*1840*/  IMAD.IADD R8, R227, 0x1, R6 ;  /* 0x00000001e3087824 */ /* 0x000fe200078e0206 */
[----:B------:R-:W-:Y:S01]  /*1850*/  SHF.R.S32.HI R7, RZ, 0x1f, R232 ;  /* 0x0000001fff077819 */ /* 0x000fe200000114e8 */
[--C-:B------:R-:W-:Y:S01]  /*1860*/  IMAD.IADD R2, R229, 0x1, R6.reuse ;  /* 0x00000001e5027824 */ /* 0x100fe200078e0206 */
[----:B------:R-:W-:Y:S01]  /*1870*/  SHF.R.S32.HI R7, RZ, 0x1f, R231 ;  /* 0x0000001fff077819 */ /* 0x000fe200000114e7 */
[----:B------:R-:W-:Y:S01]  /*1880*/  IMAD.IADD R7, R230, 0x1, R6 ;  /* 0x00000001e6077824 */ /* 0x000fe200078e0206 */
[----:B------:R1:W-:Y:S01]  /*1890*/  STL [R1+0xc], R8 ;  /* 0x00000c0801007387 */ /* 0x0003e20000100800 */
[----:B------:R-:W-:-:S02]  /*18a0*/  LOP3.LUT R9, R11, 0x7ffffe00, R9, 0xf8, !PT ;  /* 0x7ffffe000b097812 */ /* 0x000fc400078ef809 */
[C---:B------:R-:W-:Y:S01]  /*18b0*/  IADD3 R252, R198.reuse, 0x10, RZ ;  /* 0x00000010c6fc7810 */ /* 0x040fe20007ffe0ff */
[----:B------:R1:W-:Y:S01]  /*18c0*/  STL [R1+0x8], R7 ;  /* 0x0000080701007387 */ /* 0x0003e20000100800 */
[C---:B------:R-:W-:Y:S01]  /*18d0*/  IADD3 R249, R198.reuse, 0x28, RZ ;  /* 0x00000028c6f97810 */ /* 0x040fe20007ffe0ff */
[----:B------:R-:W-:Y:S01]  /*18e0*/  IMAD.SHL.U32 R179, R9, 0x2, RZ ;  /* 0x0000000209b37824 */ /* 0x000fe200078e00ff */
[C---:B------:R-:W-:Y:S01]  /*18f0*/  IADD3 R246, R198.reuse, 0x40, RZ ;  /* 0x00000040c6f67810 */ /* 0x040fe20007ffe0ff */
[----:B------:R1:W-:Y:S01]  /*1900*/  STL [R1+0x4], R3 ;  /* 0x0000040301007387 */ /* 0x0003e20000100800 */
[----:B------:R-:W-:Y:S02]  /*1910*/  SHF.R.S32.HI R9, RZ, 0x1f, R198 ;  /* 0x0000001fff097819 */ /* 0x000fe400000114c6 */
[----:B------:R-:W-:Y:S01]  /*1920*/  IADD3 R243, R198, 0x58, RZ ;  /* 0x00000058c6f37810 */ /* 0x000fe20007ffe0ff */
[----:B------:R1:W-:Y:S01]  /*1930*/  STL [R1], R2 ;  /* 0x0000000201007387 */ /* 0x0003e20000100800 */
[----:B------:R-:W-:-:S02]  /*1940*/  LEA R165, R0, 0x6100, 0x1 ;  /* 0x0000610000a57811 */ /* 0x000fc400078e08ff */
[----:B------:R-:W-:Y:S02]  /*1950*/  IADD3 R240, R198, 0x70, RZ ;  /* 0x00000070c6f07810 */ /* 0x000fe40007ffe0ff */
[----:B------:R-:W-:Y:S02]  /*1960*/  SHF.R.S32.HI R9, RZ, 0x1f, R252 ;  /* 0x0000001fff097819 */ /* 0x000fe400000114fc */
[----:B------:R-:W-:Y:S02]  /*1970*/  SEL R0, R10, 0xffffffc0, !P3 ;  /* 0xffffffc00a007807 */ /* 0x000fe40005800000 */
[C---:B------:R-:W-:Y:S02]  /*1980*/  IADD3 R237, R198.reuse, 0x88, RZ ;  /* 0x00000088c6ed7810 */ /* 0x040fe40007ffe0ff */
[----:B------:R-:W-:Y:S01]  /*1990*/  SHF.R.S32.HI R9, RZ, 0x1f, R249 ;  /* 0x0000001fff097819 */ /* 0x000fe200000114f9 */
[----:B------:R-:W-:Y:S01]  /*19a0*/  IMAD.IADD R176, R173, 0x1, R0 ;  /* 0x00000001adb07824 */ /* 0x000fe200078e0200 */
[----:B------:R-:W-:Y:S01]  /*19b0*/  IADD3 R234, R198, 0xa0, RZ ;  /* 0x000000a0c6ea7810 */ /* 0x000fe20007ffe0ff */
        /* <DEDUP_REMOVED lines=8> */
[----:B-1----:R-:W-:Y:S02]  /*1a40*/  SHF.R.S32.HI R9, RZ, 0x1f, R234 ;  /* 0x0000001fff097819 */ /* 0x002fe400000114ea */
.L_x_621:
[----:B------:R-:W-:Y:S01]  /*1a50*/  ISETP.NE.U32.AND P0, PT, RZ, c[0x0][0x370], PT ;  /* 0x0000dc00ff007a0c */ /* 0x000fe20003f05070 */
[----:B------:R-:W-:Y:S01]  /*1a60*/  IMAD.MOV.U32 R13, RZ, RZ, 0x4 ;  /* 0x00000004ff0d7424 */ /* 0x000fe200078e00ff */
[----:B------:R-:W-:Y:S01]  /*1a70*/  ISETP.NE.U32.AND P2, PT, RZ, c[0x0][0x360], PT ;  /* 0x0000d800ff007a0c */ /* 0x000fe20003f45070 */
[----:B------:R-:W-:Y:S01]  /*1a80*/  IMAD.MOV.U32 R200, RZ, RZ, RZ ;  /* 0x000000ffffc87224 */ /* 0x000fe200078e00ff */
[----:B------:R-:W-:Y:S01]  /*1a90*/  ISETP.NE.AND.EX P1, PT, RZ, c[0x0][0x374], PT, P0 ;  /* 0x0000dd00ff007a0c */ /* 0x000fe20003f25300 */
[----:B------:R-:W-:Y:S01]  /*1aa0*/  IMAD.MOV.U32 R12, RZ, RZ, RZ ;  /* 0x000000ffff0c7224 */ /* 0x000fe200078e00ff */
[----:B------:R-:W-:Y:S01]  /*1ab0*/  ISETP.NE.AND.EX P0, PT, RZ, c[0x0][0x364], PT, P2 ;  /* 0x0000d900ff007a0c */ /* 0x000fe20003f05320 */
[----:B------:R-:W-:Y:S01]  /*1ac0*/  IMAD.WIDE R2, R215, R13, c[0x0][0x348] ;  /* 0x0000d200d7027625 */ /* 0x000fe200078e020d */
[----:B------:R-:W-:-:S04]  /*1ad0*/  ISETP.NE.U32.AND P3, PT, RZ, c[0x0][0x348], PT ;  /* 0x0000d200ff007a0c */ /* 0x000fc80003f65070 */
[----:B------:R-:W-:-:S05]  /*1ae0*/  ISETP.NE.AND.EX P3, PT, RZ, c[0x0][0x34c], PT, P3 ;  /* 0x0000d300ff007a0c */ /* 0x000fca0003f65330 */
[----:B------:R-:W-:-:S04]  /*1af0*/  @P1 IMAD.WIDE R6, R215, R13, c[0x0][0x370] ;  /* 0x0000dc00d7061625 */ /* 0x000fc800078e020d */
[----:B------:R-:W-:Y:S01]  /*1b00*/  @P0 IMAD.WIDE R4, R215, R13, c[0x0][0x360] ;  /* 0x0000d800d7040625 */ /* 0x000fe200078e020d */
[----:B------:R1:W5:Y:S04]  /*1b10*/  @P1 LDG.E R200, [R6.64] ;  /* 0x0000000806c81981 */ /* 0x000368000c1e1900 */
        /* <DEDUP_REMOVED lines=9> */
.L_x_456:
[----:B------:R-:W-:-:S04]  /*1bb0*/  ISETP.NE.U32.AND P0, PT, RZ, c[0x0][0x368], PT ;  /* 0x0000da00ff007a0c */ /* 0x000fc80003f05070 */
[----:B------:R-:W-:-:S13]  /*1bc0*/  ISETP.NE.AND.EX P0, PT, RZ, c[0x0][0x36c], PT, P0 ;  /* 0x0000db00ff007a0c */ /* 0x000fda0003f05300 */
[----:B------:R-:W-:Y:S05]  /*1bd0*/  @!P0 BRA `(.L_x_457) ;  /* 0x0000003000008947 */ /* 0x000fea0003800000 */
[----:B-1----:R-:W-:-:S05]  /*1be0*/  IMAD.WIDE R2, R215, R13, c[0x0][0x368] ;  /* 0x0000da00d7027625 */ /* 0x002fca00078e020d */
[----:B------:R1:W5:Y:S01]  /*1bf0*/  LDG.E R0, [R2.64] ;  /* 0x0000000802007981 */ /* 0x000362000c1e1900 */
[----:B------:R-:W-:Y:S05]  /*1c00*/  BRA `(.L_x_458) ;  /* 0x0000008000007947 */ /* 0x000fea0003800000 */
.L_x_457:
[----:B------:R-:W-:Y:S01]  /*1c10*/  ISETP.NE.U32.AND P0, PT, RZ, c[0x0][0x350], PT ;  /* 0x0000d400ff007a0c */ /* 0x000fe20003f05070 */
[----:B------:R-:W-:-:S03]  /*1c20*/  IMAD.U32 R0, RZ, RZ, UR5 ;  /* 0x00000005ff007e24 */ /* 0x000fc6000f8e00ff */
[----:B------:R-:W-:-:S13]  /*1c30*/  ISETP.NE.AND.EX P0, PT, RZ, c[0x0][0x354], PT, P0 ;  /* 0x0000d500ff007a0c */ /* 0x000fda0003f05300 */
[----:B------:R-:W-:Y:S05]  /*1c40*/  @!P0 BRA `(.L_x_458) ;  /* 0x0000004000008947 */ /* 0x000fea0003800000 */
[----:B-1----:R-:W-:-:S05]  /*1c50*/  IMAD.WIDE R2, R215, R13, c[0x0][0x350] ;  /* 0x0000d400d7027625 */ /* 0x002fca00078e020d */
[----:B------:R-:W2:Y:S04]  /*1c60*/  LDG.E R4, [R2.64] ;  /* 0x0000000802047981 */ /* 0x000ea8000c1e1900 */
[----:B------:R-:W2:Y:S02]  /*1c70*/  LDG.E R0, [R2.64+0x4] ;  /* 0x0000040802007981 */ /* 0x000ea4000c1e1900 */
[----:B--2---:R-:W-:Y:S02]  /*1c80*/  IADD3 R0, -R4, R0, RZ ;  /* 0x0000000004007210 */ /* 0x004fe40007ffe1ff */
.L_x_458:
[----:B-1----:R-:W-:Y:S01]  /*1c90*/  IMAD.MOV.U32 R2, RZ, RZ, c[0x0][0x2c4] ;  /* 0x0000b100ff027624 */ /* 0x002fe200078e00ff */
[----:B------:R-:W-:Y:S01]  /*1ca0*/  LOP3.LUT R224, R224, 0xfffffffe, RZ, 0xc0, !PT ;  /* 0xfffffffee0e07812 */ /* 0x000fe200078ec0ff */
[----:B------:R-:W-:Y:S02]  /*1cb0*/  IMAD.SHL.U32 R210, R213, 0x80, RZ ;  /* 0x00000080d5d27824 */ /* 0x000fe400078e00ff */
[----:B------:R-:W-:Y:S01]  /*1cc0*/  IMAD.MOV.U32 R7, RZ, RZ, c[0x0][0x32c] ;  /* 0x0000cb00ff077624 */ /* 0x000fe200078e00ff */
[----:B------:R-:W-:Y:S01]  /*1cd0*/  ISETP.NE.AND P4, PT, R2, 0x1, PT ;  /* 0x000000010200780c */ /* 0x000fe20003f85270 */
[----:B-----5:R-:W-:Y:S01]  /*1ce0*/  IMAD.IADD R194, R0, 0x1, -R200 ;  /* 0x0000000100c27824 */ /* 0x020fe200078e0ac8 */
[----:B------:R-:W-:-:S02]  /*1cf0*/  IADD3 R2, R210, 0x7f, RZ ;  /* 0x0000007fd2027810 */ /* 0x000fc40007ffe0ff */
[----:B------:R-:W-:-:S03]  /*1d00*/  ISETP.GE.AND P1, PT, R7, 0x1, PT ;  /* 0x000000010700780c */ /* 0x000fc60003f26270 */
[----:B------:R-:W-:-:S06]  /*1d10*/  IMAD.MOV.U32 R0, RZ, RZ, R2 ;  /* 0x000000ffff007224 */ /* 0x000fcc00078e0002 */
[----:B------:R-:W-:Y:S01]  /*1d20*/  @P4 IMAD.HI.U32 R3, R2, c[0x0][0x2c8], RZ ;  /* 0x0000b20002034a27 */ /* 0x000fe200078e00ff */
[----:B------:R-:W-:Y:S02]  /*1d30*/  IADD3 R2, R194, 0x1, -R195 ;  /* 0x00000001c2027810 */ /* 0x000fe40007ffe8c3 */
[----:B------:R-:W-:Y:S02]  /*1d40*/  @P4 LOP3.LUT R224, R224, 0x1, RZ, 0xfc, !PT ;  /* 0x00000001e0e04812 */ /* 0x000fe400078efcff */
[----:B------:R-:W-:Y:S02]  /*1d50*/  @P4 SHF.R.U32.HI R0, RZ, c[0x0][0x2cc], R3 ;  /* 0x0000b300ff004a19 */ /* 0x000fe40000011603 */
[----:B------:R-:W-:-:S03]  /*1d60*/  LOP3.LUT R224, R224, 0xfffffffd, RZ, 0xc0, !PT ;  /* 0xfffffffde0e07812 */ /* 0x000fc600078ec0ff */
[----:B------:R-:W-:Y:S01]  /*1d70*/  IMAD.IADD R0, R2, 0x1, R0 ;  /* 0x0000000102007824 */ /* 0x000fe200078e0200 */
[----:B------:R-:W-:-:S04]  /*1d80*/  @P1 LOP3.LUT R224, R224, 0x2, RZ, 0xfc, !PT ;  /* 0x00000002e0e01812 */ /* 0x000fc800078efcff */
[----:B------:R-:W-:Y:S01]  /*1d90*/  IADD3 R3, R0, c[0x0][0x328], RZ ;  /* 0x0000ca0000037a10 */ /* 0x000fe20007ffe0ff */
[----:B------:R-:W-:Y:S05]  /*1da0*/  @!P1 BRA `(.L_x_459) ;  /* 0x0000010000009947 */ /* 0x000fea0003800000 */
[C---:B------:R-:W-:Y:S01]  /*1db0*/  ISETP.GT.AND P0, PT, R0.reuse, RZ, PT ;  /* 0x000000ff0000720c */ /* 0x040fe20003f04270 */
[----:B------:R-:W-:Y:S01]  /*1dc0*/  BSSY B0, `(.L_x_460) ;  /* 0x000000c000007945 */ /* 0x000fe20003800000 */
[----:B------:R-:W-:-:S11]  /*1dd0*/  IADD3 R2, R0, -0x1, RZ ;  /* 0xffffffff00027810 */ /* 0x000fd60007ffe0ff */
[----:B------:R-:W-:Y:S05]  /*1de0*/  @P0 BRA `(.L_x_461) ;  /* 0x0000006000000947 */ /* 0x000fea0003800000 */
[----:B------:R-:W-:Y:S01]  /*1df0*/  ISETP.NE.AND P0, PT, R7, 0x1, PT ;  /* 0x000000010700780c */ /* 0x000fe20003f05270 */
[----:B------:R-:W-:-:S12]  /*1e00*/  IMAD.MOV R0, RZ, RZ, -R0 ;  /* 0x000000ffff007224 */ /* 0x000fd800078e0a00 */
[----:B------:R-:W-:-:S05]  /*1e10*/  @P0 IMAD.HI.U32 R2, R0, c[0x0][0x330], RZ ;  /* 0x0000cc0000020a27 */ /* 0x000fca00078e00ff */
[----:B------:R-:W-:-:S04]  /*1e20*/  @P0 SHF.R.U32.HI R0, RZ, c[0x0][0x334], R2 ;  /* 0x0000cd00ff000a19 */ /* 0x000fc80000011602 */
[----:B------:R-:W-:Y:S01]  /*1e30*/  LOP3.LUT R2, RZ, R0, RZ, 0x33, !PT ;  /* 0x00000000ff027212 */ /* 0x000fe200078e33ff */
[----:B------:R-:W-:Y:S05]  /*1e40*/  BRA `(.L_x_462) ;  /* 0x0000003000007947 */ /* 0x000fea0003800000 */
.L_x_461:
[----:B------:R-:W-:-:S13]  /*1e50*/  ISETP.NE.AND P0, PT, R7, 0x1, PT ;  /* 0x000000010700780c */ /* 0x000fda0003f05270 */
[----:B------:R-:W-:-:S05]  /*1e60*/  @P0 IMAD.HI.U32 R0, R2, c[0x0][0x330], RZ ;  /* 0x0000cc0002000a27 */ /* 0x000fca00078e00ff */
[----:B------:R-:W-:Y:S02]  /*1e70*/  @P0 SHF.R.U32.HI R2, RZ, c[0x0][0x334], R0 ;  /* 0x0000cd00ff020a19 */ /* 0x000fe40000011600 */
.L_x_462:
[----:B------:R-:W-:Y:S05]  /*1e80*/  BSYNC B0 ;  /* 0x0000000000007941 */ /* 0x000fea0003800000 */
.L_x_460:
[----:B------:R-:W-:-:S05]  /*1e90*/  IMAD R2, R2, R7, c[0x0][0x32c] ;  /* 0x0000cb0002027624 */ /* 0x000fca00078e0207 */
[----:B------:R-:W-:-:S04]  /*1ea0*/  IMNMX R3, R3, R2, PT ;  /* 0x0000000203037217 */ /* 0x000fc80003800200 */
.L_x_459:
[----:B------:R-:W-:Y:S01]  /*1eb0*/  IADD3 R3, R3, 0x3f, RZ ;  /* 0x0000003f03037810 */ /* 0x000fe20007ffe0ff */
[----:B------:R-:W-:Y:S01]  /*1ec0*/  @P4 IMAD.HI.U32 R4, R210, c[0x0][0x2c8], RZ ;  /* 0x0000b200d2044a27 */ /* 0x000fe200078e00ff */
[C---:B------:R-:W-:Y:S02]  /*1ed0*/  IADD3 R2, R194.reuse, 0x3f, RZ ;  /* 0x0000003fc2027810 */ /* 0x040fe40007ffe0ff */
[----:B------:R-:W-:Y:S01]  /*1ee0*/  SHF.R.S32.HI R5, RZ, 0x1f, R3 ;  /* 0x0000001fff057819 */ /* 0x000fe20000011403 */
[----:B------:R-:W-:Y:S01]  /*1ef0*/  IMAD.MOV.U32 R0, RZ, RZ, R210 ;  /* 0x000000ffff007224 */ /* 0x000fe200078e00d2 */
[----:B------:R-:W-:Y:S01]  /*1f00*/  SHF.R.S32.HI R6, RZ, 0x1f, R2 ;  /* 0x0000001fff067819 */ /* 0x000fe20000011402 */
[----:B------:R-:W-:Y:S01]  /*1f10*/  IMAD.IADD R223, R194, 0x1, -R195 ;  /* 0x00000001c2df7824 */ /* 0x000fe200078e0ac3 */
[----:B------:R-:W-:Y:S02]  /*1f20*/  @P4 SHF.R.U32.HI R0, RZ, c[0x0][0x2cc], R4 ;  /* 0x0000b300ff004a19 */ /* 0x000fe40000011604 */
[----:B------:R-:W-:-:S02]  /*1f30*/  LEA.HI R3, R5, R3, RZ, 0x6 ;  /* 0x0000000305037211 */ /* 0x000fc400078f30ff */
[----:B------:R-:W-:Y:S01]  /*1f40*/  LEA.HI R2, R6, R2, RZ, 0x6 ;  /* 0x0000000206027211 */ /* 0x000fe200078f30ff */
[----:B------:R-:W-:Y:S01]  /*1f50*/  IMAD.IADD R0, R223, 0x1, R0 ;  /* 0x00000001df007824 */ /* 0x000fe200078e0200 */
[----:B------:R-:W-:Y:S02]  /*1f60*/  SHF.R.S32.HI R3, RZ, 0x6, R3 ;  /* 0x00000006ff037819 */ /* 0x000fe40000011403 */
[----:B------:R-:W-:Y:S02]  /*1f70*/  SHF.R.S32.HI R4, RZ, 0x6, R2 ;  /* 0x00000006ff047819 */ /* 0x000fe40000011402 */
[----:B------:R-:W-:Y:S02]  /*1f80*/  IADD3 R2, R0, -c[0x0][0x324], RZ ;  /* 0x8000c90000027a10 */ /* 0x000fe40007ffe0ff */
[----:B------:R-:W-:Y:S01]  /*1f90*/  IMNMX R11, R4, R3, PT ;  /* 0x00000003040b7217 */ /* 0x000fe20003800200 */
[----:B------:R-:W-:Y:S05]  /*1fa0*/  @!P1 BRA `(.L_x_463) ;  /* 0x000000f000009947 */ /* 0x000fea0003800000 */
[----:B------:R-:W-:Y:S01]  /*1fb0*/  ISETP.GT.AND P0, PT, R0, -0x1, PT ;  /* 0xffffffff0000780c */ /* 0x000fe20003f04270 */
[----:B------:R-:W-:-:S12]  /*1fc0*/  BSSY B0, `(.L_x_464) ;  /* 0x000000b000007945 */ /* 0x000fd80003800000 */
[----:B------:R-:W-:Y:S05]  /*1fd0*/  @P0 BRA `(.L_x_465) ;  /* 0x0000006000000947 */ /* 0x000fea0003800000 */
[----:B------:R-:W-:Y:S02]  /*1fe0*/  ISETP.NE.AND P0, PT, R7, 0x1, PT ;  /* 0x000000010700780c */ /* 0x000fe40003f05270 */
[----:B------:R-:W-:-:S11]  /*1ff0*/  LOP3.LUT R0, RZ, R0, RZ, 0x33, !PT ;  /* 0x00000000ff007212 */ /* 0x000fd600078e33ff */
[----:B------:R-:W-:-:S05]  /*2000*/  @P0 IMAD.HI.U32 R3, R0, c[0x0][0x330], RZ ;  /* 0x0000cc0000030a27 */ /* 0x000fca00078e00ff */
[----:B------:R-:W-:-:S04]  /*2010*/  @P0 SHF.R.U32.HI R0, RZ, c[0x0][0x334], R3 ;  /* 0x0000cd00ff000a19 */ /* 0x000fc80000011603 */
[----:B------:R-:W-:Y:S01]  /*2020*/  LOP3.LUT R0, RZ, R0, RZ, 0x33, !PT ;  /* 0x00000000ff007212 */ /* 0x000fe200078e33ff */
[----:B------:R-:W-:Y:S05]  /*2030*/  BRA `(.L_x_466) ;  /* 0x0000003000007947 */ /* 0x000fea0003800000 */
.L_x_465:
[----:B------:R-:W-:-:S13]  /*2040*/  ISETP.NE.AND P0, PT, R7, 0x1, PT ;  /* 0x000000010700780c */ /* 0x000fda0003f05270 */
[----:B------:R-:W-:-:S05]  /*2050*/  @P0 IMAD.HI.U32 R3, R0, c[0x0][0x330], RZ ;  /* 0x0000cc0000030a27 */ /* 0x000fca00078e00ff */
[----:B------:R-:W-:Y:S02]  /*2060*/  @P0 SHF.R.U32.HI R0, RZ, c[0x0][0x334], R3 ;  /* 0x0000cd00ff000a19 */ /* 0x000fe40000011603 */
.L_x_466:
[----:B------:R-:W-:Y:S05]  /*2070*/  BSYNC B0 ;  /* 0x0000000000007941 */ /* 0x000fea0003800000 */
.L_x_464:
[----:B------:R-:W-:-:S05]  /*2080*/  IMAD R0, R0, c[0x0][0x32c], RZ ;  /* 0x0000cb0000007a24 */ /* 0x000fca00078e02ff */
[----:B------:R-:W-:-:S04]  /*2090*/  IMNMX R2, R2, R0, !PT ;  /* 0x0000000002027217 */ /* 0x000fc80007800200 */
.L_x_463:
[----:B------:R-:W-:Y:S01]  /*20a0*/  SHF.R.S32.HI R0, RZ, 0x1f, R2 ;  /* 0x0000001fff007819 */ /* 0x000fe20000011402 */
[----:B------:R-:W-:Y:S01]  /*20b0*/  BSSY B0, `(.L_x_467) ;  /* 0x000002c000007945 */ /* 0x000fe20003800000 */
[----:B------:R-:W-:Y:S02]  /*20c0*/  LOP3.LUT R3, R214, 0xff0000, RZ, 0xc0, !PT ;  /* 0x00ff0000d6037812 */ /* 0x000fe400078ec0ff */
[----:B------:R-:W-:Y:S02]  /*20d0*/  LEA.HI R0, R0, R2, RZ, 0x6 ;  /* 0x0000000200007211 */ /* 0x000fe400078f30ff */
[----:B------:R-:W-:Y:S02]  /*20e0*/  LOP3.LUT R2, R214, 0xff000000, RZ, 0xc0, !PT ;  /* 0xff000000d6027812 */ /* 0x000fe400078ec0ff */
[----:B------:R-:W-:-:S04]  /*20f0*/  SHF.R.S32.HI R0, RZ, 0x6, R0 ;  /* 0x00000006ff007819 */ /* 0x000fc80000011400 */
[----:B------:R-:W-:Y:S02]  /*2100*/  IMNMX R7, RZ, R0, !PT ;  /* 0x00000000ff077217 */ /* 0x000fe40007800200 */
[----:B------:R-:W-:Y:S01]  /*2110*/  SHF.R.U32.HI R0, RZ, 0x8, R2 ;  /* 0x00000008ff007819 */ /* 0x000fe20000011602 */
[----:B------:R-:W-:Y:S01]  /*2120*/  IMAD.MOV.U32 R2, RZ, RZ, RZ ;  /* 0x000000ffff027224 */ /* 0x000fe200078e00ff */
[----:B------:R-:W-:Y:S02]  /*2130*/  ISETP.GT.AND P0, PT, R11, R7, PT ;  /* 0x000000070b00720c */ /* 0x000fe40003f04270 */
[----:B------:R-:W-:-:S04]  /*2140*/  LEA.HI R0, R3, R0, RZ, 0x10 ;  /* 0x0000000003007211 */ /* 0x000fc800078f80ff */
[----:B------:R-:W-:Y:S02]  /*2150*/  LOP3.LUT R226, R0, 0xff, RZ, 0xc0, !PT ;  /* 0x000000ff00e27812 */ /* 0x000fe400078ec0ff */
[----:B------:R-:W-:-:S05]  /*2160*/  SHF.R.U32.HI R225, RZ, 0x10, R0 ;  /* 0x00000010ffe17819 */ /* 0x000fca0000011600 */
[----:B------:R-:W-:Y:S05]  /*2170*/  @!P0 BRA `(.L_x_468) ;  /* 0x000001f000008947 */ /* 0x000fea0003800000 */
[----:B------:R-:W-:-:S04]  /*2180*/  ISETP.NE.AND P0, PT, R225, RZ, PT ;  /* 0x000000ffe100720c */ /* 0x000fc80003f05270 */
[----:B------:R-:W-:-:S04]  /*2190*/  SEL R0, R225, c[0x0][0x338], P0 ;  /* 0x0000ce00e1007a07 */ /* 0x000fc80000000000 */
[----:B------:R-:W-:Y:S02]  /*21a0*/  IABS R3, R0 ;  /* 0x0000000000037213 */ /* 0x000fe40000000000 */
[----:B------:R-:W-:Y:S02]  /*21b0*/  IADD3 R6, R0, -0x1, R11 ;  /* 0xffffffff00067810 */ /* 0x000fe40007ffe00b */
[----:B------:R-:W1:Y:S03]  /*21c0*/  I2F.RP R2, R3 ;  /* 0x0000000300027306 */ /* 0x000e660000209400 */
[----:B------:R-:W-:-:S05]  /*21d0*/  IMAD.IADD R6, R6, 0x1, -R7 ;  /* 0x0000000106067824 */ /* 0x000fca00078e0a07 */
[----:B------:R-:W-:Y:S01]  /*21e0*/  IABS R10, R6 ;  /* 0x00000006000a7213 */ /* 0x000fe20000000000 */
[----:B-1----:R-:W1:Y:S02]  /*21f0*/  MUFU.RCP R2, R2 ;  /* 0x0000000200027308 */ /* 0x002e640000001000 */
[----:B-1----:R-:W-:-:S06]  /*2200*/  IADD3 R2, R2, 0xffffffe, RZ ;  /* 0x0ffffffe02027810 */ /* 0x002fcc0007ffe0ff */
[----:B------:R-:W1:Y:S02]  /*2210*/  F2I.FTZ.U32.TRUNC.NTZ R5, R2 ;  /* 0x0000000200057305 */ /* 0x000e64000021f000 */
[----:B-1----:R-:W-:-:S04]  /*2220*/  IMAD.MOV R2, RZ, RZ, -R5 ;  /* 0x000000ffff027224 */ /* 0x002fc800078e0a05 */
[----:B------:R-:W-:Y:S01]  /*2230*/  IMAD.MOV.U32 R4, RZ, RZ, R2 ;  /* 0x000000ffff047224 */ /* 0x000fe200078e0002 */
[----:B------:R-:W-:-:S03]  /*2240*/  IABS R2, R0 ;  /* 0x0000000000027213 */ /* 0x000fc60000000000 */
[----:B------:R-:W-:Y:S02]  /*2250*/  IMAD R8, R4, R3, RZ ;  /* 0x0000000304087224 */ /* 0x000fe400078e02ff */
[----:B------:R-:W-:Y:S02]  /*2260*/  IMAD.MOV.U32 R4, RZ, RZ, RZ ;  /* 0x000000ffff047224 */ /* 0x000fe400078e00ff */
        /* <DEDUP_REMOVED lines=16> */
.L_x_468:
[----:B------:R-:W-:Y:S05]  /*2370*/  BSYNC B0 ;  /* 0x0000000000007941 */ /* 0x000fea0003800000 */
.L_x_467:
[----:B------:R-:W-:Y:S01]  /*2380*/  IMAD R193, R226, R2, R7 ;  /* 0x00000002e2c17224 */ /* 0x000fe200078e0207 */
        /* <DEDUP_REMOVED lines=56> */
[----:B------:R-:W-:-:S05]  /*2710*/  @P1 IMAD.WIDE R2, R215, R13, c[0x0][0x340] ;  /* 0x0000d000d7021625 */ /* 0x000fca00078e020d */
[----:B------:R1:W5:Y:S01]  /*2720*/  @P1 LDG.E R13, [R2.64] ;  /* 0x00000008020d1981 */ /* 0x000362000c1e1900 */
[----:B------:R-:W-:Y:S01]  /*2730*/  SHF.R.S32.HI R0, RZ, 0x1f, R12 ;  /* 0x0000001fff007819 */ /* 0x000fe2000001140c */
[----:B------:R-:W-:Y:S01]  /*2740*/  IMAD.IADD R5, R196, 0x1, R210 ;  /* 0x00000001c4057824 */ /* 0x000fe200078e02d2 */
[----:B------:R-:W-:Y:S02]  /*2750*/  LOP3.LUT R14, R214, 0xffff, RZ, 0xc0, !PT ;  /* 0x0000ffffd60e7812 */ /* 0x000fe400078ec0ff */
[----:B------:R-:W-:Y:S01]  /*2760*/  SEL R4, R215, RZ, !P3 ;  /* 0x000000ffd7047207 */ /* 0x000fe20005800000 */
[----:B------:R-:W-:Y:S01]  /*2770*/  IMAD R0, R0, c[0x0][0x178], RZ ;  /* 0x00005e0000007a24 */ /* 0x000fe200078e02ff */
[----:B------:R-:W-:Y:S01]  /*2780*/  ISETP.GE.AND P2, PT, R192, c[0x0][0x198], PT ;  /* 0x00006600c0007a0c */ /* 0x000fe20003f46270 */
[----:B------:R-:W-:Y:S01]  /*2790*/  @P4 IMAD.HI.U32 R7, R5, c[0x0][0x2c8], RZ ;  /* 0x0000b20005074a27 */ /* 0x000fe200078e00ff */
[----:B------:R-:W-:-:S03]  /*27a0*/  IADD3 R97, R178, -0x1, RZ ;  /* 0xffffffffb2617810 */ /* 0x000fc60007ffe0ff */
[C---:B------:R-:W-:Y:S02]  /*27b0*/  IMAD R0, R12.reuse, c[0x0][0x17c], R0 ;  /* 0x00005f000c007a24 */ /* 0x040fe400078e0200 */
[----:B-1----:R-:W-:-:S05]  /*27c0*/  IMAD.WIDE.U32 R2, R12, c[0x0][0x178], RZ ;  /* 0x00005e000c027a25 */ /* 0x002fca00078e00ff */
[----:B------:R-:W-:Y:S02]  /*27d0*/  IADD3 R3, R3, R0, RZ ;  /* 0x0000000003037210 */ /* 0x000fe40007ffe0ff */
[----:B------:R-:W-:-:S03]  /*27e0*/  SHF.R.S32.HI R0, RZ, 0x1f, R215 ;  /* 0x0000001fff007819 */ /* 0x000fc600000114d7 */
[----:B------:R-:W-:Y:S01]  /*27f0*/  IMAD.WIDE.U32 R2, R14, c[0x0][0x1b8], R2 ;  /* 0x00006e000e027a25 */ /* 0x000fe200078e0002 */
[----:B------:R-:W-:Y:S02]  /*2800*/  SEL R6, R0, RZ, !P3 ;  /* 0x000000ff00067207 */ /* 0x000fe40005800000 */
[----:B------:R-:W-:Y:S01]  /*2810*/  MOV R0, R5 ;  /* 0x0000000500007202 */ /* 0x000fe20000000f00 */
[----:B------:R-:W-:Y:S01]  /*2820*/  IMAD R3, R14, c[0x0][0x1bc], R3 ;  /* 0x00006f000e037a24 */ /* 0x000fe200078e0203 */
[----:B------:R-:W-:Y:S01]  /*2830*/  @P4 SHF.R.U32.HI R0, RZ, c[0x0][0x2cc], R7 ;  /* 0x0000b300ff004a19 */ /* 0x000fe20000011607 */
[----:B------:R-:W-:Y:S01]  /*2840*/  IMAD R6, R6, c[0x0][0x1c0], RZ ;  /* 0x0000700006067a24 */ /* 0x000fe200078e02ff */
[----:B------:R-:W-:Y:S01]  /*2850*/  ISETP.GE.AND P4, PT, R182, c[0x0][0x198], PT ;  /* 0x00006600b6007a0c */ /* 0x000fe20003f86270 */
[C---:B------:R-:W-:Y:S01]  /*2860*/  IMAD.WIDE.U32 R2, R4.reuse, c[0x0][0x1c0], R2 ;  /* 0x0000700004027a25 */ /* 0x040fe200078e0002 */
[----:B------:R-:W-:Y:S02]  /*2870*/  SHF.R.S32.HI R7, RZ, 0x1f, R0 ;  /* 0x0000001fff077819 */ /* 0x000fe40000011400 */
[----:B------:R-:W-:Y:S01]  /*2880*/  ISETP.GE.AND P3, PT, R191, c[0x0][0x198], PT ;  /* 0x00006600bf007a0c */ /* 0x000fe20003f66270 */
[----:B------:R-:W-:-:S02]  /*2890*/  IMAD R6, R4, c[0x0][0x1c4], R6 ;  /* 0x0000710004067a24 */ /* 0x000fc400078e0206 */
[----:B------:R-:W-:-:S03]  /*28a0*/  IMAD.MOV R4, RZ, RZ, -R0 ;  /* 0x000000ffff047224 */ /* 0x000fc600078e0a00 */
[----:B------:R-:W-:Y:S01]  /*28b0*/  IADD3 R3, R3, R6, RZ ;  /* 0x0000000603037210 */ /* 0x000fe20007ffe0ff */
        /* <DEDUP_REMOVED lines=11> */
[----:B------:R-:W-:Y:S02]  /*2970*/  LEA.HI.X R9, R2, c[0x0][0x164], R0, 0x1, P0 ;  /* 0x0000590002097a11 */ /* 0x000fe400000f0c00 */
[----:B------:R-:W-:Y:S01]  /*2980*/  @!P1 MOV R13, R215 ;  /* 0x000000d7000d9202 */ /* 0x000fe20000000f00 */
[----:B------:R-:W-:Y:S05]  /*2990*/  BRA.DIV ~URZ, `(.L_x_470) ;  /* 0x00012e827f007947 */ /* 0x000fea000b800000 */
[----:B------:R1:W2:Y:S02]  /*29a0*/  SHFL.IDX PT, R8, R9, RZ, 0x181f ;  /* 0x00181fff09087589 */ /* 0x0002a400000e0000 */
.L_x_626:
[----:B------:R-:W-:Y:S05]  /*29b0*/  BRA.DIV ~URZ, `(.L_x_471) ;  /* 0x00012ed27f007947 */ /* 0x000fea000b800000 */
[----:B------:R3:W4:Y:S02]  /*29c0*/  SHFL.IDX PT, R0, R12, RZ, 0x181f ;  /* 0x00181fff0c007589 */ /* 0x00072400000e0000 */
.L_x_627:
[----:B------:R-:W-:Y:S01]  /*29d0*/  IMAD R11, R195, c[0x0][0x2c4], RZ ;  /* 0x0000b100c30b7a24 */ /* 0x000fe200078e02ff */
[----:B------:R-:W-:Y:S01]  /*29e0*/  IADD3 R10, R216, R210, RZ ;  /* 0x000000d2d80a7210 */ /* 0x000fe20007ffe0ff */
[----:B------:R-:W-:Y:S03]  /*29f0*/  BSSY B0, `(.L_x_472) ;  /* 0x0000012000007945 */ /* 0x000fe60003800000 */
[----:B------:R-:W-:-:S13]  /*2a00*/  ISETP.GE.AND P0, PT, R10, R11, PT ;  /* 0x0000000b0a00720c */ /* 0x000fda0003f06270 */
[----:B------:R-:W-:Y:S05]  /*2a10*/  @P0 BRA `(.L_x_473) ;  /* 0x000000f000000947 */ /* 0x000fea0003800000 */
[CC--:B----4-:R-:W-:Y:S02]  /*2a20*/  LEA R6, P0, R182.reuse, R0.reuse, 0x1 ;  /* 0x00000000b6067211 */ /* 0x0d0fe400078008ff */
[----:B------:R-:W-:Y:S02]  /*2a30*/  SHF.R.S32.HI R2, RZ, 0x1f, R182 ;  /* 0x0000001fff027819 */ /* 0x000fe400000114b6 */
[----:B------:R-:W-:Y:S02]  /*2a40*/  LEA R4, P1, R191, R0, 0x1 ;  /* 0x00000000bf047211 */ /* 0x000fe400078208ff */
[----:B------:R-:W-:Y:S02]  /*2a50*/  SHF.R.S32.HI R16, RZ, 0x1f, R191 ;  /* 0x0000001fff107819 */ /* 0x000fe400000114bf */
[----:B--2---:R-:W-:Y:S02]  /*2a60*/  LEA.HI.X R7, R182, R8, R2, 0x1, P0 ;  /* 0x00000008b6077211 */ /* 0x004fe400000f0c02 */
[----:B------:R-:W-:-:S02]  /*2a70*/  SHF.R.S32.HI R15, RZ, 0x1f, R192 ;  /* 0x0000001fff0f7819 */ /* 0x000fc400000114c0 */
[C---:B------:R-:W-:Y:S01]  /*2a80*/  LEA R2, P0, R192.reuse, R0, 0x1 ;  /* 0x00000000c0027211 */ /* 0x040fe200078008ff */
[----:B------:R-:W-:Y:S01]  /*2a90*/  @!PT LDS RZ, [RZ] ;  /* 0x00000000fffff984 */ /* 0x000fe20000000800 */
[----:B------:R-:W-:Y:S01]  /*2aa0*/  @!PT LDS RZ, [RZ] ;  /* 0x00000000fffff984 */ /* 0x000fe20000000800 */
[----:B------:R-:W-:Y:S01]  /*2ab0*/  @!PT LDS RZ, [RZ] ;  /* 0x00000000fffff984 */ /* 0x000fe20000000800 */
[----:B------:R2:W-:Y:S01]  /*2ac0*/  LDGSTS.E.BYPASS.LTC128B.128 [R179+0xc100], [R6.64], !P4 ;  /* 0x0c10000006b37fae */ /* 0x0005e2000e101d48 */
[-C--:B------:R-:W-:Y:S02]  /*2ad0*/  LEA.HI.X R5, R191, R8.reuse, R16, 0x1, P1 ;  /* 0x00000008bf057211 */ /* 0x080fe400008f0c10 */
[----:B------:R-:W-:-:S03]  /*2ae0*/  LEA.HI.X R3, R192, R8, R15, 0x1, P0 ;  /* 0x00000008c0037211 */ /* 0x000fc600000f0c0f */
[----:B------:R2:W-:Y:S04]  /*2af0*/  LDGSTS.E.BYPASS.LTC128B.128 [R179+0x10100], [R4.64], !P3 ;  /* 0x1010000004b37fae */ /* 0x0005e8000d901d48 */
[----:B------:R2:W-:Y:S02]  /*2b00*/  LDGSTS.E.BYPASS.LTC128B.128 [R179+0x14100], [R2.64], !P2 ;  /* 0x1410000002b37fae */ /* 0x0005e4000d101d48 */
.L_x_473:
[----:B------:R-:W-:Y:S05]  /*2b10*/  BSYNC B0 ;  /* 0x0000000000007941 */ /* 0x000fea0003800000 */
.L_x_472:
[----:B------:R-:W-:Y:S05]  /*2b20*/  BRA.DIV ~URZ, `(.L_x_474) ;  /* 0x00012dd27f007947 */ /* 0x000fea000b800000 */
[----:B--2---:R2:W1:Y:S04]  /*2b30*/  SHFL.IDX PT, R8, R9, 0x1, 0x181f ;  /* 0x00381f0009087f89 */ /* 0x00446800000e0000 */
[----:B----4-:R2:W4:Y:S02]  /*2b40*/  SHFL.IDX PT, R0, R12, 0x1, 0x181f ;  /* 0x00381f000c007f89 */ /* 0x01052400000e0000 */
.L_x_628:
[----:B------:R-:W-:Y:S01]  /*2b50*/  IADD3 R2, R10, 0x20, RZ ;  /* 0x000000200a027810 */ /* 0x000fe20007ffe0ff */
[----:B------:R-:W-:Y:S03]  /*2b60*/  BSSY B0, `(.L_x_475) ;  /* 0x0000012000007945 */ /* 0x000fe60003800000 */
[----:B------:R-:W-:-:S13]  /*2b70*/  ISETP.GE.AND P0, PT, R2, R11, PT ;  /* 0x0000000b0200720c */ /* 0x000fda0003f06270 */
[----:B------:R-:W-:Y:S05]  /*2b80*/  @P0 BRA `(.L_x_476) ;  /* 0x000000f000000947 */ /* 0x000fea0003800000 */
[CC--:B----4-:R-:W-:Y:S02]  /*2b90*/  LEA R6, P0, R182.reuse, R0.reuse, 0x1 ;  /* 0x00000000b6067211 */ /* 0x0d0fe400078008ff */
[----:B------:R-:W-:Y:S02]  /*2ba0*/  SHF.R.S32.HI R3, RZ, 0x1f, R182 ;  /* 0x0000001fff037819 */ /* 0x000fe400000114b6 */
[----:B------:R-:W-:Y:S02]  /*2bb0*/  LEA R4, P1, R191, R0, 0x1 ;  /* 0x00000000bf047211 */ /* 0x000fe400078208ff */
[----:B------:R-:W-:Y:S02]  /*2bc0*/  SHF.R.S32.HI R16, RZ, 0x1f, R191 ;  /* 0x0000001fff107819 */ /* 0x000fe400000114bf */
[----:B-1----:R-:W-:Y:S02]  /*2bd0*/  LEA.HI.X R7, R182, R8, R3, 0x1, P0 ;  /* 0x00000008b6077211 */ /* 0x002fe400000f0c03 */
        /* <DEDUP_REMOVED lines=10> */
.L_x_476:
[----:B------:R-:W-:Y:S05]  /*2c80*/  BSYNC B0 ;  /* 0x0000000000007941 */ /* 0x000fea0003800000 */
.L_x_475:
[----:B------:R-:W-:Y:S05]  /*2c90*/  BRA.DIV ~URZ, `(.L_x_477) ;  /* 0x00012d327f007947 */ /* 0x000fea000b800000 */
[----:B-1----:R1:W2:Y:S02]  /*2ca0*/  SHFL.IDX PT, R8, R9, 0x2, 0x181f ;  /* 0x00581f0009087f89 */ /* 0x0022a400000e0000 */
.L_x_629:
[----:B------:R-:W-:Y:S05]  /*2cb0*/  BRA.DIV ~URZ, `(.L_x_478) ;  /* 0x00012d827f007947 */ /* 0x000fea000b800000 */
[----:B----4-:R4:W1:Y:S02]  /*2cc0*/  SHFL.IDX PT, R0, R12, 0x2, 0x181f ;  /* 0x00581f000c007f89 */ /* 0x01086400000e0000 */
.L_x_630:
[----:B------:R-:W-:Y:S01]  /*2cd0*/  IADD3 R2, R10, 0x40, RZ ;  /* 0x000000400a027810 */ /* 0x000fe20007ffe0ff */
[----:B------:R-:W-:Y:S03]  /*2ce0*/  BSSY B0, `(.L_x_479) ;  /* 0x0000012000007945 */ /* 0x000fe60003800000 */
[----:B------:R-:W-:-:S13]  /*2cf0*/  ISETP.GE.AND P0, PT, R2, R11, PT ;  /* 0x0000000b0200720c */ /* 0x000fda0003f06270 */
[----:B------:R-:W-:Y:S05]  /*2d00*/  @P0 BRA `(.L_x_480) ;  /* 0x000000f000000947 */ /* 0x000fea0003800000 */
[CC--:B-1----:R-:W-:Y:S02]  /*2d10*/  LEA R6, P0, R182.reuse, R0.reuse, 0x1 ;  /* 0x00000000b6067211 */ /* 0x0c2fe400078008ff */
        /* <DEDUP_REMOVED lines=14> */
.L_x_480:
[----:B------:R-:W-:Y:S05]  /*2e00*/  BSYNC B0 ;  /* 0x0000000000007941 */ /* 0x000fea0003800000 */
.L_x_479:
[----:B------:R-:W-:Y:S05]  /*2e10*/  BRA.DIV ~URZ, `(.L_x_481) ;  /* 0x00012c927f007947 */ /* 0x000fea000b800000 */
[----:B--2---:R2:W3:Y:S04]  /*2e20*/  SHFL.IDX PT, R8, R9, 0x3, 0x181f ;  /* 0x00781f0009087f89 */ /* 0x0044e800000e0000 */
[----:B-1----:R2:W1:Y:S02]  /*2e30*/  SHFL.IDX PT, R0, R12, 0x3, 0x181f ;  /* 0x00781f000c007f89 */ /* 0x00246400000e0000 */
.L_x_631:
[----:B------:R-:W-:Y:S01]  /*2e40*/  IADD3 R2, R10, 0x60, RZ ;  /* 0x000000600a027810 */ /* 0x000fe20007ffe0ff */
[----:B-----5:R-:W-:Y:S01]  /*2e50*/  IMAD.WIDE.U32 R204, R13, c[0x0][0x2b0], RZ ;  /* 0x0000ac000dcc7a25 */ /* 0x020fe200078e00ff */
[----:B------:R-:W-:-:S02]  /*2e60*/  SHF.R.S32.HI R17, RZ, 0x1f, R182 ;  /* 0x0000001fff117819 */ /* 0x000fc400000114b6 */
[----:B------:R-:W-:Y:S02]  /*2e70*/  ISETP.GE.AND P0, PT, R2, R11, PT ;  /* 0x0000000b0200720c */ /* 0x000fe40003f06270 */
[----:B------:R-:W-:Y:S02]  /*2e80*/  SHF.R.S32.HI R16, RZ, 0x1f, R191 ;  /* 0x0000001fff107819 */ /* 0x000fe400000114bf */
[----:B------:R-:W-:-:S09]  /*2e90*/  SHF.R.S32.HI R15, RZ, 0x1f, R192 ;  /* 0x0000001fff0f7819 */ /* 0x000fd200000114c0 */
[----:B-1----:R-:W-:-:S04]  /*2ea0*/  @!P0 LEA R6, P1, R182, R0, 0x1 ;  /* 0x00000000b6068211 */ /* 0x002fc800078208ff */
[----:B---3--:R-:W-:Y:S02]  /*2eb0*/  @!P0 LEA.HI.X R7, R182, R8, R17, 0x1, P1 ;  /* 0x00000008b6078211 */ /* 0x008fe400008f0c11 */
[----:B------:R-:W-:-:S03]  /*2ec0*/  @!P0 LEA R4, P1, R191, R0, 0x1 ;  /* 0x00000000bf048211 */ /* 0x000fc600078208ff */
[----:B------:R-:W-:Y:S01]  /*2ed0*/  @!PT LDS RZ, [RZ] ;  /* 0x00000000fffff984 */ /* 0x000fe20000000800 */
[----:B------:R-:W-:Y:S01]  /*2ee0*/  @!PT LDS RZ, [RZ] ;  /* 0x00000000fffff984 */ /* 0x000fe20000000800 */
[----:B------:R-:W-:Y:S01]  /*2ef0*/  @!PT LDS RZ, [RZ] ;  /* 0x00000000fffff984 */ /* 0x000fe20000000800 */
[----:B------:R1:W-:Y:S01]  /*2f00*/  @!P0 LDGSTS.E.BYPASS.LTC128B.128 [R179+0xf100], [R6.64], !P4 ;  /* 0x0f10000006b38fae */ /* 0x0003e2000e101d48 */
[----:B------:R-:W-:Y:S02]  /*2f10*/  @!P0 LEA.HI.X R5, R191, R8, R16, 0x1, P1 ;  /* 0x00000008bf058211 */ /* 0x000fe400008f0c10 */
[C---:B------:R-:W-:Y:S02]  /*2f20*/  @!P0 LEA R2, P1, R192.reuse, R0, 0x1 ;  /* 0x00000000c0028211 */ /* 0x040fe400078208ff */
[----:B------:R-:W-:Y:S01]  /*2f30*/  SHF.R.S32.HI R0, RZ, 0x1f, R13 ;  /* 0x0000001fff007819 */ /* 0x000fe2000001140d */
[----:B------:R1:W-:Y:S01]  /*2f40*/  @!P0 LDGSTS.E.BYPASS.LTC128B.128 [R179+0x13100], [R4.64], !P3 ;  /* 0x1310000004b38fae */ /* 0x0003e2000d901d48 */
[----:B------:R-:W-:-:S03]  /*2f50*/  @!P0 LEA.HI.X R3, R192, R8, R15, 0x1, P1 ;  /* 0x00000008c0038211 */ /* 0x000fc600008f0c0f */
[----:B------:R-:W-:Y:S02]  /*2f60*/  IMAD R0, R0, c[0x0][0x2b0], RZ ;  /* 0x0000ac0000007a24 */ /* 0x000fe400078e02ff */
[----:B------:R1:W-:Y:S02]  /*2f70*/  @!P0 LDGSTS.E.BYPASS.LTC128B.128 [R179+0x17100], [R2.64], !P2 ;  /* 0x1710000002b38fae */ /* 0x0003e4000d101d48 */
[----:B------:R-:W-:Y:S02]  /*2f80*/  IMAD R0, R13, c[0x0][0x2b4], R0 ;  /* 0x0000ad000d007a24 */ /* 0x000fe400078e0200 */
[----:B------:R-:W0:Y:S01]  /*2f90*/  LDGDEPBAR ;  /* 0x00000000000079af */ /* 0x000e220000000000 */
[----:B------:R-:W-:Y:S01]  /*2fa0*/  WARPSYNC 0xffffffff ;  /* 0xffffffff00007948 */ /* 0x000fe20003800000 */
[----:B------:R-:W-:Y:S02]  /*2fb0*/  IMAD.IADD R208, R205, 0x1, R0 ;  /* 0x00000001cdd07824 */ /* 0x000fe400078e0200 */
[----:B------:R-:W-:Y:S01]  /*2fc0*/  IMAD.MOV.U32 R0, RZ, RZ, c[0x0][0x2b8] ;  /* 0x0000ae00ff007624 */ /* 0x000fe200078e00ff */
[----:B------:R-:W-:Y:S01]  /*2fd0*/  BAR.SYNC.DEFER_BLOCKING 0x0 ;  /* 0x0000000000007b1d */ /* 0x000fe20000010000 */
[----:B------:R-:W-:-:S02]  /*2fe0*/  IMAD.SHL.U32 R92, R97, 0x40, RZ ;  /* 0x00000040615c7824 */ /* 0x000fc400078e00ff */
[----:B------:R-:W-:Y:S01]  /*2ff0*/  IMAD.MOV.U32 R180, RZ, RZ, RZ ;  /* 0x000000ffffb47224 */ /* 0x000fe200078e00ff */
[----:B------:R-:W-:Y:S01]  /*3000*/  ISETP.NE.AND P6, PT, R0, 0x1, PT ;  /* 0x000000010000780c */ /* 0x000fe20003fc5270 */
[----:B-1----:R-:W-:-:S05]  /*3010*/  IMAD.IADD R2, R196, 0x1, R92 ;  /* 0x00000001c4027824 */ /* 0x002fca00078e025c */
[C---:B------:R-:W-:Y:S01]  /*3020*/  ISETP.GE.AND P0, PT, R2.reuse, R194, PT ;  /* 0x000000c20200720c */ /* 0x040fe20003f06270 */
[----:B------:R-:W-:-:S03]  /*3030*/  IMAD.IADD R2, R2, 0x1, R200 ;  /* 0x0000000102027824 */ /* 0x000fc600078e02c8 */
[----:B------:R-:W-:Y:S01]  /*3040*/  ISETP.GT.OR P0, PT, R196, 0x3f, P0 ;  /* 0x0000003fc400780c */ /* 0x000fe20000704670 */
[----:B------:R-:W-:Y:S02]  /*3050*/  IMAD.MOV.U32 R0, RZ, RZ, R2 ;  /* 0x000000ffff007224 */ /* 0x000fe400078e0002 */
[----:B------:R-:W-:-:S05]  /*3060*/  @P6 IMAD.HI.U32 R3, R2, c[0x0][0x2bc], RZ ;  /* 0x0000af0002036a27 */ /* 0x000fca00078e00ff */
[----:B------:R-:W-:-:S05]  /*3070*/  @P6 SHF.R.U32.HI R0, RZ, c[0x0][0x2c0], R3 ;  /* 0x0000b000ff006a19 */ /* 0x000fca0000011603 */
[----:B------:R-:W-:-:S04]  /*3080*/  @!P0 IADD3 R3, P1, R0, R204, RZ ;  /* 0x000000cc00038210 */ /* 0x000fc80007f3e0ff */
[----:B------:R-:W-:Y:S02]  /*3090*/  @!P0 LEA.HI.X.SX32 R5, R0, R208, 0x1, P1 ;  /* 0x000000d000058211 */ /* 0x000fe400008f0eff */
[----:B------:R-:W-:-:S04]  /*30a0*/  @!P0 LEA R4, P1, R3, c[0x0][0x2a0], 0x2 ;  /* 0x0000a80003048a11 */ /* 0x000fc800078210ff */
[----:B------:R-:W-:-:S05]  /*30b0*/  @!P0 LEA.HI.X R5, R3, c[0x0][0x2a4], R5, 0x2, P1 ;  /* 0x0000a90003058a11 */ /* 0x000fca00008f1405 */
[----:B------:R1:W3:Y:S01]  /*30c0*/  @!P0 LDG.E R180, [R4.64] ;  /* 0x0000000804b48981 */ /* 0x0002e2000c1e1900 */
[----:B------:R-:W-:Y:S01]  /*30d0*/  IMAD.MOV R0, RZ, RZ, -R0 ;  /* 0x000000ffff007224 */ /* 0x000fe200078e0a00 */
[----:B------:R-:W-:Y:S01]  /*30e0*/  SHF.L.U64.HI R94, R191, 0x1, R16 ;  /* 0x00000001bf5e7819 */ /* 0x000fe20000010210 */
[----:B------:R-:W-:Y:S01]  /*30f0*/  IMAD.WIDE.U32 R202, R14, c[0x0][0x1e8], RZ ;  /* 0x00007a000eca7a25 */ /* 0x000fe200078e00ff */
[----:B------:R-:W-:Y:S01]  /*3100*/  SHF.L.U64.HI R95, R192, 0x1, R15 ;  /* 0x00000001c05f7819 */ /* 0x000fe2000001020f */
[----:B------:R-:W-:Y:S01]  /*3110*/  BSSY B0, `(.L_x_482) ;  /* 0x0000157000007945 */ /* 0x000fe20003800000 */
[----:B------:R-:W-:Y:S01]  /*3120*/  SHF.L.U64.HI R93, R182, 0x1, R17 ;  /* 0x00000001b65d7819 */ /* 0x000fe20000010211 */
[----:B------:R-:W-:Y:S01]  /*3130*/  IMAD R181, R0, c[0x0][0x2b8], R2 ;  /* 0x0000ae0000b57a24 */ /* 0x000fe200078e0202 */
[----:B------:R-:W-:Y:S01]  /*3140*/  IADD3 R164, R165, 0x20, RZ ;  /* 0x00000020a5a47810 */ /* 0x000fe20007ffe0ff */
[----:B------:R-:W-:Y:S02]  /*3150*/  IMAD R201, R14, c[0x0][0x1ec], R203 ;  /* 0x00007b000ec97a24 */ /* 0x000fe400078e02cb */
[----:B------:R-:W-:-:S04]  /*3160*/  IMAD.WIDE.U32 R2, R181, c[0x0][0x1e0], RZ ;  /* 0x00007800b5027a25 */ /* 0x000fc800078e00ff */
[----:B------:R-:W-:Y:S02]  /*3170*/  IMAD.IADD R96, R194, 0x1, -R92 ;  /* 0x00000001c2607824 */ /* 0x000fe400078e0a5c */
[----:B------:R-:W-:-:S04]  /*3180*/  IMAD.WIDE.U32 R206, R14, c[0x0][0x210], RZ ;  /* 0x000084000ece7a25 */ /* 0x000fc800078e00ff */
[----:B------:R-:W-:Y:S02]  /*3190*/  IMAD.IADD R23, R96, 0x1, -R216 ;  /* 0x0000000160177824 */ /* 0x000fe400078e0ad8 */
[----:B------:R-:W-:Y:S01]  /*31a0*/  IMAD R209, R14, c[0x0][0x214], R207 ;  /* 0x000085000ed17a24 */ /* 0x000fe200078e02cf */
[----:B-1----:R-:W-:Y:S01]  /*31b0*/  SHF.R.S32.HI R4, RZ, 0x1f, R181 ;  /* 0x0000001fff047819 */ /* 0x002fe200000114b5 */
[----:B------:R-:W-:Y:S02]  /*31c0*/  IMAD.SHL.U32 R99, R191, 0x2, RZ ;  /* 0x00000002bf637824 */ /* 0x000fe400078e00ff */
[----:B------:R-:W-:Y:S02]  /*31d0*/  IMAD.SHL.U32 R100, R192, 0x2, RZ ;  /* 0x00000002c0647824 */ /* 0x000fe400078e00ff */
[C---:B------:R-:W-:Y:S02]  /*31e0*/  IMAD R0, R4.reuse, c[0x0][0x1e0], RZ ;  /* 0x0000780004007a24 */ /* 0x040fe400078e02ff */
[----:B------:R-:W-:-:S02]  /*31f0*/  IMAD R5, R4, c[0x0][0x208], RZ ;  /* 0x0000820004057a24 */ /* 0x000fc400078e02ff */
[----:B------:R-:W-:Y:S02]  /*3200*/  IMAD R0, R181, c[0x0][0x1e4], R0 ;  /* 0x00007900b5007a24 */ /* 0x000fe400078e0200 */
[----:B------:R-:W-:Y:S02]  /*3210*/  IMAD.SHL.U32 R98, R182, 0x2, RZ ;  /* 0x00000002b6627824 */ /* 0x000fe400078e00ff */
[----:B------:R-:W-:Y:S01]  /*3220*/  IMAD.IADD R3, R3, 0x1, R0 ;  /* 0x0000000103037824 */ /* 0x000fe200078e0200 */
[----:B--234-:R-:W-:-:S03]  /*3230*/  SHF.R.S32.HI R12, RZ, 0x1f, R180 ;  /* 0x0000001fff0c7819 */ /* 0x01cfc600000114b4 */
[----:B------:R-:W-:-:S04]  /*3240*/  IMAD.WIDE.U32 R2, R180, c[0x0][0x1f0], R2 ;  /* 0x00007c00b4027a25 */ /* 0x000fc800078e0002 */
[----:B------:R-:W-:Y:S01]  /*3250*/  IMAD R0, R12, c[0x0][0x1f0], RZ ;  /* 0x00007c000c007a24 */ /* 0x000fe200078e02ff */
[----:B------:R-:W-:-:S03]  /*3260*/  IADD3 R2, P0, R2, R202, RZ ;  /* 0x000000ca02027210 */ /* 0x000fc60007f1e0ff */
[----:B------:R-:W-:-:S05]  /*3270*/  IMAD R0, R180, c[0x0][0x1f4], R0 ;  /* 0x00007d00b4007a24 */ /* 0x000fca00078e0200 */
[----:B------:R-:W-:Y:S02]  /*3280*/  IADD3.X R3, R201, R3, R0, P0, !PT ;  /* 0x00000003c9037210 */ /* 0x000fe400007fe400 */
[----:B------:R-:W-:-:S04]  /*3290*/  LEA R0, P0, R2, c[0x0][0x1c8], 0x1 ;  /* 0x0000720002007a11 */ /* 0x000fc800078008ff */
[----:B------:R-:W-:Y:S01]  /*32a0*/  LEA.HI.X R6, R2, c[0x0][0x1cc], R3, 0x1, P0 ;  /* 0x0000730002067a11 */ /* 0x000fe200000f0c03 */
[----:B------:R-:W1:Y:S01]  /*32b0*/  SHFL.IDX PT, R8, R0, RZ, 0x181f ;  /* 0x00181fff00087589 */ /* 0x000e6200000e0000 */
[----:B------:R-:W-:Y:S01]  /*32c0*/  ISETP.GE.AND P0, PT, R23, 0x1, PT ;  /* 0x000000011700780c */ /* 0x000fe20003f06270 */
[----:B------:R-:W-:Y:S02]  /*32d0*/  IMAD.WIDE.U32 R2, R181, c[0x0][0x208], RZ ;  /* 0x00008200b5027a25 */ /* 0x000fe400078e00ff */
[----:B------:R-:W2:Y:S04]  /*32e0*/  SHFL.IDX PT, R9, R6, RZ, 0x181f ;  /* 0x00181fff06097589 */ /* 0x000ea800000e0000 */
[----:B------:R3:W4:Y:S04]  /*32f0*/  SHFL.IDX PT, R10, R0, 0x1, 0x181f ;  /* 0x00381f00000a7f89 */ /* 0x00072800000e0000 */
[----:B------:R5:W4:Y:S02]  /*3300*/  SHFL.IDX PT, R11, R6, 0x1, 0x181f ;  /* 0x00381f00060b7f89 */ /* 0x000b2400000e0000 */
[----:B------:R-:W-:-:S02]  /*3310*/  @P0 ISETP.GE.AND P3, PT, R182, c[0x0][0x1d4], PT ;  /* 0x00007500b6000a0c */ /* 0x000fc40003f66270 */
[----:B------:R-:W-:Y:S02]  /*3320*/  @P0 ISETP.GE.AND P2, PT, R191, c[0x0][0x1d4], PT ;  /* 0x00007500bf000a0c */ /* 0x000fe40003f46270 */
[----:B-1----:R-:W-:Y:S01]  /*3330*/  @P0 LEA R4, P1, R182, R8, 0x1 ;  /* 0x00000008b6040211 */ /* 0x002fe200078208ff */
[----:B---3--:R-:W-:-:S03]  /*3340*/  IMAD R0, R181, c[0x0][0x20c], R5 ;  /* 0x00008300b5007a24 */ /* 0x008fc600078e0205 */
[-C--:B--2---:R-:W-:Y:S02]  /*3350*/  @P0 LEA.HI.X R5, R182, R9.reuse, R17, 0x1, P1 ;  /* 0x00000009b6050211 */ /* 0x084fe400008f0c11 */
[----:B-----5:R-:W-:Y:S01]  /*3360*/  @P0 LEA R6, P1, R191, R8, 0x1 ;  /* 0x00000008bf060211 */ /* 0x020fe200078208ff */
[----:B------:R-:W-:Y:S02]  /*3370*/  IMAD.IADD R3, R3, 0x1, R0 ;  /* 0x0000000103037824 */ /* 0x000fe400078e0200 */
[----:B------:R1:W-:Y:S01]  /*3380*/  @P0 LDGSTS.E.BYPASS.LTC128B.128 [R179+0x6100], [R4.64], !P3 ;  /* 0x0610000004b30fae */ /* 0x0003e2000d901d48 */
[----:B------:R-:W-:Y:S01]  /*3390*/  ISETP.GE.AND P3, PT, R23, 0x21, PT ;  /* 0x000000211700780c */ /* 0x000fe20003f66270 */
[----:B------:R-:W-:Y:S01]  /*33a0*/  IMAD R0, R12, c[0x0][0x218], RZ ;  /* 0x000086000c007a24 */ /* 0x000fe200078e02ff */
[----:B------:R-:W-:Y:S01]  /*33b0*/  @P0 LEA.HI.X R7, R191, R9, R16, 0x1, P1 ;  /* 0x00000009bf070211 */ /* 0x000fe200008f0c10 */
[----:B------:R-:W-:-:S04]  /*33c0*/  IMAD.WIDE.U32 R2, R180, c[0x0][0x218], R2 ;  /* 0x00008600b4027a25 */ /* 0x000fc800078e0002 */
[----:B------:R2:W-:Y:S06]  /*33d0*/  @P0 LDGSTS.E.BYPASS.LTC128B.128 [R179+0x8100], [R6.64], !P2 ;  /* 0x0810000006b30fae */ /* 0x0005ec000d101d48 */
[C---:B------:R-:W-:Y:S02]  /*33e0*/  @P3 ISETP.GE.AND P4, PT, R192.reuse, c[0x0][0x1d4], PT ;  /* 0x00007500c0003a0c */ /* 0x040fe40003f86270 */
[----:B-1----:R-:W-:-:S04]  /*33f0*/  @P0 LEA R4, P1, R192, R8, 0x1 ;  /* 0x00000008c0040211 */ /* 0x002fc800078208ff */
[----:B------:R-:W-:Y:S01]  /*3400*/  @P0 LEA.HI.X R5, R192, R9, R15, 0x1, P1 ;  /* 0x00000009c0050211 */ /* 0x000fe200008f0c0f */
[----:B--2---:R-:W-:Y:S01]  /*3410*/  IMAD R6, R180, c[0x0][0x21c], R0 ;  /* 0x00008700b4067a24 */ /* 0x004fe200078e0200 */
[----:B------:R-:W-:Y:S02]  /*3420*/  IADD3 R0, P2, R2, R206, RZ ;  /* 0x000000ce02007210 */ /* 0x000fe40007f5e0ff */
[C---:B----4-:R-:W-:Y:S02]  /*3430*/  @P3 LEA R2, P1, R182.reuse, R10, 0x1 ;  /* 0x0000000ab6023211 */ /* 0x050fe400078208ff */
[----:B------:R-:W-:Y:S02]  /*3440*/  IADD3.X R6, R209, R3, R6, P2, !PT ;  /* 0x00000003d1067210 */ /* 0x000fe400017fe406 */
[----:B------:R-:W-:Y:S02]  /*3450*/  @P3 LEA.HI.X R3, R182, R11, R17, 0x1, P1 ;  /* 0x0000000bb6033211 */ /* 0x000fe400008f0c11 */
[----:B------:R-:W-:-:S02]  /*3460*/  LEA R7, P1, R0, c[0x0][0x1f8], 0x1 ;  /* 0x00007e0000077a11 */ /* 0x000fc400078208ff */
[----:B------:R-:W-:Y:S02]  /*3470*/  @P0 ISETP.GE.AND P2, PT, R192, c[0x0][0x1d4], PT ;  /* 0x00007500c0000a0c */ /* 0x000fe40003f46270 */
[----:B------:R-:W-:Y:S02]  /*3480*/  LEA.HI.X R8, R0, c[0x0][0x1fc], R6, 0x1, P1 ;  /* 0x00007f0000087a11 */ /* 0x000fe400008f0c06 */
[----:B------:R-:W-:Y:S01]  /*3490*/  @P3 ISETP.GE.AND P1, PT, R182, c[0x0][0x1d4], PT ;  /* 0x00007500b6003a0c */ /* 0x000fe20003f26270 */
[----:B------:R-:W1:Y:S04]  /*34a0*/  SHFL.IDX PT, R0, R7, RZ, 0x181f ;  /* 0x00181fff07007589 */ /* 0x000e6800000e0000 */
[----:B------:R-:W-:Y:S04]  /*34b0*/  SHFL.IDX PT, R22, R8, 0x1, 0x181f ;  /* 0x00381f0008167f89 */ /* 0x000fe800000e0000 */
[----:B------:R2:W-:Y:S01]  /*34c0*/  @P0 LDGSTS.E.BYPASS.LTC128B.128 [R179+0xa100], [R4.64], !P2 ;  /* 0x0a10000004b30fae */ /* 0x0005e2000d101d48 */
[----:B------:R-:W-:-:S02]  /*34d0*/  @P3 ISETP.GE.AND P2, PT, R191, c[0x0][0x1d4], PT ;  /* 0x00007500bf003a0c */ /* 0x000fc40003f46270 */
[C---:B------:R-:W-:Y:S01]  /*34e0*/  @P3 LEA R6, P0, R191.reuse, R10, 0x1 ;  /* 0x0000000abf063211 */ /* 0x040fe200078008ff */
[----:B------:R3:W-:Y:S04]  /*34f0*/  @P3 LDGSTS.E.BYPASS.LTC128B.128 [R179+0x7100], [R2.64], !P1 ;  /* 0x0710000002b33fae */ /* 0x0007e8000c901d48 */
[----:B---3--:R3:W-:Y:S04]  /*3500*/  SHFL.IDX PT, R3, R7, 0x1, 0x181f ;  /* 0x00381f0007037f89 */ /* 0x0087e800000e0000 */
[----:B------:R-:W4:Y:S01]  /*3510*/  SHFL.IDX PT, R2, R8, RZ, 0x181f ;  /* 0x00181fff08027589 */ /* 0x000f2200000e0000 */
[----:B---3--:R-:W-:-:S02]  /*3520*/  @P3 LEA.HI.X R7, R191, R11, R16, 0x1, P0 ;  /* 0x0000000bbf073211 */ /* 0x008fc400000f0c10 */
[----:B--2---:R-:W-:-:S03]  /*3530*/  @P3 LEA R4, P0, R192, R10, 0x1 ;  /* 0x0000000ac0043211 */ /* 0x004fc600078008ff */
[----:B------:R2:W-:Y:S01]  /*3540*/  @P3 LDGSTS.E.BYPASS.LTC128B.128 [R179+0x9100], [R6.64], !P2 ;  /* 0x0910000006b33fae */ /* 0x0005e2000d101d48 */
[----:B------:R-:W-:-:S05]  /*3550*/  @P3 LEA.HI.X R5, R192, R11, R15, 0x1, P0 ;  /* 0x0000000bc0053211 */ /* 0x000fca00000f0c0f */
[----:B------:R2:W-:Y:S04]  /*3560*/  @P3 LDGSTS.E.BYPASS.LTC128B.128 [R179+0xb100], [R4.64], !P4 ;  /* 0x0b10000004b33fae */ /* 0x0005e8000e101d48 */
[----:B------:R-:W0:Y:S01]  /*3570*/  LDGDEPBAR ;  /* 0x00000000000079af */ /* 0x000e220000000000 */
[----:B------:R-:W-:Y:S02]  /*3580*/  R2P PR, R197, 0x6 ;  /* 0x00000006c5007804 */ /* 0x000fe40000000000 */
[CC--:B-1----:R-:W-:Y:S02]  /*3590*/  IADD3 R14, P0, R0.reuse, R99.reuse, RZ ;  /* 0x00000063000e7210 */ /* 0x0c2fe40007f1e0ff */
[C---:B------:R-:W-:Y:S02]  /*35a0*/  IADD3 R12, P4, R0.reuse, R100, RZ ;  /* 0x00000064000c7210 */ /* 0x040fe40007f9e0ff */
[----:B------:R-:W-:Y:S01]  /*35b0*/  IADD3 R16, P3, R0, R98, RZ ;  /* 0x0000006200107210 */ /* 0x000fe20007f7e0ff */
[C-C-:B----4-:R-:W-:Y:S01]  /*35c0*/  IMAD.X R15, R2.reuse, 0x1, R94.reuse, P0 ;  /* 0x00000001020f7824 */ /* 0x150fe200000e065e */
[----:B------:R-:W-:Y:S01]  /*35d0*/  IADD3 R20, P0, R3, R99, RZ ;  /* 0x0000006303147210 */ /* 0x000fe20007f1e0ff */
[----:B------:R-:W-:Y:S01]  /*35e0*/  IMAD.X R13, R2, 0x1, R95, P4 ;  /* 0x00000001020d7824 */ /* 0x000fe200020e065f */
[----:B------:R-:W-:Y:S01]  /*35f0*/  ISETP.GE.AND P4, PT, R182, c[0x0][0x1d4], PT ;  /* 0x00007500b6007a0c */ /* 0x000fe20003f86270 */
[----:B------:R-:W-:Y:S01]  /*3600*/  IMAD.X R17, R2, 0x1, R93, P3 ;  /* 0x0000000102117824 */ /* 0x000fe200018e065d */
[----:B------:R-:W-:Y:S01]  /*3610*/  ISETP.GE.AND P3, PT, R191, c[0x0][0x1d4], PT ;  /* 0x00007500bf007a0c */ /* 0x000fe20003f66270 */
[----:B------:R-:W-:Y:S01]  /*3620*/  IMAD.X R21, R22, 0x1, R94, P0 ;  /* 0x0000000116157824 */ /* 0x000fe200000e065e */
[----:B------:R-:W-:Y:S01]  /*3630*/  ISETP.LT.OR P0, PT, R23, 0x1, P4 ;  /* 0x000000011700780c */ /* 0x000fe20002701670 */
[----:B------:R-:W-:Y:S01]  /*3640*/  IMAD.MOV.U32 R0, RZ, RZ, 0x40 ;  /* 0x00000040ff007424 */ /* 0x000fe200078e00ff */
[----:B------:R-:W-:-:S02]  /*3650*/  @P1 IADD3 R164, R165, -0x20, RZ ;  /* 0xffffffe0a5a41810 */ /* 0x000fc40007ffe0ff */
[----:B------:R-:W-:Y:S02]  /*3660*/  IADD3 R18, P1, R3, R98, RZ ;  /* 0x0000006203127210 */ /* 0x000fe40007f3e0ff */
[----:B------:R-:W-:Y:S02]  /*3670*/  ISETP.LT.OR P4, PT, R23, 0x21, P4 ;  /* 0x000000211700780c */ /* 0x000fe40002781670 */
[----:B------:R-:W-:Y:S01]  /*3680*/  SEL R0, R0, 0xffffffc0, !P2 ;  /* 0xffffffc000007807 */ /* 0x000fe20005000000 */
[----:B------:R-:W-:-:S04]  /*3690*/  DEPBAR.LE SB0, 0x1 ;  /* 0x000080400000791a */ /* 0x000fc80000000000 */
[----:B------:R-:W-:-:S04]  /*36a0*/  DEPBAR.LE SB0, 0x0 ;  /* 0x000080000000791a */ /* 0x000fc80000000000 */
[----:B------:R-:W-:Y:S01]  /*36b0*/  BAR.SYNC.DEFER_BLOCKING 0x0 ;  /* 0x0000000000007b1d */ /* 0x000fe20000010000 */
[----:B------:R-:W-:Y:S01]  /*36c0*/  IMAD.X R19, R22, 0x1, R93, P1 ;  /* 0x0000000116137824 */ /* 0x000fe200008e065d */
[----:B------:R-:W-:Y:S01]  /*36d0*/  ISETP.GE.AND P1, PT, R192, c[0x0][0x1d4], PT ;  /* 0x00007500c0007a0c */ /* 0x000fe20003f26270 */
[----:B------:R-:W-:Y:S01]  /*36e0*/  IMAD.IADD R167, R165, 0x1, R0 ;  /* 0x00000001a5a77824 */ /* 0x000fe200078e0200 */
[----:B------:R-:W-:Y:S02]  /*36f0*/  ISETP.GT.AND P5, PT, R196, 0x3f, PT ;  /* 0x0000003fc400780c */ /* 0x000fe40003fa4270 */
[----:B--2---:R-:W-:Y:S04]  /*3700*/  LDSM.16.M88.4 R4, [R173] ;  /* 0x00000000ad04783b */ /* 0x004fe80000000200 */
[----:B------:R-:W1:Y:S04]  /*3710*/  LDSM.16.M88.4 R32, [R165+0x800] ;  /* 0x00080000a520783b */ /* 0x000e680000000200 */
[----:B------:R-:W-:Y:S04]  /*3720*/  LDSM.16.M88.4 R40, [R165+0x1000] ;  /* 0x00100000a528783b */ /* 0x000fe80000000200 */
[----:B------:R-:W2:Y:S04]  /*3730*/  LDSM.16.M88.4 R28, [R165] ;  /* 0x00000000a51c783b */ /* 0x000ea80000000200 */
[----:B------:R-:W3:Y:S04]  /*3740*/  LDSM.16.M88.4 R52, [R165+0x1800] ;  /* 0x00180000a534783b */ /* 0x000ee80000000200 */
[----:B------:R-:W-:Y:S04]  /*3750*/  LDSM.16.M88.4 R8, [R174] ;  /* 0x00000000ae08783b */ /* 0x000fe80000000200 */
[----:B------:R-:W-:Y:S04]  /*3760*/  LDSM.16.M88.4 R48, [R164] ;  /* 0x00000000a430783b */ /* 0x000fe80000000200 */
[----:B------:R-:W4:Y:S04]  /*3770*/  LDSM.16.M88.4 R44, [R164+0x800] ;  /* 0x00080000a42c783b */ /* 0x000f280000000200 */
[----:B------:R-:W5:Y:S04]  /*3780*/  LDSM.16.M88.4 R60, [R164+0x1000] ;  /* 0x00100000a43c783b */ /* 0x000f680000000200 */
        /* <DEDUP_REMOVED lines=8> */
[----:B--2---:R-:W-:Y:S02]  /*3810*/  HMMA.16816.F32 R36, R4, R28, RZ ;  /* 0x0000001c0424723c */ /* 0x004fe400000018ff */
[----:B------:R1:W-:Y:S01]  /*3820*/  LDGSTS.E.BYPASS.LTC128B.128 [R179+0x2100], [R14.64], !P0 ;  /* 0x021000000eb37fae */ /* 0x0003e2000c101d48 */
[----:B------:R-:W-:-:S05]  /*3830*/  ISETP.LT.OR P0, PT, R23, 0x1, P1 ;  /* 0x000000011700780c */ /* 0x000fca0000f01670 */
[C---:B------:R-:W-:Y:S08]  /*3840*/  HMMA.16816.F32 R28, R4.reuse, R30, RZ ;  /* 0x0000001e041c723c */ /* 0x040ff000000018ff */
[----:B------:R1:W-:Y:S01]  /*3850*/  LDGSTS.E.BYPASS.LTC128B.128 [R179+0x4100], [R12.64], !P0 ;  /* 0x041000000cb37fae */ /* 0x0003e2000c101d48 */
[----:B------:R-:W-:Y:S01]  /*3860*/  IADD3 R2, P0, R3, R100, RZ ;  /* 0x0000006403027210 */ /* 0x000fe20007f1e0ff */
[C---:B---3--:R-:W-:Y:S02]  /*3870*/  HMMA.16816.F32 R56, R4.reuse, R52, RZ ;  /* 0x000000340438723c */ /* 0x048fe400000018ff */
[----:B------:R2:W-:Y:S02]  /*3880*/  LDGSTS.E.BYPASS.LTC128B.128 [R179+0x1100], [R18.64], !P4 ;  /* 0x0110000012b37fae */ /* 0x0005e4000e101d48 */
[----:B------:R-:W-:Y:S01]  /*3890*/  IMAD.X R3, R22, 0x1, R95, P0 ;  /* 0x0000000116037824 */ /* 0x000fe200000e065f */
[----:B------:R-:W-:Y:S01]  /*38a0*/  ISETP.LT.OR P0, PT, R23, 0x21, P1 ;  /* 0x000000211700780c */ /* 0x000fe20000f01670 */
[----:B------:R3:W-:Y:S02]  /*38b0*/  LDGSTS.E.BYPASS.LTC128B.128 [R179+0x3100], [R20.64], !P3 ;  /* 0x0310000014b37fae */ /* 0x0007e4000d901d48 */
[----:B------:R-:W-:Y:S08]  /*38c0*/  HMMA.16816.F32 R52, R4, R54, RZ ;  /* 0x000000360434723c */ /* 0x000ff000000018ff */
[----:B----4-:R-:W-:Y:S02]  /*38d0*/  HMMA.16816.F32 R64, R8, R44, R24 ;  /* 0x0000002c0840723c */ /* 0x010fe40000001818 */
[----:B------:R4:W-:Y:S01]  /*38e0*/  LDGSTS.E.BYPASS.LTC128B.128 [R179+0x5100], [R2.64], !P0 ;  /* 0x0510000002b37fae */ /* 0x0009e2000c101d48 */
[----:B------:R-:W-:-:S03]  /*38f0*/  ISETP.GT.AND P0, PT, R97, R193, PT ;  /* 0x000000c16100720c */ /* 0x000fc60003f04270 */
[----:B------:R-:W-:Y:S02]  /*3900*/  LDSM.16.M88.4 R24, [R167] ;  /* 0x00000000a718783b */ /* 0x000fe40000000200 */
[----:B------:R-:W-:Y:S02]  /*3910*/  HMMA.16816.F32 R72, R8, R48, R36 ;  /* 0x000000300848723c */ /* 0x000fe40000001824 */
[----:B------:R-:W-:Y:S04]  /*3920*/  LDSM.16.M88.4 R84, [R165+0x3800] ;  /* 0x00380000a554783b */ /* 0x000fe80000000200 */
[----:B--2---:R-:W-:Y:S02]  /*3930*/  LDSM.16.M88.4 R16, [R167+0x1000] ;  /* 0x00100000a710783b */ /* 0x004fe40000000200 */
[C---:B-1----:R-:W-:Y:S02]  /*3940*/  HMMA.16816.F32 R12, R4.reuse, R34, RZ ;  /* 0x00000022040c723c */ /* 0x042fe400000018ff */
[----:B---3--:R-:W-:Y:S04]  /*3950*/  LDSM.16.M88.4 R20, [R167+0x800] ;  /* 0x00080000a714783b */ /* 0x008fe80000000200 */
[----:B------:R-:W0:Y:S02]  /*3960*/  LDGDEPBAR ;  /* 0x00000000000079af */ /* 0x000e240000000000 */
[----:B------:R-:W-:Y:S01]  /*3970*/  HMMA.16816.F32 R32, R4, R40, RZ ;  /* 0x000000280420723c */ /* 0x000fe200000018ff */
[----:B----4-:R-:W-:-:S07]  /*3980*/  IADD3 R2, R164, 0x4000, RZ ;  /* 0x00004000a4027810 */ /* 0x010fce0007ffe0ff */
[----:B------:R-:W-:Y:S01]  /*3990*/  HMMA.16816.F32 R40, R4, R42, RZ ;  /* 0x0000002a0428723c */ /* 0x000fe200000018ff */
[----:B------:R-:W1:Y:S01]  /*39a0*/  LDSM.16.M88.4 R4, [R176] ;  /* 0x00000000b004783b */ /* 0x000e620000000200 */
[----:B------:R-:W-:-:S05]  /*39b0*/  IMAD.IADD R166, R2, 0x1, R0 ;  /* 0x0000000102a67824 */ /* 0x000fca00078e0200 */
[----:B------:R-:W-:Y:S01]  /*39c0*/  LDSM.16.M88.4 R80, [R166+-0x3000] ;  /* 0xffd00000a650783b */ /* 0x000fe20000000200 */
[C---:B------:R-:W-:Y:S03]  /*39d0*/  HMMA.16816.F32 R44, R8.reuse, R46, R12 ;  /* 0x0000002e082c723c */ /* 0x040fe6000000180c */
[----:B------:R-:W-:Y:S05]  /*39e0*/  LDSM.16.M88.4 R88, [R166+-0x2800] ;  /* 0xffd80000a658783b */ /* 0x000fea0000000200 */
[C---:B------:R-:W-:Y:S08]  /*39f0*/  HMMA.16816.F32 R68, R8.reuse, R50, R28 ;  /* 0x000000320844723c */ /* 0x040ff0000000181c */
[C---:B-----5:R-:W-:Y:S01]  /*3a00*/  HMMA.16816.F32 R12, R8.reuse, R62, R40 ;  /* 0x0000003e080c723c */ /* 0x060fe20000001828 */
[----:B------:R-:W2:Y:S07]  /*3a10*/  LDSM.16.M88.4 R40, [R167+0x1800] ;  /* 0x00180000a728783b */ /* 0x000eae0000000200 */
[C---:B------:R-:W-:Y:S01]  /*3a20*/  HMMA.16816.F32 R36, R8.reuse, R60, R32 ;  /* 0x0000003c0824723c */ /* 0x040fe20000001820 */
[----:B------:R-:W-:Y:S07]  /*3a30*/  LDSM.16.M88.4 R60, [R166+-0x4000] ;  /* 0xffc00000a63c783b */ /* 0x000fee0000000200 */
[C---:B------:R-:W-:Y:S08]  /*3a40*/  HMMA.16816.F32 R32, R8.reuse, R76, R56 ;  /* 0x0000004c0820723c */ /* 0x040ff00000001838 */
[----:B------:R-:W-:Y:S01]  /*3a50*/  HMMA.16816.F32 R28, R8, R78, R52 ;  /* 0x0000004e081c723c */ /* 0x000fe20000001834 */
[----:B------:R-:W3:Y:S04]  /*3a60*/  LDSM.16.M88.4 R8, [R175] ;  /* 0x00000000af08783b */ /* 0x000ee80000000200 */
[----:B------:R-:W4:Y:S03]  /*3a70*/  LDSM.16.M88.4 R76, [R166+-0x3800] ;  /* 0xffc80000a64c783b */ /* 0x000f260000000200 */
[C---:B-1----:R-:W-:Y:S01]  /*3a80*/  HMMA.16816.F32 R48, R4.reuse, R24, R72 ;  /* 0x000000180430723c */ /* 0x042fe20000001848 */
[----:B------:R-:W-:Y:S07]  /*3a90*/  LDSM.16.M88.4 R72, [R164+0x3000] ;  /* 0x00300000a448783b */ /* 0x000fee0000000200 */
[C---:B------:R-:W-:Y:S01]  /*3aa0*/  HMMA.16816.F32 R52, R4.reuse, R26, R68 ;  /* 0x0000001a0434723c */ /* 0x040fe20000001844 */
[----:B------:R-:W-:Y:S07]  /*3ab0*/  LDSM.16.M88.4 R68, [R165+0x3000] ;  /* 0x00300000a544783b */ /* 0x000fee0000000200 */
[C---:B------:R-:W-:Y:S01]  /*3ac0*/  HMMA.16816.F32 R56, R4.reuse, R20, R64 ;  /* 0x000000140438723c */ /* 0x040fe20000001840 */
[----:B------:R-:W-:Y:S07]  /*3ad0*/  LDSM.16.M88.4 R64, [R165+0x2800] ;  /* 0x00280000a540783b */ /* 0x000fee0000000200 */
[C---:B------:R-:W-:Y:S08]  /*3ae0*/  HMMA.16816.F32 R44, R4.reuse, R22, R44 ;  /* 0x00000016042c723c */ /* 0x040ff0000000182c */
[C---:B------:R-:W-:Y:S08]  /*3af0*/  HMMA.16816.F32 R36, R4.reuse, R16, R36 ;  /* 0x000000100424723c */ /* 0x040ff00000001824 */
[C---:B------:R-:W-:Y:S08]  /*3b00*/  HMMA.16816.F32 R20, R4.reuse, R18, R12 ;  /* 0x000000120414723c */ /* 0x040ff0000000180c */
[C---:B--2---:R-:W-:Y:S08]  /*3b10*/  HMMA.16816.F32 R16, R4.reuse, R40, R32 ;  /* 0x000000280410723c */ /* 0x044ff00000001820 */
[----:B------:R-:W-:Y:S01]  /*3b20*/  HMMA.16816.F32 R12, R4, R42, R28 ;  /* 0x0000002a040c723c */ /* 0x000fe2000000181c */
[----:B------:R-:W-:Y:S04]  /*3b30*/  LDSM.16.M88.4 R4, [R173+0x4000] ;  /* 0x00400000ad04783b */ /* 0x000fe80000000200 */
[----:B------:R-:W1:Y:S03]  /*3b40*/  LDSM.16.M88.4 R28, [R165+0x2000] ;  /* 0x00200000a51c783b */ /* 0x000e660000000200 */
[C---:B---3--:R-:W-:Y:S01]  /*3b50*/  HMMA.16816.F32 R24, R8.reuse, R60, R48 ;  /* 0x0000003c0818723c */ /* 0x048fe20000001830 */
[----:B------:R-:W-:Y:S07]  /*3b60*/  LDSM.16.M88.4 R48, [R164+0x2000] ;  /* 0x00200000a430783b */ /* 0x000fee0000000200 */
[C---:B------:R-:W-:Y:S01]  /*3b70*/  HMMA.16816.F32 R32, R8.reuse, R62, R52 ;  /* 0x0000003e0820723c */ /* 0x040fe20000001834 */
[----:B------:R-:W-:Y:S07]  /*3b80*/  LDSM.16.M88.4 R60, [R164+0x2800] ;  /* 0x00280000a43c783b */ /* 0x000fee0000000200 */
[C---:B----4-:R-:W-:Y:S01]  /*3b90*/  HMMA.16816.F32 R40, R8.reuse, R76, R56 ;  /* 0x0000004c0828723c */ /* 0x050fe20000001838 */
[----:B------:R-:W-:Y:S07]  /*3ba0*/  LDSM.16.M88.4 R56, [R167+0x2800] ;  /* 0x00280000a738783b */ /* 0x000fee0000000200 */
[C---:B------:R-:W-:Y:S01]  /*3bb0*/  HMMA.16816.F32 R44, R8.reuse, R78, R44 ;  /* 0x0000004e082c723c */ /* 0x040fe2000000182c */
[----:B------:R-:W-:Y:S07]  /*3bc0*/  LDSM.16.M88.4 R76, [R167+0x3800] ;  /* 0x00380000a74c783b */ /* 0x000fee0000000200 */
[C---:B------:R-:W-:Y:S08]  /*3bd0*/  HMMA.16816.F32 R52, R8.reuse, R80, R36 ;  /* 0x000000500834723c */ /* 0x040ff00000001824 */
[C---:B------:R-:W-:Y:S01]  /*3be0*/  HMMA.16816.F32 R36, R8.reuse, R82, R20 ;  /* 0x000000520824723c */ /* 0x040fe20000001814 */
[----:B------:R-:W-:Y:S07]  /*3bf0*/  LDSM.16.M88.4 R80, [R164+0x3800] ;  /* 0x00380000a450783b */ /* 0x000fee0000000200 */
[C---:B------:R-:W-:Y:S08]  /*3c00*/  HMMA.16816.F32 R16, R8.reuse, R88, R16 ;  /* 0x000000580810723c */ /* 0x040ff00000001810 */
[----:B------:R-:W-:Y:S01]  /*3c10*/  HMMA.16816.F32 R12, R8, R90, R12 ;  /* 0x0000005a080c723c */ /* 0x000fe2000000180c */
[----:B------:R-:W2:Y:S07]  /*3c20*/  LDSM.16.M88.4 R8, [R174+0x4000] ;  /* 0x00400000ae08783b */ /* 0x000eae0000000200 */
[C---:B-1----:R-:W-:Y:S08]  /*3c30*/  HMMA.16816.F32 R20, R4.reuse, R28, R24 ;  /* 0x0000001c0414723c */ /* 0x042ff00000001818 */
[C---:B------:R-:W-:Y:S08]  /*3c40*/  HMMA.16816.F32 R28, R4.reuse, R30, R32 ;  /* 0x0000001e041c723c */ /* 0x040ff00000001820 */
[C---:B------:R-:W-:Y:S01]  /*3c50*/  HMMA.16816.F32 R32, R4.reuse, R64, R40 ;  /* 0x000000400420723c */ /* 0x040fe20000001828 */
[----:B------:R-:W-:Y:S07]  /*3c60*/  LDSM.16.M88.4 R40, [R167+0x2000] ;  /* 0x00200000a728783b */ /* 0x000fee0000000200 */
[C---:B------:R-:W-:Y:S01]  /*3c70*/  HMMA.16816.F32 R44, R4.reuse, R66, R44 ;  /* 0x00000042042c723c */ /* 0x040fe2000000182c */
[----:B------:R-:W-:Y:S07]  /*3c80*/  LDSM.16.M88.4 R64, [R166+-0x1800] ;  /* 0xffe80000a640783b */ /* 0x000fee0000000200 */
[C---:B------:R-:W-:Y:S08]  /*3c90*/  HMMA.16816.F32 R52, R4.reuse, R68, R52 ;  /* 0x000000440434723c */ /* 0x040ff00000001834 */
[C---:B------:R-:W-:Y:S01]  /*3ca0*/  HMMA.16816.F32 R36, R4.reuse, R70, R36 ;  /* 0x000000460424723c */ /* 0x040fe20000001824 */
[----:B------:R-:W-:Y:S07]  /*3cb0*/  LDSM.16.M88.4 R68, [R167+0x3000] ;  /* 0x00300000a744783b */ /* 0x000fee0000000200 */
[C---:B------:R-:W-:Y:S08]  /*3cc0*/  HMMA.16816.F32 R24, R4.reuse, R84, R16 ;  /* 0x000000540418723c */ /* 0x040ff00000001810 */
[----:B------:R-:W-:Y:S01]  /*3cd0*/  HMMA.16816.F32 R12, R4, R86, R12 ;  /* 0x00000056040c723c */ /* 0x000fe2000000180c */
[----:B------:R-:W1:Y:S04]  /*3ce0*/  LDSM.16.M88.4 R4, [R176+0x4000] ;  /* 0x00400000b004783b */ /* 0x000e680000000200 */
[----:B------:R-:W-:Y:S03]  /*3cf0*/  LDSM.16.M88.4 R84, [R166+-0x800] ;  /* 0xfff80000a654783b */ /* 0x000fe60000000200 */
[C---:B--2---:R-:W-:Y:S08]  /*3d00*/  HMMA.16816.F32 R20, R8.reuse, R48, R20 ;  /* 0x000000300814723c */ /* 0x044ff00000001814 */
[C---:B------:R-:W-:Y:S01]  /*3d10*/  HMMA.16816.F32 R16, R8.reuse, R50, R28 ;  /* 0x000000320810723c */ /* 0x040fe2000000181c */
[----:B------:R-:W-:Y:S07]  /*3d20*/  LDSM.16.M88.4 R48, [R166+-0x2000] ;  /* 0xffe00000a630783b */ /* 0x000fee0000000200 */
[C---:B------:R-:W-:Y:S08]  /*3d30*/  HMMA.16816.F32 R32, R8.reuse, R60, R32 ;  /* 0x0000003c0820723c */ /* 0x040ff00000001820 */
[C---:B------:R-:W-:Y:S01]  /*3d40*/  HMMA.16816.F32 R44, R8.reuse, R62, R44 ;  /* 0x0000003e082c723c */ /* 0x040fe2000000182c */
[----:B------:R-:W-:Y:S07]  /*3d50*/  LDSM.16.M88.4 R60, [R165+0x4000] ;  /* 0x00400000a53c783b */ /* 0x000fee0000000200 */
[C---:B------:R-:W-:Y:S08]  /*3d60*/  HMMA.16816.F32 R52, R8.reuse, R72, R52 ;  /* 0x000000480834723c */ /* 0x040ff00000001834 */
[C---:B------:R-:W-:Y:S01]  /*3d70*/  HMMA.16816.F32 R28, R8.reuse, R74, R36 ;  /* 0x0000004a081c723c */ /* 0x040fe20000001824 */
[----:B------:R-:W-:Y:S07]  /*3d80*/  LDSM.16.M88.4 R72, [R166+-0x1000] ;  /* 0xfff00000a648783b */ /* 0x000fee0000000200 */
[C---:B------:R-:W-:Y:S08]  /*3d90*/  HMMA.16816.F32 R24, R8.reuse, R80, R24 ;  /* 0x000000500818723c */ /* 0x040ff00000001818 */
[----:B------:R-:W-:Y:S01]  /*3da0*/  HMMA.16816.F32 R12, R8, R82, R12 ;  /* 0x00000052080c723c */ /* 0x000fe2000000180c */
[----:B------:R-:W2:Y:S04]  /*3db0*/  LDSM.16.M88.4 R8, [R175+0x4000] ;  /* 0x00400000af08783b */ /* 0x000ea80000000200 */
[----:B------:R-:W-:Y:S03]  /*3dc0*/  LDSM.16.M88.4 R80, [R165+0x5800] ;  /* 0x00580000a550783b */ /* 0x000fe60000000200 */
[C---:B-1----:R-:W-:Y:S08]  /*3dd0*/  HMMA.16816.F32 R20, R4.reuse, R40, R20 ;  /* 0x000000280414723c */ /* 0x042ff00000001814 */
[C---:B------:R-:W-:Y:S08]  /*3de0*/  HMMA.16816.F32 R16, R4.reuse, R42, R16 ;  /* 0x0000002a0410723c */ /* 0x040ff00000001810 */
[C---:B------:R-:W-:Y:S08]  /*3df0*/  HMMA.16816.F32 R32, R4.reuse, R56, R32 ;  /* 0x000000380420723c */ /* 0x040ff00000001820 */
[C---:B------:R-:W-:Y:S01]  /*3e00*/  HMMA.16816.F32 R44, R4.reuse, R58, R44 ;  /* 0x0000003a042c723c */ /* 0x040fe2000000182c */
[----:B------:R-:W-:Y:S07]  /*3e10*/  LDSM.16.M88.4 R56, [R164+0x4000] ;  /* 0x00400000a438783b */ /* 0x000fee0000000200 */
[C---:B------:R-:W-:Y:S08]  /*3e20*/  HMMA.16816.F32 R52, R4.reuse, R68, R52 ;  /* 0x000000440434723c */ /* 0x040ff00000001834 */
[C---:B------:R-:W-:Y:S01]  /*3e30*/  HMMA.16816.F32 R40, R4.reuse, R70, R28 ;  /* 0x000000460428723c */ /* 0x040fe2000000181c */
[----:B------:R-:W-:Y:S07]  /*3e40*/  LDSM.16.M88.4 R68, [R165+0x4800] ;  /* 0x00480000a544783b */ /* 0x000fee0000000200 */
[C---:B------:R-:W-:Y:S08]  /*3e50*/  HMMA.16816.F32 R36, R4.reuse, R76, R24 ;  /* 0x0000004c0424723c */ /* 0x040ff00000001818 */
[----:B------:R-:W-:Y:S01]  /*3e60*/  HMMA.16816.F32 R12, R4, R78, R12 ;  /* 0x0000004e040c723c */ /* 0x000fe2000000180c */
[----:B------:R-:W1:Y:S04]  /*3e70*/  LDSM.16.M88.4 R4, [R173+0x8000] ;  /* 0x00800000ad04783b */ /* 0x000e680000000200 */
[----:B------:R-:W3:Y:S03]  /*3e80*/  LDSM.16.M88.4 R76, [R165+0x5000] ;  /* 0x00500000a54c783b */ /* 0x000ee60000000200 */
[C---:B--2---:R-:W-:Y:S08]  /*3e90*/  HMMA.16816.F32 R28, R8.reuse, R48, R20 ;  /* 0x00000030081c723c */ /* 0x044ff00000001814 */
        /* <DEDUP_REMOVED lines=9> */
[----:B------:R-:W2:Y:S04]  /*3f30*/  LDSM.16.M88.4 R12, [R174+0x8000] ;  /* 0x00800000ae0c783b */ /* 0x000ea80000000200 */
[----:B------:R-:W4:Y:S03]  /*3f40*/  LDSM.16.M88.4 R84, [R164+0x5800] ;  /* 0x00580000a454783b */ /* 0x000f260000000200 */
[C---:B-1----:R-:W-:Y:S08]  /*3f50*/  HMMA.16816.F32 R40, R4.reuse, R60, R28 ;  /* 0x0000003c0428723c */ /* 0x042ff0000000181c */
[C---:B------:R-:W-:Y:S08]  /*3f60*/  HMMA.16816.F32 R32, R4.reuse, R68, R20 ;  /* 0x000000440420723c */ /* 0x040ff00000001814 */
[C---:B------:R-:W-:Y:S01]  /*3f70*/  HMMA.16816.F32 R36, R4.reuse, R62, R24 ;  /* 0x0000003e0424723c */ /* 0x040fe20000001818 */
[----:B------:R-:W-:Y:S07]  /*3f80*/  LDSM.16.M88.4 R60, [R167+0x4000] ;  /* 0x00400000a73c783b */ /* 0x000fee0000000200 */
[C---:B------:R-:W-:Y:S01]  /*3f90*/  HMMA.16816.F32 R28, R4.reuse, R70, R16 ;  /* 0x00000046041c723c */ /* 0x040fe20000001810 */
[----:B------:R-:W-:Y:S07]  /*3fa0*/  LDSM.16.M88.4 R68, [R167+0x4800] ;  /* 0x00480000a744783b */ /* 0x000fee0000000200 */
[C---:B---3--:R-:W-:Y:S01]  /*3fb0*/  HMMA.16816.F32 R24, R4.reuse, R76, R52 ;  /* 0x0000004c0418723c */ /* 0x048fe20000001834 */
[----:B------:R-:W-:Y:S07]  /*3fc0*/  LDSM.16.M88.4 R52, [R166+0x800] ;  /* 0x00080000a634783b */ /* 0x000fee0000000200 */
[C---:B------:R-:W-:Y:S01]  /*3fd0*/  HMMA.16816.F32 R20, R4.reuse, R78, R48 ;  /* 0x0000004e0414723c */ /* 0x040fe20000001830 */
[----:B------:R-:W-:Y:S04]  /*3fe0*/  LDSM.16.M88.4 R76, [R167+0x5000] ;  /* 0x00500000a74c783b */ /* 0x000fe80000000200 */
[----:B------:R-:W-:Y:S03]  /*3ff0*/  LDSM.16.M88.4 R48, [R166+0x1000] ;  /* 0x00100000a630783b */ /* 0x000fe60000000200 */
[C---:B------:R-:W-:Y:S01]  /*4000*/  HMMA.16816.F32 R16, R4.reuse, R80, R44 ;  /* 0x000000500410723c */ /* 0x040fe2000000182c */
[----:B------:R-:W-:Y:S07]  /*4010*/  LDSM.16.M88.4 R44, [R166+0x1800] ;  /* 0x00180000a62c783b */ /* 0x000fee0000000200 */
[----:B------:R-:W-:Y:S01]  /*4020*/  HMMA.16816.F32 R4, R4, R82, R8 ;  /* 0x000000520404723c */ /* 0x000fe20000001808 */
[----:B------:R-:W1:Y:S04]  /*4030*/  LDSM.16.M88.4 R8, [R176+0x8000] ;  /* 0x00800000b008783b */ /* 0x000e680000000200 */
[----:B------:R-:W3:Y:S03]  /*4040*/  LDSM.16.M88.4 R80, [R167+0x5800] ;  /* 0x00580000a750783b */ /* 0x000ee60000000200 */
[C---:B--2---:R-:W-:Y:S08]  /*4050*/  HMMA.16816.F32 R32, R12.reuse, R64, R32 ;  /* 0x000000400c20723c */ /* 0x044ff00000001820 */
[C---:B------:R-:W-:Y:S08]  /*4060*/  HMMA.16816.F32 R28, R12.reuse, R66, R28 ;  /* 0x000000420c1c723c */ /* 0x040ff0000000181c */
[C---:B------:R-:W-:Y:S08]  /*4070*/  HMMA.16816.F32 R24, R12.reuse, R72, R24 ;  /* 0x000000480c18723c */ /* 0x040ff00000001818 */
[C---:B------:R-:W-:Y:S08]  /*4080*/  HMMA.16816.F32 R40, R12.reuse, R56, R40 ;  /* 0x000000380c28723c */ /* 0x040ff00000001828 */
[C---:B------:R-:W-:Y:S01]  /*4090*/  HMMA.16816.F32 R36, R12.reuse, R58, R36 ;  /* 0x0000003a0c24723c */ /* 0x040fe20000001824 */
[----:B------:R-:W-:Y:S07]  /*40a0*/  LDSM.16.M88.4 R56, [R166] ;  /* 0x00000000a638783b */ /* 0x000fee0000000200 */
[C---:B------:R-:W-:Y:S08]  /*40b0*/  HMMA.16816.F32 R20, R12.reuse, R74, R20 ;  /* 0x0000004a0c14723c */ /* 0x040ff00000001814 */
[C---:B----4-:R-:W-:Y:S08]  /*40c0*/  HMMA.16816.F32 R16, R12.reuse, R84, R16 ;  /* 0x000000540c10723c */ /* 0x050ff00000001810 */
[----:B------:R-:W-:Y:S01]  /*40d0*/  HMMA.16816.F32 R12, R12, R86, R4 ;  /* 0x000000560c0c723c */ /* 0x000fe20000001804 */
[----:B------:R-:W2:Y:S01]  /*40e0*/  LDSM.16.M88.4 R4, [R175+0x8000] ;  /* 0x00800000af04783b */ /* 0x000ea20000000200 */
[----:B------:R-:W-:-:S06]  /*40f0*/  DEPBAR.LE SB0, 0x0 ;  /* 0x000080000000791a */ /* 0x000fcc0000000000 */
[C---:B-1----:R-:W-:Y:S08]  /*4100*/  HMMA.16816.F32 R32, R8.reuse, R68, R32 ;  /* 0x000000440820723c */ /* 0x042ff00000001820 */
[C---:B------:R-:W-:Y:S08]  /*4110*/  HMMA.16816.F32 R28, R8.reuse, R70, R28 ;  /* 0x00000046081c723c */ /* 0x040ff0000000181c */
[C---:B------:R-:W-:Y:S08]  /*4120*/  HMMA.16816.F32 R24, R8.reuse, R76, R24 ;  /* 0x0000004c0818723c */ /* 0x040ff00000001818 */
[C---:B------:R-:W-:Y:S08]  /*4130*/  HMMA.16816.F32 R40, R8.reuse, R60, R40 ;  /* 0x0000003c0828723c */ /* 0x040ff00000001828 */
[C---:B------:R-:W-:Y:S08]  /*4140*/  HMMA.16816.F32 R36, R8.reuse, R62, R36 ;  /* 0x0000003e0824723c */ /* 0x040ff00000001824 */
[C---:B------:R-:W-:Y:S08]  /*4150*/  HMMA.16816.F32 R20, R8.reuse, R78, R20 ;  /* 0x0000004e0814723c */ /* 0x040ff00000001814 */
[C---:B---3--:R-:W-:Y:S08]  /*4160*/  HMMA.16816.F32 R16, R8.reuse, R80, R16 ;  /* 0x000000500810723c */ /* 0x048ff00000001810 */
[----:B------:R-:W-:Y:S08]  /*4170*/  HMMA.16816.F32 R8, R8, R82, R12 ;  /* 0x000000520808723c */ /* 0x000ff0000000180c */
[C---:B--2---:R-:W-:Y:S08]  /*4180*/  HMMA.16816.F32 R32, R4.reuse, R52, R32 ;  /* 0x000000340420723c */ /* 0x044ff00000001820 */
        /* <DEDUP_REMOVED lines=10> */
[----:B------:R-:W-:Y:S01]  /*4230*/  IADD3 R2, R196, R92, R200 ;  /* 0x0000005cc4027210 */ /* 0x000fe20007ffe0c8 */
[----:B------:R-:W-:-:S03]  /*4240*/  IMAD.MOV.U32 R180, RZ, RZ, RZ ;  /* 0x000000ffffb47224 */ /* 0x000fc600078e00ff */
[----:B------:R-:W-:-:S05]  /*4250*/  IADD3 R2, R2, -0x40, RZ ;  /* 0xffffffc002027810 */ /* 0x000fca0007ffe0ff */
        /* <DEDUP_REMOVED lines=25> */
.L_x_632:
[----:B------:R-:W-:Y:S05]  /*43f0*/  BRA.DIV ~URZ, `(.L_x_485) ;  /* 0x000117f27f007947 */ /* 0x000fea000b800000 */
[----:B------:R-:W3:Y:S01]  /*4400*/  SHFL.IDX PT, R0, R12, RZ, 0x181f ;  /* 0x00181fff0c007589 */ /* 0x000ee200000e0000 */
[----:B------:R-:W-:-:S04]  /*4410*/  ISETP.GE.AND P2, PT, R182, c[0x0][0x1d4], PT ;  /* 0x00007500b6007a0c */ /* 0x000fc80003f46270 */
[----:B------:R-:W-:Y:S02]  /*4420*/  SEL R11, RZ, 0x10, P2 ;  /* 0x00000010ff0b7807 */ /* 0x000fe40001000000 */
[C---:B---3--:R-:W-:Y:S02]  /*4430*/  IADD3 R6, P0, R0.reuse, R98, RZ ;  /* 0x0000006200067210 */ /* 0x048fe40007f1e0ff */
[----:B------:R-:W-:-:S03]  /*4440*/  IADD3 R2, P1, R0, R99, RZ ;  /* 0x0000006300027210 */ /* 0x000fc60007f3e0ff */
[----:B--2---:R-:W-:Y:S01]  /*4450*/  IMAD.X R7, R4, 0x1, R93, P0 ;  /* 0x0000000104077824 */ /* 0x004fe200000e065d */
[----:B------:R-:W-:Y:S01]  /*4460*/  IADD3 R8, P0, R0, R100, RZ ;  /* 0x0000006400087210 */ /* 0x000fe20007f1e0ff */
[C---:B------:R-:W-:Y:S01]  /*4470*/  IMAD.X R3, R4.reuse, 0x1, R94, P1 ;  /* 0x0000000104037824 */ /* 0x040fe200008e065e */
[----:B------:R-:W-:Y:S01]  /*4480*/  ISETP.GE.AND P1, PT, R191, c[0x0][0x1d4], PT ;  /* 0x00007500bf007a0c */ /* 0x000fe20003f26270 */
[----:B------:R-:W2:Y:S02]  /*4490*/  SHFL.IDX PT, R0, R12, 0x1, 0x181f ;  /* 0x00381f000c007f89 */ /* 0x000ea400000e0000 */
[----:B------:R-:W-:Y:S01]  /*44a0*/  IMAD.X R9, R4, 0x1, R95, P0 ;  /* 0x0000000104097824 */ /* 0x000fe200000e065f */
[----:B------:R-:W-:Y:S01]  /*44b0*/  ISETP.GE.AND P0, PT, R192, c[0x0][0x1d4], PT ;  /* 0x00007500c0007a0c */ /* 0x000fe20003f06270 */
[----:B------:R-:W-:Y:S01]  /*44c0*/  @!PT LDS RZ, [RZ] ;  /* 0x00000000fffff984 */ /* 0x000fe20000000800 */
[----:B------:R3:W-:Y:S01]  /*44d0*/  LDGSTS.E.BYPASS.LTC128B.128 [R179+0x6100], [R6.64], !P2 ;  /* 0x0610000006b37fae */ /* 0x0007e2000d101d48 */
[----:B------:R-:W-:-:S03]  /*44e0*/  SEL R10, RZ, 0x10, P1 ;  /* 0x00000010ff0a7807 */ /* 0x000fc60000800000 */
[----:B------:R4:W1:Y:S04]  /*44f0*/  SHFL.IDX PT, R4, R5, 0x1, 0x181f ;  /* 0x00381f0005047f89 */ /* 0x00086800000e0000 */
[----:B------:R3:W-:Y:S04]  /*4500*/  LDGSTS.E.BYPASS.LTC128B.128 [R179+0x8100], [R2.64], !P1 ;  /* 0x0810000002b37fae */ /* 0x0007e8000c901d48 */
[----:B------:R3:W-:Y:S01]  /*4510*/  LDGSTS.E.BYPASS.LTC128B.128 [R179+0xa100], [R8.64], !P0 ;  /* 0x0a10000008b37fae */ /* 0x0007e2000c101d48 */
[----:B-1--4-:R-:W-:-:S03]  /*4520*/  SEL R5, RZ, 0x10, P0 ;  /* 0x00000010ff057807 */ /* 0x012fc60000000000 */
.L_x_633:
[----:B--23--:R-:W-:Y:S02]  /*4530*/  IADD3 R2, -R11, 0x10, RZ ;  /* 0x000000100b027810 */ /* 0x00cfe40007ffe1ff */
[----:B------:R-:W-:-:S02]  /*4540*/  IADD3 R3, -R10, 0x10, RZ ;  /* 0x000000100a037810 */ /* 0x000fc40007ffe1ff */
[----:B------:R-:W-:Y:S02]  /*4550*/  LOP3.LUT R2, R2, 0xf, RZ, 0xc0, !PT ;  /* 0x0000000f02027812 */ /* 0x000fe400078ec0ff */
[----:B------:R-:W-:Y:S02]  /*4560*/  ISETP.NE.U32.AND P2, PT, R11, RZ, PT ;  /* 0x000000ff0b00720c */ /* 0x000fe40003f45070 */
[----:B------:R-:W-:Y:S02]  /*4570*/  IADD3 R8, P1, P0, R2, R0, R98 ;  /* 0x0000000002087210 */ /* 0x000fe4000783e062 */
[----:B------:R-:W-:Y:S02]  /*4580*/  LOP3.LUT R2, R3, 0xf, RZ, 0xc0, !PT ;  /* 0x0000000f03027812 */ /* 0x000fe400078ec0ff */
[----:B------:R-:W-:Y:S02]  /*4590*/  IADD3 R3, -R5, 0x10, RZ ;  /* 0x0000001005037810 */ /* 0x000fe40007ffe1ff */
[----:B------:R-:W-:-:S02]  /*45a0*/  IADD3.X R9, RZ, R4, R93, P1, P0 ;  /* 0x00000004ff097210 */ /* 0x000fc40000fe045d */
[----:B------:R-:W-:Y:S02]  /*45b0*/  IADD3 R6, P1, P0, R2, R0, R99 ;  /* 0x0000000002067210 */ /* 0x000fe4000783e063 */
[----:B------:R-:W-:Y:S01]  /*45c0*/  LOP3.LUT R2, R3, 0xf, RZ, 0xc0, !PT ;  /* 0x0000000f03027812 */ /* 0x000fe200078ec0ff */
[----:B------:R-:W-:Y:S01]  /*45d0*/  @!PT LDS RZ, [RZ] ;  /* 0x00000000fffff984 */ /* 0x000fe20000000800 */
[----:B------:R-:W-:Y:S01]  /*45e0*/  @!PT LDS RZ, [RZ] ;  /* 0x00000000fffff984 */ /* 0x000fe20000000800 */
[----:B------:R-:W-:Y:S01]  /*45f0*/  @!PT LDS RZ, [RZ] ;  /* 0x00000000fffff984 */ /* 0x000fe20000000800 */
[----:B------:R1:W-:Y:S01]  /*4600*/  LDGSTS.E.BYPASS.LTC128B.128.ZFILL [R179+0x7100], [R8.64], P2 ;  /* 0x0710000008b37fae */ /* 0x0003e20009141d48 */
[----:B------:R-:W-:Y:S02]  /*4610*/  IADD3.X R7, RZ, R4, R94, P1, P0 ;  /* 0x00000004ff077210 */ /* 0x000fe40000fe045e */
[----:B------:R-:W-:-:S04]  /*4620*/  IADD3 R2, P1, P0, R2, R0, R100 ;  /* 0x0000000002027210 */ /* 0x000fc8000783e064 */
[----:B------:R-:W-:Y:S02]  /*4630*/  IADD3.X R3, RZ, R4, R95, P1, P0 ;  /* 0x00000004ff037210 */ /* 0x000fe40000fe045f */
[----:B------:R-:W-:Y:S02]  /*4640*/  ISETP.NE.U32.AND P1, PT, R10, RZ, PT ;  /* 0x000000ff0a00720c */ /* 0x000fe40003f25070 */
[----:B------:R-:W-:-:S11]  /*4650*/  ISETP.NE.U32.AND P0, PT, R5, RZ, PT ;  /* 0x000000ff0500720c */ /* 0x000fd60003f05070 */
[----:B------:R1:W-:Y:S04]  /*4660*/  LDGSTS.E.BYPASS.LTC128B.128.ZFILL [R179+0x9100], [R6.64], P1 ;  /* 0x0910000006b37fae */ /* 0x0003e80008941d48 */
[----:B------:R1:W-:Y:S02]  /*4670*/  LDGSTS.E.BYPASS.LTC128B.128.ZFILL [R179+0xb100], [R2.64], P0 ;  /* 0x0b10000002b37fae */ /* 0x0003e40008141d48 */
.L_x_483:
[----:B------:R-:W-:Y:S05]  /*4680*/  BSYNC B0 ;  /* 0x0000000000007941 */ /* 0x000fea0003800000 */
.L_x_482:
[----:B------:R-:W-:Y:S01]  /*4690*/  IMAD.MOV.U32 R0, RZ, RZ, c[0x0][0x2c4] ;  /* 0x0000b100ff007624 */ /* 0x000fe200078e00ff */
[----:B------:R-:W-:Y:S01]  /*46a0*/  ULDC UR4, c[0x0][0x324] ;  /* 0x0000c90000047ab9 */ /* 0x000fe20000000800 */
[----:B-1----:R-:W-:Y:S01]  /*46b0*/  IADD3 R2, R194, 0x1, -R92 ;  /* 0x00000001c2027810 */ /* 0x002fe20007ffe85c */
[----:B------:R-:W-:Y:S01]  /*46c0*/  ULOP3.LUT UR4, URZ, UR4, URZ, 0x33, !UPT ;  /* 0x000000043f047292 */ /* 0x000fe2000f8e333f */
[----:B------:R-:W0:Y:S01]  /*46d0*/  LDGDEPBAR ;  /* 0x00000000000079af */ /* 0x000e220000000000 */
[----:B------:R-:W-:Y:S01]  /*46e0*/  ISETP.NE.AND P0, PT, R0, 0x1, PT ;  /* 0x000000010000780c */ /* 0x000fe20003f05270 */
[----:B------:R-:W-:-:S02]  /*46f0*/  IMAD.IADD R0, R211, 0x1, R210 ;  /* 0x00000001d3007824 */ /* 0x000fc400078e02d2 */
[----:B------:R-:W-:Y:S02]  /*4700*/  IMAD.IADD R8, R96, 0x1, -R198 ;  /* 0x0000000160087824 */ /* 0x000fe400078e0ac6 */
[----:B------:R-:W-:-:S08]  /*4710*/  IMAD.MOV.U32 R4, RZ, RZ, R0 ;  /* 0x000000ffff047224 */ /* 0x000fd000078e0000 */
[----:B------:R-:W-:Y:S01]  /*4720*/  @P0 IMAD.HI.U32 R3, R0, c[0x0][0x2c8], RZ ;  /* 0x0000b20000030a27 */ /* 0x000fe200078e00ff */
[----:B------:R-:W-:-:S04]  /*4730*/  IADD3 R0, -R195, R2, -R198 ;  /* 0x00000002c3007210 */ /* 0x000fc80007ffe9c6 */
[C---:B------:R-:W-:Y:S02]  /*4740*/  IADD3 R7, R0.reuse, UR4, RZ ;  /* 0x0000000400077c10 */ /* 0x040fe4000fffe0ff */
[----:B------:R-:W-:Y:S02]  /*4750*/  @P0 SHF.R.U32.HI R4, RZ, c[0x0][0x2cc], R3 ;  /* 0x0000b300ff040a19 */ /* 0x000fe40000011603 */
[----:B------:R-:W-:Y:S01]  /*4760*/  IADD3 R6, R0, c[0x0][0x328], RZ ;  /* 0x0000ca0000067a10 */ /* 0x000fe20007ffe0ff */
[----:B------:R-:W-:Y:S05]  /*4770*/  BRA.DIV ~URZ, `(.L_x_486) ;  /* 0x000116b27f007947 */ /* 0x000fea000b800000 */
[----:B------:R1:W2:Y:S02]  /*4780*/  SHFL.IDX PT, R3, R4, RZ, 0x1c1f ;  /* 0x001c1fff04037589 */ /* 0x0002a400000e0000 */
.L_x_634:
[----:B------:R-:W-:Y:S01]  /*4790*/  IMAD.MOV.U32 R0, RZ, RZ, c[0x0][0x32c] ;  /* 0x0000cb00ff007624 */ /* 0x000fe200078e00ff */
[----:B--2---:R-:W-:-:S04]  /*47a0*/  IADD3 R2, R6, R3, RZ ;  /* 0x0000000306027210 */ /* 0x004fc80007ffe0ff */
[----:B------:R-:W-:Y:S01]  /*47b0*/  ISETP.GE.AND P0, PT, R0, 0x1, PT ;  /* 0x000000010000780c */ /* 0x000fe20003f06270 */
[----:B------:R-:W-:Y:S01]  /*47c0*/  IMAD.IADD R0, R7, 0x1, R3 ;  /* 0x0000000107007824 */ /* 0x000fe200078e0203 */
[----:B------:R-:W-:-:S11]  /*47d0*/  IMNMX R2, R8, R2, PT ;  /* 0x0000000208027217 */ /* 0x000fd60003800200 */
[----:B------:R-:W-:Y:S05]  /*47e0*/  @!P0 BRA `(.L_x_487) ;  /* 0x0000015000008947 */ /* 0x000fea0003800000 */
[----:B------:R-:W-:Y:S01]  /*47f0*/  IADD3 R3, -R195, R194, R3 ;  /* 0x000000c2c3037210 */ /* 0x000fe20007ffe103 */
[----:B------:R-:W-:Y:S03]  /*4800*/  BSSY B0, `(.L_x_488) ;  /* 0x000000e000007945 */ /* 0x000fe60003800000 */
[----:B------:R-:W-:-:S13]  /*4810*/  ISETP.GT.AND P0, PT, R3, -0x1, PT ;  /* 0xffffffff0300780c */ /* 0x000fda0003f04270 */
[----:B------:R-:W-:Y:S05]  /*4820*/  @P0 BRA `(.L_x_489) ;  /* 0x0000007000000947 */ /* 0x000fea0003800000 */
[----:B------:R-:W-:Y:S01]  /*4830*/  IMAD.MOV.U32 R5, RZ, RZ, 0x1 ;  /* 0x00000001ff057424 */ /* 0x000fe200078e00ff */
[----:B------:R-:W-:-:S04]  /*4840*/  LOP3.LUT R3, RZ, R3, RZ, 0x33, !PT ;  /* 0x00000003ff037212 */ /* 0x000fc800078e33ff */
[----:B------:R-:W-:-:S13]  /*4850*/  ISETP.NE.AND P0, PT, R5, c[0x0][0x32c], PT ;  /* 0x0000cb0005007a0c */ /* 0x000fda0003f05270 */
[----:B------:R-:W-:-:S05]  /*4860*/  @P0 IMAD.HI.U32 R5, R3, c[0x0][0x330], RZ ;  /* 0x0000cc0003050a27 */ /* 0x000fca00078e00ff */
[----:B------:R-:W-:-:S04]  /*4870*/  @P0 SHF.R.U32.HI R3, RZ, c[0x0][0x334], R5 ;  /* 0x0000cd00ff030a19 */ /* 0x000fc80000011605 */
[----:B------:R-:W-:Y:S01]  /*4880*/  LOP3.LUT R3, RZ, R3, RZ, 0x33, !PT ;  /* 0x00000003ff037212 */ /* 0x000fe200078e33ff */
[----:B------:R-:W-:Y:S05]  /*4890*/  BRA `(.L_x_490) ;  /* 0x0000004000007947 */ /* 0x000fea0003800000 */
.L_x_489:
[----:B------:R-:W-:-:S04]  /*48a0*/  MOV R5, 0x1 ;  /* 0x0000000100057802 */ /* 0x000fc80000000f00 */
[----:B------:R-:W-:-:S13]  /*48b0*/  ISETP.NE.AND P0, PT, R5, c[0x0][0x32c], PT ;  /* 0x0000cb0005007a0c */ /* 0x000fda0003f05270 */
[----:B------:R-:W-:-:S05]  /*48c0*/  @P0 IMAD.HI.U32 R5, R3, c[0x0][0x330], RZ ;  /* 0x0000cc0003050a27 */ /* 0x000fca00078e00ff */
[----:B------:R-:W-:Y:S02]  /*48d0*/  @P0 SHF.R.U32.HI R3, RZ, c[0x0][0x334], R5 ;  /* 0x0000cd00ff030a19 */ /* 0x000fe40000011605 */
.L_x_490:
[----:B------:R-:W-:Y:S05]  /*48e0*/  BSYNC B0 ;  /* 0x0000000000007941 */ /* 0x000fea0003800000 */
.L_x_488:
[----:B------:R-:W-:-:S04]  /*48f0*/  IMAD R3, R3, c[0x0][0x32c], -R92 ;  /* 0x0000cb0003037a24 */ /* 0x000fc800078e0a5c */
[----:B------:R-:W-:-:S05]  /*4900*/  IMAD.IADD R3, R3, 0x1, -R198 ;  /* 0x0000000103037824 */ /* 0x000fca00078e0ac6 */
[----:B------:R-:W-:Y:S02]  /*4910*/  IADD3 R5, R3, c[0x0][0x32c], RZ ;  /* 0x0000cb0003057a10 */ /* 0x000fe40007ffe0ff */
[----:B------:R-:W-:Y:S02]  /*4920*/  IMNMX R0, R0, R3, !PT ;  /* 0x0000000300007217 */ /* 0x000fe40007800200 */
[----:B------:R-:W-:Y:S02]  /*4930*/  IMNMX R2, R2, R5, PT ;  /* 0x0000000502027217 */ /* 0x000fe40003800200 */
.L_x_487:
[----:B------:R-:W-:-:S04]  /*4940*/  ISETP.GT.AND P1, PT, R178, RZ, PT ;  /* 0x000000ffb200720c */ /* 0x000fc80003f24270 */
[C---:B------:R-:W-:Y:S02]  /*4950*/  ISETP.GT.AND P2, PT, R0.reuse, RZ, P1 ;  /* 0x000000ff0000720c */ /* 0x040fe40000f44270 */
[----:B------:R-:W-:Y:S02]  /*4960*/  ISETP.GT.AND P0, PT, R0, 0x1, P1 ;  /* 0x000000010000780c */ /* 0x000fe40000f04270 */
[C---:B------:R-:W-:Y:S02]  /*4970*/  ISETP.LT.OR P2, PT, R2.reuse, 0x1, P2 ;  /* 0x000000010200780c */ /* 0x040fe40001741670 */
[----:B------:R-:W-:Y:S02]  /*4980*/  ISETP.LT.OR P0, PT, R2, 0x2, P0 ;  /* 0x000000020200780c */ /* 0x000fe40000701670 */
[----:B------:R-:W-:Y:S02]  /*4990*/  FSEL R9, R40, -INF , !P2 ;  /* 0xff80000028097808 */ /* 0x000fe40005000000 */
[----:B------:R-:W-:-:S02]  /*49a0*/  FSEL R11, R41, -INF , !P0 ;  /* 0xff800000290b7808 */ /* 0x000fc40004000000 */
[C---:B------:R-:W-:Y:S02]  /*49b0*/  ISETP.GT.AND P2, PT, R0.reuse, 0x8, P1 ;  /* 0x000000080000780c */ /* 0x040fe40000f44270 */
        /* <DEDUP_REMOVED lines=40> */
[----:B------:R-:W-:Y:S01]  /*4c40*/  FSEL R112, R45, -INF , !P0 ;  /* 0xff8000002d707808 */ /* 0x000fe20004000000 */
[----:B------:R-:W-:Y:S06]  /*4c50*/  BRA.DIV ~URZ, `(.L_x_491) ;  /* 0x000112427f007947 */ /* 0x000fec000b800000 */
[----:B------:R2:W3:Y:S02]  /*4c60*/  SHFL.IDX PT, R3, R4, 0x1, 0x1c1f ;  /* 0x003c1f0004037f89 */ /* 0x0004e400000e0000 */
.L_x_635:
[----:B------:R-:W-:Y:S01]  /*4c70*/  IMAD.MOV.U32 R0, RZ, RZ, c[0x0][0x32c] ;  /* 0x0000cb00ff007624 */ /* 0x000fe200078e00ff */
[----:B---3--:R-:W-:-:S04]  /*4c80*/  IADD3 R2, R6, R3, RZ ;  /* 0x0000000306027210 */ /* 0x008fc80007ffe0ff */
        /* <DEDUP_REMOVED lines=8> */
[----:B-12---:R-:W-:Y:S01]  /*4d10*/  IMAD.MOV.U32 R4, RZ, RZ, 0x1 ;  /* 0x00000001ff047424 */ /* 0x006fe200078e00ff */
[----:B------:R-:W-:-:S04]  /*4d20*/  LOP3.LUT R3, RZ, R3, RZ, 0x33, !PT ;  /* 0x00000003ff037212 */ /* 0x000fc800078e33ff */
[----:B------:R-:W-:-:S13]  /*4d30*/  ISETP.NE.AND P0, PT, R4, c[0x0][0x32c], PT ;  /* 0x0000cb0004007a0c */ /* 0x000fda0003f05270 */
[----:B------:R-:W-:-:S05]  /*4d40*/  @P0 IMAD.HI.U32 R4, R3, c[0x0][0x330], RZ ;  /* 0x0000cc0003040a27 */ /* 0x000fca00078e00ff */
[----:B------:R-:W-:-:S04]  /*4d50*/  @P0 SHF.R.U32.HI R3, RZ, c[0x0][0x334], R4 ;  /* 0x0000cd00ff030a19 */ /* 0x000fc80000011604 */
[----:B------:R-:W-:Y:S01]  /*4d60*/  LOP3.LUT R3, RZ, R3, RZ, 0x33, !PT ;  /* 0x00000003ff037212 */ /* 0x000fe200078e33ff */
[----:B------:R-:W-:Y:S05]  /*4d70*/  BRA `(.L_x_495) ;  /* 0x0000004000007947 */ /* 0x000fea0003800000 */
.L_x_494:
[----:B-12---:R-:W-:-:S04]  /*4d80*/  MOV R4, 0x1 ;  /* 0x0000000100047802 */ /* 0x006fc80000000f00 */
[----:B------:R-:W-:-:S13]  /*4d90*/  ISETP.NE.AND P0, PT, R4, c[0x0][0x32c], PT ;  /* 0x0000cb0004007a0c */ /* 0x000fda0003f05270 */
[----:B------:R-:W-:-:S05]  /*4da0*/  @P0 IMAD.HI.U32 R4, R3, c[0x0][0x330], RZ ;  /* 0x0000cc0003040a27 */ /* 0x000fca00078e00ff */
[----:B------:R-:W-:Y:S02]  /*4db0*/  @P0 SHF.R.U32.HI R3, RZ, c[0x0][0x334], R4 ;  /* 0x0000cd00ff030a19 */ /* 0x000fe40000011604 */
.L_x_495:
[----:B------:R-:W-:Y:S05]  /*4dc0*/  BSYNC B0 ;  /* 0x0000000000007941 */ /* 0x000fea0003800000 */
.L_x_493:
[----:B------:R-:W-:-:S04]  /*4dd0*/  IMAD R3, R3, c[0x0][0x32c], -R92 ;  /* 0x0000cb0003037a24 */ /* 0x000fc800078e0a5c */
[----:B------:R-:W-:-:S05]  /*4de0*/  IMAD.IADD R3, R3, 0x1, -R198 ;  /* 0x0000000103037824 */ /* 0x000fca00078e0ac6 */
[----:B------:R-:W-:Y:S02]  /*4df0*/  IADD3 R4, R3, c[0x0][0x32c], RZ ;  /* 0x0000cb0003047a10 */ /* 0x000fe40007ffe0ff */
[----:B------:R-:W-:Y:S02]  /*4e00*/  IMNMX R0, R0, R3, !PT ;  /* 0x0000000300007217 */ /* 0x000fe40007800200 */
[----:B------:R-:W-:Y:S02]  /*4e10*/  IMNMX R2, R2, R4, PT ;  /* 0x0000000402027217 */ /* 0x000fe40003800200 */
.L_x_492:
[C---:B------:R-:W-:Y:S02]  /*4e20*/  ISETP.GT.AND P0, PT, R0.reuse, 0x1, P1 ;  /* 0x000000010000780c */ /* 0x040fe40000f04270 */
[----:B------:R-:W-:Y:S02]  /*4e30*/  ISETP.GT.AND P2, PT, R0, 0x8, P1 ;  /* 0x000000080000780c */ /* 0x000fe40000f44270 */
[C---:B------:R-:W-:Y:S02]  /*4e40*/  ISETP.LT.OR P0, PT, R2.reuse, 0x2, P0 ;  /* 0x000000020200780c */ /* 0x040fe40000701670 */
[----:B------:R-:W-:-:S02]  /*4e50*/  ISETP.LT.OR P2, PT, R2, 0x9, P2 ;  /* 0x000000090200780c */ /* 0x000fc40001741670 */
[----:B------:R-:W-:Y:S02]  /*4e60*/  FSEL R7, R43, -INF , !P0 ;  /* 0xff8000002b077808 */ /* 0x000fe40004000000 */
[----:B------:R-:W-:Y:S02]  /*4e70*/  ISETP.GT.AND P0, PT, R0, 0x9, P1 ;  /* 0x000000090000780c */ /* 0x000fe40000f04270 */
[----:B------:R-:W-:Y:S02]  /*4e80*/  FSEL R8, R38, -INF , !P2 ;  /* 0xff80000026087808 */ /* 0x000fe40005000000 */
[----:B------:R-:W-:Y:S02]  /*4e90*/  ISETP.LT.OR P0, PT, R2, 0xa, P0 ;  /* 0x0000000a0200780c */ /* 0x000fe40000701670 */
[----:B------:R-:W-:Y:S02]  /*4ea0*/  FMNMX.FTZ R3, R9, R11, !PT ;  /* 0x0000000b09037209 */ /* 0x000fe40007810000 */
[----:B------:R-:W-:-:S02]  /*4eb0*/  FSEL R10, R39, -INF , !P0 ;  /* 0xff800000270a7808 */ /* 0x000fc40004000000 */
[C---:B------:R-:W-:Y:S02]  /*4ec0*/  ISETP.GT.AND P0, PT, R0.reuse, 0x11, P1 ;  /* 0x000000110000780c */ /* 0x040fe40000f04270 */
[----:B------:R-:W-:Y:S02]  /*4ed0*/  ISETP.GT.AND P3, PT, R0, 0x10, P1 ;  /* 0x000000100000780c */ /* 0x000fe40000f64270 */
[----:B------:R-:W-:Y:S02]  /*4ee0*/  ISETP.LT.OR P2, PT, R2, 0x12, P0 ;  /* 0x000000120200780c */ /* 0x000fe40000741670 */
[C---:B------:R-:W-:Y:S02]  /*4ef0*/  ISETP.GT.AND P0, PT, R0.reuse, 0x18, P1 ;  /* 0x000000180000780c */ /* 0x040fe40000f04270 */
[----:B------:R-:W-:Y:S02]  /*4f00*/  FSEL R14, R35, -INF , !P2 ;  /* 0xff800000230e7808 */ /* 0x000fe40005000000 */
[----:B------:R-:W-:-:S02]  /*4f10*/  ISETP.GT.AND P2, PT, R0, RZ, P1 ;  /* 0x000000ff0000720c */ /* 0x000fc40000f44270 */
[C---:B------:R-:W-:Y:S02]  /*4f20*/  ISETP.LT.OR P0, PT, R2.reuse, 0x19, P0 ;  /* 0x000000190200780c */ /* 0x040fe40000701670 */
[----:B------:R-:W-:Y:S02]  /*4f30*/  ISETP.LT.OR P2, PT, R2, 0x1, P2 ;  /* 0x000000010200780c */ /* 0x000fe40001741670 */
[----:B------:R-:W-:Y:S02]  /*4f40*/  FMNMX.FTZ R3, R12, R3, !PT ;  /* 0x000000030c037209 */ /* 0x000fe40007810000 */
[----:B------:R-:W-:Y:S02]  /*4f50*/  FSEL R6, R42, -INF , !P2 ;  /* 0xff8000002a067808 */ /* 0x000fe40005000000 */
[----:B------:R-:W-:Y:S02]  /*4f60*/  ISETP.LT.OR P3, PT, R2, 0x11, P3 ;  /* 0x000000110200780c */ /* 0x000fe40001f61670 */
[----:B-12---:R-:W-:-:S02]  /*4f70*/  FMNMX.FTZ R4, R6, R7, !PT ;  /* 0x0000000706047209 */ /* 0x006fc40007810000 */
[----:B------:R-:W-:Y:S02]  /*4f80*/  FSEL R17, R54, -INF , !P0 ;  /* 0xff80000036117808 */ /* 0x000fe40004000000 */
[----:B------:R-:W-:Y:S02]  /*4f90*/  FMNMX.FTZ R4, R8, R4, !PT ;  /* 0x0000000408047209 */ /* 0x000fe40007810000 */
[----:B------:R-:W-:Y:S02]  /*4fa0*/  ISETP.GT.AND P0, PT, R0, 0x19, P1 ;  /* 0x000000190000780c */ /* 0x000fe40000f04270 */
[----:B------:R-:W-:Y:S02]  /*4fb0*/  FMNMX.FTZ R3, R15, R3, !PT ;  /* 0x000000030f037209 */ /* 0x000fe40007810000 */
[----:B------:R-:W-:Y:S02]  /*4fc0*/  FSEL R13, R34, -INF , !P3 ;  /* 0xff800000220d7808 */ /* 0x000fe40005800000 */
[----:B------:R-:W-:-:S02]  /*4fd0*/  FMNMX.FTZ R4, R10, R4, !PT ;  /* 0x000000040a047209 */ /* 0x000fc40007810000 */
[----:B------:R-:W-:Y:S02]  /*4fe0*/  ISETP.LT.OR P0, PT, R2, 0x1a, P0 ;  /* 0x0000001a0200780c */ /* 0x000fe40000701670 */
[----:B------:R-:W-:Y:S02]  /*4ff0*/  FMNMX.FTZ R3, R16, R3, !PT ;  /* 0x0000000310037209 */ /* 0x000fe40007810000 */
[----:B------:R-:W-:Y:S02]  /*5000*/  FMNMX.FTZ R4, R13, R4, !PT ;  /* 0x000000040d047209 */ /* 0x000fe40007810000 */
[----:B------:R-:W-:Y:S02]  /*5010*/  FSEL R24, R55, -INF , !P0 ;  /* 0xff80000037187808 */ /* 0x000fe40004000000 */
[C---:B------:R-:W-:Y:S02]  /*5020*/  ISETP.GT.AND P2, PT, R0.reuse, 0x20, P1 ;  /* 0x000000200000780c */ /* 0x040fe40000f44270 */
[----:B------:R-:W-:-:S02]  /*5030*/  ISETP.GT.AND P0, PT, R0, 0x21, P1 ;  /* 0x000000210000780c */ /* 0x000fc40000f04270 */
[----:B------:R-:W-:Y:S02]  /*5040*/  FMNMX.FTZ R3, R18, R3, !PT ;  /* 0x0000000312037209 */ /* 0x000fe40007810000 */
[----:B------:R-:W-:Y:S02]  /*5050*/  FMNMX.FTZ R4, R14, R4, !PT ;  /* 0x000000040e047209 */ /* 0x000fe40007810000 */
[C---:B------:R-:W-:Y:S02]  /*5060*/  ISETP.LT.OR P2, PT, R2.reuse, 0x21, P2 ;  /* 0x000000210200780c */ /* 0x040fe40001741670 */
[----:B------:R-:W-:Y:S02]  /*5070*/  ISETP.LT.OR P0, PT, R2, 0x22, P0 ;  /* 0x000000220200780c */ /* 0x000fe40000701670 */
[----:B------:R-:W-:Y:S02]  /*5080*/  FMNMX.FTZ R3, R19, R3, !PT ;  /* 0x0000000313037209 */ /* 0x000fe40007810000 */
[----:B------:R-:W-:-:S02]  /*5090*/  FMNMX.FTZ R4, R17, R4, !PT ;  /* 0x0000000411047209 */ /* 0x000fc40007810000 */
[----:B------:R-:W-:Y:S02]  /*50a0*/  FSEL R79, R30, -INF , !P2 ;  /* 0xff8000001e4f7808 */ /* 0x000fe40005000000 */
[----:B------:R-:W-:Y:S02]  /*50b0*/  FSEL R78, R31, -INF , !P0 ;  /* 0xff8000001f4e7808 */ /* 0x000fe40004000000 */
[C---:B------:R-:W-:Y:S02]  /*50c0*/  ISETP.GT.AND P2, PT, R0.reuse, 0x28, P1 ;  /* 0x000000280000780c */ /* 0x040fe40000f44270 */
[----:B------:R-:W-:Y:S02]  /*50d0*/  ISETP.GT.AND P0, PT, R0, 0x29, P1 ;  /* 0x000000290000780c */ /* 0x000fe40000f04270 */
[----:B------:R-:W-:Y:S02]  /*50e0*/  FMNMX.FTZ R3, R20, R3, !PT ;  /* 0x0000000314037209 */ /* 0x000fe40007810000 */
[----:B------:R-:W-:-:S02]  /*50f0*/  FMNMX.FTZ R4, R24, R4, !PT ;  /* 0x0000000418047209 */ /* 0x000fc40007810000 */
[C---:B------:R-:W-:Y:S02]  /*5100*/  ISETP.LT.OR P3, PT, R2.reuse, 0x29, P2 ;  /* 0x000000290200780c */ /* 0x040fe40001761670 */
[----:B------:R-:W-:Y:S02]  /*5110*/  ISETP.LT.OR P2, PT, R2, 0x2a, P0 ;  /* 0x0000002a0200780c */ /* 0x000fe40000741670 */
[----:B------:R-:W-:Y:S02]  /*5120*/  FMNMX.FTZ R3, R107, R3, !PT ;  /* 0x000000036b037209 */ /* 0x000fe40007810000 */
[----:B------:R-:W-:Y:S02]  /*5130*/  ISETP.GT.AND P0, PT, R0, 0x30, P1 ;  /* 0x000000300000780c */ /* 0x000fe40000f04270 */
[----:B------:R-:W-:Y:S02]  /*5140*/  FMNMX.FTZ R4, R79, R4, !PT ;  /* 0x000000044f047209 */ /* 0x000fe40007810000 */
[----:B------:R-:W-:-:S02]  /*5150*/  FSEL R76, R51, -INF , !P2 ;  /* 0xff800000334c7808 */ /* 0x000fc40005000000 */
[----:B------:R-:W-:Y:S02]  /*5160*/  FMNMX.FTZ R3, R106, R3, !PT ;  /* 0x000000036a037209 */ /* 0x000fe40007810000 */
[----:B------:R-:W-:Y:S02]  /*5170*/  FSEL R77, R50, -INF , !P3 ;  /* 0xff800000324d7808 */ /* 0x000fe40005800000 */
[----:B------:R-:W-:Y:S02]  /*5180*/  ISETP.LT.OR P2, PT, R2, 0x31, P0 ;  /* 0x000000310200780c */ /* 0x000fe40000741670 */
[----:B------:R-:W-:Y:S02]  /*5190*/  FMNMX.FTZ R4, R78, R4, !PT ;  /* 0x000000044e047209 */ /* 0x000fe40007810000 */
[----:B------:R-:W-:Y:S02]  /*51a0*/  ISETP.GT.AND P0, PT, R0, 0x31, P1 ;  /* 0x000000310000780c */ /* 0x000fe40000f04270 */
[----:B------:R-:W-:-:S02]  /*51b0*/  FMNMX.FTZ R3, R105, R3, !PT ;  /* 0x0000000369037209 */ /* 0x000fc40007810000 */
[----:B------:R-:W-:Y:S02]  /*51c0*/  FSEL R157, R26, -INF , !P2 ;  /* 0xff8000001a9d7808 */ /* 0x000fe40005000000 */
[----:B------:R-:W-:Y:S02]  /*51d0*/  FMNMX.FTZ R4, R77, R4, !PT ;  /* 0x000000044d047209 */ /* 0x000fe40007810000 */
[----:B------:R-:W-:Y:S02]  /*51e0*/  ISETP.LT.OR P2, PT, R2, 0x32, P0 ;  /* 0x000000320200780c */ /* 0x000fe40000741670 */
[C---:B------:R-:W-:Y:S02]  /*51f0*/  ISETP.GT.AND P3, PT, R0.reuse, 0x38, P1 ;  /* 0x000000380000780c */ /* 0x040fe40000f64270 */
[----:B------:R-:W-:Y:S02]  /*5200*/  ISETP.GT.AND P0, PT, R0, 0x39, P1 ;  /* 0x000000390000780c */ /* 0x000fe40000f04270 */
[----:B------:R-:W-:-:S02]  /*5210*/  FMNMX.FTZ R0, R104, R3, !PT ;  /* 0x0000000368007209 */ /* 0x000fc40007810000 */
[----:B------:R-:W-:Y:S02]  /*5220*/  FMNMX.FTZ R3, R76, R4, !PT ;  /* 0x000000044c037209 */ /* 0x000fe40007810000 */
[----:B------:R-:W-:Y:S02]  /*5230*/  FSEL R156, R27, -INF , !P2 ;  /* 0xff8000001b9c7808 */ /* 0x000fe40005000000 */
[C---:B------:R-:W-:Y:S02]  /*5240*/  ISETP.LT.OR P1, PT, R2.reuse, 0x39, P3 ;  /* 0x000000390200780c */ /* 0x040fe40001f21670 */
[----:B------:R-:W-:Y:S02]  /*5250*/  FMNMX.FTZ R0, R115, R0, !PT ;  /* 0x0000000073007209 */ /* 0x000fe40007810000 */
[----:B------:R-:W-:Y:S02]  /*5260*/  FMNMX.FTZ R3, R157, R3, !PT ;  /* 0x000000039d037209 */ /* 0x000fe40007810000 */
[----:B------:R-:W-:-:S02]  /*5270*/  ISETP.LT.OR P0, PT, R2, 0x3a, P0 ;  /* 0x0000003a0200780c */ /* 0x000fc40000701670 */
[----:B------:R-:W-:Y:S02]  /*5280*/  FSEL R131, R46, -INF , !P1 ;  /* 0xff8000002e837808 */ /* 0x000fe40004800000 */
[----:B------:R-:W-:Y:S02]  /*5290*/  FMNMX.FTZ R0, R114, R0, !PT ;  /* 0x0000000072007209 */ /* 0x000fe40007810000 */
[----:B------:R-:W-:Y:S02]  /*52a0*/  FMNMX.FTZ R2, R156, R3, !PT ;  /* 0x000000039c027209 */ /* 0x000fe40007810000 */
[----:B------:R-:W-:Y:S02]  /*52b0*/  FSEL R130, R47, -INF , !P0 ;  /* 0xff8000002f827808 */ /* 0x000fe40004000000 */
[----:B------:R-:W-:Y:S02]  /*52c0*/  FMNMX.FTZ R0, R113, R0, !PT ;  /* 0x0000000071007209 */ /* 0x000fe40007810000 */
[----:B------:R-:W-:-:S02]  /*52d0*/  FMNMX.FTZ R2, R131, R2, !PT ;  /* 0x0000000283027209 */ /* 0x000fc40007810000 */
[----:B------:R-:W-:Y:S02]  /*52e0*/  FMNMX.FTZ R4, R112, R0, !PT ;  /* 0x0000000070047209 */ /* 0x000fe40007810000 */
[----:B------:R-:W-:Y:S01]  /*52f0*/  FMNMX.FTZ R5, R130, R2, !PT ;  /* 0x0000000282057209 */ /* 0x000fe20007810000 */
[----:B------:R-:W-:Y:S05]  /*5300*/  BRA.DIV ~URZ, `(.L_x_496) ;  /* 0x00010c027f007947 */ /* 0x000fea000b800000 */
[----:B------:R1:W2:Y:S02]  /*5310*/  SHFL.BFLY PT, R0, R4, 0x2, 0x1f ;  /* 0x0c401f0004007f89 */ /* 0x0002a400000e0000 */
.L_x_636:
[----:B-12---:R-:W-:Y:S01]  /*5320*/  FMNMX.FTZ R4, R4, R0, !PT ;  /* 0x0000000004047209 */ /* 0x006fe20007810000 */
[----:B------:R-:W-:Y:S05]  /*5330*/  BRA.DIV ~URZ, `(.L_x_497) ;  /* 0x00010c227f007947 */ /* 0x000fea000b800000 */
[----:B------:R-:W1:Y:S04]  /*5340*/  SHFL.BFLY PT, R0, R5, 0x2, 0x1f ;  /* 0x0c401f0005007f89 */ /* 0x000e6800000e0000 */
[----:B------:R-:W2:Y:S01]  /*5350*/  SHFL.BFLY PT, R2, R4, 0x1, 0x1f ;  /* 0x0c201f0004027f89 */ /* 0x000ea200000e0000 */
[----:B-1----:R-:W-:Y:S02]  /*5360*/  FMNMX.FTZ R5, R5, R0, !PT ;  /* 0x0000000005057209 */ /* 0x002fe40007810000 */
[----:B--2---:R-:W-:-:S03]  /*5370*/  FMNMX.FTZ R129, R4, R2, !PT ;  /* 0x0000000204817209 */ /* 0x004fc60007810000 */
[----:B------:R1:W2:Y:S04]  /*5380*/  SHFL.BFLY PT, R3, R5, 0x1, 0x1f ;  /* 0x0c201f0005037f89 */ /* 0x0002a800000e0000 */
.L_x_637:
[C---:B------:R-:W-:Y:S01]  /*5390*/  FMUL.FTZ R0, R129.reuse, c[0x0][0x2d0] ;  /* 0x0000b40081007a20 */ /* 0x040fe20000410000 */
[----:B------:R-:W-:Y:S01]  /*53a0*/  FSETP.NEU.FTZ.AND P0, PT, R129, -INF , PT ;  /* 0xff8000008100780b */ /* 0x000fe20003f1d000 */
[----:B------:R-:W-:Y:S01]  /*53b0*/  WARPSYNC 0xffffffff ;  /* 0xffffffff00007948 */ /* 0x000fe20003800000 */
[----:B------:R-:W-:Y:S01]  /*53c0*/  LDSM.16.MT88.4 R36, [R168+0x800] ;  /* 0x00080000a824783b */ /* 0x000fe20000004200 */
[----:B------:R-:W-:Y:S02]  /*53d0*/  IADD3 R178, R178, -0x2, RZ ;  /* 0xfffffffeb2b27810 */ /* 0x000fe40007ffe0ff */
[----:B------:R-:W-:Y:S01]  /*53e0*/  FSEL R0, R0, RZ, P0 ;  /* 0x000000ff00007208 */ /* 0x000fe20000000000 */
[----:B------:R-:W-:Y:S04]  /*53f0*/  LDSM.16.MT88.4 R32, [R169] ;  /* 0x00000000a920783b */ /* 0x000fe80000004200 */
[--C-:B------:R-:W-:Y:S01]  /*5400*/  FFMA.FTZ R2, R9, c[0x0][0x2d0], -R0.reuse ;  /* 0x0000b40009027a23 */ /* 0x100fe20000010800 */
[----:B------:R-:W-:Y:S03]  /*5410*/  LDSM.16.MT88.4 R44, [R171] ;  /* 0x00000000ab2c783b */ /* 0x000fe60000004200 */
[----:B------:R3:W-:Y:S01]  /*5420*/  MUFU.EX2 R152, R2 ;  /* 0x0000000200987308 */ /* 0x0007e20000000800 */
[----:B------:R-:W-:Y:S04]  /*5430*/  LDSM.16.MT88.4 R40, [R169+0x800] ;  /* 0x00080000a928783b */ /* 0x000fe80000004200 */
[----:B------:R-:W-:Y:S04]  /*5440*/  LDSM.16.MT88.4 R60, [R171+0x800] ;  /* 0x00080000ab3c783b */ /* 0x000fe80000004200 */
[----:B------:R-:W-:Y:S04]  /*5450*/  LDSM.16.MT88.4 R52, [R168+0x2000] ;  /* 0x00200000a834783b */ /* 0x000fe80000004200 */
[----:B------:R-:W-:Y:S01]  /*5460*/  LDSM.16.MT88.4 R48, [R170] ;  /* 0x00000000aa30783b */ /* 0x000fe20000004200 */
[----:B---3--:R-:W-:-:S03]  /*5470*/  FFMA.FTZ R2, R11, c[0x0][0x2d0], -R0 ;  /* 0x0000b4000b027a23 */ /* 0x008fc60000010800 */
[----:B------:R-:W-:Y:S01]  /*5480*/  LDSM.16.MT88.4 R64, [R171+0x2000] ;  /* 0x00200000ab40783b */ /* 0x000fe20000004200 */
[----:B------:R3:W4:Y:S03]  /*5490*/  MUFU.EX2 R128, R2 ;  /* 0x0000000200807308 */ /* 0x0007260000000800 */
[----:B------:R-:W-:Y:S04]  /*54a0*/  LDSM.16.MT88.4 R72, [R170+0x2000] ;  /* 0x00200000aa48783b */ /* 0x000fe80000004200 */
[----:B------:R-:W-:Y:S04]  /*54b0*/  LDSM.16.MT88.4 R56, [R170+0x800] ;  /* 0x00080000aa38783b */ /* 0x000fe80000004200 */
[----:B------:R-:W-:Y:S01]  /*54c0*/  LDSM.16.MT88.4 R68, [R169+0x2800] ;  /* 0x00280000a944783b */ /* 0x000fe20000004200 */
[--C-:B---3--:R-:W-:Y:S01]  /*54d0*/  FFMA.FTZ R2, R12, c[0x0][0x2d0], -R0.reuse ;  /* 0x0000b4000c027a23 */ /* 0x108fe20000010800 */
[----:B--2---:R-:W-:Y:S01]  /*54e0*/  FMNMX.FTZ R12, R3, R5, !PT ;  /* 0x00000005030c7209 */ /* 0x004fe20007810000 */
[----:B------:R-:W-:-:S02]  /*54f0*/  FFMA.FTZ R3, R19, c[0x0][0x2d0], -R0 ;  /* 0x0000b40013037a23 */ /* 0x000fc40000010800 */
[----:B------:R2:W-:Y:S01]  /*5500*/  MUFU.EX2 R189, R2 ;  /* 0x0000000200bd7308 */ /* 0x0005e20000000800 */
[----:B------:R-:W-:-:S07]  /*5510*/  FSETP.NEU.FTZ.AND P0, PT, R12, -INF , PT ;  /* 0xff8000000c00780b */ /* 0x000fce0003f1d000 */
[----:B------:R3:W-:Y:S01]  /*5520*/  MUFU.EX2 R222, R3 ;  /* 0x0000000300de7308 */ /* 0x0007e20000000800 */
[----:B--2---:R-:W-:Y:S02]  /*5530*/  FFMA.FTZ R2, R15, c[0x0][0x2d0], -R0 ;  /* 0x0000b4000f027a23 */ /* 0x004fe40000010800 */
[----:B----4-:R-:W-:-:S05]  /*5540*/  FADD.FTZ R15, R152, R128 ;  /* 0x00000080980f7221 */ /* 0x010fca0000010000 */
[----:B------:R2:W-:Y:S01]  /*5550*/  MUFU.EX2 R213, R2 ;  /* 0x0000000200d57308 */ /* 0x0005e20000000800 */
[--C-:B---3--:R-:W-:Y:S02]  /*5560*/  FFMA.FTZ R3, R20, c[0x0][0x2d0], -R0.reuse ;  /* 0x0000b40014037a23 */ /* 0x108fe40000010800 */
[----:B------:R-:W3:Y:S05]  /*5570*/  LDSM.16.MT88.4 R20, [R168] ;  /* 0x00000000a814783b */ /* 0x000eea0000004200 */
[----:B------:R-:W-:Y:S01]  /*5580*/  MUFU.EX2 R221, R3 ;  /* 0x0000000300dd7308 */ /* 0x000fe20000000800 */
[----:B--2---:R-:W-:-:S07]  /*5590*/  FFMA.FTZ R2, R16, c[0x0][0x2d0], -R0 ;  /* 0x0000b40010027a23 */ /* 0x004fce0000010800 */
[----:B------:R2:W-:Y:S02]  /*55a0*/  MUFU.EX2 R199, R2 ;  /* 0x0000000200c77308 */ /* 0x0005e40000000800 */
[----:B--2---:R-:W-:-:S06]  /*55b0*/  FFMA.FTZ R2, R18, c[0x0][0x2d0], -R0 ;  /* 0x0000b40012027a23 */ /* 0x004fcc0000010800 */
[----:B------:R2:W4:Y:S02]  /*55c0*/  MUFU.EX2 R220, R2 ;  /* 0x0000000200dc7308 */ /* 0x0005240000000800 */
[----:B--2---:R-:W-:Y:S01]  /*55d0*/  FMUL.FTZ R2, R12, c[0x0][0x2d0] ;  /* 0x0000b4000c027a20 */ /* 0x004fe20000410000 */
[----:B----4-:R-:W-:-:S04]  /*55e0*/  F2FP.PACK_AB R4, R220, R199 ;  /* 0x000000c7dc04723e */ /* 0x010fc800000000ff */
[----:B------:R-:W-:-:S05]  /*55f0*/  FSEL R2, R2, RZ, P0 ;  /* 0x000000ff02027208 */ /* 0x000fca0000000000 */
[----:B------:R-:W-:Y:S01]  /*5600*/  FFMA.FTZ R3, R6, c[0x0][0x2d0], -R2 ;  /* 0x0000b40006037a23 */ /* 0x000fe20000010802 */
[----:B------:R-:W-:-:S03]  /*5610*/  F2FP.PACK_AB R6, R221, R222 ;  /* 0x000000dedd06723e */ /* 0x000fc600000000ff */
[----:B------:R2:W-:Y:S02]  /*5620*/  MUFU.EX2 R185, R3 ;  /* 0x0000000300b97308 */ /* 0x0005e40000000800 */
[----:B--2---:R-:W-:-:S06]  /*5630*/  FFMA.FTZ R3, R7, c[0x0][0x2d0], -R2 ;  /* 0x0000b40007037a23 */ /* 0x004fcc0000010802 */
[----:B------:R2:W4:Y:S02]  /*5640*/  MUFU.EX2 R183, R3 ;  /* 0x0000000300b77308 */ /* 0x0005240000000800 */
[----:B--2---:R-:W-:Y:S01]  /*5650*/  FFMA.FTZ R3, R8, c[0x0][0x2d0], -R2 ;  /* 0x0000b40008037a23 */ /* 0x004fe20000010802 */
[----:B------:R-:W-:Y:S02]  /*5660*/  F2FP.PACK_AB R8, R128, R152 ;  /* 0x000000988008723e */ /* 0x000fe400000000ff */
[----:B----4-:R-:W-:-:S03]  /*5670*/  F2FP.PACK_AB R9, R183, R185 ;  /* 0x000000b9b709723e */ /* 0x010fc600000000ff */
[----:B------:R2:W-:Y:S01]  /*5680*/  MUFU.EX2 R184, R3 ;  /* 0x0000000300b87308 */ /* 0x0005e20000000800 */
[----:B------:R-:W-:-:S04]  /*5690*/  MOV R128, c[0x0][0x2c4] ;  /* 0x0000b10000807a02 */ /* 0x000fc80000000f00 */
[----:B------:R-:W-:Y:S02]  /*56a0*/  ISETP.NE.AND P1, PT, R128, 0x1, PT ;  /* 0x000000018000780c */ /* 0x000fe40003f25270 */
[----:B------:R-:W-:Y:S01]  /*56b0*/  MOV R128, c[0x0][0x32c] ;  /* 0x0000cb0000807a02 */ /* 0x000fe20000000f00 */
[----:B--2---:R-:W-:Y:S01]  /*56c0*/  FFMA.FTZ R3, R10, c[0x0][0x2d0], -R2 ;  /* 0x0000b4000a037a23 */ /* 0x004fe20000010802 */
[----:B------:R-:W-:-:S03]  /*56d0*/  F2FP.PACK_AB R10, R213, R189 ;  /* 0x000000bdd50a723e */ /* 0x000fc600000000ff */
[----:B------:R2:W4:Y:S02]  /*56e0*/  MUFU.EX2 R188, R3 ;  /* 0x0000000300bc7308 */ /* 0x0005240000000800 */
[----:B--2---:R-:W-:Y:S01]  /*56f0*/  FFMA.FTZ R3, R13, c[0x0][0x2d0], -R2 ;  /* 0x0000b4000d037a23 */ /* 0x004fe20000010802 */
[----:B----4-:R-:W-:Y:S01]  /*5700*/  F2FP.PACK_AB R11, R188, R184 ;  /* 0x000000b8bc0b723e */ /* 0x010fe200000000ff */
[----:B------:R-:W-:-:S04]  /*5710*/  FFMA.FTZ R13, R114, c[0x0][0x2d0], -R0 ;  /* 0x0000b400720d7a23 */ /* 0x000fc80000010800 */
[----:B------:R2:W-:Y:S02]  /*5720*/  MUFU.EX2 R186, R3 ;  /* 0x0000000300ba7308 */ /* 0x0005e40000000800 */
[----:B---3--:R-:W-:Y:S06]  /*5730*/  HMMA.16816.F32 R28, R8, R22, RZ ;  /* 0x00000016081c723c */ /* 0x008fec00000018ff */
[----:B------:R-:W-:Y:S01]  /*5740*/  MUFU.EX2 R13, R13 ;  /* 0x0000000d000d7308 */ /* 0x000fe20000000800 */
[----:B--2---:R-:W-:Y:S02]  /*5750*/  FFMA.FTZ R3, R14, c[0x0][0x2d0], -R2 ;  /* 0x0000b4000e037a23 */ /* 0x004fe40000010802 */
[----:B------:R-:W-:-:S05]  /*5760*/  FFMA.FTZ R14, R115, c[0x0][0x2d0], -R0 ;  /* 0x0000b400730e7a23 */ /* 0x000fca0000010800 */
[----:B------:R2:W3:Y:S08]  /*5770*/  MUFU.EX2 R217, R3 ;  /* 0x0000000300d97308 */ /* 0x0004f00000000800 */
[----:B------:R-:W-:Y:S01]  /*5780*/  MUFU.EX2 R14, R14 ;  /* 0x0000000e000e7308 */ /* 0x000fe20000000800 */
[--C-:B--2---:R-:W-:Y:S01]  /*5790*/  FFMA.FTZ R3, R17, c[0x0][0x2d0], -R2.reuse ;  /* 0x0000b40011037a23 */ /* 0x104fe20000010802 */
[----:B-1-3--:R-:W-:Y:S01]  /*57a0*/  F2FP.PACK_AB R5, R217, R186 ;  /* 0x000000bad905723e */ /* 0x00afe200000000ff */
[C---:B------:R-:W-:Y:S05]  /*57b0*/  HMMA.16816.F32 R16, R8.reuse, R20, RZ ;  /* 0x000000140810723c */ /* 0x040fea00000018ff */
[----:B------:R1:W-:Y:S03]  /*57c0*/  MUFU.EX2 R219, R3 ;  /* 0x0000000300db7308 */ /* 0x0003e60000000800 */
[----:B------:R-:W-:Y:S01]  /*57d0*/  HMMA.16816.F32 R20, R8, R34, RZ ;  /* 0x000000220814723c */ /* 0x000fe200000018ff */
[----:B-1----:R-:W-:-:S07]  /*57e0*/  FFMA.FTZ R3, R24, c[0x0][0x2d0], -R2 ;  /* 0x0000b40018037a23 */ /* 0x002fce0000010802 */
[C---:B------:R-:W-:Y:S01]  /*57f0*/  HMMA.16816.F32 R24, R8.reuse, R32, RZ ;  /* 0x000000200818723c */ /* 0x040fe200000018ff */
[----:B------:R-:W1:Y:S07]  /*5800*/  MUFU.EX2 R218, R3 ;  /* 0x0000000300da7308 */ /* 0x000e6e0000000800 */
[----:B------:R-:W-:Y:S01]  /*5810*/  HMMA.16816.F32 R32, R8, R46, RZ ;  /* 0x0000002e0820723c */ /* 0x000fe200000018ff */
[----:B-1----:R-:W-:Y:S01]  /*5820*/  F2FP.PACK_AB R7, R218, R219 ;  /* 0x000000dbda07723e */ /* 0x002fe200000000ff */
[----:B------:R-:W-:-:S04]  /*5830*/  FFMA.FTZ R3, R107, c[0x0][0x2d0], -R0 ;  /* 0x0000b4006b037a23 */ /* 0x000fc80000010800 */
[----:B------:R1:W-:Y:S02]  /*5840*/  MUFU.EX2 R163, R3 ;  /* 0x0000000300a37308 */ /* 0x0003e40000000800 */
[----:B------:R-:W-:Y:S08]  /*5850*/  HMMA.16816.F32 R132, R4, R36, R16 ;  /* 0x000000240484723c */ /* 0x000ff00000001810 */
[----:B------:R-:W-:Y:S01]  /*5860*/  HMMA.16816.F32 R16, R8, R44, RZ ;  /* 0x0000002c0810723c */ /* 0x000fe200000018ff */
[----:B------:R-:W-:Y:S01]  /*5870*/  LDSM.16.MT88.4 R44, [R171+0x2800] ;  /* 0x00280000ab2c783b */ /* 0x000fe20000004200 */
[----:B-1----:R-:W-:-:S06]  /*5880*/  FFMA.FTZ R3, R106, c[0x0][0x2d0], -R0 ;  /* 0x0000b4006a037a23 */ /* 0x002fcc0000010800 */
[C---:B------:R-:W-:Y:S01]  /*5890*/  HMMA.16816.F32 R148, R4.reuse, R38, R28 ;  /* 0x000000260494723c */ /* 0x040fe2000000181c */
[----:B------:R-:W1:Y:S01]  /*58a0*/  LDSM.16.MT88.4 R36, [R168+0x2800] ;  /* 0x00280000a824783b */ /* 0x000e620000004200 */
[----:B------:R2:W3:Y:S06]  /*58b0*/  MUFU.EX2 R162, R3 ;  /* 0x0000000300a27308 */ /* 0x0004ec0000000800 */
[C---:B------:R-:W-:Y:S08]  /*58c0*/  HMMA.16816.F32 R140, R4.reuse, R42, R20 ;  /* 0x0000002a048c723c */ /* 0x040ff00000001814 */
[----:B------:R-:W-:Y:S01]  /*58d0*/  HMMA.16816.F32 R136, R4, R60, R16 ;  /* 0x0000003c0488723c */ /* 0x000fe20000001810 */
[----:B--2---:R-:W-:-:S04]  /*58e0*/  FFMA.FTZ R3, R105, c[0x0][0x2d0], -R0 ;  /* 0x0000b40069037a23 */ /* 0x004fc80000010800 */
[----:B------:R2:W-:Y:S03]  /*58f0*/  MUFU.EX2 R177, R3 ;  /* 0x0000000300b17308 */ /* 0x0005e60000000800 */
[C---:B------:R-:W-:Y:S08]  /*5900*/  HMMA.16816.F32 R20, R8.reuse, R52, RZ ;  /* 0x000000340814723c */ /* 0x040ff000000018ff */
[----:B------:R-:W-:Y:S01]  /*5910*/  HMMA.16816.F32 R16, R8, R54, RZ ;  /* 0x000000360810723c */ /* 0x000fe200000018ff */
[----:B------:R-:W-:Y:S01]  /*5920*/  LDSM.16.MT88.4 R52, [R170+0x2800] ;  /* 0x00280000aa34783b */ /* 0x000fe20000004200 */
[----:B--2---:R-:W-:-:S06]  /*5930*/  FFMA.FTZ R3, R104, c[0x0][0x2d0], -R0 ;  /* 0x0000b40068037a23 */ /* 0x004fcc0000010800 */
[----:B------:R-:W-:Y:S01]  /*5940*/  HMMA.16816.F32 R144, R4, R40, R24 ;  /* 0x000000280490723c */ /* 0x000fe20000001818 */
[----:B------:R-:W2:Y:S01]  /*5950*/  LDSM.16.MT88.4 R40, [R169+0x2000] ;  /* 0x00200000a928783b */ /* 0x000ea20000004200 */
[----:B------:R4:W5:Y:S06]  /*5960*/  MUFU.EX2 R172, R3 ;  /* 0x0000000300ac7308 */ /* 0x00096c0000000800 */
[C---:B------:R-:W-:Y:S08]  /*5970*/  HMMA.16816.F32 R28, R8.reuse, R48, RZ ;  /* 0x00000030081c723c */ /* 0x040ff000000018ff */
[----:B------:R-:W-:Y:S01]  /*5980*/  HMMA.16816.F32 R24, R8, R50, RZ ;  /* 0x000000320818723c */ /* 0x000fe200000018ff */
[----:B------:R-:W2:Y:S01]  /*5990*/  LDSM.16.MT88.4 R48, [R168+0x4000] ;  /* 0x00400000a830783b */ /* 0x000ea20000004200 */
[----:B----4-:R-:W-:-:S04]  /*59a0*/  FFMA.FTZ R3, R79, c[0x0][0x2d0], -R2 ;  /* 0x0000b4004f037a23 */ /* 0x010fc80000010802 */
[----:B------:R4:W-:Y:S02]  /*59b0*/  MUFU.EX2 R159, R3 ;  /* 0x00000003009f7308 */ /* 0x0009e40000000800 */
[C---:B------:R-:W-:Y:S08]  /*59c0*/  HMMA.16816.F32 R120, R4.reuse, R62, R32 ;  /* 0x0000003e0478723c */ /* 0x040ff00000001820 */
[----:B-1----:R-:W-:Y:S01]  /*59d0*/  HMMA.16816.F32 R60, R4, R36, R20 ;  /* 0x00000024043c723c */ /* 0x002fe20000001814 */
[----:B----4-:R-:W-:-:S07]  /*59e0*/  FFMA.FTZ R3, R78, c[0x0][0x2d0], -R2 ;  /* 0x0000b4004e037a23 */ /* 0x010fce0000010802 */
[----:B------:R-:W-:Y:S01]  /*59f0*/  HMMA.16816.F32 R116, R4, R38, R16 ;  /* 0x000000260474723c */ /* 0x000fe20000001810 */
[----:B------:R-:W1:Y:S01]  /*5a00*/  LDSM.16.MT88.4 R36, [R168+0x4800] ;  /* 0x00480000a824783b */ /* 0x000e620000004200 */
[----:B------:R4:W1:Y:S06]  /*5a10*/  MUFU.EX2 R158, R3 ;  /* 0x00000003009e7308 */ /* 0x00086c0000000800 */
[C---:B------:R-:W-:Y:S08]  /*5a20*/  HMMA.16816.F32 R20, R8.reuse, R66, RZ ;  /* 0x000000420814723c */ /* 0x040ff000000018ff */
[----:B------:R-:W-:Y:S01]  /*5a30*/  HMMA.16816.F32 R16, R8, R72, RZ ;  /* 0x000000480810723c */ /* 0x000fe200000018ff */
[----:B----4-:R-:W-:-:S04]  /*5a40*/  FFMA.FTZ R3, R77, c[0x0][0x2d0], -R2 ;  /* 0x0000b4004d037a23 */ /* 0x010fc80000010802 */
[----:B------:R4:W-:Y:S03]  /*5a50*/  MUFU.EX2 R161, R3 ;  /* 0x0000000300a17308 */ /* 0x0009e60000000800 */
[----:B------:R-:W-:Y:S08]  /*5a60*/  HMMA.16816.F32 R124, R4, R56, R28 ;  /* 0x00000038047c723c */ /* 0x000ff0000000181c */
[----:B--2---:R-:W-:Y:S01]  /*5a70*/  HMMA.16816.F32 R32, R8, R40, RZ ;  /* 0x000000280820723c */ /* 0x004fe200000018ff */
[----:B----4-:R-:W-:-:S07]  /*5a80*/  FFMA.FTZ R3, R76, c[0x0][0x2d0], -R2 ;  /* 0x0000b4004c037a23 */ /* 0x010fce0000010802 */
[----:B------:R-:W-:Y:S01]  /*5a90*/  HMMA.16816.F32 R28, R8, R42, RZ ;  /* 0x0000002a081c723c */ /* 0x000fe200000018ff */
[----:B------:R-:W2:Y:S01]  /*5aa0*/  LDSM.16.MT88.4 R40, [R171+0x4000] ;  /* 0x00400000ab28783b */ /* 0x000ea20000004200 */
[----:B------:R4:W1:Y:S06]  /*5ab0*/  MUFU.EX2 R160, R3 ;  /* 0x0000000300a07308 */ /* 0x00086c0000000800 */
[C---:B------:R-:W-:Y:S08]  /*5ac0*/  HMMA.16816.F32 R92, R4.reuse, R46, R20 ;  /* 0x0000002e045c723c */ /* 0x040ff00000001814 */
[----:B------:R-:W-:Y:S01]  /*5ad0*/  HMMA.16816.F32 R88, R4, R52, R16 ;  /* 0x000000340458723c */ /* 0x000fe20000001810 */
[----:B----4-:R-:W-:-:S02]  /*5ae0*/  FFMA.FTZ R3, R113, c[0x0][0x2d0], -R0 ;  /* 0x0000b40071037a23 */ /* 0x010fc40000010800 */
[----:B------:R-:W-:-:S05]  /*5af0*/  FFMA.FTZ R0, R112, c[0x0][0x2d0], -R0 ;  /* 0x0000b40070007a23 */ /* 0x000fca0000010800 */
[C---:B------:R-:W-:Y:S01]  /*5b00*/  HMMA.16816.F32 R20, R8.reuse, R48, RZ ;  /* 0x000000300814723c */ /* 0x040fe200000018ff */
[----:B------:R4:W-:Y:S07]  /*5b10*/  MUFU.EX2 R187, R0 ;  /* 0x0000000000bb7308 */ /* 0x0009ee0000000800 */
[----:B------:R-:W-:Y:S08]  /*5b20*/  HMMA.16816.F32 R16, R8, R50, RZ ;  /* 0x000000320810723c */ /* 0x000ff000000018ff */
[----:B------:R-:W-:Y:S01]  /*5b30*/  HMMA.16816.F32 R108, R4, R68, R32 ;  /* 0x00000044046c723c */ /* 0x000fe20000001820 */
[----:B------:R-:W2:Y:S01]  /*5b40*/  LDSM.16.MT88.4 R32, [R169+0x4000] ;  /* 0x00400000a920783b */ /* 0x000ea20000004200 */
[----:B----4-:R-:W-:-:S06]  /*5b50*/  FFMA.FTZ R0, R157, c[0x0][0x2d0], -R2 ;  /* 0x0000b4009d007a23 */ /* 0x010fcc0000010802 */
[C---:B------:R-:W-:Y:S01]  /*5b60*/  HMMA.16816.F32 R96, R4.reuse, R70, R28 ;  /* 0x000000460460723c */ /* 0x040fe2000000181c */
[----:B------:R-:W-:Y:S07]  /*5b70*/  LDSM.16.MT88.4 R28, [R169+0x4800] ;  /* 0x00480000a91c783b */ /* 0x000fee0000004200 */
[C---:B-1----:R-:W-:Y:S08]  /*5b80*/  HMMA.16816.F32 R80, R4.reuse, R36, R20 ;  /* 0x000000240450723c */ /* 0x042ff00000001814 */
[C---:B------:R-:W-:Y:S01]  /*5b90*/  HMMA.16816.F32 R68, R4.reuse, R38, R16 ;  /* 0x000000260444723c */ /* 0x040fe20000001810 */
[----:B------:R-:W1:Y:S07]  /*5ba0*/  LDSM.16.MT88.4 R36, [R171+0x4800] ;  /* 0x00480000ab24783b */ /* 0x000e6e0000004200 */
[----:B------:R-:W-:Y:S08]  /*5bb0*/  HMMA.16816.F32 R56, R4, R58, R24 ;  /* 0x0000003a0438723c */ /* 0x000ff00000001818 */
[C---:B------:R-:W-:Y:S08]  /*5bc0*/  HMMA.16816.F32 R24, R8.reuse, R64, RZ ;  /* 0x000000400818723c */ /* 0x040ff000000018ff */
[C---:B--2---:R-:W-:Y:S08]  /*5bd0*/  HMMA.16816.F32 R16, R8.reuse, R40, RZ ;  /* 0x000000280810723c */ /* 0x044ff000000018ff */
[----:B------:R-:W-:Y:S08]  /*5be0*/  HMMA.16816.F32 R20, R8, R34, RZ ;  /* 0x000000220814723c */ /* 0x000ff000000018ff */
[----:B------:R-:W-:Y:S08]  /*5bf0*/  HMMA.16816.F32 R100, R4, R44, R24 ;  /* 0x0000002c0464723c */ /* 0x000ff00000001818 */
[----:B------:R-:W-:Y:S08]  /*5c00*/  HMMA.16816.F32 R24, R8, R74, RZ ;  /* 0x0000004a0818723c */ /* 0x000ff000000018ff */
[C---:B-1----:R-:W-:Y:S01]  /*5c10*/  HMMA.16816.F32 R44, R4.reuse, R36, R16 ;  /* 0x00000024042c723c */ /* 0x042fe20000001810 */
[----:B------:R-:W1:Y:S07]  /*5c20*/  LDSM.16.MT88.4 R16, [R170+0x4000] ;  /* 0x00400000aa10783b */ /* 0x000e6e0000004200 */
[C---:B------:R-:W-:Y:S08]  /*5c30*/  HMMA.16816.F32 R48, R4.reuse, R30, R20 ;  /* 0x0000001e0430723c */ /* 0x040ff00000001814 */
[----:B------:R-:W-:Y:S08]  /*5c40*/  HMMA.16816.F32 R84, R4, R54, R24 ;  /* 0x000000360454723c */ /* 0x000ff00000001818 */
[C---:B------:R-:W-:Y:S08]  /*5c50*/  HMMA.16816.F32 R24, R8.reuse, R32, RZ ;  /* 0x000000200818723c */ /* 0x040ff000000018ff */
[----:B------:R-:W-:Y:S01]  /*5c60*/  HMMA.16816.F32 R20, R8, R42, RZ ;  /* 0x0000002a0814723c */ /* 0x000fe200000018ff */
[----:B------:R-:W-:Y:S11]  /*5c70*/  LDSM.16.MT88.4 R40, [R168+0x3800] ;  /* 0x00380000a828783b */ /* 0x000ff60000004200 */
[----:B------:R-:W-:Y:S04]  /*5c80*/  @!UPT UIADD3 URZ, URZ, URZ, URZ ;  /* 0x0000003f3f3ff290 */ /* 0x000fe8000fffe03f */
[----:B------:R-:W-:Y:S08]  /*5c90*/  HMMA.16816.F32 R52, R4, R28, R24 ;  /* 0x0000001c0434723c */ /* 0x000ff00000001818 */
[C---:B-1----:R-:W-:Y:S08]  /*5ca0*/  HMMA.16816.F32 R24, R8.reuse, R16, RZ ;  /* 0x000000100818723c */ /* 0x042ff000000018ff */
[----:B------:R-:W-:Y:S01]  /*5cb0*/  HMMA.16816.F32 R8, R8, R18, RZ ;  /* 0x000000120808723c */ /* 0x000fe200000018ff */
[----:B------:R-:W1:Y:S07]  /*5cc0*/  LDSM.16.MT88.4 R16, [R170+0x4800] ;  /* 0x00480000aa10783b */ /* 0x000e6e0000004200 */
[C---:B------:R-:W-:Y:S08]  /*5cd0*/  HMMA.16816.F32 R20, R4.reuse, R38, R20 ;  /* 0x000000260414723c */ /* 0x040ff00000001814 */
[C---:B-1----:R-:W-:Y:S08]  /*5ce0*/  HMMA.16816.F32 R24, R4.reuse, R16, R24 ;  /* 0x000000100418723c */ /* 0x042ff00000001818 */
[----:B------:R-:W-:Y:S01]  /*5cf0*/  HMMA.16816.F32 R16, R4, R18, R8 ;  /* 0x000000120410723c */ /* 0x000fe20000001808 */
[----:B------:R-:W1:Y:S06]  /*5d00*/  LDSM.16.MT88.4 R8, [R168+0x1000] ;  /* 0x00100000a808783b */ /* 0x000e6c0000004200 */
[----:B---3--:R-:W-:-:S02]  /*5d10*/  F2FP.PACK_AB R4, R162, R163 ;  /* 0x000000a3a204723e */ /* 0x008fc400000000ff */
[----:B-----5:R-:W-:Y:S02]  /*5d20*/  F2FP.PACK_AB R6, R172, R177 ;  /* 0x000000b1ac06723e */ /* 0x020fe400000000ff */
[----:B------:R-:W-:Y:S02]  /*5d30*/  F2FP.PACK_AB R5, R158, R159 ;  /* 0x0000009f9e05723e */ /* 0x000fe400000000ff */
[----:B------:R-:W-:-:S07]  /*5d40*/  F2FP.PACK_AB R7, R160, R161 ;  /* 0x000000a1a007723e */ /* 0x000fce00000000ff */
        /* <DEDUP_REMOVED lines=9> */
[C---:B-1----:R-:W-:Y:S01]  /*5de0*/  HMMA.16816.F32 R120, R4.reuse, R8, R124 ;  /* 0x000000080478723c */ /* 0x042fe2000000187c */
[----:B------:R-:W-:Y:S07]  /*5df0*/  LDSM.16.MT88.4 R124, [R170+0x1800] ;  /* 0x00180000aa7c783b */ /* 0x000fee0000004200 */
[C---:B------:R-:W-:Y:S01]  /*5e00*/  HMMA.16816.F32 R56, R4.reuse, R10, R56 ;  /* 0x0000000a0438723c */ /* 0x040fe20000001838 */
[----:B------:R-:W1:Y:S07]  /*5e10*/  LDSM.16.MT88.4 R8, [R168+0x3000] ;  /* 0x00300000a808783b */ /* 0x000e6e0000004200 */
[C---:B-1----:R-:W-:Y:S08]  /*5e20*/  HMMA.16816.F32 R60, R4.reuse, R8, R60 ;  /* 0x00000008043c723c */ /* 0x042ff0000000183c */
[C---:B------:R-:W-:Y:S01]  /*5e30*/  HMMA.16816.F32 R64, R4.reuse, R10, R116 ;  /* 0x0000000a0440723c */ /* 0x040fe20000001874 */
[----:B------:R-:W1:Y:S04]  /*5e40*/  LDSM.16.MT88.4 R8, [R169+0x3000] ;  /* 0x00300000a908783b */ /* 0x000e680000004200 */
[----:B------:R-:W-:Y:S03]  /*5e50*/  LDSM.16.MT88.4 R116, [R171+0x1800] ;  /* 0x00180000ab74783b */ /* 0x000fe60000004200 */
[C---:B-1----:R-:W-:Y:S01]  /*5e60*/  HMMA.16816.F32 R72, R4.reuse, R8, R108 ;  /* 0x000000080448723c */ /* 0x042fe2000000186c */
[----:B------:R-:W-:Y:S07]  /*5e70*/  LDSM.16.MT88.4 R108, [R169+0x1800] ;  /* 0x00180000a96c783b */ /* 0x000fee0000004200 */
[C---:B------:R-:W-:Y:S01]  /*5e80*/  HMMA.16816.F32 R76, R4.reuse, R10, R96 ;  /* 0x0000000a044c723c */ /* 0x040fe20000001860 */
[----:B------:R-:W1:Y:S06]  /*5e90*/  LDSM.16.MT88.4 R8, [R171+0x3000] ;  /* 0x00300000ab08783b */ /* 0x000e6c0000004200 */
[----:B------:R-:W-:Y:S01]  /*5ea0*/  F2FP.PACK_AB R96, R13, R14 ;  /* 0x0000000e0d60723e */ /* 0x000fe200000000ff */
[C---:B-1----:R-:W-:Y:S01]  /*5eb0*/  HMMA.16816.F32 R152, R4.reuse, R8, R100 ;  /* 0x000000080498723c */ /* 0x042fe20000001864 */
[----:B------:R-:W-:Y:S07]  /*5ec0*/  LDSM.16.MT88.4 R100, [R168+0x1800] ;  /* 0x00180000a864783b */ /* 0x000fee0000004200 */
        /* <DEDUP_REMOVED lines=17> */
[----:B------:R-:W-:Y:S01]  /*5fe0*/  HMMA.16816.F32 R16, R4, R10, R16 ;  /* 0x0000000a0410723c */ /* 0x000fe20000001810 */
[----:B------:R-:W2:Y:S06]  /*5ff0*/  MUFU.EX2 R11, R3 ;  /* 0x00000003000b7308 */ /* 0x000eac0000000800 */
[----:B------:R-:W-:-:S02]  /*6000*/  FADD.FTZ R4, R189, R15 ;  /* 0x0000000fbd047221 */ /* 0x000fc40000010000 */
[----:B-1----:R-:W-:-:S04]  /*6010*/  FFMA.FTZ R0, R156, c[0x0][0x2d0], -R2 ;  /* 0x0000b4009c007a23 */ /* 0x002fc80000010802 */
[----:B------:R1:W3:Y:S01]  /*6020*/  MUFU.EX2 R10, R0 ;  /* 0x00000000000a7308 */ /* 0x0002e20000000800 */
[----:B--2---:R-:W-:Y:S01]  /*6030*/  F2FP.PACK_AB R98, R187, R11 ;  /* 0x0000000bbb62723e */ /* 0x004fe200000000ff */
[----:B------:R-:W-:-:S04]  /*6040*/  FADD.FTZ R3, R185, R183 ;  /* 0x000000b7b9037221 */ /* 0x000fc80000010000 */
[----:B------:R-:W-:Y:S02]  /*6050*/  FADD.FTZ R3, R184, R3 ;  /* 0x00000003b8037221 */ /* 0x000fe40000010000 */
[--C-:B-1----:R-:W-:Y:S01]  /*6060*/  FFMA.FTZ R0, R131, c[0x0][0x2d0], -R2.reuse ;  /* 0x0000b40083007a23 */ /* 0x102fe20000010802 */
[----:B---3--:R-:W-:Y:S01]  /*6070*/  F2FP.PACK_AB R97, R10, R9 ;  /* 0x000000090a61723e */ /* 0x008fe200000000ff */
[----:B------:R-:W-:Y:S02]  /*6080*/  FFMA.FTZ R2, R130, c[0x0][0x2d0], -R2 ;  /* 0x0000b40082027a23 */ /* 0x000fe40000010802 */
[----:B------:R1:W-:Y:S08]  /*6090*/  MUFU.EX2 R8, R0 ;  /* 0x0000000000087308 */ /* 0x0003f00000000800 */
[----:B------:R-:W2:Y:S01]  /*60a0*/  MUFU.EX2 R190, R2 ;  /* 0x0000000200be7308 */ /* 0x000ea20000000800 */
[----:B-1----:R-:W-:-:S04]  /*60b0*/  FADD.FTZ R0, R188, R3 ;  /* 0x00000003bc007221 */ /* 0x002fc80000010000 */
[----:B------:R-:W-:Y:S01]  /*60c0*/  FADD.FTZ R3, R186, R0 ;  /* 0x00000000ba037221 */ /* 0x000fe20000010000 */
[----:B--2---:R-:W-:Y:S01]  /*60d0*/  F2FP.PACK_AB R99, R190, R8 ;  /* 0x00000008be63723e */ /* 0x004fe200000000ff */
[----:B------:R-:W-:Y:S02]  /*60e0*/  FADD.FTZ R2, R213, R4 ;  /* 0x00000004d5027221 */ /* 0x000fe40000010000 */
[----:B------:R-:W-:Y:S01]  /*60f0*/  LDSM.16.MT88.4 R4, [R170+0x5800] ;  /* 0x00580000aa04783b */ /* 0x000fe20000004200 */
[----:B------:R-:W-:Y:S02]  /*6100*/  FADD.FTZ R3, R217, R3 ;  /* 0x00000003d9037221 */ /* 0x000fe40000010000 */
[----:B------:R-:W-:Y:S01]  /*6110*/  FADD.FTZ R2, R199, R2 ;  /* 0x00000002c7027221 */ /* 0x000fe20000010000 */
[----:B------:R-:W-:Y:S03]  /*6120*/  HMMA.16816.F32 R112, R96, R116, R112 ;  /* 0x000000746070723c */ /* 0x000fe60000001870 */
[----:B------:R-:W-:-:S04]  /*6130*/  FADD.FTZ R0, R220, R2 ;  /* 0x00000002dc007221 */ /* 0x000fc80000010000 */
        /* <DEDUP_REMOVED lines=16> */
[----:B------:R-:W-:Y:S01]  /*6240*/  HMMA.16816.F32 R44, R96, R48, R72 ;  /* 0x00000030602c723c */ /* 0x000fe20000001848 */
[----:B------:R-:W2:Y:S01]  /*6250*/  LDSM.16.MT88.4 R72, [R168+0x5800] ;  /* 0x00580000a848783b */ /* 0x000ea20000004200 */
[----:B------:R-:W-:-:S04]  /*6260*/  FADD.FTZ R2, R14, R2 ;  /* 0x000000020e027221 */ /* 0x000fc80000010000 */
[----:B------:R-:W-:Y:S02]  /*6270*/  FADD.FTZ R3, R13, R2 ;  /* 0x000000020d037221 */ /* 0x000fe40000010000 */
[C---:B------:R-:W-:Y:S08]  /*6280*/  HMMA.16816.F32 R120, R96.reuse, R124, R120 ;  /* 0x0000007c6078723c */ /* 0x040ff00000001878 */
[C---:B------:R-:W-:Y:S01]  /*6290*/  HMMA.16816.F32 R124, R96.reuse, R126, R56 ;  /* 0x0000007e607c723c */ /* 0x040fe20000001838 */
[----:B------:R-:W3:Y:S07]  /*62a0*/  LDSM.16.MT88.4 R56, [R171+0x3800] ;  /* 0x00380000ab38783b */ /* 0x000eee0000004200 */
[C---:B------:R-:W-:Y:S08]  /*62b0*/  HMMA.16816.F32 R48, R96.reuse, R50, R76 ;  /* 0x000000326030723c */ /* 0x040ff0000000184c */
[C---:B------:R-:W-:Y:S08]  /*62c0*/  HMMA.16816.F32 R132, R96.reuse, R100, R132 ;  /* 0x000000646084723c */ /* 0x040ff00000001884 */
[C---:B-1----:R-:W-:Y:S01]  /*62d0*/  HMMA.16816.F32 R60, R96.reuse, R64, R88 ;  /* 0x00000040603c723c */ /* 0x042fe20000001858 */
[----:B------:R-:W1:Y:S07]  /*62e0*/  LDSM.16.MT88.4 R88, [R171+0x5800] ;  /* 0x00580000ab58783b */ /* 0x000e6e0000004200 */
[C---:B--2---:R-:W-:Y:S01]  /*62f0*/  HMMA.16816.F32 R68, R96.reuse, R72, R80 ;  /* 0x000000486044723c */ /* 0x044fe20000001850 */
[----:B------:R-:W2:Y:S07]  /*6300*/  LDSM.16.MT88.4 R80, [R169+0x5800] ;  /* 0x00580000a950783b */ /* 0x000eae0000004200 */
[C---:B------:R-:W-:Y:S08]  /*6310*/  HMMA.16816.F32 R64, R96.reuse, R66, R84 ;  /* 0x000000426040723c */ /* 0x040ff00000001854 */
[C---:B------:R-:W-:Y:S08]  /*6320*/  HMMA.16816.F32 R104, R96.reuse, R108, R104 ;  /* 0x0000006c6068723c */ /* 0x040ff00000001868 */
[C---:B---3--:R-:W-:Y:S08]  /*6330*/  HMMA.16816.F32 R52, R96.reuse, R56, R152 ;  /* 0x000000386034723c */ /* 0x048ff00000001898 */
[C---:B------:R-:W-:Y:S08]  /*6340*/  HMMA.16816.F32 R100, R96.reuse, R102, R28 ;  /* 0x000000666064723c */ /* 0x040ff0000000181c */
[C---:B-1----:R-:W-:Y:S08]  /*6350*/  HMMA.16816.F32 R84, R96.reuse, R88, R92 ;  /* 0x000000586054723c */ /* 0x042ff0000000185c */
[C---:B------:R-:W-:Y:S07]  /*6360*/  HMMA.16816.F32 R92, R96.reuse, R4, R24 ;  /* 0x00000004605c723c */ /* 0x040fee0000001818 */
[----:B------:R-:W-:Y:S01]  /*6370*/  @P1 IMAD.HI.U32 R5, R210, c[0x0][0x2c8], RZ ;  /* 0x0000b200d2051a27 */ /* 0x000fe200078e00ff */
[----:B--2---:R-:W-:Y:S03]  /*6380*/  HMMA.16816.F32 R76, R96, R80, R148 ;  /* 0x00000050604c723c */ /* 0x004fe60000001894 */
[----:B------:R-:W-:Y:S01]  /*6390*/  FADD.FTZ R4, R9, R0 ;  /* 0x0000000009047221 */ /* 0x000fe20000010000 */
[----:B------:R-:W-:-:S02]  /*63a0*/  MOV R0, R210 ;  /* 0x000000d200007202 */ /* 0x000fc40000000f00 */
[----:B------:R-:W-:Y:S01]  /*63b0*/  @P1 SHF.R.U32.HI R0, RZ, c[0x0][0x2cc], R5 ;  /* 0x0000b300ff001a19 */ /* 0x000fe20000011605 */
[----:B------:R-:W-:Y:S01]  /*63c0*/  FADD.FTZ R2, R10, R4 ;  /* 0x000000040a027221 */ /* 0x000fe20000010000 */
[----:B------:R-:W-:Y:S01]  /*63d0*/  ISETP.GE.AND P1, PT, R128, 0x1, PT ;  /* 0x000000018000780c */ /* 0x000fe20003f26270 */
[----:B------:R-:W-:Y:S01]  /*63e0*/  FADD.FTZ R4, R11, R3 ;  /* 0x000000030b047221 */ /* 0x000fe20000010000 */
[----:B------:R-:W-:Y:S01]  /*63f0*/  HMMA.16816.F32 R108, R96, R110, R32 ;  /* 0x0000006e606c723c */ /* 0x000fe20000001820 */
[----:B------:R-:W-:Y:S01]  /*6400*/  FADD.FTZ R3, R8, R2 ;  /* 0x0000000208037221 */ /* 0x000fe20000010000 */
[----:B------:R-:W-:Y:S01]  /*6410*/  IADD3 R2, R223, R0, RZ ;  /* 0x00000000df027210 */ /* 0x000fe20007ffe0ff */
[----:B------:R-:W-:Y:S02]  /*6420*/  FADD.FTZ R187, R187, R4 ;  /* 0x00000004bbbb7221 */ /* 0x000fe40000010000 */
[----:B------:R-:W-:Y:S01]  /*6430*/  FADD.FTZ R190, R190, R3 ;  /* 0x00000003bebe7221 */ /* 0x000fe20000010000 */
[----:B------:R-:W-:-:S02]  /*6440*/  IADD3 R0, R2, c[0x0][0x328], RZ ;  /* 0x0000ca0002007a10 */ /* 0x000fc40007ffe0ff */
[C---:B------:R-:W-:Y:S08]  /*6450*/  HMMA.16816.F32 R56, R96.reuse, R58, R144 ;  /* 0x0000003a6038723c */ /* 0x040ff00000001890 */
[C---:B------:R-:W-:Y:S08]  /*6460*/  HMMA.16816.F32 R72, R96.reuse, R74, R140 ;  /* 0x0000004a6048723c */ /* 0x040ff0000000188c */
[C---:B------:R-:W-:Y:S08]  /*6470*/  HMMA.16816.F32 R80, R96.reuse, R82, R136 ;  /* 0x000000526050723c */ /* 0x040ff00000001888 */
[C---:B------:R-:W-:Y:S08]  /*6480*/  HMMA.16816.F32 R88, R96.reuse, R90, R20 ;  /* 0x0000005a6058723c */ /* 0x040ff00000001814 */
[----:B------:R-:W-:Y:S01]  /*6490*/  HMMA.16816.F32 R96, R96, R6, R16 ;  /* 0x000000066060723c */ /* 0x000fe20000001810 */
[----:B------:R-:W-:Y:S07]  /*64a0*/  @!P1 BRA `(.L_x_498) ;  /* 0x0000013000009947 */ /* 0x000fee0003800000 */
[C---:B------:R-:W-:Y:S01]  /*64b0*/  ISETP.GT.AND P0, PT, R2.reuse, RZ, PT ;  /* 0x000000ff0200720c */ /* 0x040fe20003f04270 */
[----:B------:R-:W-:Y:S01]  /*64c0*/  BSSY B0, `(.L_x_499) ;  /* 0x000000e000007945 */ /* 0x000fe20003800000 */
[----:B------:R-:W-:-:S11]  /*64d0*/  IADD3 R3, R2, -0x1, RZ ;  /* 0xffffffff02037810 */ /* 0x000fd60007ffe0ff */
[----:B------:R-:W-:Y:S05]  /*64e0*/  @P0 BRA `(.L_x_500) ;  /* 0x0000007000000947 */ /* 0x000fea0003800000 */
[----:B------:R-:W-:Y:S02]  /*64f0*/  IMAD.MOV.U32 R3, RZ, RZ, 0x1 ;  /* 0x00000001ff037424 */ /* 0x000fe400078e00ff */
[----:B------:R-:W-:-:S03]  /*6500*/  IMAD.MOV R2, RZ, RZ, -R2 ;  /* 0x000000ffff027224 */ /* 0x000fc600078e0a02 */
[----:B------:R-:W-:-:S13]  /*6510*/  ISETP.NE.AND P0, PT, R3, c[0x0][0x32c], PT ;  /* 0x0000cb0003007a0c */ /* 0x000fda0003f05270 */
[----:B------:R-:W-:-:S05]  /*6520*/  @P0 IMAD.HI.U32 R3, R2, c[0x0][0x330], RZ ;  /* 0x0000cc0002030a27 */ /* 0x000fca00078e00ff */
[----:B------:R-:W-:-:S04]  /*6530*/  @P0 SHF.R.U32.HI R2, RZ, c[0x0][0x334], R3 ;  /* 0x0000cd00ff020a19 */ /* 0x000fc80000011603 */
[----:B------:R-:W-:Y:S01]  /*6540*/  LOP3.LUT R3, RZ, R2, RZ, 0x33, !PT ;  /* 0x00000002ff037212 */ /* 0x000fe200078e33ff */
[----:B------:R-:W-:Y:S05]  /*6550*/  BRA `(.L_x_501) ;  /* 0x0000004000007947 */ /* 0x000fea0003800000 */
.L_x_500:
[----:B------:R-:W-:-:S04]  /*6560*/  MOV R2, 0x1 ;  /* 0x0000000100027802 */ /* 0x000fc80000000f00 */
[----:B------:R-:W-:-:S13]  /*6570*/  ISETP.NE.AND P0, PT, R2, c[0x0][0x32c], PT ;  /* 0x0000cb0002007a0c */ /* 0x000fda0003f05270 */
[----:B------:R-:W-:-:S05]  /*6580*/  @P0 IMAD.HI.U32 R2, R3, c[0x0][0x330], RZ ;  /* 0x0000cc0003020a27 */ /* 0x000fca00078e00ff */
[----:B------:R-:W-:Y:S02]  /*6590*/  @P0 SHF.R.U32.HI R3, RZ, c[0x0][0x334], R2 ;  /* 0x0000cd00ff030a19 */ /* 0x000fe40000011602 */
.L_x_501:
[----:B------:R-:W-:Y:S05]  /*65a0*/  BSYNC B0 ;  /* 0x0000000000007941 */ /* 0x000fea0003800000 */
.L_x_499:
[----:B------:R-:W-:-:S05]  /*65b0*/  MOV R2, c[0x0][0x32c] ;  /* 0x0000cb0000027a02 */ /* 0x000fca0000000f00 */
[----:B------:R-:W-:-:S05]  /*65c0*/  IMAD R3, R3, R2, c[0x0][0x32c] ;  /* 0x0000cb0003037624 */ /* 0x000fca00078e0202 */
[----:B------:R-:W-:-:S04]  /*65d0*/  IMNMX R0, R0, R3, PT ;  /* 0x0000000300007217 */ /* 0x000fc80003800200 */
.L_x_498:
[----:B------:R-:W-:-:S04]  /*65e0*/  SHF.R.S32.HI R2, RZ, 0x1f, R0 ;  /* 0x0000001fff027819 */ /* 0x000fc80000011400 */
[----:B------:R-:W-:-:S04]  /*65f0*/  LEA.HI R0, R2, R0, RZ, 0x6 ;  /* 0x0000000002007211 */ /* 0x000fc800078f30ff */
[----:B------:R-:W-:-:S04]  /*6600*/  SHF.R.S32.HI R0, RZ, 0x6, R0 ;  /* 0x00000006ff007819 */ /* 0x000fc80000011400 */
[----:B------:R-:W-:-:S04]  /*6610*/  IMNMX R199, R193, R0, !PT ;  /* 0x00000000c1c77217 */ /* 0x000fc80007800200 */
[----:B------:R-:W-:-:S13]  /*6620*/  ISETP.GE.AND P0, PT, R178, R199, PT ;  /* 0x000000c7b200720c */ /* 0x000fda0003f06270 */
[----:B------:R-:W-:Y:S05]  /*6630*/  @!P0 BRA `(.L_x_502) ;  /* 0x000038e000008947 */ /* 0x000fea0003800000 */
[----:B------:R-:W-:Y:S02]  /*6640*/  MOV R131, R12 ;  /* 0x0000000c00837202 */ /* 0x000fe40000000f00 */
[----:B------:R-:W-:Y:S02]  /*6650*/  MOV R130, R129 ;  /* 0x0000008100827202 */ /* 0x000fe40000000f00 */
.L_x_523:
[----:B------:R-:W-:Y:S04]  /*6660*/  DEPBAR.LE SB0, 0x0 ;  /* 0x000080000000791a */ /* 0x000fe80000000000 */
[----:B------:R-:W-:Y:S01]  /*6670*/  WARPSYNC 0xffffffff ;  /* 0xffffffff00007948 */ /* 0x000fe20003800000 */
[----:B------:R-:W-:Y:S01]  /*6680*/  BAR.SYNC.DEFER_BLOCKING 0x0 ;  /* 0x0000000000007b1d */ /* 0x000fe20000010000 */
[----:B------:R-:W-:Y:S05]  /*6690*/  ISETP.GT.AND P0, PT, R193, R178, PT ;  /* 0x000000b2c100720c */ /* 0x000fea0003f04270 */
[----:B------:R1:W2:Y:S01]  /*66a0*/  LDSM.16.M88.4 R32, [R173] ;  /* 0x00000000ad20783b */ /* 0x0002a20000000200 */
[----:B------:R-:W-:Y:S03]  /*66b0*/  BSSY B0, `(.L_x_503) ;  /* 0x000004e000007945 */ /* 0x000fe60003800000 */
[----:B------:R1:W3:Y:S04]  /*66c0*/  LDSM.16.M88.4 R8, [R165] ;  /* 0x00000000a508783b */ /* 0x0002e80000000200 */
[----:B------:R1:W4:Y:S04]  /*66d0*/  LDSM.16.M88.4 R16, [R165+0x800] ;  /* 0x00080000a510783b */ /* 0x0003280000000200 */
[----:B------:R1:W1:Y:S04]  /*66e0*/  LDSM.16.M88.4 R24, [R165+0x1000] ;  /* 0x00100000a518783b */ /* 0x0002680000000200 */
[----:B------:R1:W1:Y:S04]  /*66f0*/  LDSM.16.M88.4 R136, [R165+0x1800] ;  /* 0x00180000a588783b */ /* 0x0002680000000200 */
[----:B------:R1:W1:Y:S04]  /*6700*/  LDSM.16.M88.4 R140, [R174] ;  /* 0x00000000ae8c783b */ /* 0x0002680000000200 */
[----:B------:R1:W1:Y:S04]  /*6710*/  LDSM.16.M88.4 R144, [R164] ;  /* 0x00000000a490783b */ /* 0x0002680000000200 */
[----:B------:R1:W1:Y:S04]  /*6720*/  LDSM.16.M88.4 R148, [R164+0x800] ;  /* 0x00080000a494783b */ /* 0x0002680000000200 */
[----:B------:R1:W1:Y:S04]  /*6730*/  LDSM.16.M88.4 R152, [R164+0x1000] ;  /* 0x00100000a498783b */ /* 0x0002680000000200 */
[----:B------:R1:W1:Y:S01]  /*6740*/  LDSM.16.M88.4 R156, [R164+0x1800] ;  /* 0x00180000a49c783b */ /* 0x0002620000000200 */
[----:B------:R-:W-:-:S05]  /*6750*/  @P0 BRA `(.L_x_504) ;  /* 0x0000043000000947 */ /* 0x000fca0003800000 */
[C---:B------:R-:W-:Y:S01]  /*6760*/  IMAD.WIDE.U32 R2, R181.reuse, c[0x0][0x208], RZ ;  /* 0x00008200b5027a25 */ /* 0x040fe200078e00ff */
[----:B------:R-:W-:Y:S02]  /*6770*/  SHF.R.S32.HI R0, RZ, 0x1f, R181 ;  /* 0x0000001fff007819 */ /* 0x000fe400000114b5 */
[----:B------:R-:W-:Y:S01]  /*6780*/  SHF.R.S32.HI R4, RZ, 0x1f, R180 ;  /* 0x0000001fff047819 */ /* 0x000fe200000114b4 */
[----:B------:R-:W-:Y:S01]  /*6790*/  IMAD.SHL.U32 R23, R192, 0x2, RZ ;  /* 0x00000002c0177824 */ /* 0x000fe200078e00ff */
[----:B------:R-:W-:Y:S01]  /*67a0*/  SHF.R.S32.HI R5, RZ, 0x1f, R192 ;  /* 0x0000001fff057819 */ /* 0x000fe200000114c0 */
[----:B------:R-:W-:Y:S01]  /*67b0*/  IMAD R0, R0, c[0x0][0x208], RZ ;  /* 0x0000820000007a24 */ /* 0x000fe200078e02ff */
[----:B------:R-:W-:Y:S01]  /*67c0*/  SHF.R.S32.HI R7, RZ, 0x1f, R191 ;  /* 0x0000001fff077819 */ /* 0x000fe200000114bf */
[----:B------:R-:W-:Y:S01]  /*67d0*/  IMAD R4, R4, c[0x0][0x218], RZ ;  /* 0x0000860004047a24 */ /* 0x000fe200078e02ff */
[----:B------:R-:W-:Y:S01]  /*67e0*/  SHF.R.S32.HI R6, RZ, 0x1f, R182 ;  /* 0x0000001fff067819 */ /* 0x000fe200000114b6 */
[----:B------:R-:W-:Y:S01]  /*67f0*/  IMAD R0, R181, c[0x0][0x20c], R0 ;  /* 0x00008300b5007a24 */ /* 0x000fe200078e0200 */
[----:B------:R-:W-:Y:S01]  /*6800*/  SHF.L.U64.HI R20, R192, 0x1, R5 ;  /* 0x00000001c0147819 */ /* 0x000fe20000010205 */
[----:B------:R-:W-:Y:S01]  /*6810*/  IMAD R4, R180, c[0x0][0x21c], R4 ;  /* 0x00008700b4047a24 */ /* 0x000fe200078e0204 */
[----:B------:R-:W-:Y:S01]  /*6820*/  SHF.L.U64.HI R15, R191, 0x1, R7 ;  /* 0x00000001bf0f7819 */ /* 0x000fe20000010207 */
[----:B------:R-:W-:Y:S01]  /*6830*/  IMAD.IADD R3, R3, 0x1, R0 ;  /* 0x0000000103037824 */ /* 0x000fe200078e0200 */
[----:B------:R-:W-:Y:S01]  /*6840*/  SHF.L.U64.HI R14, R182, 0x1, R6 ;  /* 0x00000001b60e7819 */ /* 0x000fe20000010206 */
[----:B------:R-:W-:Y:S02]  /*6850*/  IMAD.SHL.U32 R22, R191, 0x2, RZ ;  /* 0x00000002bf167824 */ /* 0x000fe400078e00ff */
[----:B------:R-:W-:Y:S04]  /*6860*/  IMAD.WIDE.U32 R2, R180, c[0x0][0x218], R2 ;  /* 0x00008600b4027a25 */ /* 0x000fe800078e0002 */
[----:B------:R-:W-:Y:S01]  /*6870*/  IMAD.SHL.U32 R21, R182, 0x2, RZ ;  /* 0x00000002b6157824 */ /* 0x000fe200078e00ff */
[----:B------:R-:W-:Y:S04]  /*6880*/  IADD3 R0, P0, R206, R2, RZ ;  /* 0x00000002ce007210 */ /* 0x000fe80007f1e0ff */
[----:B------:R-:W-:Y:S02]  /*6890*/  IADD3.X R2, R209, R3, R4, P0, !PT ;  /* 0x00000003d1027210 */ /* 0x000fe400007fe404 */
[C---:B------:R-:W-:Y:S04]  /*68a0*/  LEA R13, P0, R0.reuse, c[0x0][0x1f8], 0x1 ;  /* 0x00007e00000d7a11 */ /* 0x040fe800078008ff */
[----:B------:R-:W-:Y:S01]  /*68b0*/  LEA.HI.X R5, R0, c[0x0][0x1fc], R2, 0x1, P0 ;  /* 0x00007f0000057a11 */ /* 0x000fe200000f0c02 */
[----:B------:R-:W-:-:S06]  /*68c0*/  BRA.DIV ~URZ, `(.L_x_505) ;  /* 0x0000f7927f007947 */ /* 0x000fcc000b800000 */
[----:B------:R4:W3:Y:S02]  /*68d0*/  SHFL.IDX PT, R4, R5, RZ, 0x181f ;  /* 0x00181fff05047589 */ /* 0x0008e400000e0000 */
.L_x_638:
[----:B------:R-:W-:-:S05]  /*68e0*/  BRA.DIV ~URZ, `(.L_x_506) ;  /* 0x0000f7e27f007947 */ /* 0x000fca000b800000 */
[----:B------:R-:W5:Y:S01]  /*68f0*/  SHFL.IDX PT, R0, R13, RZ, 0x181f ;  /* 0x00181fff0d007589 */ /* 0x000f6200000e0000 */
[----:B------:R-:W-:Y:S02]  /*6900*/  ISETP.GE.AND P2, PT, R182, c[0x0][0x1d4], PT ;  /* 0x00007500b6007a0c */ /* 0x000fe40003f46270 */
[----:B------:R-:W-:Y:S02]  /*6910*/  ISETP.GE.AND P1, PT, R191, c[0x0][0x1d4], PT ;  /* 0x00007500bf007a0c */ /* 0x000fe40003f26270 */
[----:B-----5:R-:W-:Y:S05]  /*6920*/  IADD3 R2, P0, R0, R21, RZ ;  /* 0x0000001500027210 */ /* 0x020fea0007f1e0ff */
[----:B---3--:R-:W-:Y:S01]  /*6930*/  IMAD.X R3, R4, 0x1, R14, P0 ;  /* 0x0000000104037824 */ /* 0x008fe200000e060e */
[----:B------:R-:W-:Y:S04]  /*6940*/  IADD3 R6, P0, R0, R22, RZ ;  /* 0x0000001600067210 */ /* 0x000fe80007f1e0ff */
[----:B------:R-:W-:Y:S01]  /*6950*/  @!PT LDS RZ, [RZ] ;  /* 0x00000000fffff984 */ /* 0x000fe20000000800 */
[----:B------:R-:W-:Y:S01]  /*6960*/  @!PT LDS RZ, [RZ] ;  /* 0x00000000fffff984 */ /* 0x000fe20000000800 */
[----:B------:R3:W-:Y:S01]  /*6970*/  LDGSTS.E.BYPASS.LTC128B.128 [R179+0x100], [R2.64], !P2 ;  /* 0x0010000002b37fae */ /* 0x0007e2000d101d48 */
[----:B------:R-:W-:Y:S05]  /*6980*/  IMAD.X R7, R4, 0x1, R15, P0 ;  /* 0x0000000104077824 */ /* 0x000fea00000e060f */
[----:B------:R5:W-:Y:S01]  /*6990*/  LDGSTS.E.BYPASS.LTC128B.128 [R179+0x2100], [R6.64], !P1 ;  /* 0x0210000006b37fae */ /* 0x000be2000c901d48 */
[----:B---3--:R-:W-:Y:S03]  /*69a0*/  IADD3 R2, P0, R0, R23, RZ ;  /* 0x0000001700027210 */ /* 0x008fe60007f1e0ff */
[----:B------:R-:W3:Y:S02]  /*69b0*/  SHFL.IDX PT, R0, R13, 0x1, 0x181f ;  /* 0x00381f000d007f89 */ /* 0x000ee400000e0000 */
[----:B------:R-:W-:Y:S01]  /*69c0*/  IMAD.X R3, R4, 0x1, R20, P0 ;  /* 0x0000000104037824 */ /* 0x000fe200000e0614 */
[----:B------:R-:W-:Y:S01]  /*69d0*/  ISETP.GE.AND P0, PT, R192, c[0x0][0x1d4], PT ;  /* 0x00007500c0007a0c */ /* 0x000fe20003f06270 */
[----:B------:R4:W2:Y:S01]  /*69e0*/  SHFL.IDX PT, R4, R5, 0x1, 0x181f ;  /* 0x00381f0005047f89 */ /* 0x0008a200000e0000 */
[----:B-----5:R-:W-:Y:S02]  /*69f0*/  SEL R6, RZ, 0x10, P1 ;  /* 0x00000010ff067807 */ /* 0x020fe40000800000 */
[----:B------:R-:W-:Y:S09]  /*6a00*/  SEL R12, RZ, 0x10, P0 ;  /* 0x00000010ff0c7807 */ /* 0x000ff20000000000 */
[----:B------:R1:W-:Y:S01]  /*6a10*/  LDGSTS.E.BYPASS.LTC128B.128 [R179+0x4100], [R2.64], !P0 ;  /* 0x0410000002b37fae */ /* 0x0003e2000c101d48 */
[----:B----4-:R-:W-:Y:S04]  /*6a20*/  SEL R5, RZ, 0x10, P2 ;  /* 0x00000010ff057807 */ /* 0x010fe80001000000 */
.L_x_639:
[C---:B-1-3--:R-:W-:Y:S02]  /*6a30*/  IADD3 R2, -R5.reuse, 0x10, RZ ;  /* 0x0000001005027810 */ /* 0x04afe40007ffe1ff */
[----:B------:R-:W-:Y:S02]  /*6a40*/  ISETP.NE.U32.AND P2, PT, R5, RZ, PT ;  /* 0x000000ff0500720c */ /* 0x000fe40003f45070 */
[----:B------:R-:W-:Y:S04]  /*6a50*/  LOP3.LUT R2, R2, 0xf, RZ, 0xc0, !PT ;  /* 0x0000000f02027812 */ /* 0x000fe800078ec0ff */
[----:B------:R-:W-:Y:S04]  /*6a60*/  IADD3 R2, P1, P0, R2, R0, R21 ;  /* 0x0000000002027210 */ /* 0x000fe8000783e015 */
[----:B--2---:R-:W-:Y:S05]  /*6a70*/  IADD3.X R3, RZ, R4, R14, P1, P0 ;  /* 0x00000004ff037210 */ /* 0x004fea0000fe040e */
[----:B------:R-:W-:Y:S01]  /*6a80*/  @!PT LDS RZ, [RZ] ;  /* 0x00000000fffff984 */ /* 0x000fe20000000800 */
[----:B------:R-:W-:Y:S01]  /*6a90*/  @!PT LDS RZ, [RZ] ;  /* 0x00000000fffff984 */ /* 0x000fe20000000800 */
[----:B------:R-:W-:Y:S01]  /*6aa0*/  @!PT LDS RZ, [RZ] ;  /* 0x00000000fffff984 */ /* 0x000fe20000000800 */
[----:B------:R1:W-:Y:S01]  /*6ab0*/  LDGSTS.E.BYPASS.LTC128B.128.ZFILL [R179+0x1100], [R2.64], P2 ;  /* 0x0110000002b37fae */ /* 0x0003e20009141d48 */
[C---:B------:R-:W-:Y:S02]  /*6ac0*/  ISETP.NE.U32.AND P2, PT, R6.reuse, RZ, PT ;  /* 0x000000ff0600720c */ /* 0x040fe40003f45070 */
[----:B-1----:R-:W-:Y:S04]  /*6ad0*/  IADD3 R2, -R6, 0x10, RZ ;  /* 0x0000001006027810 */ /* 0x002fe80007ffe1ff */
[----:B------:R-:W-:Y:S04]  /*6ae0*/  LOP3.LUT R2, R2, 0xf, RZ, 0xc0, !PT ;  /* 0x0000000f02027812 */ /* 0x000fe800078ec0ff */
[----:B------:R-:W-:Y:S02]  /*6af0*/  IADD3 R6, P1, P0, R2, R0, R22 ;  /* 0x0000000002067210 */ /* 0x000fe4000783e016 */
[----:B------:R-:W-:Y:S02]  /*6b00*/  IADD3 R2, -R12, 0x10, RZ ;  /* 0x000000100c027810 */ /* 0x000fe40007ffe1ff */
[----:B------:R-:W-:Y:S02]  /*6b10*/  IADD3.X R7, RZ, R4, R15, P1, P0 ;  /* 0x00000004ff077210 */ /* 0x000fe40000fe040f */
[----:B------:R-:W-:Y:S03]  /*6b20*/  LOP3.LUT R2, R2, 0xf, RZ, 0xc0, !PT ;  /* 0x0000000f02027812 */ /* 0x000fe600078ec0ff */
[----:B------:R1:W-:Y:S01]  /*6b30*/  LDGSTS.E.BYPASS.LTC128B.128.ZFILL [R179+0x3100], [R6.64], P2 ;  /* 0x0310000006b37fae */ /* 0x0003e20009141d48 */
[----:B------:R-:W-:Y:S04]  /*6b40*/  IADD3 R2, P1, P0, R2, R0, R23 ;  /* 0x0000000002027210 */ /* 0x000fe8000783e017 */
[----:B------:R-:W-:Y:S02]  /*6b50*/  IADD3.X R3, RZ, R4, R20, P1, P0 ;  /* 0x00000004ff037210 */ /* 0x000fe40000fe0414 */
[----:B------:R-:W-:Y:S11]  /*6b60*/  ISETP.NE.U32.AND P0, PT, R12, RZ, PT ;  /* 0x000000ff0c00720c */ /* 0x000ff60003f05070 */
[----:B------:R-:W-:Y:S02]  /*6b70*/  @!UPT UIADD3 URZ, URZ, URZ, URZ ;  /* 0x0000003f3f3ff290 */ /* 0x000fe4000fffe03f */
[----:B------:R1:W-:Y:S02]  /*6b80*/  LDGSTS.E.BYPASS.LTC128B.128.ZFILL [R179+0x5100], [R2.64], P0 ;  /* 0x0510000002b37fae */ /* 0x0003e40008141d48 */
.L_x_504:
[----:B------:R-:W-:Y:S05]  /*6b90*/  BSYNC B0 ;  /* 0x0000000000007941 */ /* 0x000fea0003800000 */
.L_x_503:
[----:B------:R-:W0:Y:S01]  /*6ba0*/  LDGDEPBAR ;  /* 0x00000000000079af */ /* 0x000e220000000000 */
[----:B------:R-:W-:Y:S01]  /*6bb0*/  WARPSYNC 0xffffffff ;  /* 0xffffffff00007948 */ /* 0x000fe20003800000 */
[C---:B-123--:R-:W-:Y:S01]  /*6bc0*/  HMMA.16816.F32 R4, R32.reuse, R8, RZ ;  /* 0x000000082004723c */ /* 0x04efe200000018ff */
[----:B------:R-:W-:Y:S02]  /*6bd0*/  BSSY B0, `(.L_x_507) ;  /* 0x00000e7000007945 */ /* 0x000fe40003800000 */
[----:B------:R-:W-:Y:S05]  /*6be0*/  ISETP.GT.AND P0, PT, R178, R193, PT ;  /* 0x000000c1b200720c */ /* 0x000fea0003f04270 */
[C---:B------:R-:W-:Y:S08]  /*6bf0*/  HMMA.16816.F32 R8, R32.reuse, R10, RZ ;  /* 0x0000000a2008723c */ /* 0x040ff000000018ff */
[C---:B----4-:R-:W-:Y:S08]  /*6c00*/  HMMA.16816.F32 R12, R32.reuse, R16, RZ ;  /* 0x00000010200c723c */ /* 0x050ff000000018ff */
[C---:B------:R-:W-:Y:S08]  /*6c10*/  HMMA.16816.F32 R16, R32.reuse, R18, RZ ;  /* 0x000000122010723c */ /* 0x040ff000000018ff */
[C---:B------:R-:W-:Y:S08]  /*6c20*/  HMMA.16816.F32 R20, R32.reuse, R24, RZ ;  /* 0x000000182014723c */ /* 0x040ff000000018ff */
[C---:B------:R-:W-:Y:S08]  /*6c30*/  HMMA.16816.F32 R24, R32.reuse, R26, RZ ;  /* 0x0000001a2018723c */ /* 0x040ff000000018ff */
[C---:B------:R-:W-:Y:S08]  /*6c40*/  HMMA.16816.F32 R28, R32.reuse, R136, RZ ;  /* 0x00000088201c723c */ /* 0x040ff000000018ff */
        /* <DEDUP_REMOVED lines=16> */
[----:B------:R-:W-:Y:S07]  /*6d50*/  LDSM.16.M88.4 R144, [R166+-0x4000] ;  /* 0xffc00000a690783b */ /* 0x000fee0000000200 */
[C---:B--2---:R-:W-:Y:S08]  /*6d60*/  HMMA.16816.F32 R12, R136.reuse, R148, R12 ;  /* 0x00000094880c723c */ /* 0x044ff0000000180c */
[C---:B------:R-:W-:Y:S01]  /*6d70*/  HMMA.16816.F32 R16, R136.reuse, R150, R16 ;  /* 0x000000968810723c */ /* 0x040fe20000001810 */
[----:B------:R-:W-:Y:S07]  /*6d80*/  LDSM.16.M88.4 R148, [R166+-0x3800] ;  /* 0xffc80000a694783b */ /* 0x000fee0000000200 */
[C---:B---3--:R-:W-:Y:S08]  /*6d90*/  HMMA.16816.F32 R20, R136.reuse, R140, R20 ;  /* 0x0000008c8814723c */ /* 0x048ff00000001814 */
[C---:B------:R-:W-:Y:S01]  /*6da0*/  HMMA.16816.F32 R24, R136.reuse, R142, R24 ;  /* 0x0000008e8818723c */ /* 0x040fe20000001818 */
[----:B------:R-:W1:Y:S07]  /*6db0*/  LDSM.16.M88.4 R140, [R175] ;  /* 0x00000000af8c783b */ /* 0x000e6e0000000200 */
[C---:B------:R-:W-:Y:S08]  /*6dc0*/  HMMA.16816.F32 R28, R136.reuse, R152, R28 ;  /* 0x00000098881c723c */ /* 0x040ff0000000181c */
[----:B------:R-:W-:Y:S01]  /*6dd0*/  HMMA.16816.F32 R32, R136, R154, R32 ;  /* 0x0000009a8820723c */ /* 0x000fe20000001820 */
[----:B------:R-:W2:Y:S06]  /*6de0*/  LDSM.16.M88.4 R136, [R166+-0x3000] ;  /* 0xffd00000a688783b */ /* 0x000eac0000000200 */
[----:B------:R-:W3:Y:S01]  /*6df0*/  LDSM.16.M88.4 R152, [R166+-0x2800] ;  /* 0xffd80000a698783b */ /* 0x000ee20000000200 */
        /* <DEDUP_REMOVED lines=41> */
[----:B------:R-:W-:Y:S07]  /*7090*/  LDSM.16.M88.4 R144, [R166+-0x2000] ;  /* 0xffe00000a690783b */ /* 0x000fee0000000200 */
[C---:B------:R-:W-:Y:S08]  /*70a0*/  HMMA.16816.F32 R12, R136.reuse, R148, R12 ;  /* 0x00000094880c723c */ /* 0x040ff0000000180c */
[C---:B------:R-:W-:Y:S01]  /*70b0*/  HMMA.16816.F32 R16, R136.reuse, R150, R16 ;  /* 0x000000968810723c */ /* 0x040fe20000001810 */
[----:B------:R-:W-:Y:S07]  /*70c0*/  LDSM.16.M88.4 R148, [R166+-0x1800] ;  /* 0xffe80000a694783b */ /* 0x000fee0000000200 */
[C---:B--2---:R-:W-:Y:S08]  /*70d0*/  HMMA.16816.F32 R20, R136.reuse, R140, R20 ;  /* 0x0000008c8814723c */ /* 0x044ff00000001814 */
[C---:B------:R-:W-:Y:S01]  /*70e0*/  HMMA.16816.F32 R24, R136.reuse, R142, R24 ;  /* 0x0000008e8818723c */ /* 0x040fe20000001818 */
[----:B------:R-:W1:Y:S07]  /*70f0*/  LDSM.16.M88.4 R140, [R175+0x4000] ;  /* 0x00400000af8c783b */ /* 0x000e6e0000000200 */
[C---:B---3--:R-:W-:Y:S08]  /*7100*/  HMMA.16816.F32 R28, R136.reuse, R152, R28 ;  /* 0x00000098881c723c */ /* 0x048ff0000000181c */
        /* <DEDUP_REMOVED lines=44> */
[----:B------:R-:W-:Y:S07]  /*73d0*/  LDSM.16.M88.4 R144, [R166] ;  /* 0x00000000a690783b */ /* 0x000fee0000000200 */
        /* <DEDUP_REMOVED lines=10> */
[----:B------:R-:W-:Y:S05]  /*7480*/  DEPBAR.LE SB0, 0x0 ;  /* 0x000080000000791a */ /* 0x000fea0000000000 */
        /* <DEDUP_REMOVED lines=11> */
[----:B------:R-:W-:Y:S01]  /*7540*/  IMAD R2, R178, 0x40, R200 ;  /* 0x00000040b2027824 */ /* 0x000fe200078e02c8 */
[----:B------:R-:W-:Y:S01]  /*7550*/  SHF.R.S32.HI R160, RZ, 0x1f, R192 ;  /* 0x0000001fffa07819 */ /* 0x000fe200000114c0 */
[----:B------:R-:W-:Y:S01]  /*7560*/  IMAD.MOV.U32 R180, RZ, RZ, RZ ;  /* 0x000000ffffb47224 */ /* 0x000fe200078e00ff */
[----:B------:R-:W-:Y:S01]  /*7570*/  SHF.R.S32.HI R161, RZ, 0x1f, R191 ;  /* 0x0000001fffa17819 */ /* 0x000fe200000114bf */
[----:B------:R-:W-:Y:S01]  /*7580*/  IMAD.SHL.U32 R145, R192, 0x2, RZ ;  /* 0x00000002c0917824 */ /* 0x000fe200078e00ff */
[----:B------:R-:W-:Y:S01]  /*7590*/  IADD3 R2, R2, -0x40, R196 ;  /* 0xffffffc002027810 */ /* 0x000fe20007ffe0c4 */
[C---:B------:R-:W-:Y:S01]  /*75a0*/  IMAD.SHL.U32 R144, R191.reuse, 0x2, RZ ;  /* 0x00000002bf907824 */ /* 0x040fe200078e00ff */
[----:B------:R-:W-:Y:S01]  /*75b0*/  SHF.L.U64.HI R142, R192, 0x1, R160 ;  /* 0x00000001c08e7819 */ /* 0x000fe200000102a0 */
[----:B------:R-:W-:Y:S01]  /*75c0*/  IMAD.SHL.U32 R143, R182, 0x2, RZ ;  /* 0x00000002b68f7824 */ /* 0x000fe200078e00ff */
[----:B------:R-:W-:Y:S01]  /*75d0*/  SHF.R.S32.HI R160, RZ, 0x1f, R182 ;  /* 0x0000001fffa07819 */ /* 0x000fe200000114b6 */
[----:B------:R-:W-:Y:S01]  /*75e0*/  @P6 IMAD.HI.U32 R3, R2, c[0x0][0x2bc], RZ ;  /* 0x0000af0002036a27 */ /* 0x000fe200078e00ff */
[----:B------:R-:W-:Y:S02]  /*75f0*/  SHF.L.U64.HI R141, R191, 0x1, R161 ;  /* 0x00000001bf8d7819 */ /* 0x000fe400000102a1 */
[----:B------:R-:W-:Y:S01]  /*7600*/  SHF.L.U64.HI R140, R182, 0x1, R160 ;  /* 0x00000001b68c7819 */ /* 0x000fe200000102a0 */
[----:B------:R-:W-:Y:S01]  /*7610*/  IMAD.MOV.U32 R0, RZ, RZ, R2 ;  /* 0x000000ffff007224 */ /* 0x000fe200078e0002 */
        /* <DEDUP_REMOVED lines=23> */
.L_x_640:
[----:B------:R-:W-:-:S05]  /*7790*/  BRA.DIV ~URZ, `(.L_x_510) ;  /* 0x0000ebe27f007947 */ /* 0x000fca000b800000 */
[----:B------:R-:W3:Y:S01]  /*77a0*/  SHFL.IDX PT, R0, R139, RZ, 0x181f ;  /* 0x00181fff8b007589 */ /* 0x000ee200000e0000 */
[----:B------:R-:W-:Y:S02]  /*77b0*/  ISETP.GE.AND P2, PT, R182, c[0x0][0x1d4], PT ;  /* 0x00007500b6007a0c */ /* 0x000fe40003f46270 */
[----:B------:R-:W-:Y:S02]  /*77c0*/  ISETP.GE.AND P1, PT, R191, c[0x0][0x1d4], PT ;  /* 0x00007500bf007a0c */ /* 0x000fe40003f26270 */
[----:B---3--:R-:W-:Y:S05]  /*77d0*/  IADD3 R2, P0, R0, R143, RZ ;  /* 0x0000008f00027210 */ /* 0x008fea0007f1e0ff */
[----:B--2---:R-:W-:Y:S01]  /*77e0*/  IMAD.X R3, R128, 0x1, R140, P0 ;  /* 0x0000000180037824 */ /* 0x004fe200000e068c */
[----:B------:R-:W-:Y:S04]  /*77f0*/  IADD3 R136, P0, R0, R144, RZ ;  /* 0x0000009000887210 */ /* 0x000fe80007f1e0ff */
[----:B------:R-:W-:Y:S01]  /*7800*/  @!PT LDS RZ, [RZ] ;  /* 0x00000000fffff984 */ /* 0x000fe20000000800 */
[----:B------:R-:W-:Y:S01]  /*7810*/  @!PT LDS RZ, [RZ] ;  /* 0x00000000fffff984 */ /* 0x000fe20000000800 */
[----:B------:R2:W-:Y:S01]  /*7820*/  LDGSTS.E.BYPASS.LTC128B.128 [R179+0x6100], [R2.64], !P2 ;  /* 0x0610000002b37fae */ /* 0x0005e2000d101d48 */
[----:B------:R-:W-:Y:S05]  /*7830*/  IMAD.X R137, R128, 0x1, R141, P0 ;  /* 0x0000000180897824 */ /* 0x000fea00000e068d */
[----:B------:R3:W-:Y:S01]  /*7840*/  LDGSTS.E.BYPASS.LTC128B.128 [R179+0x8100], [R136.64], !P1 ;  /* 0x0810000088b37fae */ /* 0x0007e2000c901d48 */
[----:B--2---:R-:W-:Y:S03]  /*7850*/  IADD3 R2, P0, R0, R145, RZ ;  /* 0x0000009100027210 */ /* 0x004fe60007f1e0ff */
[----:B------:R-:W2:Y:S02]  /*7860*/  SHFL.IDX PT, R0, R139, 0x1, 0x181f ;  /* 0x00381f008b007f89 */ /* 0x000ea400000e0000 */
[----:B------:R-:W-:Y:S01]  /*7870*/  IMAD.X R3, R128, 0x1, R142, P0 ;  /* 0x0000000180037824 */ /* 0x000fe200000e068e */
[----:B------:R-:W-:Y:S01]  /*7880*/  ISETP.GE.AND P0, PT, R192, c[0x0][0x1d4], PT ;  /* 0x00007500c0007a0c */ /* 0x000fe20003f06270 */
[----:B------:R4:W1:Y:S01]  /*7890*/  SHFL.IDX PT, R128, R129, 0x1, 0x181f ;  /* 0x00381f0081807f89 */ /* 0x00086200000e0000 */
[----:B---3--:R-:W-:Y:S02]  /*78a0*/  SEL R136, RZ, 0x10, P1 ;  /* 0x00000010ff887807 */ /* 0x008fe40000800000 */
[----:B------:R-:W-:Y:S09]  /*78b0*/  SEL R138, RZ, 0x10, P0 ;  /* 0x00000010ff8a7807 */ /* 0x000ff20000000000 */
[----:B------:R3:W-:Y:S01]  /*78c0*/  LDGSTS.E.BYPASS.LTC128B.128 [R179+0xa100], [R2.64], !P0 ;  /* 0x0a10000002b37fae */ /* 0x0007e2000c101d48 */
[----:B-1--4-:R-:W-:Y:S04]  /*78d0*/  SEL R129, RZ, 0x10, P2 ;  /* 0x00000010ff817807 */ /* 0x012fe80001000000 */
.L_x_641:
[C---:B--23--:R-:W-:Y:S02]  /*78e0*/  IADD3 R2, -R129.reuse, 0x10, RZ ;  /* 0x0000001081027810 */ /* 0x04cfe40007ffe1ff */
        /* <DEDUP_REMOVED lines=21> */
.L_x_508:
[----:B------:R-:W-:Y:S05]  /*7a40*/  BSYNC B0 ;  /* 0x0000000000007941 */ /* 0x000fea0003800000 */
.L_x_507:
[----:B------:R-:W-:Y:S01]  /*7a50*/  IMAD.MOV.U32 R0, RZ, RZ, c[0x0][0x2c4] ;  /* 0x0000b100ff007624 */ /* 0x000fe200078e00ff */
[----:B------:R-:W0:Y:S01]  /*7a60*/  LDGDEPBAR ;  /* 0x00000000000079af */ /* 0x000e220000000000 */
[----:B------:R-:W-:Y:S01]  /*7a70*/  IMAD.SHL.U32 R129, R178, 0x40, RZ ;  /* 0x00000040b2817824 */ /* 0x000fe200078e00ff */
[----:B------:R-:W-:Y:S01]  /*7a80*/  ULDC UR4, c[0x0][0x324] ;  /* 0x0000c90000047ab9 */ /* 0x000fe20000000800 */
[----:B------:R-:W-:Y:S01]  /*7a90*/  IMAD.IADD R128, R211, 0x1, R210 ;  /* 0x00000001d3807824 */ /* 0x000fe200078e02d2 */
[----:B------:R-:W-:Y:S01]  /*7aa0*/  ISETP.NE.AND P0, PT, R0, 0x1, PT ;  /* 0x000000010000780c */ /* 0x000fe20003f05270 */
[----:B------:R-:W-:Y:S01]  /*7ab0*/  ULOP3.LUT UR4, URZ, UR4, URZ, 0x33, !UPT ;  /* 0x000000043f047292 */ /* 0x000fe2000f8e333f */
[----:B------:R-:W-:Y:S04]  /*7ac0*/  IADD3 R0, -R198, 0x1, -R129 ;  /* 0x00000001c6007810 */ /* 0x000fe80007ffe981 */
[----:B------:R-:W-:Y:S04]  /*7ad0*/  IADD3 R0, -R195, R0, R194 ;  /* 0x00000000c3007210 */ /* 0x000fe80007ffe1c2 */
[C---:B-1----:R-:W-:Y:S02]  /*7ae0*/  IADD3 R136, R0.reuse, UR4, RZ ;  /* 0x0000000400887c10 */ /* 0x042fe4000fffe0ff */
[----:B------:R-:W-:Y:S01]  /*7af0*/  IADD3 R137, R0, c[0x0][0x328], RZ ;  /* 0x0000ca0000897a10 */ /* 0x000fe20007ffe0ff */
[----:B------:R-:W-:Y:S05]  /*7b00*/  @P0 IMAD.HI.U32 R2, R128, c[0x0][0x2c8], RZ ;  /* 0x0000b20080020a27 */ /* 0x000fea00078e00ff */
[----:B------:R-:W-:Y:S01]  /*7b10*/  @P0 SHF.R.U32.HI R128, RZ, c[0x0][0x2cc], R2 ;  /* 0x0000b300ff800a19 */ /* 0x000fe20000011602 */
[----:B------:R-:W-:-:S05]  /*7b20*/  BRA.DIV ~URZ, `(.L_x_511) ;  /* 0x0000ea927f007947 */ /* 0x000fca000b800000 */
[----:B------:R1:W2:Y:S02]  /*7b30*/  SHFL.IDX PT, R3, R128, RZ, 0x1c1f ;  /* 0x001c1fff80037589 */ /* 0x0002a400000e0000 */
.L_x_642:
[----:B--2---:R-:W-:Y:S01]  /*7b40*/  IADD3 R2, R137, R3, RZ ;  /* 0x0000000389027210 */ /* 0x004fe20007ffe0ff */
[----:B------:R-:W-:Y:S05]  /*7b50*/  IMAD.MOV.U32 R0, RZ, RZ, c[0x0][0x32c] ;  /* 0x0000cb00ff007624 */ /* 0x000fea00078e00ff */
[----:B------:R-:W-:Y:S01]  /*7b60*/  ISETP.GE.AND P0, PT, R0, 0x1, PT ;  /* 0x000000010000780c */ /* 0x000fe20003f06270 */
[----:B------:R-:W-:Y:S11]  /*7b70*/  IMAD.IADD R0, R136, 0x1, R3 ;  /* 0x0000000188007824 */ /* 0x000ff600078e0203 */
[----:B------:R-:W-:Y:S01]  /*7b80*/  @!UPT UIADD3 URZ, URZ, URZ, URZ ;  /* 0x0000003f3f3ff290 */ /* 0x000fe2000fffe03f */
[----:B------:R-:W-:-:S05]  /*7b90*/  @!P0 BRA `(.L_x_512) ;  /* 0x0000018000008947 */ /* 0x000fca0003800000 */
[----:B------:R-:W-:Y:S01]  /*7ba0*/  IADD3 R3, -R195, R194, R3 ;  /* 0x000000c2c3037210 */ /* 0x000fe20007ffe103 */
[----:B------:R-:W-:Y:S03]  /*7bb0*/  BSSY B0, `(.L_x_513) ;  /* 0x0000011000007945 */ /* 0x000fe60003800000 */
        /* <DEDUP_REMOVED lines=11> */
.L_x_514:
[----:B------:R-:W-:Y:S04]  /*7c70*/  MOV R138, 0x1 ;  /* 0x00000001008a7802 */ /* 0x000fe80000000f00 */
[----:B------:R-:W-:Y:S11]  /*7c80*/  ISETP.NE.AND P0, PT, R138, c[0x0][0x32c], PT ;  /* 0x0000cb008a007a0c */ /* 0x000ff60003f05270 */
[----:B------:R-:W-:Y:S02]  /*7c90*/  @!UPT UIADD3 URZ, URZ, URZ, URZ ;  /* 0x0000003f3f3ff290 */ /* 0x000fe4000fffe03f */
[----:B------:R-:W-:Y:S05]  /*7ca0*/  @P0 IMAD.HI.U32 R138, R3, c[0x0][0x330], RZ ;  /* 0x0000cc00038a0a27 */ /* 0x000fea00078e00ff */
[----:B------:R-:W-:Y:S02]  /*7cb0*/  @P0 SHF.R.U32.HI R3, RZ, c[0x0][0x334], R138 ;  /* 0x0000cd00ff030a19 */ /* 0x000fe4000001168a */
.L_x_515:
[----:B------:R-:W-:Y:S05]  /*7cc0*/  BSYNC B0 ;  /* 0x0000000000007941 */ /* 0x000fea0003800000 */
.L_x_513:
[----:B------:R-:W-:Y:S04]  /*7cd0*/  IMAD R3, R3, c[0x0][0x32c], -R129 ;  /* 0x0000cb0003037a24 */ /* 0x000fe800078e0a81 */
[----:B------:R-:W-:Y:S05]  /*7ce0*/  IMAD.IADD R3, R3, 0x1, -R198 ;  /* 0x0000000103037824 */ /* 0x000fea00078e0ac6 */
[----:B------:R-:W-:Y:S02]  /*7cf0*/  IMNMX R0, R0, R3, !PT ;  /* 0x0000000300007217 */ /* 0x000fe40007800200 */
[----:B------:R-:W-:Y:S04]  /*7d00*/  IADD3 R3, R3, c[0x0][0x32c], RZ ;  /* 0x0000cb0003037a10 */ /* 0x000fe80007ffe0ff */
[----:B------:R-:W-:Y:S02]  /*7d10*/  IMNMX R2, R2, R3, PT ;  /* 0x0000000302027217 */ /* 0x000fe40003800200 */
.L_x_512:
[----:B------:R-:W-:Y:S04]  /*7d20*/  ISETP.GT.AND P1, PT, R178, -0x1, PT ;  /* 0xffffffffb200780c */ /* 0x000fe80003f24270 */
[C---:B------:R-:W-:Y:S02]  /*7d30*/  ISETP.GT.AND P2, PT, R0.reuse, RZ, P1 ;  /* 0x000000ff0000720c */ /* 0x040fe40000f44270 */
[----:B------:R-:W-:Y:S02]  /*7d40*/  ISETP.GT.AND P0, PT, R0, 0x1, P1 ;  /* 0x000000010000780c */ /* 0x000fe40000f04270 */
[C---:B------:R-:W-:Y:S02]  /*7d50*/  ISETP.LT.OR P2, PT, R2.reuse, 0x1, P2 ;  /* 0x000000010200780c */ /* 0x040fe40001741670 */
[----:B------:R-:W-:Y:S02]  /*7d60*/  ISETP.LT.OR P0, PT, R2, 0x2, P0 ;  /* 0x000000020200780c */ /* 0x000fe40000701670 */
[----:B------:R-:W-:Y:S02]  /*7d70*/  FSEL R138, R4, -INF , !P2 ;  /* 0xff800000048a7808 */ /* 0x000fe40005000000 */
[C---:B------:R-:W-:Y:S02]  /*7d80*/  ISETP.GT.AND P2, PT, R0.reuse, 0x8, P1 ;  /* 0x000000080000780c */ /* 0x040fe40000f44270 */
[----:B------:R-:W-:Y:S02]  /*7d90*/  FSEL R141, R5, -INF , !P0 ;  /* 0xff800000058d7808 */ /* 0x000fe40004000000 */
        /* <DEDUP_REMOVED lines=40> */
[----:B------:R-:W-:Y:S01]  /*8020*/  FSEL R28, R33, -INF , !P0 ;  /* 0xff800000211c7808 */ /* 0x000fe20004000000 */
[----:B------:R-:W-:-:S06]  /*8030*/  BRA.DIV ~URZ, `(.L_x_516) ;  /* 0x0000e5f27f007947 */ /* 0x000fcc000b800000 */
[----:B------:R2:W3:Y:S02]  /*8040*/  SHFL.IDX PT, R3, R128, 0x1, 0x1c1f ;  /* 0x003c1f0080037f89 */ /* 0x0004e400000e0000 */
.L_x_643:
[----:B---3--:R-:W-:Y:S01]  /*8050*/  IADD3 R2, R137, R3, RZ ;  /* 0x0000000389027210 */ /* 0x008fe20007ffe0ff */
        /* <DEDUP_REMOVED lines=18> */
.L_x_519:
[----:B------:R-:W-:Y:S04]  /*8180*/  MOV R4, 0x1 ;  /* 0x0000000100047802 */ /* 0x000fe80000000f00 */
[----:B------:R-:W-:Y:S11]  /*8190*/  ISETP.NE.AND P0, PT, R4, c[0x0][0x32c], PT ;  /* 0x0000cb0004007a0c */ /* 0x000ff60003f05270 */
[----:B------:R-:W-:Y:S02]  /*81a0*/  @!UPT UIADD3 URZ, URZ, URZ, URZ ;  /* 0x0000003f3f3ff290 */ /* 0x000fe4000fffe03f */
[----:B------:R-:W-:Y:S05]  /*81b0*/  @P0 IMAD.HI.U32 R4, R3, c[0x0][0x330], RZ ;  /* 0x0000cc0003040a27 */ /* 0x000fea00078e00ff */
[----:B------:R-:W-:Y:S02]  /*81c0*/  @P0 SHF.R.U32.HI R3, RZ, c[0x0][0x334], R4 ;  /* 0x0000cd00ff030a19 */ /* 0x000fe40000011604 */
.L_x_520:
[----:B------:R-:W-:Y:S05]  /*81d0*/  BSYNC B0 ;  /* 0x0000000000007941 */ /* 0x000fea0003800000 */
.L_x_518:
[----:B------:R-:W-:Y:S04]  /*81e0*/  IMAD R129, R3, c[0x0][0x32c], -R129 ;  /* 0x0000cb0003817a24 */ /* 0x000fe800078e0a81 */
[----:B------:R-:W-:Y:S05]  /*81f0*/  IMAD.IADD R3, R129, 0x1, -R198 ;  /* 0x0000000181037824 */ /* 0x000fea00078e0ac6 */
[----:B------:R-:W-:Y:S02]  /*8200*/  IADD3 R4, R3, c[0x0][0x32c], RZ ;  /* 0x0000cb0003047a10 */ /* 0x000fe40007ffe0ff */
[----:B------:R-:W-:Y:S02]  /*8210*/  IMNMX R0, R0, R3, !PT ;  /* 0x0000000300007217 */ /* 0x000fe40007800200 */
[----:B------:R-:W-:Y:S02]  /*8220*/  IMNMX R2, R2, R4, PT ;  /* 0x0000000402027217 */ /* 0x000fe40003800200 */
.L_x_517:
        /* <DEDUP_REMOVED lines=8> */
[----:B------:R-:W-:Y:S02]  /*82b0*/  ISETP.LT.OR P2, PT, R2, 0x9, P2 ;  /* 0x000000090200780c */ /* 0x000fe40001741670 */
[----:B------:R-:W-:Y:S02]  /*82c0*/  FMNMX.FTZ R3, R138, R130, !PT ;  /* 0x000000828a037209 */ /* 0x000fe40007810000 */
[----:B------:R-:W-:Y:S02]  /*82d0*/  FMNMX.FTZ R4, R16, R131, !PT ;  /* 0x0000008310047209 */ /* 0x000fe40007810000 */
[----:B------:R-:W-:Y:S02]  /*82e0*/  ISETP.LT.OR P0, PT, R2, 0xa, P0 ;  /* 0x0000000a0200780c */ /* 0x000fe40000701670 */
[----:B------:R-:W-:Y:S02]  /*82f0*/  FSEL R21, R10, -INF , !P2 ;  /* 0xff8000000a157808 */ /* 0x000fe40005000000 */
[C---:B------:R-:W-:Y:S02]  /*8300*/  ISETP.GT.AND P2, PT, R0.reuse, 0x10, P1 ;  /* 0x000000100000780c */ /* 0x040fe40000f44270 */
[----:B------:R-:W-:Y:S02]  /*8310*/  FMNMX.FTZ R5, R141, R3, !PT ;  /* 0x000000038d057209 */ /* 0x000fe40007810000 */
[----:B------:R-:W-:Y:S02]  /*8320*/  FMNMX.FTZ R3, R25, R4, !PT ;  /* 0x0000000419037209 */ /* 0x000fe40007810000 */
[----:B------:R-:W-:Y:S02]  /*8330*/  FSEL R24, R11, -INF , !P0 ;  /* 0xff8000000b187808 */ /* 0x000fe40004000000 */
[----:B------:R-:W-:Y:S02]  /*8340*/  ISETP.GT.AND P0, PT, R0, 0x11, P1 ;  /* 0x000000110000780c */ /* 0x000fe40000f04270 */
[----:B------:R-:W-:Y:S02]  /*8350*/  ISETP.LT.OR P2, PT, R2, 0x11, P2 ;  /* 0x000000110200780c */ /* 0x000fe40001741670 */
[----:B------:R-:W-:Y:S02]  /*8360*/  FMNMX.FTZ R4, R140, R5, !PT ;  /* 0x000000058c047209 */ /* 0x000fe40007810000 */
[----:B------:R-:W-:Y:S02]  /*8370*/  FMNMX.FTZ R3, R21, R3, !PT ;  /* 0x0000000315037209 */ /* 0x000fe40007810000 */
[----:B------:R-:W-:Y:S02]  /*8380*/  ISETP.LT.OR P0, PT, R2, 0x12, P0 ;  /* 0x000000120200780c */ /* 0x000fe40000701670 */
[----:B------:R-:W-:Y:S02]  /*8390*/  FSEL R20, R14, -INF , !P2 ;  /* 0xff8000000e147808 */ /* 0x000fe40005000000 */
[----:B------:R-:W-:Y:S02]  /*83a0*/  ISETP.GT.AND P2, PT, R0, 0x18, P1 ;  /* 0x000000180000780c */ /* 0x000fe40000f44270 */
        /* <DEDUP_REMOVED lines=14> */
[C---:B------:R-:W-:Y:S02]  /*8490*/  ISETP.LT.OR P2, PT, R2.reuse, 0x21, P2 ;  /* 0x000000210200780c */ /* 0x040fe40001741670 */
        /* <DEDUP_REMOVED lines=18> */
[----:B------:R-:W-:Y:S02]  /*85c0*/  ISETP.LT.OR P2, PT, R2, 0x31, P0 ;  /* 0x000000310200780c */ /* 0x000fe40000741670 */
[----:B------:R-:W-:Y:S02]  /*85d0*/  ISETP.GT.AND P0, PT, R0, 0x31, P1 ;  /* 0x000000310000780c */ /* 0x000fe40000f04270 */
[----:B------:R-:W-:Y:S02]  /*85e0*/  FMNMX.FTZ R3, R145, R5, !PT ;  /* 0x0000000591037209 */ /* 0x000fe40007810000 */
[----:B------:R-:W-:Y:S02]  /*85f0*/  FMNMX.FTZ R4, R11, R4, !PT ;  /* 0x000000040b047209 */ /* 0x000fe40007810000 */
[----:B------:R-:W-:Y:S02]  /*8600*/  FSEL R9, R30, -INF , !P2 ;  /* 0xff8000001e097808 */ /* 0x000fe40005000000 */
[----:B------:R-:W-:Y:S02]  /*8610*/  ISETP.GT.AND P3, PT, R0, 0x38, P1 ;  /* 0x000000380000780c */ /* 0x000fe40000f64270 */
[----:B------:R-:W-:Y:S02]  /*8620*/  ISETP.LT.OR P2, PT, R2, 0x32, P0 ;  /* 0x000000320200780c */ /* 0x000fe40000741670 */
[----:B------:R-:W-:Y:S02]  /*8630*/  ISETP.GT.AND P0, PT, R0, 0x39, P1 ;  /* 0x000000390000780c */ /* 0x000fe40000f04270 */
[----:B------:R-:W-:Y:S02]  /*8640*/  FMNMX.FTZ R0, R143, R3, !PT ;  /* 0x000000038f007209 */ /* 0x000fe40007810000 */
[----:B------:R-:W-:Y:S02]  /*8650*/  FMNMX.FTZ R3, R10, R4, !PT ;  /* 0x000000040a037209 */ /* 0x000fe40007810000 */
[----:B------:R-:W-:Y:S02]  /*8660*/  FSEL R8, R31, -INF , !P2 ;  /* 0xff8000001f087808 */ /* 0x000fe40005000000 */
[C---:B------:R-:W-:Y:S02]  /*8670*/  ISETP.LT.OR P1, PT, R2.reuse, 0x39, P3 ;  /* 0x000000390200780c */ /* 0x040fe40001f21670 */
[----:B------:R-:W-:Y:S02]  /*8680*/  FMNMX.FTZ R0, R139, R0, !PT ;  /* 0x000000008b007209 */ /* 0x000fe40007810000 */
[----:B------:R-:W-:Y:S02]  /*8690*/  FMNMX.FTZ R3, R9, R3, !PT ;  /* 0x0000000309037209 */ /* 0x000fe40007810000 */
[----:B------:R-:W-:Y:S02]  /*86a0*/  ISETP.LT.OR P0, PT, R2, 0x3a, P0 ;  /* 0x0000003a0200780c */ /* 0x000fe40000701670 */
[----:B------:R-:W-:Y:S02]  /*86b0*/  FSEL R7, R34, -INF , !P1 ;  /* 0xff80000022077808 */ /* 0x000fe40004800000 */
[----:B------:R-:W-:Y:S02]  /*86c0*/  FMNMX.FTZ R0, R142, R0, !PT ;  /* 0x000000008e007209 */ /* 0x000fe40007810000 */
[----:B------:R-:W-:Y:S02]  /*86d0*/  FMNMX.FTZ R2, R8, R3, !PT ;  /* 0x0000000308027209 */ /* 0x000fe40007810000 */
[----:B------:R-:W-:Y:S02]  /*86e0*/  FSEL R6, R35, -INF , !P0 ;  /* 0xff80000023067808 */ /* 0x000fe40004000000 */
[----:B------:R-:W-:Y:S02]  /*86f0*/  FMNMX.FTZ R0, R29, R0, !PT ;  /* 0x000000001d007209 */ /* 0x000fe40007810000 */
[----:B------:R-:W-:Y:S02]  /*8700*/  FMNMX.FTZ R2, R7, R2, !PT ;  /* 0x0000000207027209 */ /* 0x000fe40007810000 */
[----:B-12---:R-:W-:Y:S02]  /*8710*/  FMNMX.FTZ R128, R28, R0, !PT ;  /* 0x000000001c807209 */ /* 0x006fe40007810000 */
[----:B------:R-:W-:Y:S01]  /*8720*/  FMNMX.FTZ R5, R6, R2, !PT ;  /* 0x0000000206057209 */ /* 0x000fe20007810000 */
[----:B------:R-:W-:-:S05]  /*8730*/  BRA.DIV ~URZ, `(.L_x_521) ;  /* 0x0000df627f007947 */ /* 0x000fca000b800000 */
[----:B------:R1:W2:Y:S02]  /*8740*/  SHFL.BFLY PT, R0, R128, 0x2, 0x1f ;  /* 0x0c401f0080007f89 */ /* 0x0002a400000e0000 */
.L_x_644:
[----:B--2---:R-:W-:Y:S01]  /*8750*/  FMNMX.FTZ R4, R128, R0, !PT ;  /* 0x0000000080047209 */ /* 0x004fe20007810000 */
[----:B------:R-:W-:-:S05]  /*8760*/  BRA.DIV ~URZ, `(.L_x_522) ;  /* 0x0000df727f007947 */ /* 0x000fca000b800000 */
[----:B------:R-:W-:Y:S04]  /*8770*/  SHFL.BFLY PT, R0, R5, 0x2, 0x1f ;  /* 0x0c401f0005007f89 */ /* 0x000fe800000e0000 */
[----:B------:R-:W2:Y:S02]  /*8780*/  SHFL.BFLY PT, R2, R4, 0x1, 0x1f ;  /* 0x0c201f0004027f89 */ /* 0x000ea400000e0000 */
[----:B--2---:R-:W-:Y:S02]  /*8790*/  FMNMX.FTZ R129, R4, R2, !PT ;  /* 0x0000000204817209 */ /* 0x004fe40007810000 */
[----:B-1----:R-:W-:Y:S05]  /*87a0*/  FMNMX.FTZ R128, R5, R0, !PT ;  /* 0x0000000005807209 */ /* 0x002fea0007810000 */
[----:B------:R1:W2:Y:S02]  /*87b0*/  SHFL.BFLY PT, R0, R128, 0x1, 0x1f ;  /* 0x0c201f0080007f89 */ /* 0x0002a400000e0000 */
.L_x_645:
[C---:B------:R-:W-:Y:S01]  /*87c0*/  FMUL.FTZ R2, R129.reuse, c[0x0][0x2d0] ;  /* 0x0000b40081027a20 */ /* 0x040fe20000410000 */
[----:B------:R-:W-:Y:S01]  /*87d0*/  FSETP.NEU.FTZ.AND P0, PT, R129, -INF , PT ;  /* 0xff8000008100780b */ /* 0x000fe20003f1d000 */
[----:B------:R-:W-:Y:S01]  /*87e0*/  WARPSYNC 0xffffffff ;  /* 0xffffffff00007948 */ /* 0x000fe20003800000 */
[----:B--2---:R-:W-:Y:S02]  /*87f0*/  FMNMX.FTZ R3, R0, R128, !PT ;  /* 0x0000008000037209 */ /* 0x004fe40007810000 */
[----:B------:R-:W-:Y:S05]  /*8800*/  FSEL R4, R2, RZ, P0 ;  /* 0x000000ff02047208 */ /* 0x000fea0000000000 */
[--C-:B------:R-:W-:Y:S02]  /*8810*/  FFMA.FTZ R2, R138, c[0x0][0x2d0], -R4.reuse ;  /* 0x0000b4008a027a23 */ /* 0x100fe40000010804 */
[--C-:B------:R-:W-:Y:S02]  /*8820*/  FFMA.FTZ R5, R144, c[0x0][0x2d0], -R4.reuse ;  /* 0x0000b40090057a23 */ /* 0x100fe40000010804 */
[----:B------:R2:W-:Y:S01]  /*8830*/  MUFU.EX2 R18, R2 ;  /* 0x0000000200127308 */ /* 0x0005e20000000800 */
[--C-:B------:R-:W-:Y:S02]  /*8840*/  FFMA.FTZ R152, R143, c[0x0][0x2d0], -R4.reuse ;  /* 0x0000b4008f987a23 */ /* 0x100fe40000010804 */
[--C-:B------:R-:W-:Y:S02]  /*8850*/  FFMA.FTZ R163, R142, c[0x0][0x2d0], -R4.reuse ;  /* 0x0000b4008ea37a23 */ /* 0x100fe40000010804 */
[--C-:B------:R-:W-:Y:S02]  /*8860*/  FFMA.FTZ R150, R150, c[0x0][0x2d0], -R4.reuse ;  /* 0x0000b40096967a23 */ /* 0x100fe40000010804 */
[--C-:B------:R-:W-:Y:S02]  /*8870*/  FFMA.FTZ R151, R151, c[0x0][0x2d0], -R4.reuse ;  /* 0x0000b40097977a23 */ /* 0x100fe40000010804 */
[--C-:B------:R-:W-:Y:S01]  /*8880*/  FFMA.FTZ R149, R149, c[0x0][0x2d0], -R4.reuse ;  /* 0x0000b40095957a23 */ /* 0x100fe20000010804 */
[----:B------:R3:W-:Y:S01]  /*8890*/  MUFU.EX2 R189, R5 ;  /* 0x0000000500bd7308 */ /* 0x0007e20000000800 */
        /* <DEDUP_REMOVED lines=8> */
[--C-:B--2---:R-:W-:Y:S05]  /*8920*/  FFMA.FTZ R2, R141, c[0x0][0x2d0], -R4.reuse ;  /* 0x0000b4008d027a23 */ /* 0x104fea0000010804 */
[----:B------:R2:W4:Y:S01]  /*8930*/  MUFU.EX2 R183, R2 ;  /* 0x0000000200b77308 */ /* 0x0005220000000800 */
[----:B---3--:R-:W-:Y:S09]  /*8940*/  FMUL.FTZ R5, R3, c[0x0][0x2d0] ;  /* 0x0000b40003057a20 */ /* 0x008ff20000410000 */
[----:B------:R-:W-:Y:S10]  /*8950*/  MUFU.EX2 R155, R155 ;  /* 0x0000009b009b7308 */ /* 0x000ff40000000800 */
[----:B------:R-:W-:Y:S01]  /*8960*/  MUFU.EX2 R154, R154 ;  /* 0x0000009a009a7308 */ /* 0x000fe20000000800 */
[----:B--2---:R-:W-:Y:S02]  /*8970*/  FFMA.FTZ R2, R140, c[0x0][0x2d0], -R4 ;  /* 0x0000b4008c027a23 */ /* 0x004fe40000010804 */
[----:B------:R-:W2:Y:S07]  /*8980*/  LDSM.16.MT88.4 R140, [R168] ;  /* 0x00000000a88c783b */ /* 0x000eae0000004200 */
[----:B------:R3:W5:Y:S02]  /*8990*/  MUFU.EX2 R188, R2 ;  /* 0x0000000200bc7308 */ /* 0x0007640000000800 */
[----:B---3--:R-:W-:Y:S02]  /*89a0*/  FSEL R2, R129, RZ, P0 ;  /* 0x000000ff81027208 */ /* 0x008fe40000000000 */
[----:B------:R-:W-:Y:S03]  /*89b0*/  FSETP.NEU.FTZ.AND P0, PT, R3, -INF , PT ;  /* 0xff8000000300780b */ /* 0x000fe60003f1d000 */
[----:B------:R-:W-:Y:S01]  /*89c0*/  FADD.FTZ R0, -R2, R130 ;  /* 0x0000008202007221 */ /* 0x000fe20000010100 */
[----:B------:R-:W-:Y:S03]  /*89d0*/  FSEL R5, R5, RZ, P0 ;  /* 0x000000ff05057208 */ /* 0x000fe60000000000 */
[----:B------:R-:W-:Y:S02]  /*89e0*/  FMUL.FTZ R0, R0, c[0x0][0x2d0] ;  /* 0x0000b40000007a20 */ /* 0x000fe40000410000 */
[--C-:B------:R-:W-:Y:S01]  /*89f0*/  FFMA.FTZ R4, R24, c[0x0][0x2d0], -R5.reuse ;  /* 0x0000b40018047a23 */ /* 0x100fe20000010805 */
[----:B----4-:R-:W-:Y:S01]  /*8a00*/  F2FP.PACK_AB R136, R183, R18 ;  /* 0x00000012b788723e */ /* 0x010fe200000000ff */
[----:B------:R3:W4:Y:S01]  /*8a10*/  MUFU.EX2 R2, R0 ;  /* 0x0000000000027308 */ /* 0x0007220000000800 */
[--C-:B------:R-:W-:Y:S01]  /*8a20*/  FFMA.FTZ R148, R11, c[0x0][0x2d0], -R5.reuse ;  /* 0x0000b4000b947a23 */ /* 0x100fe20000010805 */
[----:B-----5:R-:W-:Y:S01]  /*8a30*/  F2FP.PACK_AB R138, R189, R188 ;  /* 0x000000bcbd8a723e */ /* 0x020fe200000000ff */
        /* <DEDUP_REMOVED lines=8> */
[--C-:B-1----:R-:W-:Y:S02]  /*8ac0*/  FFMA.FTZ R128, R20, c[0x0][0x2d0], -R5.reuse ;  /* 0x0000b40014807a23 */ /* 0x102fe40000010805 */
[--C-:B------:R-:W-:Y:S02]  /*8ad0*/  FFMA.FTZ R177, R7, c[0x0][0x2d0], -R5.reuse ;  /* 0x0000b40007b17a23 */ /* 0x100fe40000010805 */
[--C-:B------:R-:W-:Y:S02]  /*8ae0*/  FFMA.FTZ R184, R6, c[0x0][0x2d0], -R5.reuse ;  /* 0x0000b40006b87a23 */ /* 0x100fe40000010805 */
[--C-:B---3--:R-:W-:Y:S02]  /*8af0*/  FFMA.FTZ R0, R16, c[0x0][0x2d0], -R5.reuse ;  /* 0x0000b40010007a23 */ /* 0x108fe40000010805 */
[--C-:B------:R-:W-:Y:S02]  /*8b00*/  FFMA.FTZ R16, R21, c[0x0][0x2d0], -R5.reuse ;  /* 0x0000b40015107a23 */ /* 0x100fe40000010805 */
[----:B------:R1:W-:Y:S01]  /*8b10*/  MUFU.EX2 R158, R0 ;  /* 0x00000000009e7308 */ /* 0x0003e20000000800 */
[C---:B----4-:R-:W-:Y:S02]  /*8b20*/  FMUL.FTZ R8, R2.reuse, R100 ;  /* 0x0000006402087220 */ /* 0x050fe40000410000 */
[C---:B------:R-:W-:Y:S02]  /*8b30*/  FMUL.FTZ R9, R2.reuse, R101 ;  /* 0x0000006502097220 */ /* 0x040fe40000410000 */
[C---:B------:R-:W-:Y:S02]  /*8b40*/  FMUL.FTZ R12, R2.reuse, R104 ;  /* 0x00000068020c7220 */ /* 0x040fe40000410000 */
[C---:B-----5:R-:W-:Y:S02]  /*8b50*/  FMUL.FTZ R4, R2.reuse, R132 ;  /* 0x0000008402047220 */ /* 0x060fe40000410000 */
[C---:B------:R-:W-:Y:S01]  /*8b60*/  FMUL.FTZ R13, R2.reuse, R105 ;  /* 0x00000069020d7220 */ /* 0x040fe20000410000 */
[----:B------:R-:W3:Y:S01]  /*8b70*/  MUFU.EX2 R186, R16 ;  /* 0x0000001000ba7308 */ /* 0x000ee20000000800 */
[C---:B------:R-:W-:Y:S02]  /*8b80*/  FMUL.FTZ R17, R2.reuse, R109 ;  /* 0x0000006d02117220 */ /* 0x040fe40000410000 */
[C---:B------:R-:W-:Y:S02]  /*8b90*/  FMUL.FTZ R21, R2.reuse, R113 ;  /* 0x0000007102157220 */ /* 0x040fe40000410000 */
[C---:B------:R-:W-:Y:S02]  /*8ba0*/  FMUL.FTZ R24, R2.reuse, R116 ;  /* 0x0000007402187220 */ /* 0x040fe40000410000 */
[C---:B------:R-:W-:Y:S02]  /*8bb0*/  FMUL.FTZ R33, R2.reuse, R125 ;  /* 0x0000007d02217220 */ /* 0x040fe40000410000 */
[C---:B------:R-:W-:Y:S01]  /*8bc0*/  FMUL.FTZ R20, R2.reuse, R112 ;  /* 0x0000007002147220 */ /* 0x040fe20000410000 */
[----:B------:R-:W-:Y:S01]  /*8bd0*/  MUFU.EX2 R132, R149 ;  /* 0x0000009500847308 */ /* 0x000fe20000000800 */
[C---:B------:R-:W-:Y:S02]  /*8be0*/  FMUL.FTZ R28, R2.reuse, R120 ;  /* 0x00000078021c7220 */ /* 0x040fe40000410000 */
[C---:B------:R-:W-:Y:S02]  /*8bf0*/  FMUL.FTZ R29, R2.reuse, R121 ;  /* 0x00000079021d7220 */ /* 0x040fe40000410000 */
[----:B-1----:R-:W-:Y:S02]  /*8c00*/  FFMA.FTZ R0, R25, c[0x0][0x2d0], -R5 ;  /* 0x0000b40019007a23 */ /* 0x002fe40000010805 */
[C---:B------:R-:W-:Y:S02]  /*8c10*/  FMUL.FTZ R25, R2.reuse, R117 ;  /* 0x0000007502197220 */ /* 0x040fe40000410000 */
[C---:B------:R-:W-:Y:S01]  /*8c20*/  FMUL.FTZ R32, R2.reuse, R124 ;  /* 0x0000007c02207220 */ /* 0x040fe20000410000 */
[----:B------:R1:W4:Y:S01]  /*8c30*/  MUFU.EX2 R157, R0 ;  /* 0x00000000009d7308 */ /* 0x0003220000000800 */
[C---:B------:R-:W-:Y:S02]  /*8c40*/  FMUL.FTZ R36, R2.reuse, R36 ;  /* 0x0000002402247220 */ /* 0x040fe40000410000 */
[C---:B------:R-:W-:Y:S01]  /*8c50*/  FMUL.FTZ R37, R2.reuse, R37 ;  /* 0x0000002502257220 */ /* 0x040fe20000410000 */
[----:B---3--:R-:W-:Y:S01]  /*8c60*/  F2FP.PACK_AB R139, R185, R186 ;  /* 0x000000bab98b723e */ /* 0x008fe200000000ff */
        /* <DEDUP_REMOVED lines=11> */
[C---:B------:R-:W-:Y:S01]  /*8d20*/  FMUL.FTZ R56, R2.reuse, R56 ;  /* 0x0000003802387220 */ /* 0x040fe20000410000 */
[----:B-1----:R-:W-:Y:S01]  /*8d30*/  FSEL R0, R3, RZ, P0 ;  /* 0x000000ff03007208 */ /* 0x002fe20000000000 */
[C---:B------:R-:W-:Y:S01]  /*8d40*/  FMUL.FTZ R57, R2.reuse, R57 ;  /* 0x0000003902397220 */ /* 0x040fe20000410000 */
[----:B----4-:R-:W-:Y:S01]  /*8d50*/  F2FP.PACK_AB R137, R157, R158 ;  /* 0x0000009e9d89723e */ /* 0x010fe200000000ff */
[----:B------:R-:W-:Y:S01]  /*8d60*/  FMUL.FTZ R60, R2, R60 ;  /* 0x0000003c023c7220 */ /* 0x000fe20000410000 */
[----:B------:R-:W-:Y:S01]  /*8d70*/  ISETP.GT.AND P0, PT, R178, R199, PT ;  /* 0x000000c7b200720c */ /* 0x000fe20003f04270 */
[----:B------:R-:W-:Y:S01]  /*8d80*/  FADD.FTZ R0, -R0, R131 ;  /* 0x0000008300007221 */ /* 0x000fe20000010100 */
[----:B------:R-:W-:Y:S01]  /*8d90*/  MUFU.EX2 R149, R156 ;  /* 0x0000009c00957308 */ /* 0x000fe20000000800 */
[----:B------:R-:W-:Y:S01]  /*8da0*/  FFMA.FTZ R131, R15, c[0x0][0x2d0], -R5 ;  /* 0x0000b4000f837a23 */ /* 0x000fe20000010805 */
[----:B------:R-:W-:Y:S01]  /*8db0*/  IADD3 R178, R178, -0x1, RZ ;  /* 0xffffffffb2b27810 */ /* 0x000fe20007ffe0ff */
[----:B------:R-:W-:Y:S02]  /*8dc0*/  FMUL.FTZ R0, R0, c[0x0][0x2d0] ;  /* 0x0000b40000007a20 */ /* 0x000fe40000410000 */
[C---:B------:R-:W-:Y:S02]  /*8dd0*/  FMUL.FTZ R5, R2.reuse, R133 ;  /* 0x0000008502057220 */ /* 0x040fe40000410000 */
[C---:B------:R-:W-:Y:S02]  /*8de0*/  FMUL.FTZ R61, R2.reuse, R61 ;  /* 0x0000003d023d7220 */ /* 0x040fe40000410000 */
[C---:B------:R-:W-:Y:S01]  /*8df0*/  FMUL.FTZ R64, R2.reuse, R64 ;  /* 0x0000004002407220 */ /* 0x040fe20000410000 */
[----:B------:R-:W1:Y:S01]  /*8e00*/  MUFU.EX2 R0, R0 ;  /* 0x0000000000007308 */ /* 0x000e620000000800 */
        /* <DEDUP_REMOVED lines=19> */
[C---:B------:R-:W-:Y:S02]  /*8f40*/  FMUL.FTZ R7, R0.reuse, R135 ;  /* 0x0000008700077220 */ /* 0x040fe40000410000 */
[C---:B------:R-:W-:Y:S02]  /*8f50*/  FMUL.FTZ R14, R0.reuse, R106 ;  /* 0x0000006a000e7220 */ /* 0x040fe40000410000 */
[C---:B------:R-:W-:Y:S02]  /*8f60*/  FMUL.FTZ R15, R0.reuse, R107 ;  /* 0x0000006b000f7220 */ /* 0x040fe40000410000 */
[----:B------:R-:W-:Y:S01]  /*8f70*/  LDSM.16.MT88.4 R104, [R168+0x800] ;  /* 0x00080000a868783b */ /* 0x000fe20000004200 */
[C---:B--2---:R-:W-:Y:S02]  /*8f80*/  HMMA.16816.F32 R4, R136.reuse, R140, R4 ;  /* 0x0000008c8804723c */ /* 0x044fe40000001804 */
[----:B------:R-:W-:Y:S03]  /*8f90*/  MUFU.EX2 R141, R172 ;  /* 0x000000ac008d7308 */ /* 0x000fe60000000800 */
[C---:B------:R-:W-:Y:S02]  /*8fa0*/  FMUL.FTZ R19, R0.reuse, R111 ;  /* 0x0000006f00137220 */ /* 0x040fe40000410000 */
[C---:B------:R-:W-:Y:S01]  /*8fb0*/  FMUL.FTZ R22, R0.reuse, R114 ;  /* 0x0000007200167220 */ /* 0x040fe20000410000 */
[C---:B------:R-:W-:Y:S04]  /*8fc0*/  HMMA.16816.F32 R8, R136.reuse, R142, R8 ;  /* 0x0000008e8808723c */ /* 0x040fe80000001808 */
[C---:B------:R-:W-:Y:S01]  /*8fd0*/  FMUL.FTZ R23, R0.reuse, R115 ;  /* 0x0000007300177220 */ /* 0x040fe20000410000 */
[----:B------:R-:W-:Y:S01]  /*8fe0*/  MUFU.EX2 R143, R163 ;  /* 0x000000a3008f7308 */ /* 0x000fe20000000800 */
[C---:B------:R-:W-:Y:S02]  /*8ff0*/  FMUL.FTZ R26, R0.reuse, R118 ;  /* 0x00000076001a7220 */ /* 0x040fe40000410000 */
[C---:B------:R-:W-:Y:S02]  /*9000*/  FMUL.FTZ R27, R0.reuse, R119 ;  /* 0x00000077001b7220 */ /* 0x040fe40000410000 */
[----:B------:R-:W-:Y:S02]  /*9010*/  LDSM.16.MT88.4 R116, [R171+0x1800] ;  /* 0x00180000ab74783b */ /* 0x000fe40000004200 */
[C---:B------:R-:W-:Y:S02]  /*9020*/  FMUL.FTZ R34, R0.reuse, R126 ;  /* 0x0000007e00227220 */ /* 0x040fe40000410000 */
[----:B------:R-:W-:Y:S01]  /*9030*/  FMUL.FTZ R35, R0, R127 ;  /* 0x0000007f00237220 */ /* 0x000fe20000410000 */
[----:B------:R-:W-:Y:S01]  /*9040*/  MUFU.EX2 R142, R159 ;  /* 0x0000009f008e7308 */ /* 0x000fe20000000800 */
[----:B------:R-:W-:Y:S02]  /*9050*/  FMUL.FTZ R89, R2, R89 ;  /* 0x0000005902597220 */ /* 0x000fe40000410000 */
[C---:B------:R-:W-:Y:S02]  /*9060*/  FMUL.FTZ R30, R0.reuse, R122 ;  /* 0x0000007a001e7220 */ /* 0x040fe40000410000 */
[----:B------:R-:W-:Y:S01]  /*9070*/  FMUL.FTZ R31, R0, R123 ;  /* 0x0000007b001f7220 */ /* 0x000fe20000410000 */
[C---:B-1----:R-:W-:Y:S03]  /*9080*/  HMMA.16816.F32 R12, R136.reuse, R100, R12 ;  /* 0x00000064880c723c */ /* 0x042fe6000000180c */
[C---:B------:R-:W-:Y:S01]  /*9090*/  FMUL.FTZ R92, R2.reuse, R92 ;  /* 0x0000005c025c7220 */ /* 0x040fe20000410000 */
[----:B------:R-:W1:Y:S01]  /*90a0*/  MUFU.EX2 R123, R151 ;  /* 0x00000097007b7308 */ /* 0x000e620000000800 */
[C---:B------:R-:W-:Y:S02]  /*90b0*/  FMUL.FTZ R93, R2.reuse, R93 ;  /* 0x0000005d025d7220 */ /* 0x040fe40000410000 */
[C---:B------:R-:W-:Y:S02]  /*90c0*/  FMUL.FTZ R96, R2.reuse, R96 ;  /* 0x0000006002607220 */ /* 0x040fe40000410000 */
[C---:B------:R-:W-:Y:S03]  /*90d0*/  FMUL.FTZ R97, R2.reuse, R97 ;  /* 0x0000006102617220 */ /* 0x040fe60000410000 */
[----:B------:R-:W-:Y:S02]  /*90e0*/  FFMA.FTZ R2, R2, R187, R18 ;  /* 0x000000bb02027223 */ /* 0x000fe40000010012 */
[C---:B------:R-:W-:Y:S01]  /*90f0*/  FMUL.FTZ R18, R0.reuse, R110 ;  /* 0x0000006e00127220 */ /* 0x040fe20000410000 */
[----:B------:R-:W-:Y:S01]  /*9100*/  MUFU.EX2 R187, R144 ;  /* 0x0000009000bb7308 */ /* 0x000fe20000000800 */
[----:B------:R-:W-:Y:S01]  /*9110*/  LDSM.16.MT88.4 R108, [R169+0x800] ;  /* 0x00080000a96c783b */ /* 0x000fe20000004200 */
[C---:B------:R-:W-:Y:S02]  /*9120*/  FMUL.FTZ R38, R0.reuse, R38 ;  /* 0x0000002600267220 */ /* 0x040fe40000410000 */
[C---:B------:R-:W-:Y:S02]  /*9130*/  FMUL.FTZ R39, R0.reuse, R39 ;  /* 0x0000002700277220 */ /* 0x040fe40000410000 */
[C---:B------:R-:W-:Y:S03]  /*9140*/  HMMA.16816.F32 R16, R136.reuse, R102, R16 ;  /* 0x000000668810723c */ /* 0x040fe60000001810 */
[----:B------:R-:W2:Y:S01]  /*9150*/  LDSM.16.MT88.4 R100, [R171] ;  /* 0x00000000ab64783b */ /* 0x000ea20000004200 */
[C---:B------:R-:W-:Y:S01]  /*9160*/  FMUL.FTZ R42, R0.reuse, R42 ;  /* 0x0000002a002a7220 */ /* 0x040fe20000410000 */
[----:B------:R-:W3:Y:S01]  /*9170*/  MUFU.EX2 R122, R128 ;  /* 0x00000080007a7308 */ /* 0x000ee20000000800 */
[C---:B------:R-:W-:Y:S02]  /*9180*/  FMUL.FTZ R43, R0.reuse, R43 ;  /* 0x0000002b002b7220 */ /* 0x040fe40000410000 */
[C---:B------:R-:W-:Y:S04]  /*9190*/  FMUL.FTZ R46, R0.reuse, R46 ;  /* 0x0000002e002e7220 */ /* 0x040fe80000410000 */
        /* <DEDUP_REMOVED lines=18> */
[C---:B------:R-:W-:Y:S01]  /*92c0*/  FMUL.FTZ R78, R0.reuse, R78 ;  /* 0x0000004e004e7220 */ /* 0x040fe20000410000 */
[C---:B--2---:R-:W-:Y:S02]  /*92d0*/  HMMA.16816.F32 R20, R136.reuse, R100, R20 ;  /* 0x000000648814723c */ /* 0x044fe40000001814 */
[----:B------:R-:W-:Y:S01]  /*92e0*/  MUFU.EX2 R140, R160 ;  /* 0x000000a0008c7308 */ /* 0x000fe20000000800 */
[C---:B------:R-:W-:Y:S02]  /*92f0*/  FMUL.FTZ R79, R0.reuse, R79 ;  /* 0x0000004f004f7220 */ /* 0x040fe40000410000 */
[C---:B------:R-:W-:Y:S02]  /*9300*/  FMUL.FTZ R82, R0.reuse, R82 ;  /* 0x0000005200527220 */ /* 0x040fe40000410000 */
[C---:B------:R-:W-:Y:S01]  /*9310*/  FMUL.FTZ R83, R0.reuse, R83 ;  /* 0x0000005300537220 */ /* 0x040fe20000410000 */
[C---:B------:R-:W-:Y:S01]  /*9320*/  HMMA.16816.F32 R24, R136.reuse, R102, R24 ;  /* 0x000000668818723c */ /* 0x040fe20000001818 */
[----:B------:R-:W2:Y:S03]  /*9330*/  LDSM.16.MT88.4 R100, [R170] ;  /* 0x00000000aa64783b */ /* 0x000ea60000004200 */
[C---:B------:R-:W-:Y:S01]  /*9340*/  FMUL.FTZ R86, R0.reuse, R86 ;  /* 0x0000005600567220 */ /* 0x040fe20000410000 */
[----:B------:R-:W-:Y:S01]  /*9350*/  MUFU.EX2 R131, R177 ;  /* 0x000000b100837308 */ /* 0x000fe20000000800 */
[C---:B------:R-:W-:Y:S02]  /*9360*/  FMUL.FTZ R87, R0.reuse, R87 ;  /* 0x0000005700577220 */ /* 0x040fe40000410000 */
[C---:B------:R-:W-:Y:S04]  /*9370*/  FMUL.FTZ R90, R0.reuse, R90 ;  /* 0x0000005a005a7220 */ /* 0x040fe80000410000 */
[C---:B------:R-:W-:Y:S02]  /*9380*/  FMUL.FTZ R91, R0.reuse, R91 ;  /* 0x0000005b005b7220 */ /* 0x040fe40000410000 */
[----:B------:R-:W-:Y:S01]  /*9390*/  FADD.FTZ R2, R183, R2 ;  /* 0x00000002b7027221 */ /* 0x000fe20000010000 */
[----:B------:R-:W-:Y:S01]  /*93a0*/  MUFU.EX2 R130, R184 ;  /* 0x000000b800827308 */ /* 0x000fe20000000800 */
[C---:B------:R-:W-:Y:S02]  /*93b0*/  FMUL.FTZ R94, R0.reuse, R94 ;  /* 0x0000005e005e7220 */ /* 0x040fe40000410000 */
[C---:B------:R-:W-:Y:S02]  /*93c0*/  FMUL.FTZ R95, R0.reuse, R95 ;  /* 0x0000005f005f7220 */ /* 0x040fe40000410000 */
[C---:B------:R-:W-:Y:S02]  /*93d0*/  FMUL.FTZ R98, R0.reuse, R98 ;  /* 0x0000006200627220 */ /* 0x040fe40000410000 */
[C---:B------:R-:W-:Y:S02]  /*93e0*/  FMUL.FTZ R99, R0.reuse, R99 ;  /* 0x0000006300637220 */ /* 0x040fe40000410000 */
[----:B------:R-:W-:Y:S02]  /*93f0*/  FFMA.FTZ R0, R0, R190, R158 ;  /* 0x000000be00007223 */ /* 0x000fe4000001009e */
[----:B------:R-:W4:Y:S02]  /*9400*/  MUFU.EX2 R158, R145 ;  /* 0x00000091009e7308 */ /* 0x000f240000000800 */
[----:B------:R-:W-:Y:S02]  /*9410*/  FADD.FTZ R112, R157, R0 ;  /* 0x000000009d707221 */ /* 0x000fe40000010000 */
[----:B------:R-:W-:Y:S02]  /*9420*/  FADD.FTZ R0, R188, R2 ;  /* 0x00000002bc007221 */ /* 0x000fe40000010000 */
[----:B------:R-:W-:Y:S02]  /*9430*/  FADD.FTZ R2, R186, R112 ;  /* 0x00000070ba027221 */ /* 0x000fe40000010000 */
[----:B------:R-:W-:Y:S01]  /*9440*/  LDSM.16.MT88.4 R112, [R169+0x1000] ;  /* 0x00100000a970783b */ /* 0x000fe20000004200 */
[----:B------:R-:W-:Y:S01]  /*9450*/  FADD.FTZ R0, R189, R0 ;  /* 0x00000000bd007221 */ /* 0x000fe20000010000 */
[----:B------:R-:W5:Y:S01]  /*9460*/  MUFU.EX2 R145, R161 ;  /* 0x000000a100917308 */ /* 0x000f620000000800 */
[----:B------:R-:W-:Y:S02]  /*9470*/  FADD.FTZ R2, R185, R2 ;  /* 0x00000002b9027221 */ /* 0x000fe40000010000 */
[----:B-1----:R-:W-:Y:S01]  /*9480*/  FADD.FTZ R0, R123, R0 ;  /* 0x000000007b007221 */ /* 0x002fe20000010000 */
[C---:B--2---:R-:W-:Y:S08]  /*9490*/  HMMA.16816.F32 R28, R136.reuse, R100, R28 ;  /* 0x00000064881c723c */ /* 0x044ff0000000181c */
        /* <DEDUP_REMOVED lines=23> */
[C---:B-1----:R-:W-:Y:S07]  /*9610*/  HMMA.16816.F32 R92, R136.reuse, R100, R92 ;  /* 0x00000064885c723c */ /* 0x042fee000000185c */
[----:B------:R-:W-:Y:S01]  /*9620*/  F2FP.PACK_AB R100, R124, R123 ;  /* 0x0000007b7c64723e */ /* 0x000fe200000000ff */
[----:B------:R-:W-:Y:S04]  /*9630*/  HMMA.16816.F32 R96, R136, R102, R96 ;  /* 0x000000668860723c */ /* 0x000fe80000001860 */
[----:B---3--:R-:W-:Y:S03]  /*9640*/  F2FP.PACK_AB R101, R121, R122 ;  /* 0x0000007a7965723e */ /* 0x008fe600000000ff */
[----:B------:R-:W-:Y:S02]  /*9650*/  F2FP.PACK_AB R102, R187, R132 ;  /* 0x00000084bb66723e */ /* 0x000fe400000000ff */
[----:B----4-:R-:W-:Y:S03]  /*9660*/  F2FP.PACK_AB R103, R158, R120 ;  /* 0x000000789e67723e */ /* 0x010fe600000000ff */
[----:B------:R-:W-:Y:S02]  /*9670*/  F2FP.PACK_AB R136, R143, R141 ;  /* 0x0000008d8f88723e */ /* 0x000fe400000000ff */
[----:B-----5:R-:W-:Y:S02]  /*9680*/  F2FP.PACK_AB R138, R145, R144 ;  /* 0x00000090918a723e */ /* 0x020fe400000000ff */
[C---:B------:R-:W-:Y:S05]  /*9690*/  HMMA.16816.F32 R4, R100.reuse, R104, R4 ;  /* 0x000000686404723c */ /* 0x040fea0000001804 */
[----:B------:R-:W-:Y:S02]  /*96a0*/  F2FP.PACK_AB R137, R140, R142 ;  /* 0x0000008e8c89723e */ /* 0x000fe400000000ff */
[----:B------:R-:W-:Y:S01]  /*96b0*/  F2FP.PACK_AB R139, R130, R131 ;  /* 0x00000083828b723e */ /* 0x000fe200000000ff */
[C---:B------:R-:W-:Y:S01]  /*96c0*/  HMMA.16816.F32 R8, R100.reuse, R106, R8 ;  /* 0x0000006a6408723c */ /* 0x040fe20000001808 */
[----:B------:R-:W1:Y:S07]  /*96d0*/  LDSM.16.MT88.4 R104, [R171+0x800] ;  /* 0x00080000ab68783b */ /* 0x000e6e0000004200 */
[C---:B------:R-:W-:Y:S08]  /*96e0*/  HMMA.16816.F32 R12, R100.reuse, R108, R12 ;  /* 0x0000006c640c723c */ /* 0x040ff0000000180c */
        /* <DEDUP_REMOVED lines=70> */
[----:B------:R-:W-:Y:S07]  /*9b50*/  HMMA.16816.F32 R96, R100, R110, R96 ;  /* 0x0000006e6460723c */ /* 0x000fee0000001860 */
[----:B------:R-:W-:Y:S02]  /*9b60*/  FADD.FTZ R100, R122, R2 ;  /* 0x000000027a647221 */ /* 0x000fe40000010000 */
[----:B------:R-:W-:Y:S02]  /*9b70*/  FADD.FTZ R2, R124, R0 ;  /* 0x000000007c027221 */ /* 0x000fe40000010000 */
[----:B------:R-:W2:Y:S01]  /*9b80*/  LDSM.16.MT88.4 R124, [R170+0x1800] ;  /* 0x00180000aa7c783b */ /* 0x000ea20000004200 */
[----:B------:R-:W-:Y:S02]  /*9b90*/  FADD.FTZ R0, R121, R100 ;  /* 0x0000006479007221 */ /* 0x000fe40000010000 */
[----:B------:R-:W-:Y:S02]  /*9ba0*/  FADD.FTZ R128, R132, R2 ;  /* 0x0000000284807221 */ /* 0x000fe40000010000 */
[----:B------:R-:W-:Y:S02]  /*9bb0*/  FADD.FTZ R2, R120, R0 ;  /* 0x0000000078027221 */ /* 0x000fe40000010000 */
[----:B------:R-:W-:Y:S02]  /*9bc0*/  FADD.FTZ R0, R187, R128 ;  /* 0x00000080bb007221 */ /* 0x000fe40000010000 */
[----:B------:R-:W-:Y:S02]  /*9bd0*/  FADD.FTZ R2, R158, R2 ;  /* 0x000000029e027221 */ /* 0x000fe40000010000 */
[----:B------:R-:W-:Y:S02]  /*9be0*/  FADD.FTZ R0, R149, R0 ;  /* 0x0000000095007221 */ /* 0x000fe40000010000 */
[----:B------:R-:W-:Y:S01]  /*9bf0*/  FADD.FTZ R2, R150, R2 ;  /* 0x0000000296027221 */ /* 0x000fe20000010000 */
        /* <DEDUP_REMOVED lines=8> */
[C---:B------:R-:W-:Y:S01]  /*9c80*/  HMMA.16816.F32 R104, R136.reuse, R112, R12 ;  /* 0x000000708868723c */ /* 0x040fe2000000180c */
[----:B------:R-:W4:Y:S03]  /*9c90*/  LDSM.16.MT88.4 R12, [R171+0x3800] ;  /* 0x00380000ab0c783b */ /* 0x000f260000004200 */
[----:B------:R-:W-:Y:S04]  /*9ca0*/  FADD.FTZ R0, R152, R0 ;  /* 0x0000000098007221 */ /* 0x000fe80000010000 */
[C---:B------:R-:W-:Y:S01]  /*9cb0*/  HMMA.16816.F32 R108, R136.reuse, R114, R16 ;  /* 0x00000072886c723c */ /* 0x040fe20000001810 */
[----:B------:R-:W5:Y:S07]  /*9cc0*/  LDSM.16.MT88.4 R16, [R170+0x3800] ;  /* 0x00380000aa10783b */ /* 0x000f6e0000004200 */
[C---:B------:R-:W-:Y:S08]  /*9cd0*/  HMMA.16816.F32 R112, R136.reuse, R116, R20 ;  /* 0x000000748870723c */ /* 0x040ff00000001814 */
[C---:B------:R-:W-:Y:S08]  /*9ce0*/  HMMA.16816.F32 R116, R136.reuse, R118, R24 ;  /* 0x000000768874723c */ /* 0x040ff00000001818 */
[C---:B--2---:R-:W-:Y:S08]  /*9cf0*/  HMMA.16816.F32 R120, R136.reuse, R124, R28 ;  /* 0x0000007c8878723c */ /* 0x044ff0000000181c */
[C---:B------:R-:W-:Y:S08]  /*9d00*/  HMMA.16816.F32 R124, R136.reuse, R126, R32 ;  /* 0x0000007e887c723c */ /* 0x040ff00000001820 */
[C---:B-1----:R-:W-:Y:S08]  /*9d10*/  HMMA.16816.F32 R36, R136.reuse, R4, R36 ;  /* 0x000000048824723c */ /* 0x042ff00000001824 */
[C---:B------:R-:W-:Y:S01]  /*9d20*/  HMMA.16816.F32 R40, R136.reuse, R6, R40 ;  /* 0x000000068828723c */ /* 0x040fe20000001828 */
[----:B------:R-:W1:Y:S07]  /*9d30*/  LDSM.16.MT88.4 R4, [R168+0x5800] ;  /* 0x00580000a804783b */ /* 0x000e6e0000004200 */
[C---:B---3--:R-:W-:Y:S08]  /*9d40*/  HMMA.16816.F32 R44, R136.reuse, R8, R44 ;  /* 0x00000008882c723c */ /* 0x048ff0000000182c */
[C---:B------:R-:W-:Y:S01]  /*9d50*/  HMMA.16816.F32 R48, R136.reuse, R10, R48 ;  /* 0x0000000a8830723c */ /* 0x040fe20000001830 */
[----:B------:R-:W2:Y:S07]  /*9d60*/  LDSM.16.MT88.4 R8, [R169+0x5800] ;  /* 0x00580000a908783b */ /* 0x000eae0000004200 */
[C---:B----4-:R-:W-:Y:S08]  /*9d70*/  HMMA.16816.F32 R52, R136.reuse, R12, R52 ;  /* 0x0000000c8834723c */ /* 0x050ff00000001834 */
[C---:B------:R-:W-:Y:S01]  /*9d80*/  HMMA.16816.F32 R56, R136.reuse, R14, R56 ;  /* 0x0000000e8838723c */ /* 0x040fe20000001838 */
[----:B------:R-:W3:Y:S07]  /*9d90*/  LDSM.16.MT88.4 R12, [R171+0x5800] ;  /* 0x00580000ab0c783b */ /* 0x000eee0000004200 */
[C---:B-----5:R-:W-:Y:S08]  /*9da0*/  HMMA.16816.F32 R60, R136.reuse, R16, R60 ;  /* 0x00000010883c723c */ /* 0x060ff0000000183c */
[C---:B------:R-:W-:Y:S01]  /*9db0*/  HMMA.16816.F32 R64, R136.reuse, R18, R64 ;  /* 0x000000128840723c */ /* 0x040fe20000001840 */
[----:B------:R-:W4:Y:S07]  /*9dc0*/  LDSM.16.MT88.4 R16, [R170+0x5800] ;  /* 0x00580000aa10783b */ /* 0x000f2e0000004200 */
[C---:B-1----:R-:W-:Y:S07]  /*9dd0*/  HMMA.16816.F32 R68, R136.reuse, R4, R68 ;  /* 0x000000048844723c */ /* 0x042fee0000001844 */
[----:B------:R-:W-:Y:S01]  /*9de0*/  FADD.FTZ R4, R146, R2 ;  /* 0x0000000292047221 */ /* 0x000fe20000010000 */
[C---:B------:R-:W-:Y:S04]  /*9df0*/  HMMA.16816.F32 R72, R136.reuse, R6, R72 ;  /* 0x000000068848723c */ /* 0x040fe80000001848 */
[----:B------:R-:W-:Y:S02]  /*9e00*/  FADD.FTZ R2, R141, R0 ;  /* 0x000000008d027221 */ /* 0x000fe40000010000 */
[----:B------:R-:W-:Y:S02]  /*9e10*/  FADD.FTZ R0, R142, R4 ;  /* 0x000000048e007221 */ /* 0x000fe40000010000 */
[C---:B--2---:R-:W-:Y:S04]  /*9e20*/  HMMA.16816.F32 R76, R136.reuse, R8, R76 ;  /* 0x00000008884c723c */ /* 0x044fe8000000184c */
[----:B------:R-:W-:Y:S02]  /*9e30*/  FADD.FTZ R2, R143, R2 ;  /* 0x000000028f027221 */ /* 0x000fe40000010000 */
[----:B------:R-:W-:Y:S02]  /*9e40*/  FADD.FTZ R0, R140, R0 ;  /* 0x000000008c007221 */ /* 0x000fe40000010000 */
[C---:B------:R-:W-:Y:S04]  /*9e50*/  HMMA.16816.F32 R80, R136.reuse, R10, R80 ;  /* 0x0000000a8850723c */ /* 0x040fe80000001850 */
[----:B------:R-:W-:Y:S02]  /*9e60*/  FADD.FTZ R2, R144, R2 ;  /* 0x0000000290027221 */ /* 0x000fe40000010000 */
[----:B------:R-:W-:Y:S01]  /*9e70*/  FADD.FTZ R0, R131, R0 ;  /* 0x0000000083007221 */ /* 0x000fe20000010000 */
[-C--:B------:R-:W-:Y:S01]  /*9e80*/  MOV R131, R3.reuse ;  /* 0x0000000300837202 */ /* 0x080fe20000000f00 */
[C---:B---3--:R-:W-:Y:S04]  /*9e90*/  HMMA.16816.F32 R84, R136.reuse, R12, R84 ;  /* 0x0000000c8854723c */ /* 0x048fe80000001854 */
[----:B------:R-:W-:Y:S02]  /*9ea0*/  FADD.FTZ R187, R145, R2 ;  /* 0x0000000291bb7221 */ /* 0x000fe40000010000 */
[----:B------:R-:W-:Y:S01]  /*9eb0*/  FADD.FTZ R190, R130, R0 ;  /* 0x0000000082be7221 */ /* 0x000fe20000010000 */
[----:B------:R-:W-:Y:S01]  /*9ec0*/  MOV R12, R3 ;  /* 0x00000003000c7202 */ /* 0x000fe20000000f00 */
[C---:B------:R-:W-:Y:S04]  /*9ed0*/  HMMA.16816.F32 R88, R136.reuse, R14, R88 ;  /* 0x0000000e8858723c */ /* 0x040fe80000001858 */
[----:B------:R-:W-:Y:S04]  /*9ee0*/  MOV R130, R129 ;  /* 0x0000008100827202 */ /* 0x000fe80000000f00 */
[C---:B----4-:R-:W-:Y:S08]  /*9ef0*/  HMMA.16816.F32 R92, R136.reuse, R16, R92 ;  /* 0x00000010885c723c */ /* 0x050ff0000000185c */
[----:B------:R-:W-:Y:S01]  /*9f00*/  HMMA.16816.F32 R96, R136, R18, R96 ;  /* 0x000000128860723c */ /* 0x000fe20000001860 */
[----:B------:R-:W-:-:S07]  /*9f10*/  @P0 BRA `(.L_x_523) ;  /* 0xffffc74000000947 */ /* 0x000fce000383ffff */
.L_x_502:
[----:B------:R-:W-:Y:S01]  /*9f20*/  IMAD.MOV.U32 R0, RZ, RZ, c[0x0][0x2c4] ;  /* 0x0000b100ff007624 */ /* 0x000fe200078e00ff */
[----:B------:R-:W-:Y:S01]  /*9f30*/  IADD3 R2, R194, 0x1, -R195 ;  /* 0x00000001c2027810 */ /* 0x000fe20007ffe8c3 */
[----:B------:R-:W-:-:S03]  /*9f40*/  IMAD.MOV.U32 R4, RZ, RZ, c[0x0][0x32c] ;  /* 0x0000cb00ff047624 */ /* 0x000fc600078e00ff */
[----:B------:R-:W-:Y:S02]  /*9f50*/  ISETP.NE.AND P1, PT, R0, 0x1, PT ;  /* 0x000000010000780c */ /* 0x000fe40003f25270 */
[----:B------:R-:W-:Y:S02]  /*9f60*/  IADD3 R0, R210, 0x7f, RZ ;  /* 0x0000007fd2007810 */ /* 0x000fe40007ffe0ff */
[----:B------:R-:W-:-:S09]  /*9f70*/  ISETP.GE.AND P0, PT, R4, 0x1, PT ;  /* 0x000000010400780c */ /* 0x000fd20003f06270 */
[----:B------:R-:W-:-:S05]  /*9f80*/  @P1 IMAD.HI.U32 R3, R0, c[0x0][0x2c8], RZ ;  /* 0x0000b20000031a27 */ /* 0x000fca00078e00ff */
[----:B------:R-:W-:-:S05]  /*9f90*/  @P1 SHF.R.U32.HI R0, RZ, c[0x0][0x2cc], R3 ;  /* 0x0000b300ff001a19 */ /* 0x000fca0000011603 */
[----:B------:R-:W-:-:S05]  /*9fa0*/  IMAD.IADD R0, R2, 0x1, R0 ;  /* 0x0000000102007824 */ /* 0x000fca00078e0200 */
[----:B------:R-:W-:Y:S01]  /*9fb0*/  IADD3 R2, R0, -c[0x0][0x324], RZ ;  /* 0x8000c90000027a10 */ /* 0x000fe20007ffe0ff */
[----:B------:R-:W-:Y:S05]  /*9fc0*/  @!P0 BRA `(.L_x_524) ;  /* 0x0000011000008947 */ /* 0x000fea0003800000 */
[----:B------:R-:W-:Y:S01]  /*9fd0*/  ISETP.GT.AND P0, PT, R0, -0x1, PT ;  /* 0xffffffff0000780c */ /* 0x000fe20003f04270 */
[----:B------:R-:W-:-:S12]  /*9fe0*/  BSSY B0, `(.L_x_525) ;  /* 0x000000d000007945 */ /* 0x000fd80003800000 */
        /* <DEDUP_REMOVED lines=8> */
.L_x_526:
[----:B------:R-:W-:-:S04]  /*a070*/  MOV R3, 0x1 ;  /* 0x0000000100037802 */ /* 0x000fc80000000f00 */
[----:B------:R-:W-:-:S13]  /*a080*/  ISETP.NE.AND P0, PT, R3, c[0x0][0x32c], PT ;  /* 0x0000cb0003007a0c */ /* 0x000fda0003f05270 */
[----:B------:R-:W-:-:S05]  /*a090*/  @P0 IMAD.HI.U32 R3, R0, c[0x0][0x330], RZ ;  /* 0x0000cc0000030a27 */ /* 0x000fca00078e00ff */
[----:B------:R-:W-:Y:S02]  /*a0a0*/  @P0 SHF.R.U32.HI R0, RZ, c[0x0][0x334], R3 ;  /* 0x0000cd00ff000a19 */ /* 0x000fe40000011603 */
.L_x_527:
[----:B------:R-:W-:Y:S05]  /*a0b0*/  BSYNC B0 ;  /* 0x0000000000007941 */ /* 0x000fea0003800000 */
.L_x_525:
[----:B------:R-:W-:-:S05]  /*a0c0*/  IMAD R0, R0, c[0x0][0x32c], RZ ;  /* 0x0000cb0000007a24 */ /* 0x000fca00078e02ff */
[----:B------:R-:W-:-:S04]  /*a0d0*/  IMNMX R2, R2, R0, !PT ;  /* 0x0000000002027217 */ /* 0x000fc80007800200 */
.L_x_524:
[----:B------:R-:W-:-:S04]  /*a0e0*/  IADD3 R2, R2, 0x3f, RZ ;  /* 0x0000003f02027810 */ /* 0x000fc80007ffe0ff */
        /* <DEDUP_REMOVED lines=8> */
.L_x_539:
        /* <DEDUP_REMOVED lines=40> */
.L_x_646:
        /* <DEDUP_REMOVED lines=21> */
.L_x_647:
        /* <DEDUP_REMOVED lines=22> */
.L_x_530:
[----:B------:R-:W-:Y:S05]  /*a6a0*/  BSYNC B0 ;  /* 0x0000000000007941 */ /* 0x000fea0003800000 */
.L_x_529:
        /* <DEDUP_REMOVED lines=191> */
.L_x_648:
        /* <DEDUP_REMOVED lines=21> */
.L_x_649:
        /* <DEDUP_REMOVED lines=22> */
.L_x_534:
[----:B------:R-:W-:Y:S05]  /*b550*/  BSYNC B0 ;  /* 0x0000000000007941 */ /* 0x000fea0003800000 */
.L_x_533:
[----:B-1----:R-:W-:Y:S01]  /*b560*/  FMNMX.FTZ R2, R4, R130, !PT ;  /* 0x0000008204027209 */ /* 0x002fe20007810000 */
        /* <DEDUP_REMOVED lines=33> */
[----:B------:R1:W2:Y:S02]  /*b780*/  SHFL.BFLY PT, R0, R128, 0x2, 0x1f ;  /* 0x0c401f0080007f89 */ /* 0x0002a400000e0000 */
.L_x_650:
[----:B--2---:R-:W-:Y:S01]  /*b790*/  FMNMX.FTZ R129, R128, R0, !PT ;  /* 0x0000000080817209 */ /* 0x004fe20007810000 */
[----:B------:R-:W-:-:S05]  /*b7a0*/  BRA.DIV ~URZ, `(.L_x_538) ;  /* 0x0000b5b27f007947 */ /* 0x000fca000b800000 */
[----:B------:R-:W-:Y:S04]  /*b7b0*/  SHFL.BFLY PT, R0, R136, 0x2, 0x1f ;  /* 0x0c401f0088007f89 */ /* 0x000fe800000e0000 */
[----:B------:R-:W2:Y:S02]  /*b7c0*/  SHFL.BFLY PT, R2, R129, 0x1, 0x1f ;  /* 0x0c201f0081027f89 */ /* 0x000ea400000e0000 */
[----:B--2---:R-:W-:Y:S02]  /*b7d0*/  FMNMX.FTZ R129, R129, R2, !PT ;  /* 0x0000000281817209 */ /* 0x004fe40007810000 */
[----:B-1----:R-:W-:Y:S05]  /*b7e0*/  FMNMX.FTZ R128, R136, R0, !PT ;  /* 0x0000000088807209 */ /* 0x002fea0007810000 */
[----:B------:R1:W2:Y:S02]  /*b7f0*/  SHFL.BFLY PT, R0, R128, 0x1, 0x1f ;  /* 0x0c201f0080007f89 */ /* 0x0002a400000e0000 */
.L_x_651:
[C---:B------:R-:W-:Y:S01]  /*b800*/  FMUL.FTZ R136, R129.reuse, c[0x0][0x2d0] ;  /* 0x0000b40081887a20 */ /* 0x040fe20000410000 */
[----:B------:R-:W-:Y:S01]  /*b810*/  WARPSYNC 0xffffffff ;  /* 0xffffffff00007948 */ /* 0x000fe20003800000 */
[----:B------:R-:W-:Y:S01]  /*b820*/  FADD.FTZ R2, -R129, R130 ;  /* 0x0000008281027221 */ /* 0x000fe20000010100 */
[----:B------:R-:W-:Y:S01]  /*b830*/  ISETP.GT.AND P0, PT, R178, R160, PT ;  /* 0x000000a0b200720c */ /* 0x000fe20003f04270 */
[--C-:B------:R-:W-:Y:S01]  /*b840*/  FFMA.FTZ R3, R4, c[0x0][0x2d0], -R136.reuse ;  /* 0x0000b40004037a23 */ /* 0x100fe20000010888 */
[----:B------:R-:W-:Y:S01]  /*b850*/  IADD3 R178, R178, -0x1, RZ ;  /* 0xffffffffb2b27810 */ /* 0x000fe20007ffe0ff */
[----:B------:R-:W-:Y:S02]  /*b860*/  FMUL.FTZ R2, R2, c[0x0][0x2d0] ;  /* 0x0000b40002027a20 */ /* 0x000fe40000410000 */
[----:B------:R3:W-:Y:S10]  /*b870*/  MUFU.EX2 R137, R3 ;  /* 0x0000000300897308 */ /* 0x0007f40000000800 */
[----:B------:R-:W-:Y:S01]  /*b880*/  MUFU.EX2 R2, R2 ;  /* 0x0000000200027308 */ /* 0x000fe20000000800 */
[--C-:B---3--:R-:W-:Y:S09]  /*b890*/  FFMA.FTZ R3, R5, c[0x0][0x2d0], -R136.reuse ;  /* 0x0000b40005037a23 */ /* 0x108ff20000010888 */
[----:B------:R3:W4:Y:S02]  /*b8a0*/  MUFU.EX2 R140, R3 ;  /* 0x00000003008c7308 */ /* 0x0007240000000800 */
[--C-:B---3--:R-:W-:Y:S01]  /*b8b0*/  FFMA.FTZ R3, R8, c[0x0][0x2d0], -R136.reuse ;  /* 0x0000b40008037a23 */ /* 0x108fe20000010888 */
[----:B----4-:R-:W-:Y:S01]  /*b8c0*/  F2FP.PACK_AB R8, R140, R137 ;  /* 0x000000898c08723e */ /* 0x010fe200000000ff */
        /* <DEDUP_REMOVED lines=14> */
[----:B--23--:R-:W-:Y:S01]  /*b9b0*/  FMNMX.FTZ R3, R0, R128, !PT ;  /* 0x0000008000037209 */ /* 0x00cfe20007810000 */
[----:B------:R-:W-:Y:S02]  /*b9c0*/  FFMA.FTZ R0, R9, c[0x0][0x2d0], -R136 ;  /* 0x0000b40009007a23 */ /* 0x000fe40000010888 */
[C---:B------:R-:W-:Y:S02]  /*b9d0*/  FMUL.FTZ R121, R2.reuse, R121 ;  /* 0x0000007902797220 */ /* 0x040fe40000410000 */
        /* <DEDUP_REMOVED lines=13> */
[C---:B--2---:R-:W-:Y:S02]  /*bab0*/  FADD.FTZ R0, -R3.reuse, R131 ;  /* 0x0000008303007221 */ /* 0x044fe40000010100 */
[----:B------:R-:W-:Y:S02]  /*bac0*/  FMUL.FTZ R131, R3, c[0x0][0x2d0] ;  /* 0x0000b40003837a20 */ /* 0x000fe40000410000 */
[----:B------:R-:W-:Y:S02]  /*bad0*/  FMUL.FTZ R0, R0, c[0x0][0x2d0] ;  /* 0x0000b40000007a20 */ /* 0x000fe40000410000 */
[--C-:B------:R-:W-:Y:S02]  /*bae0*/  FFMA.FTZ R6, R6, c[0x0][0x2d0], -R131.reuse ;  /* 0x0000b40006067a23 */ /* 0x100fe40000010883 */
[----:B------:R-:W-:Y:S02]  /*baf0*/  FFMA.FTZ R7, R7, c[0x0][0x2d0], -R131 ;  /* 0x0000b40007077a23 */ /* 0x000fe40000010883 */
[----:B------:R-:W2:Y:S01]  /*bb00*/  MUFU.EX2 R0, R0 ;  /* 0x0000000000007308 */ /* 0x000ea20000000800 */
[C---:B------:R-:W-:Y:S02]  /*bb10*/  FMUL.FTZ R56, R2.reuse, R56 ;  /* 0x0000003802387220 */ /* 0x040fe40000410000 */
[C---:B------:R-:W-:Y:S02]  /*bb20*/  FMUL.FTZ R57, R2.reuse, R57 ;  /* 0x0000003902397220 */ /* 0x040fe40000410000 */
[C---:B------:R-:W-:Y:S02]  /*bb30*/  FMUL.FTZ R60, R2.reuse, R60 ;  /* 0x0000003c023c7220 */ /* 0x040fe40000410000 */
[C---:B------:R-:W-:Y:S02]  /*bb40*/  FMUL.FTZ R61, R2.reuse, R61 ;  /* 0x0000003d023d7220 */ /* 0x040fe40000410000 */
[C---:B------:R-:W-:Y:S01]  /*bb50*/  FMUL.FTZ R64, R2.reuse, R64 ;  /* 0x0000004002407220 */ /* 0x040fe20000410000 */
[----:B------:R2:W3:Y:S01]  /*bb60*/  MUFU.EX2 R9, R6 ;  /* 0x0000000600097308 */ /* 0x0004e20000000800 */
[C---:B------:R-:W-:Y:S02]  /*bb70*/  FMUL.FTZ R65, R2.reuse, R65 ;  /* 0x0000004102417220 */ /* 0x040fe40000410000 */
[C---:B------:R-:W-:Y:S02]  /*bb80*/  FMUL.FTZ R68, R2.reuse, R68 ;  /* 0x0000004402447220 */ /* 0x040fe40000410000 */
[C---:B------:R-:W-:Y:S02]  /*bb90*/  FMUL.FTZ R69, R2.reuse, R69 ;  /* 0x0000004502457220 */ /* 0x040fe40000410000 */
[C---:B------:R-:W-:Y:S02]  /*bba0*/  FMUL.FTZ R72, R2.reuse, R72 ;  /* 0x0000004802487220 */ /* 0x040fe40000410000 */
[C---:B------:R-:W-:Y:S01]  /*bbb0*/  FMUL.FTZ R73, R2.reuse, R73 ;  /* 0x0000004902497220 */ /* 0x040fe20000410000 */
[----:B------:R4:W5:Y:S01]  /*bbc0*/  MUFU.EX2 R139, R7 ;  /* 0x00000007008b7308 */ /* 0x0009620000000800 */
[C---:B------:R-:W-:Y:S02]  /*bbd0*/  FMUL.FTZ R76, R2.reuse, R76 ;  /* 0x0000004c024c7220 */ /* 0x040fe40000410000 */
[C---:B------:R-:W-:Y:S02]  /*bbe0*/  FMUL.FTZ R77, R2.reuse, R77 ;  /* 0x0000004d024d7220 */ /* 0x040fe40000410000 */
[C---:B------:R-:W-:Y:S02]  /*bbf0*/  FMUL.FTZ R80, R2.reuse, R80 ;  /* 0x0000005002507220 */ /* 0x040fe40000410000 */
[C---:B------:R-:W-:Y:S02]  /*bc00*/  FMUL.FTZ R81, R2.reuse, R81 ;  /* 0x0000005102517220 */ /* 0x040fe40000410000 */
[C---:B------:R-:W-:Y:S02]  /*bc10*/  FMUL.FTZ R84, R2.reuse, R84 ;  /* 0x0000005402547220 */ /* 0x040fe40000410000 */
[C---:B------:R-:W-:Y:S02]  /*bc20*/  FMUL.FTZ R85, R2.reuse, R85 ;  /* 0x0000005502557220 */ /* 0x040fe40000410000 */
[----:B------:R-:W-:Y:S02]  /*bc30*/  FMUL.FTZ R88, R2, R88 ;  /* 0x0000005802587220 */ /* 0x000fe40000410000 */
[----:B--2---:R-:W-:Y:S02]  /*bc40*/  FMUL.FTZ R6, R0, R134 ;  /* 0x0000008600067220 */ /* 0x004fe40000410000 */
[C---:B------:R-:W-:Y:S02]  /*bc50*/  FMUL.FTZ R89, R2.reuse, R89 ;  /* 0x0000005902597220 */ /* 0x040fe40000410000 */
[C---:B------:R-:W-:Y:S02]  /*bc60*/  FMUL.FTZ R92, R2.reuse, R92 ;  /* 0x0000005c025c7220 */ /* 0x040fe40000410000 */
[C---:B------:R-:W-:Y:S02]  /*bc70*/  FMUL.FTZ R93, R2.reuse, R93 ;  /* 0x0000005d025d7220 */ /* 0x040fe40000410000 */
[----:B------:R-:W-:Y:S02]  /*bc80*/  FFMA.FTZ R130, R2, R187, R137 ;  /* 0x000000bb02827223 */ /* 0x000fe40000010089 */
[----:B----4-:R-:W-:Y:S02]  /*bc90*/  FMUL.FTZ R7, R0, R135 ;  /* 0x0000008700077220 */ /* 0x010fe40000410000 */
[----:B------:R-:W2:Y:S01]  /*bca0*/  LDSM.16.MT88.4 R132, [R168] ;  /* 0x00000000a884783b */ /* 0x000ea20000004200 */
[C---:B------:R-:W-:Y:S02]  /*bcb0*/  FMUL.FTZ R96, R2.reuse, R96 ;  /* 0x0000006002607220 */ /* 0x040fe40000410000 */
[----:B------:R-:W-:Y:S02]  /*bcc0*/  FMUL.FTZ R97, R2, R97 ;  /* 0x0000006102617220 */ /* 0x000fe40000410000 */
        /* <DEDUP_REMOVED lines=46> */
[----:B------:R-:W-:Y:S01]  /*bfb0*/  FFMA.FTZ R2, R10, c[0x0][0x2d0], -R131 ;  /* 0x0000b4000a027a23 */ /* 0x000fe20000010883 */
[----:B------:R-:W-:Y:S01]  /*bfc0*/  F2FP.PACK_AB R10, R152, R141 ;  /* 0x0000008d980a723e */ /* 0x000fe200000000ff */
[----:B-1-3--:R-:W-:Y:S01]  /*bfd0*/  FFMA.FTZ R128, R0, R190, R9 ;  /* 0x000000be00807223 */ /* 0x00afe20000010009 */
[----:B-----5:R-:W-:Y:S01]  /*bfe0*/  F2FP.PACK_AB R9, R139, R9 ;  /* 0x000000098b09723e */ /* 0x020fe200000000ff */
[--C-:B------:R-:W-:Y:S01]  /*bff0*/  FFMA.FTZ R0, R11, c[0x0][0x2d0], -R131.reuse ;  /* 0x0000b4000b007a23 */ /* 0x100fe20000010883 */
[----:B------:R1:W3:Y:S10]  /*c000*/  MUFU.EX2 R138, R2 ;  /* 0x00000002008a7308 */ /* 0x0002f40000000800 */
[----:B------:R-:W4:Y:S01]  /*c010*/  MUFU.EX2 R146, R0 ;  /* 0x0000000000927308 */ /* 0x000f220000000800 */
[----:B-1----:R-:W-:Y:S04]  /*c020*/  FADD.FTZ R2, R139, R128 ;  /* 0x000000808b027221 */ /* 0x002fe80000010000 */
[----:B---3--:R-:W-:Y:S02]  /*c030*/  FADD.FTZ R128, R138, R2 ;  /* 0x000000028a807221 */ /* 0x008fe40000010000 */
[--C-:B------:R-:W-:Y:S01]  /*c040*/  FFMA.FTZ R2, R33, c[0x0][0x2d0], -R136.reuse ;  /* 0x0000b40021027a23 */ /* 0x100fe20000010888 */
[----:B----4-:R-:W-:Y:S01]  /*c050*/  F2FP.PACK_AB R11, R146, R138 ;  /* 0x0000008a920b723e */ /* 0x010fe200000000ff */
[--C-:B------:R-:W-:Y:S04]  /*c060*/  FFMA.FTZ R0, R12, c[0x0][0x2d0], -R136.reuse ;  /* 0x0000b4000c007a23 */ /* 0x100fe80000010888 */
[----:B------:R1:W-:Y:S02]  /*c070*/  MUFU.EX2 R137, R0 ;  /* 0x0000000000897308 */ /* 0x0003e40000000800 */
[C---:B--2---:R-:W-:Y:S08]  /*c080*/  HMMA.16816.F32 R4, R8.reuse, R132, R4 ;  /* 0x000000840804723c */ /* 0x044ff00000001804 */
[C---:B------:R-:W-:Y:S01]  /*c090*/  HMMA.16816.F32 R100, R8.reuse, R134, R100 ;  /* 0x000000860864723c */ /* 0x040fe20000001864 */
[----:B------:R-:W2:Y:S03]  /*c0a0*/  LDSM.16.MT88.4 R132, [R169] ;  /* 0x00000000a984783b */ /* 0x000ea60000004200 */
[--C-:B-1----:R-:W-:Y:S04]  /*c0b0*/  FFMA.FTZ R0, R13, c[0x0][0x2d0], -R136.reuse ;  /* 0x0000b4000d007a23 */ /* 0x102fe80000010888 */
[----:B------:R1:W-:Y:S01]  /*c0c0*/  MUFU.EX2 R149, R0 ;  /* 0x0000000000957308 */ /* 0x0003e20000000800 */
[C---:B--2---:R-:W-:Y:S03]  /*c0d0*/  HMMA.16816.F32 R104, R8.reuse, R132, R104 ;  /* 0x000000840868723c */ /* 0x044fe60000001868 */
[----:B-1----:R-:W-:Y:S02]  /*c0e0*/  FFMA.FTZ R0, R16, c[0x0][0x2d0], -R136 ;  /* 0x0000b40010007a23 */ /* 0x002fe40000010888 */
[----:B------:R-:W-:Y:S04]  /*c0f0*/  FADD.FTZ R16, R140, R130 ;  /* 0x000000828c107221 */ /* 0x000fe80000010000 */
[----:B------:R1:W-:Y:S01]  /*c100*/  MUFU.EX2 R151, R0 ;  /* 0x0000000000977308 */ /* 0x0003e20000000800 */
[C---:B------:R-:W-:Y:S01]  /*c110*/  HMMA.16816.F32 R108, R8.reuse, R134, R108 ;  /* 0x00000086086c723c */ /* 0x040fe2000000186c */
[----:B------:R-:W2:Y:S02]  /*c120*/  LDSM.16.MT88.4 R132, [R171] ;  /* 0x00000000ab84783b */ /* 0x000ea40000004200 */
[----:B------:R-:W-:Y:S02]  /*c130*/  FADD.FTZ R130, R141, R16 ;  /* 0x000000108d827221 */ /* 0x000fe40000010000 */
[--C-:B-1----:R-:W-:Y:S04]  /*c140*/  FFMA.FTZ R0, R17, c[0x0][0x2d0], -R136.reuse ;  /* 0x0000b40011007a23 */ /* 0x102fe80000010888 */
[----:B------:R1:W-:Y:S01]  /*c150*/  MUFU.EX2 R154, R0 ;  /* 0x00000000009a7308 */ /* 0x0003e20000000800 */
[C---:B--2---:R-:W-:Y:S08]  /*c160*/  HMMA.16816.F32 R112, R8.reuse, R132, R112 ;  /* 0x000000840870723c */ /* 0x044ff00000001870 */
[C---:B------:R-:W-:Y:S01]  /*c170*/  HMMA.16816.F32 R116, R8.reuse, R134, R116 ;  /* 0x000000860874723c */ /* 0x040fe20000001874 */
[----:B------:R-:W2:Y:S03]  /*c180*/  LDSM.16.MT88.4 R132, [R170] ;  /* 0x00000000aa84783b */ /* 0x000ea60000004200 */
[--C-:B-1----:R-:W-:Y:S04]  /*c190*/  FFMA.FTZ R0, R14, c[0x0][0x2d0], -R131.reuse ;  /* 0x0000b4000e007a23 */ /* 0x102fe80000010883 */
[----:B------:R1:W3:Y:S04]  /*c1a0*/  MUFU.EX2 R145, R0 ;  /* 0x0000000000917308 */ /* 0x0002e80000000800 */
[--C-:B-1----:R-:W-:Y:S02]  /*c1b0*/  FFMA.FTZ R0, R15, c[0x0][0x2d0], -R131.reuse ;  /* 0x0000b4000f007a23 */ /* 0x102fe40000010883 */
[----:B------:R-:W-:Y:S04]  /*c1c0*/  LDSM.16.MT88.4 R12, [R168+0x800] ;  /* 0x00080000a80c783b */ /* 0x000fe80000004200 */
[----:B------:R1:W4:Y:S01]  /*c1d0*/  MUFU.EX2 R148, R0 ;  /* 0x0000000000947308 */ /* 0x0003220000000800 */
[C---:B--2---:R-:W-:Y:S08]  /*c1e0*/  HMMA.16816.F32 R120, R8.reuse, R132, R120 ;  /* 0x000000840878723c */ /* 0x044ff00000001878 */
[C---:B------:R-:W-:Y:S01]  /*c1f0*/  HMMA.16816.F32 R124, R8.reuse, R134, R124 ;  /* 0x00000086087c723c */ /* 0x040fe2000000187c */
[----:B------:R-:W2:Y:S03]  /*c200*/  LDSM.16.MT88.4 R132, [R168+0x2000] ;  /* 0x00200000a884783b */ /* 0x000ea60000004200 */
[--C-:B-1----:R-:W-:Y:S04]  /*c210*/  FFMA.FTZ R0, R18, c[0x0][0x2d0], -R131.reuse ;  /* 0x0000b40012007a23 */ /* 0x102fe80000010883 */
[----:B------:R1:W5:Y:S04]  /*c220*/  MUFU.EX2 R150, R0 ;  /* 0x0000000000967308 */ /* 0x0003680000000800 */
[--C-:B-1----:R-:W-:Y:S01]  /*c230*/  FFMA.FTZ R0, R19, c[0x0][0x2d0], -R131.reuse ;  /* 0x0000b40013007a23 */ /* 0x102fe20000010883 */
[C---:B--2---:R-:W-:Y:S01]  /*c240*/  HMMA.16816.F32 R36, R8.reuse, R132, R36 ;  /* 0x000000840824723c */ /* 0x044fe20000001824 */
[----:B------:R-:W-:Y:S04]  /*c250*/  LDSM.16.MT88.4 R16, [R170+0x800] ;  /* 0x00080000aa10783b */ /* 0x000fe80000004200 */
[----:B------:R1:W2:Y:S03]  /*c260*/  MUFU.EX2 R153, R0 ;  /* 0x0000000000997308 */ /* 0x0002a60000000800 */
[C---:B------:R-:W-:Y:S01]  /*c270*/  HMMA.16816.F32 R40, R8.reuse, R134, R40 ;  /* 0x000000860828723c */ /* 0x040fe20000001828 */
[----:B------:R-:W2:Y:S03]  /*c280*/  LDSM.16.MT88.4 R132, [R169+0x2000] ;  /* 0x00200000a984783b */ /* 0x000ea60000004200 */
[--C-:B-1----:R-:W-:Y:S04]  /*c290*/  FFMA.FTZ R0, R20, c[0x0][0x2d0], -R136.reuse ;  /* 0x0000b40014007a23 */ /* 0x102fe80000010888 */
[----:B------:R1:W-:Y:S01]  /*c2a0*/  MUFU.EX2 R142, R0 ;  /* 0x00000000008e7308 */ /* 0x0003e20000000800 */
[C---:B--2---:R-:W-:Y:S03]  /*c2b0*/  HMMA.16816.F32 R44, R8.reuse, R132, R44 ;  /* 0x00000084082c723c */ /* 0x044fe6000000182c */
[--C-:B-1----:R-:W-:Y:S05]  /*c2c0*/  FFMA.FTZ R0, R21, c[0x0][0x2d0], -R136.reuse ;  /* 0x0000b40015007a23 */ /* 0x102fea0000010888 */
[C---:B------:R-:W-:Y:S01]  /*c2d0*/  HMMA.16816.F32 R48, R8.reuse, R134, R48 ;  /* 0x000000860830723c */ /* 0x040fe20000001830 */
[----:B------:R-:W1:Y:S01]  /*c2e0*/  LDSM.16.MT88.4 R132, [R171+0x2000] ;  /* 0x00200000ab84783b */ /* 0x000e620000004200 */
[----:B------:R2:W-:Y:S02]  /*c2f0*/  MUFU.EX2 R144, R0 ;  /* 0x0000000000907308 */ /* 0x0005e40000000800 */
[--C-:B--2---:R-:W-:Y:S02]  /*c300*/  FFMA.FTZ R0, R24, c[0x0][0x2d0], -R136.reuse ;  /* 0x0000b40018007a23 */ /* 0x104fe40000010888 */
[--C-:B------:R-:W-:Y:S06]  /*c310*/  FFMA.FTZ R24, R32, c[0x0][0x2d0], -R136.reuse ;  /* 0x0000b40020187a23 */ /* 0x100fec0000010888 */
[----:B------:R2:W-:Y:S01]  /*c320*/  MUFU.EX2 R143, R0 ;  /* 0x00000000008f7308 */ /* 0x0005e20000000800 */
[C---:B-1----:R-:W-:Y:S08]  /*c330*/  HMMA.16816.F32 R52, R8.reuse, R132, R52 ;  /* 0x000000840834723c */ /* 0x042ff00000001834 */
[C---:B------:R-:W-:Y:S01]  /*c340*/  HMMA.16816.F32 R56, R8.reuse, R134, R56 ;  /* 0x000000860838723c */ /* 0x040fe20000001838 */
[----:B------:R-:W1:Y:S03]  /*c350*/  LDSM.16.MT88.4 R132, [R170+0x2000] ;  /* 0x00200000aa84783b */ /* 0x000e660000004200 */
[--C-:B--2---:R-:W-:Y:S02]  /*c360*/  FFMA.FTZ R0, R25, c[0x0][0x2d0], -R136.reuse ;  /* 0x0000b40019007a23 */ /* 0x104fe40000010888 */
[----:B------:R-:W-:Y:S02]  /*c370*/  FFMA.FTZ R25, R29, c[0x0][0x2d0], -R136 ;  /* 0x0000b4001d197a23 */ /* 0x000fe40000010888 */
[----:B------:R2:W-:Y:S01]  /*c380*/  MUFU.EX2 R147, R0 ;  /* 0x0000000000937308 */ /* 0x0005e20000000800 */
[----:B------:R-:W-:Y:S09]  /*c390*/  FADD.FTZ R29, R146, R128 ;  /* 0x00000080921d7221 */ /* 0x000ff20000010000 */
[----:B------:R-:W-:Y:S01]  /*c3a0*/  MUFU.EX2 R128, R25 ;  /* 0x0000001900807308 */ /* 0x000fe20000000800 */
[--C-:B--2---:R-:W-:Y:S09]  /*c3b0*/  FFMA.FTZ R0, R22, c[0x0][0x2d0], -R131.reuse ;  /* 0x0000b40016007a23 */ /* 0x104ff20000010883 */
[----:B------:R2:W2:Y:S01]  /*c3c0*/  MUFU.EX2 R141, R0 ;  /* 0x00000000008d7308 */ /* 0x0004a20000000800 */
[C---:B-1----:R-:W-:Y:S08]  /*c3d0*/  HMMA.16816.F32 R60, R8.reuse, R132, R60 ;  /* 0x00000084083c723c */ /* 0x042ff0000000183c */
[C---:B------:R-:W-:Y:S01]  /*c3e0*/  HMMA.16816.F32 R64, R8.reuse, R134, R64 ;  /* 0x000000860840723c */ /* 0x040fe20000001840 */
[----:B------:R-:W1:Y:S03]  /*c3f0*/  LDSM.16.MT88.4 R132, [R168+0x4000] ;  /* 0x00400000a884783b */ /* 0x000e660000004200 */
[--C-:B--2---:R-:W-:Y:S05]  /*c400*/  FFMA.FTZ R0, R23, c[0x0][0x2d0], -R131.reuse ;  /* 0x0000b40017007a23 */ /* 0x104fea0000010883 */
[----:B------:R-:W-:Y:S01]  /*c410*/  LDSM.16.MT88.4 R20, [R171+0x1000] ;  /* 0x00100000ab14783b */ /* 0x000fe20000004200 */
[----:B------:R2:W1:Y:S02]  /*c420*/  MUFU.EX2 R140, R0 ;  /* 0x00000000008c7308 */ /* 0x0004640000000800 */
[--C-:B--2---:R-:W-:Y:S01]  /*c430*/  FFMA.FTZ R0, R26, c[0x0][0x2d0], -R131.reuse ;  /* 0x0000b4001a007a23 */ /* 0x104fe20000010883 */
[C---:B-1----:R-:W-:Y:S03]  /*c440*/  HMMA.16816.F32 R68, R8.reuse, R132, R68 ;  /* 0x000000840844723c */ /* 0x042fe60000001844 */
[----:B------:R-:W-:Y:S04]  /*c450*/  FFMA.FTZ R26, R28, c[0x0][0x2d0], -R136 ;  /* 0x0000b4001c1a7a23 */ /* 0x000fe80000010888 */
[----:B------:R1:W2:Y:S01]  /*c460*/  MUFU.EX2 R139, R0 ;  /* 0x00000000008b7308 */ /* 0x0002a20000000800 */
[--C-:B------:R-:W-:Y:S01]  /*c470*/  FFMA.FTZ R28, R35, c[0x0][0x2d0], -R131.reuse ;  /* 0x0000b400231c7a23 */ /* 0x100fe20000010883 */
[C---:B------:R-:W-:Y:S01]  /*c480*/  HMMA.16816.F32 R72, R8.reuse, R134, R72 ;  /* 0x000000860848723c */ /* 0x040fe20000001848 */
[----:B------:R-:W2:Y:S07]  /*c490*/  LDSM.16.MT88.4 R132, [R169+0x4000] ;  /* 0x00400000a984783b */ /* 0x000eae0000004200 */
[----:B------:R-:W-:Y:S10]  /*c4a0*/  MUFU.EX2 R33, R26 ;  /* 0x0000001a00217308 */ /* 0x000ff40000000800 */
[----:B------:R3:W-:Y:S01]  /*c4b0*/  MUFU.EX2 R136, R2 ;  /* 0x0000000200887308 */ /* 0x0007e20000000800 */
[----:B-1----:R-:W-:Y:S09]  /*c4c0*/  FFMA.FTZ R0, R27, c[0x0][0x2d0], -R131 ;  /* 0x0000b4001b007a23 */ /* 0x002ff20000010883 */
[----:B------:R1:W1:Y:S10]  /*c4d0*/  MUFU.EX2 R138, R0 ;  /* 0x00000000008a7308 */ /* 0x0002740000000800 */
[----:B------:R-:W-:Y:S01]  /*c4e0*/  MUFU.EX2 R28, R28 ;  /* 0x0000001c001c7308 */ /* 0x000fe20000000800 */
[----:B---3--:R-:W-:Y:S01]  /*c4f0*/  FADD.FTZ R2, R145, R29 ;  /* 0x0000001d91027221 */ /* 0x008fe20000010000 */
[C---:B--2---:R-:W-:Y:S03]  /*c500*/  HMMA.16816.F32 R76, R8.reuse, R132, R76 ;  /* 0x00000084084c723c */ /* 0x044fe6000000184c */
[----:B----4-:R-:W-:Y:S04]  /*c510*/  FADD.FTZ R2, R148, R2 ;  /* 0x0000000294027221 */ /* 0x010fe80000010000 */
[----:B-----5:R-:W-:Y:S01]  /*c520*/  FADD.FTZ R2, R150, R2 ;  /* 0x0000000296027221 */ /* 0x020fe20000010000 */
[C---:B------:R-:W-:Y:S01]  /*c530*/  HMMA.16816.F32 R80, R8.reuse, R134, R80 ;  /* 0x000000860850723c */ /* 0x040fe20000001850 */
[----:B------:R-:W2:Y:S03]  /*c540*/  LDSM.16.MT88.4 R132, [R171+0x4000] ;  /* 0x00400000ab84783b */ /* 0x000ea60000004200 */
[----:B-1----:R-:W-:Y:S02]  /*c550*/  FADD.FTZ R0, R152, R130 ;  /* 0x0000008298007221 */ /* 0x002fe40000010000 */
[----:B------:R1:W3:Y:S01]  /*c560*/  MUFU.EX2 R130, R24 ;  /* 0x0000001800827308 */ /* 0x0002e20000000800 */
[----:B------:R-:W-:Y:S02]  /*c570*/  FADD.FTZ R2, R153, R2 ;  /* 0x0000000299027221 */ /* 0x000fe40000010000 */
[----:B------:R-:W-:Y:S03]  /*c580*/  FADD.FTZ R27, R137, R0 ;  /* 0x00000000891b7221 */ /* 0x000fe60000010000 */
[----:B------:R-:W-:Y:S02]  /*c590*/  FFMA.FTZ R0, R30, c[0x0][0x2d0], -R131 ;  /* 0x0000b4001e007a23 */ /* 0x000fe40000010883 */
[----:B------:R-:W-:Y:S02]  /*c5a0*/  FADD.FTZ R29, R149, R27 ;  /* 0x0000001b951d7221 */ /* 0x000fe40000010000 */
[----:B------:R4:W-:Y:S01]  /*c5b0*/  MUFU.EX2 R32, R0 ;  /* 0x0000000000207308 */ /* 0x0009e20000000800 */
[----:B------:R-:W-:Y:S04]  /*c5c0*/  FADD.FTZ R2, R141, R2 ;  /* 0x000000028d027221 */ /* 0x000fe80000010000 */
[----:B------:R-:W-:Y:S04]  /*c5d0*/  FADD.FTZ R2, R140, R2 ;  /* 0x000000028c027221 */ /* 0x000fe80000010000 */
[----:B------:R-:W-:Y:S01]  /*c5e0*/  FADD.FTZ R2, R139, R2 ;  /* 0x000000028b027221 */ /* 0x000fe20000010000 */
[----:B-1----:R-:W-:Y:S01]  /*c5f0*/  LDSM.16.MT88.4 R24, [R171+0x1800] ;  /* 0x00180000ab18783b */ /* 0x002fe20000004200 */
[--C-:B----4-:R-:W-:Y:S01]  /*c600*/  FFMA.FTZ R0, R31, c[0x0][0x2d0], -R131.reuse ;  /* 0x0000b4001f007a23 */ /* 0x110fe20000010883 */
[C---:B--2---:R-:W-:Y:S03]  /*c610*/  HMMA.16816.F32 R84, R8.reuse, R132, R84 ;  /* 0x000000840854723c */ /* 0x044fe60000001854 */
[----:B------:R1:W2:Y:S05]  /*c620*/  MUFU.EX2 R31, R0 ;  /* 0x00000000001f7308 */ /* 0x0002aa0000000800 */
[C---:B------:R-:W-:Y:S01]  /*c630*/  HMMA.16816.F32 R88, R8.reuse, R134, R88 ;  /* 0x000000860858723c */ /* 0x040fe20000001858 */
[----:B------:R-:W4:Y:S03]  /*c640*/  LDSM.16.MT88.4 R132, [R170+0x4000] ;  /* 0x00400000aa84783b */ /* 0x000f260000004200 */
[----:B-1----:R-:W-:Y:S01]  /*c650*/  FFMA.FTZ R0, R34, c[0x0][0x2d0], -R131 ;  /* 0x0000b40022007a23 */ /* 0x002fe20000010883 */
[----:B------:R-:W-:Y:S03]  /*c660*/  MOV R131, R3 ;  /* 0x0000000300837202 */ /* 0x000fe60000000f00 */
[----:B------:R1:W5:Y:S01]  /*c670*/  MUFU.EX2 R30, R0 ;  /* 0x00000000001e7308 */ /* 0x0003620000000800 */
[C---:B----4-:R-:W-:Y:S03]  /*c680*/  HMMA.16816.F32 R92, R8.reuse, R132, R92 ;  /* 0x00000084085c723c */ /* 0x050fe6000000185c */
[----:B-1----:R-:W-:Y:S05]  /*c690*/  FADD.FTZ R0, R151, R29 ;  /* 0x0000001d97007221 */ /* 0x002fea0000010000 */
[----:B------:R-:W-:Y:S01]  /*c6a0*/  HMMA.16816.F32 R96, R8, R134, R96 ;  /* 0x000000860860723c */ /* 0x000fe20000001860 */
[----:B------:R-:W1:Y:S03]  /*c6b0*/  LDSM.16.MT88.4 R132, [R169+0x800] ;  /* 0x00080000a984783b */ /* 0x000e660000004200 */
[----:B------:R-:W-:Y:S03]  /*c6c0*/  FADD.FTZ R0, R154, R0 ;  /* 0x000000009a007221 */ /* 0x000fe60000010000 */
[----:B------:R-:W-:Y:S01]  /*c6d0*/  F2FP.PACK_AB R8, R149, R137 ;  /* 0x000000899508723e */ /* 0x000fe200000000ff */
[----:B------:R-:W-:Y:S01]  /*c6e0*/  FADD.FTZ R0, R142, R0 ;  /* 0x000000008e007221 */ /* 0x000fe20000010000 */
[----:B------:R-:W-:Y:S03]  /*c6f0*/  F2FP.PACK_AB R10, R154, R151 ;  /* 0x000000979a0a723e */ /* 0x000fe600000000ff */
[----:B------:R-:W-:Y:S01]  /*c700*/  F2FP.PACK_AB R9, R148, R145 ;  /* 0x000000919409723e */ /* 0x000fe200000000ff */
[C---:B------:R-:W-:Y:S01]  /*c710*/  FADD.FTZ R0, R144.reuse, R0 ;  /* 0x0000000090007221 */ /* 0x040fe20000010000 */
[----:B------:R-:W-:Y:S03]  /*c720*/  F2FP.PACK_AB R11, R153, R150 ;  /* 0x00000096990b723e */ /* 0x000fe600000000ff */
[----:B------:R-:W-:Y:S04]  /*c730*/  FADD.FTZ R0, R143, R0 ;  /* 0x000000008f007221 */ /* 0x000fe80000010000 */
[C---:B------:R-:W-:Y:S03]  /*c740*/  HMMA.16816.F32 R4, R8.reuse, R12, R4 ;  /* 0x0000000c0804723c */ /* 0x040fe60000001804 */
[C---:B------:R-:W-:Y:S05]  /*c750*/  FADD.FTZ R0, R147.reuse, R0 ;  /* 0x0000000093007221 */ /* 0x040fea0000010000 */
[C---:B------:R-:W-:Y:S01]  /*c760*/  HMMA.16816.F32 R100, R8.reuse, R14, R100 ;  /* 0x0000000e0864723c */ /* 0x040fe20000001864 */
[----:B------:R-:W4:Y:S07]  /*c770*/  LDSM.16.MT88.4 R12, [R171+0x800] ;  /* 0x00080000ab0c783b */ /* 0x000f2e0000004200 */
[C---:B-1----:R-:W-:Y:S08]  /*c780*/  HMMA.16816.F32 R104, R8.reuse, R132, R104 ;  /* 0x000000840868723c */ /* 0x042ff00000001868 */
[C---:B------:R-:W-:Y:S08]  /*c790*/  HMMA.16816.F32 R108, R8.reuse, R134, R108 ;  /* 0x00000086086c723c */ /* 0x040ff0000000186c */
[C---:B----4-:R-:W-:Y:S08]  /*c7a0*/  HMMA.16816.F32 R112, R8.reuse, R12, R112 ;  /* 0x0000000c0870723c */ /* 0x050ff00000001870 */
[C---:B------:R-:W-:Y:S01]  /*c7b0*/  HMMA.16816.F32 R116, R8.reuse, R14, R116 ;  /* 0x0000000e0874723c */ /* 0x040fe20000001874 */
[----:B------:R-:W1:Y:S07]  /*c7c0*/  LDSM.16.MT88.4 R12, [R168+0x2800] ;  /* 0x00280000a80c783b */ /* 0x000e6e0000004200 */
[C---:B------:R-:W-:Y:S08]  /*c7d0*/  HMMA.16816.F32 R120, R8.reuse, R16, R120 ;  /* 0x000000100878723c */ /* 0x040ff00000001878 */
[C---:B------:R-:W-:Y:S01]  /*c7e0*/  HMMA.16816.F32 R124, R8.reuse, R18, R124 ;  /* 0x00000012087c723c */ /* 0x040fe2000000187c */
[----:B------:R-:W4:Y:S07]  /*c7f0*/  LDSM.16.MT88.4 R16, [R169+0x2800] ;  /* 0x00280000a910783b */ /* 0x000f2e0000004200 */
[C---:B-1----:R-:W-:Y:S08]  /*c800*/  HMMA.16816.F32 R36, R8.reuse, R12, R36 ;  /* 0x0000000c0824723c */ /* 0x042ff00000001824 */
[C---:B------:R-:W-:Y:S01]  /*c810*/  HMMA.16816.F32 R40, R8.reuse, R14, R40 ;  /* 0x0000000e0828723c */ /* 0x040fe20000001828 */
[----:B------:R-:W1:Y:S07]  /*c820*/  LDSM.16.MT88.4 R12, [R171+0x2800] ;  /* 0x00280000ab0c783b */ /* 0x000e6e0000004200 */
[C---:B----4-:R-:W-:Y:S08]  /*c830*/  HMMA.16816.F32 R44, R8.reuse, R16, R44 ;  /* 0x00000010082c723c */ /* 0x050ff0000000182c */
        /* <DEDUP_REMOVED lines=18> */
[----:B------:R-:W-:Y:S01]  /*c960*/  HMMA.16816.F32 R96, R8, R18, R96 ;  /* 0x000000120860723c */ /* 0x000fe20000001860 */
[----:B------:R-:W4:Y:S06]  /*c970*/  LDSM.16.MT88.4 R16, [R169+0x1000] ;  /* 0x00100000a910783b */ /* 0x000f2c0000004200 */
[----:B------:R-:W-:Y:S02]  /*c980*/  F2FP.PACK_AB R8, R144, R142 ;  /* 0x0000008e9008723e */ /* 0x000fe400000000ff */
[----:B------:R-:W-:Y:S03]  /*c990*/  F2FP.PACK_AB R10, R147, R143 ;  /* 0x0000008f930a723e */ /* 0x000fe600000000ff */
[----:B------:R-:W-:Y:S02]  /*c9a0*/  F2FP.PACK_AB R9, R140, R141 ;  /* 0x0000008d8c09723e */ /* 0x000fe400000000ff */
[----:B------:R-:W-:Y:S07]  /*c9b0*/  F2FP.PACK_AB R11, R138, R139 ;  /* 0x0000008b8a0b723e */ /* 0x000fee00000000ff */
[C---:B-1----:R-:W-:Y:S08]  /*c9c0*/  HMMA.16816.F32 R4, R8.reuse, R12, R4 ;  /* 0x0000000c0804723c */ /* 0x042ff00000001804 */
[C---:B------:R-:W-:Y:S01]  /*c9d0*/  HMMA.16816.F32 R100, R8.reuse, R14, R100 ;  /* 0x0000000e0864723c */ /* 0x040fe20000001864 */
[----:B------:R-:W1:Y:S07]  /*c9e0*/  LDSM.16.MT88.4 R12, [R170+0x1000] ;  /* 0x00100000aa0c783b */ /* 0x000e6e0000004200 */
[C---:B----4-:R-:W-:Y:S08]  /*c9f0*/  HMMA.16816.F32 R104, R8.reuse, R16, R104 ;  /* 0x000000100868723c */ /* 0x050ff00000001868 */
[C---:B------:R-:W-:Y:S01]  /*ca00*/  HMMA.16816.F32 R108, R8.reuse, R18, R108 ;  /* 0x00000012086c723c */ /* 0x040fe2000000186c */
[----:B------:R-:W4:Y:S07]  /*ca10*/  LDSM.16.MT88.4 R16, [R168+0x3000] ;  /* 0x00300000a810783b */ /* 0x000f2e0000004200 */
[C---:B------:R-:W-:Y:S08]  /*ca20*/  HMMA.16816.F32 R112, R8.reuse, R20, R112 ;  /* 0x000000140870723c */ /* 0x040ff00000001870 */
[C---:B------:R-:W-:Y:S01]  /*ca30*/  HMMA.16816.F32 R116, R8.reuse, R22, R116 ;  /* 0x000000160874723c */ /* 0x040fe20000001874 */
[----:B------:R-:W2:Y:S07]  /*ca40*/  LDSM.16.MT88.4 R20, [R169+0x3000] ;  /* 0x00300000a914783b */ /* 0x000eae0000004200 */
[C---:B-1----:R-:W-:Y:S08]  /*ca50*/  HMMA.16816.F32 R120, R8.reuse, R12, R120 ;  /* 0x0000000c0878723c */ /* 0x042ff00000001878 */
[C---:B------:R-:W-:Y:S01]  /*ca60*/  HMMA.16816.F32 R124, R8.reuse, R14, R124 ;  /* 0x0000000e087c723c */ /* 0x040fe2000000187c */
[----:B------:R-:W1:Y:S07]  /*ca70*/  LDSM.16.MT88.4 R12, [R171+0x3000] ;  /* 0x00300000ab0c783b */ /* 0x000e6e0000004200 */
[C---:B----4-:R-:W-:Y:S08]  /*ca80*/  HMMA.16816.F32 R36, R8.reuse, R16, R36 ;  /* 0x000000100824723c */ /* 0x050ff00000001824 */
[C---:B------:R-:W-:Y:S01]  /*ca90*/  HMMA.16816.F32 R40, R8.reuse, R18, R40 ;  /* 0x000000120828723c */ /* 0x040fe20000001828 */
[----:B------:R-:W4:Y:S07]  /*caa0*/  LDSM.16.MT88.4 R16, [R170+0x3000] ;  /* 0x00300000aa10783b */ /* 0x000f2e0000004200 */
[C---:B--2---:R-:W-:Y:S08]  /*cab0*/  HMMA.16816.F32 R44, R8.reuse, R20, R44 ;  /* 0x00000014082c723c */ /* 0x044ff0000000182c */
        /* <DEDUP_REMOVED lines=18> */
[----:B------:R-:W-:Y:S01]  /*cbe0*/  HMMA.16816.F32 R96, R8, R22, R96 ;  /* 0x000000160860723c */ /* 0x000fe20000001860 */
[----:B------:R-:W2:Y:S06]  /*cbf0*/  LDSM.16.MT88.4 R20, [R170+0x1800] ;  /* 0x00180000aa14783b */ /* 0x000eac0000004200 */
[----:B------:R-:W-:Y:S02]  /*cc00*/  F2FP.PACK_AB R8, R128, R33 ;  /* 0x000000218008723e */ /* 0x000fe400000000ff */
[----:B---3--:R-:W-:Y:S03]  /*cc10*/  F2FP.PACK_AB R10, R136, R130 ;  /* 0x00000082880a723e */ /* 0x008fe600000000ff */
[----:B------:R-:W-:Y:S02]  /*cc20*/  F2FP.PACK_AB R9, R31, R32 ;  /* 0x000000201f09723e */ /* 0x000fe400000000ff */
[----:B-----5:R-:W-:Y:S07]  /*cc30*/  F2FP.PACK_AB R11, R28, R30 ;  /* 0x0000001e1c0b723e */ /* 0x020fee00000000ff */
[C---:B-1----:R-:W-:Y:S01]  /*cc40*/  HMMA.16816.F32 R132, R8.reuse, R12, R4 ;  /* 0x0000000c0884723c */ /* 0x042fe20000001804 */
[----:B------:R-:W1:Y:S07]  /*cc50*/  LDSM.16.MT88.4 R4, [R168+0x3800] ;  /* 0x00380000a804783b */ /* 0x000e6e0000004200 */
[C---:B------:R-:W-:Y:S01]  /*cc60*/  HMMA.16816.F32 R100, R8.reuse, R14, R100 ;  /* 0x0000000e0864723c */ /* 0x040fe20000001864 */
[----:B------:R-:W3:Y:S07]  /*cc70*/  LDSM.16.MT88.4 R12, [R169+0x3800] ;  /* 0x00380000a90c783b */ /* 0x000eee0000004200 */
[C---:B----4-:R-:W-:Y:S08]  /*cc80*/  HMMA.16816.F32 R104, R8.reuse, R16, R104 ;  /* 0x000000100868723c */ /* 0x050ff00000001868 */
[C---:B------:R-:W-:Y:S01]  /*cc90*/  HMMA.16816.F32 R108, R8.reuse, R18, R108 ;  /* 0x00000012086c723c */ /* 0x040fe2000000186c */
[----:B------:R-:W4:Y:S07]  /*cca0*/  LDSM.16.MT88.4 R16, [R171+0x3800] ;  /* 0x00380000ab10783b */ /* 0x000f2e0000004200 */
[C---:B------:R-:W-:Y:S08]  /*ccb0*/  HMMA.16816.F32 R112, R8.reuse, R24, R112 ;  /* 0x000000180870723c */ /* 0x040ff00000001870 */
[C---:B------:R-:W-:Y:S08]  /*ccc0*/  HMMA.16816.F32 R116, R8.reuse, R26, R116 ;  /* 0x0000001a0874723c */ /* 0x040ff00000001874 */
[C---:B--2---:R-:W-:Y:S08]  /*ccd0*/  HMMA.16816.F32 R120, R8.reuse, R20, R120 ;  /* 0x000000140878723c */ /* 0x044ff00000001878 */
[C---:B------:R-:W-:Y:S01]  /*cce0*/  HMMA.16816.F32 R124, R8.reuse, R22, R124 ;  /* 0x00000016087c723c */ /* 0x040fe2000000187c */
[----:B------:R-:W2:Y:S07]  /*ccf0*/  LDSM.16.MT88.4 R20, [R170+0x3800] ;  /* 0x00380000aa14783b */ /* 0x000eae0000004200 */
[C---:B-1----:R-:W-:Y:S08]  /*cd00*/  HMMA.16816.F32 R36, R8.reuse, R4, R36 ;  /* 0x000000040824723c */ /* 0x042ff00000001824 */
[C---:B------:R-:W-:Y:S01]  /*cd10*/  HMMA.16816.F32 R40, R8.reuse, R6, R40 ;  /* 0x000000060828723c */ /* 0x040fe20000001828 */
[----:B------:R-:W1:Y:S07]  /*cd20*/  LDSM.16.MT88.4 R4, [R168+0x5800] ;  /* 0x00580000a804783b */ /* 0x000e6e0000004200 */
[C---:B---3--:R-:W-:Y:S08]  /*cd30*/  HMMA.16816.F32 R44, R8.reuse, R12, R44 ;  /* 0x0000000c082c723c */ /* 0x048ff0000000182c */
[C---:B------:R-:W-:Y:S01]  /*cd40*/  HMMA.16816.F32 R48, R8.reuse, R14, R48 ;  /* 0x0000000e0830723c */ /* 0x040fe20000001830 */
[----:B------:R-:W3:Y:S07]  /*cd50*/  LDSM.16.MT88.4 R12, [R169+0x5800] ;  /* 0x00580000a90c783b */ /* 0x000eee0000004200 */
[C---:B----4-:R-:W-:Y:S08]  /*cd60*/  HMMA.16816.F32 R52, R8.reuse, R16, R52 ;  /* 0x000000100834723c */ /* 0x050ff00000001834 */
[C---:B------:R-:W-:Y:S01]  /*cd70*/  HMMA.16816.F32 R56, R8.reuse, R18, R56 ;  /* 0x000000120838723c */ /* 0x040fe20000001838 */
[----:B------:R-:W4:Y:S07]  /*cd80*/  LDSM.16.MT88.4 R16, [R171+0x5800] ;  /* 0x00580000ab10783b */ /* 0x000f2e0000004200 */
[C---:B--2---:R-:W-:Y:S08]  /*cd90*/  HMMA.16816.F32 R60, R8.reuse, R20, R60 ;  /* 0x00000014083c723c */ /* 0x044ff0000000183c */
[C---:B------:R-:W-:Y:S01]  /*cda0*/  HMMA.16816.F32 R64, R8.reuse, R22, R64 ;  /* 0x000000160840723c */ /* 0x040fe20000001840 */
[----:B------:R-:W2:Y:S07]  /*cdb0*/  LDSM.16.MT88.4 R20, [R170+0x5800] ;  /* 0x00580000aa14783b */ /* 0x000eae0000004200 */
[C---:B-1----:R-:W-:Y:S07]  /*cdc0*/  HMMA.16816.F32 R68, R8.reuse, R4, R68 ;  /* 0x000000040844723c */ /* 0x042fee0000001844 */
[----:B------:R-:W-:Y:S01]  /*cdd0*/  FADD.FTZ R4, R138, R2 ;  /* 0x000000028a047221 */ /* 0x000fe20000010000 */
[C---:B------:R-:W-:Y:S04]  /*cde0*/  HMMA.16816.F32 R72, R8.reuse, R6, R72 ;  /* 0x000000060848723c */ /* 0x040fe80000001848 */
[----:B------:R-:W-:Y:S02]  /*cdf0*/  FADD.FTZ R2, R33, R0 ;  /* 0x0000000021027221 */ /* 0x000fe40000010000 */
[----:B------:R-:W-:Y:S02]  /*ce00*/  FADD.FTZ R0, R32, R4 ;  /* 0x0000000420007221 */ /* 0x000fe40000010000 */
[C---:B---3--:R-:W-:Y:S04]  /*ce10*/  HMMA.16816.F32 R76, R8.reuse, R12, R76 ;  /* 0x0000000c084c723c */ /* 0x048fe8000000184c */
[----:B------:R-:W-:Y:S02]  /*ce20*/  FADD.FTZ R2, R128, R2 ;  /* 0x0000000280027221 */ /* 0x000fe40000010000 */
[----:B------:R-:W-:Y:S01]  /*ce30*/  FADD.FTZ R0, R31, R0 ;  /* 0x000000001f007221 */ /* 0x000fe20000010000 */
[----:B------:R-:W-:Y:S01]  /*ce40*/  MOV R12, R3 ;  /* 0x00000003000c7202 */ /* 0x000fe20000000f00 */
[C---:B------:R-:W-:Y:S04]  /*ce50*/  HMMA.16816.F32 R80, R8.reuse, R14, R80 ;  /* 0x0000000e0850723c */ /* 0x040fe80000001850 */
[----:B------:R-:W-:Y:S01]  /*ce60*/  FADD.FTZ R2, R130, R2 ;  /* 0x0000000282027221 */ /* 0x000fe20000010000 */
[----:B------:R-:W-:Y:S01]  /*ce70*/  MOV R130, R129 ;  /* 0x0000008100827202 */ /* 0x000fe20000000f00 */
[----:B------:R-:W-:Y:S02]  /*ce80*/  FADD.FTZ R0, R30, R0 ;  /* 0x000000001e007221 */ /* 0x000fe40000010000 */
[C---:B----4-:R-:W-:Y:S04]  /*ce90*/  HMMA.16816.F32 R84, R8.reuse, R16, R84 ;  /* 0x000000100854723c */ /* 0x050fe80000001854 */
[----:B------:R-:W-:Y:S02]  /*cea0*/  FADD.FTZ R187, R136, R2 ;  /* 0x0000000288bb7221 */ /* 0x000fe40000010000 */
[----:B------:R-:W-:Y:S02]  /*ceb0*/  FADD.FTZ R190, R28, R0 ;  /* 0x000000001cbe7221 */ /* 0x000fe40000010000 */
[C---:B------:R-:W-:Y:S08]  /*cec0*/  HMMA.16816.F32 R88, R8.reuse, R18, R88 ;  /* 0x000000120858723c */ /* 0x040ff00000001858 */
[C---:B--2---:R-:W-:Y:S08]  /*ced0*/  HMMA.16816.F32 R92, R8.reuse, R20, R92 ;  /* 0x00000014085c723c */ /* 0x044ff0000000185c */
[----:B------:R-:W-:Y:S01]  /*cee0*/  HMMA.16816.F32 R96, R8, R22, R96 ;  /* 0x000000160860723c */ /* 0x000fe20000001860 */
[----:B------:R-:W-:-:S07]  /*cef0*/  @P0 BRA `(.L_x_539) ;  /* 0xffffd27000000947 */ /* 0x000fce000383ffff */
.L_x_528:
[----:B------:R-:W-:-:S13]  /*cf00*/  ISETP.GE.AND P0, PT, R178, R193, PT ;  /* 0x000000c1b200720c */ /* 0x000fda0003f06270 */
[----:B------:R-:W-:Y:S05]  /*cf10*/  @!P0 BRA `(.L_x_540) ;  /* 0x0000383000008947 */ /* 0x000fea0003800000 */
[----:B------:R-:W-:Y:S02]  /*cf20*/  MOV R131, R12 ;  /* 0x0000000c00837202 */ /* 0x000fe40000000f00 */
[----:B------:R-:W-:Y:S02]  /*cf30*/  MOV R130, R129 ;  /* 0x0000008100827202 */ /* 0x000fe40000000f00 */
.L_x_558:
[----:B------:R-:W-:Y:S04]  /*cf40*/  DEPBAR.LE SB0, 0x0 ;  /* 0x000080000000791a */ /* 0x000fe80000000000 */
[----:B------:R-:W-:Y:S01]  /*cf50*/  WARPSYNC 0xffffffff ;  /* 0xffffffff00007948 */ /* 0x000fe20003800000 */
[----:B------:R-:W-:Y:S01]  /*cf60*/  BAR.SYNC.DEFER_BLOCKING 0x0 ;  /* 0x0000000000007b1d */ /* 0x000fe20000010000 */
[----:B------:R-:W-:Y:S01]  /*cf70*/  SHF.R.S32.HI R0, RZ, 0x1f, R181 ;  /* 0x0000001fff007819 */ /* 0x000fe200000114b5 */
[C---:B------:R-:W-:Y:S01]  /*cf80*/  IMAD.WIDE.U32 R2, R181.reuse, c[0x0][0x208], RZ ;  /* 0x00008200b5027a25 */ /* 0x040fe200078e00ff */
[----:B------:R-:W-:Y:S02]  /*cf90*/  SHF.R.S32.HI R4, RZ, 0x1f, R180 ;  /* 0x0000001fff047819 */ /* 0x000fe400000114b4 */
[----:B------:R-:W-:Y:S01]  /*cfa0*/  SHF.R.S32.HI R5, RZ, 0x1f, R192 ;  /* 0x0000001fff057819 */ /* 0x000fe200000114c0 */
[----:B------:R-:W-:Y:S01]  /*cfb0*/  IMAD R0, R0, c[0x0][0x208], RZ ;  /* 0x0000820000007a24 */ /* 0x000fe200078e02ff */
[----:B------:R-:W-:Y:S01]  /*cfc0*/  SHF.R.S32.HI R6, RZ, 0x1f, R191 ;  /* 0x0000001fff067819 */ /* 0x000fe200000114bf */
[----:B------:R-:W-:Y:S01]  /*cfd0*/  IMAD R4, R4, c[0x0][0x218], RZ ;  /* 0x0000860004047a24 */ /* 0x000fe200078e02ff */
[----:B------:R-:W-:Y:S01]  /*cfe0*/  SHF.L.U64.HI R22, R192, 0x1, R5 ;  /* 0x00000001c0167819 */ /* 0x000fe20000010205 */
[----:B------:R-:W-:Y:S01]  /*cff0*/  IMAD R0, R181, c[0x0][0x20c], R0 ;  /* 0x00008300b5007a24 */ /* 0x000fe200078e0200 */
[----:B------:R-:W-:Y:S01]  /*d000*/  SHF.R.S32.HI R5, RZ, 0x1f, R182 ;  /* 0x0000001fff057819 */ /* 0x000fe200000114b6 */
[----:B------:R-:W-:Y:S01]  /*d010*/  IMAD R4, R180, c[0x0][0x21c], R4 ;  /* 0x00008700b4047a24 */ /* 0x000fe200078e0204 */
[C---:B------:R-:W-:Y:S01]  /*d020*/  IADD3 R172, R164.reuse, 0x5800, RZ ;  /* 0x00005800a4ac7810 */ /* 0x040fe20007ffe0ff */
[----:B------:R-:W-:Y:S01]  /*d030*/  IMAD.IADD R3, R3, 0x1, R0 ;  /* 0x0000000103037824 */ /* 0x000fe200078e0200 */
[----:B------:R-:W-:Y:S01]  /*d040*/  IADD3 R163, R164, 0x5000, RZ ;  /* 0x00005000a4a37810 */ /* 0x000fe20007ffe0ff */
[----:B------:R-:W-:Y:S01]  /*d050*/  IMAD.SHL.U32 R28, R192, 0x2, RZ ;  /* 0x00000002c01c7824 */ /* 0x000fe200078e00ff */
[----:B------:R-:W-:Y:S01]  /*d060*/  IADD3 R162, R164, 0x4800, RZ ;  /* 0x00004800a4a27810 */ /* 0x000fe20007ffe0ff */
[----:B------:R-:W-:Y:S01]  /*d070*/  IMAD.WIDE.U32 R2, R180, c[0x0][0x218], R2 ;  /* 0x00008600b4027a25 */ /* 0x000fe200078e0002 */
[C---:B------:R-:W-:Y:S02]  /*d080*/  IADD3 R161, R164.reuse, 0x4000, RZ ;  /* 0x00004000a4a17810 */ /* 0x040fe40007ffe0ff */
[----:B------:R-:W-:Y:S01]  /*d090*/  IADD3 R160, R164, 0x3800, RZ ;  /* 0x00003800a4a07810 */ /* 0x000fe20007ffe0ff */
[----:B------:R-:W-:Y:S01]  /*d0a0*/  IMAD.SHL.U32 R23, R191, 0x2, RZ ;  /* 0x00000002bf177824 */ /* 0x000fe200078e00ff */
[----:B------:R-:W-:Y:S01]  /*d0b0*/  IADD3 R0, P0, R206, R2, RZ ;  /* 0x00000002ce007210 */ /* 0x000fe20007f1e0ff */
[----:B------:R1:W2:Y:S01]  /*d0c0*/  LDSM.16.M88.4 R32, [R173] ;  /* 0x00000000ad20783b */ /* 0x0002a20000000200 */
[----:B------:R-:W-:Y:S01]  /*d0d0*/  IADD3 R129, R164, 0x3000, RZ ;  /* 0x00003000a4817810 */ /* 0x000fe20007ffe0ff */
[----:B------:R-:W-:Y:S01]  /*d0e0*/  IMAD.SHL.U32 R14, R182, 0x2, RZ ;  /* 0x00000002b60e7824 */ /* 0x000fe200078e00ff */
[----:B------:R-:W-:Y:S01]  /*d0f0*/  IADD3.X R2, R209, R3, R4, P0, !PT ;  /* 0x00000003d1027210 */ /* 0x000fe200007fe404 */
[----:B------:R1:W3:Y:S01]  /*d100*/  LDSM.16.M88.4 R8, [R165] ;  /* 0x00000000a508783b */ /* 0x0002e20000000200 */
[----:B------:R-:W-:Y:S02]  /*d110*/  LEA R4, P0, R0, c[0x0][0x1f8], 0x1 ;  /* 0x00007e0000047a11 */ /* 0x000fe400078008ff */
[----:B------:R-:W-:Y:S01]  /*d120*/  IADD3 R128, R164, 0x2800, RZ ;  /* 0x00002800a4807810 */ /* 0x000fe20007ffe0ff */
[----:B------:R1:W4:Y:S01]  /*d130*/  LDSM.16.M88.4 R16, [R165+0x800] ;  /* 0x00080000a510783b */ /* 0x0003220000000200 */
[----:B------:R-:W-:Y:S02]  /*d140*/  LEA.HI.X R12, R0, c[0x0][0x1fc], R2, 0x1, P0 ;  /* 0x00007f00000c7a11 */ /* 0x000fe400000f0c02 */
[----:B------:R-:W-:Y:S01]  /*d150*/  IADD3 R0, R164, 0x2000, RZ ;  /* 0x00002000a4007810 */ /* 0x000fe20007ffe0ff */
[----:B------:R1:W1:Y:S01]  /*d160*/  LDSM.16.M88.4 R24, [R165+0x1000] ;  /* 0x00100000a518783b */ /* 0x0002620000000200 */
[----:B------:R-:W-:Y:S02]  /*d170*/  SHF.L.U64.HI R15, R191, 0x1, R6 ;  /* 0x00000001bf0f7819 */ /* 0x000fe40000010206 */
[----:B------:R-:W-:Y:S01]  /*d180*/  SHF.L.U64.HI R13, R182, 0x1, R5 ;  /* 0x00000001b60d7819 */ /* 0x000fe20000010205 */
[----:B------:R1:W1:Y:S04]  /*d190*/  LDSM.16.M88.4 R136, [R165+0x1800] ;  /* 0x00180000a588783b */ /* 0x0002680000000200 */
[----:B------:R1:W1:Y:S04]  /*d1a0*/  LDSM.16.M88.4 R140, [R174] ;  /* 0x00000000ae8c783b */ /* 0x0002680000000200 */
[----:B------:R1:W1:Y:S04]  /*d1b0*/  LDSM.16.M88.4 R144, [R164] ;  /* 0x00000000a490783b */ /* 0x0002680000000200 */
[----:B------:R1:W1:Y:S04]  /*d1c0*/  LDSM.16.M88.4 R148, [R164+0x800] ;  /* 0x00080000a494783b */ /* 0x0002680000000200 */
[----:B------:R1:W1:Y:S04]  /*d1d0*/  LDSM.16.M88.4 R152, [R164+0x1000] ;  /* 0x00100000a498783b */ /* 0x0002680000000200 */
[----:B------:R1:W1:Y:S01]  /*d1e0*/  LDSM.16.M88.4 R156, [R164+0x1800] ;  /* 0x00180000a49c783b */ /* 0x0002620000000200 */
[----:B------:R-:W-:-:S05]  /*d1f0*/  BRA.DIV ~URZ, `(.L_x_541) ;  /* 0x00009c427f007947 */ /* 0x000fca000b800000 */
[----:B------:R4:W3:Y:S02]  /*d200*/  SHFL.IDX PT, R2, R12, RZ, 0x181f ;  /* 0x00181fff0c027589 */ /* 0x0008e400000e0000 */
.L_x_652:
[----:B------:R-:W5:Y:S01]  /*d210*/  SHFL.IDX PT, R5, R4, RZ, 0x181f ;  /* 0x00181fff04057589 */ /* 0x000f6200000e0000 */
[----:B------:R-:W-:Y:S01]  /*d220*/  ISETP.GE.AND P1, PT, R182, c[0x0][0x1d4], PT ;  /* 0x00007500b6007a0c */ /* 0x000fe20003f26270 */
[----:B------:R-:W-:Y:S01]  /*d230*/  BSSY B0, `(.L_x_542) ;  /* 0x0000104000007945 */ /* 0x000fe20003800000 */
[----:B------:R-:W-:Y:S02]  /*d240*/  ISETP.GE.AND P4, PT, R191, c[0x0][0x1d4], PT ;  /* 0x00007500bf007a0c */ /* 0x000fe40003f86270 */
[----:B------:R-:W4:Y:S01]  /*d250*/  SHFL.IDX PT, R3, R4, 0x1, 0x181f ;  /* 0x00381f0004037f89 */ /* 0x000f2200000e0000 */
[----:B------:R-:W-:Y:S02]  /*d260*/  SEL R177, RZ, 0x10, P1 ;  /* 0x00000010ffb17807 */ /* 0x000fe40000800000 */
[----:B------:R-:W-:Y:S02]  /*d270*/  ISETP.GE.AND P3, PT, R192, c[0x0][0x1d4], PT ;  /* 0x00007500c0007a0c */ /* 0x000fe40003f66270 */
[----:B------:R3:W2:Y:S01]  /*d280*/  SHFL.IDX PT, R4, R12, 0x1, 0x181f ;  /* 0x00381f000c047f89 */ /* 0x0006a200000e0000 */
[C---:B-----5:R-:W-:Y:S05]  /*d290*/  IADD3 R6, P0, R5.reuse, R14, RZ ;  /* 0x0000000e05067210 */ /* 0x060fea0007f1e0ff */
[C---:B---3--:R-:W-:Y:S01]  /*d2a0*/  IMAD.X R7, R2.reuse, 0x1, R13, P0 ;  /* 0x0000000102077824 */ /* 0x048fe200000e060d */
[C---:B----4-:R-:W-:Y:S04]  /*d2b0*/  IADD3 R12, P2, R5.reuse, R28, RZ ;  /* 0x0000001c050c7210 */ /* 0x050fe80007f5e0ff */
[----:B------:R3:W-:Y:S02]  /*d2c0*/  LDGSTS.E.BYPASS.LTC128B.128 [R179+0x100], [R6.64], !P1 ;  /* 0x0010000006b37fae */ /* 0x0007e4000c901d48 */
[----:B---3--:R-:W-:Y:S05]  /*d2d0*/  IADD3 R6, P0, R5, R23, RZ ;  /* 0x0000001705067210 */ /* 0x008fea0007f1e0ff */
[----:B------:R-:W-:Y:S05]  /*d2e0*/  IMAD.X R7, R2, 0x1, R15, P0 ;  /* 0x0000000102077824 */ /* 0x000fea00000e060f */
[----:B------:R3:W-:Y:S02]  /*d2f0*/  LDGSTS.E.BYPASS.LTC128B.128 [R179+0x2100], [R6.64], !P4 ;  /* 0x0210000006b37fae */ /* 0x0007e4000e101d48 */
[----:B---3--:R-:W-:Y:S04]  /*d300*/  IADD3 R6, -R177, 0x10, RZ ;  /* 0x00000010b1067810 */ /* 0x008fe80007ffe1ff */
[----:B------:R-:W-:Y:S04]  /*d310*/  LOP3.LUT R6, R6, 0xf, RZ, 0xc0, !PT ;  /* 0x0000000f06067812 */ /* 0x000fe800078ec0ff */
[-C--:B------:R-:W-:Y:S02]  /*d320*/  IADD3 R20, P1, P0, R6, R3.reuse, R14 ;  /* 0x0000000306147210 */ /* 0x080fe4000783e00e */
[----:B------:R-:W-:Y:S02]  /*d330*/  SEL R6, RZ, 0x10, P4 ;  /* 0x00000010ff067807 */ /* 0x000fe40002000000 */
[-C--:B--2---:R-:W-:Y:S02]  /*d340*/  IADD3.X R21, RZ, R4.reuse, R13, P1, P0 ;  /* 0x00000004ff157210 */ /* 0x084fe40000fe040d */
[----:B------:R-:W-:Y:S04]  /*d350*/  IADD3 R7, -R6, 0x10, RZ ;  /* 0x0000001006077810 */ /* 0x000fe80007ffe1ff */
[----:B------:R-:W-:Y:S04]  /*d360*/  LOP3.LUT R7, R7, 0xf, RZ, 0xc0, !PT ;  /* 0x0000000f07077812 */ /* 0x000fe800078ec0ff */
[-C--:B------:R-:W-:Y:S02]  /*d370*/  IADD3 R14, P1, P0, R7, R3.reuse, R23 ;  /* 0x00000003070e7210 */ /* 0x080fe4000783e017 */
[----:B------:R-:W-:Y:S02]  /*d380*/  SEL R7, RZ, 0x10, P3 ;  /* 0x00000010ff077807 */ /* 0x000fe40001800000 */
[-C--:B------:R-:W-:Y:S02]  /*d390*/  IADD3.X R15, RZ, R4.reuse, R15, P1, P0 ;  /* 0x00000004ff0f7210 */ /* 0x080fe40000fe040f */
[----:B------:R-:W-:Y:S04]  /*d3a0*/  IADD3 R13, -R7, 0x10, RZ ;  /* 0x00000010070d7810 */ /* 0x000fe80007ffe1ff */
[----:B------:R-:W-:Y:S04]  /*d3b0*/  LOP3.LUT R13, R13, 0xf, RZ, 0xc0, !PT ;  /* 0x0000000f0d0d7812 */ /* 0x000fe800078ec0ff */
[----:B------:R-:W-:Y:S01]  /*d3c0*/  IADD3 R28, P1, P0, R13, R3, R28 ;  /* 0x000000030d1c7210 */ /* 0x000fe2000783e01c */
[--C-:B------:R-:W-:Y:S03]  /*d3d0*/  IMAD.X R13, R2, 0x1, R22.reuse, P2 ;  /* 0x00000001020d7824 */ /* 0x100fe600010e0616 */
[----:B------:R-:W-:Y:S02]  /*d3e0*/  IADD3.X R29, RZ, R4, R22, P1, P0 ;  /* 0x00000004ff1d7210 */ /* 0x000fe40000fe0416 */
[----:B------:R-:W-:Y:S01]  /*d3f0*/  ISETP.NE.U32.AND P0, PT, R177, RZ, PT ;  /* 0x000000ffb100720c */ /* 0x000fe20003f05070 */
[----:B------:R2:W-:Y:S11]  /*d400*/  LDGSTS.E.BYPASS.LTC128B.128 [R179+0x4100], [R12.64], !P3 ;  /* 0x041000000cb37fae */ /* 0x0005f6000d901d48 */
[----:B------:R-:W-:Y:S01]  /*d410*/  @!UPT UIADD3 URZ, URZ, URZ, URZ ;  /* 0x0000003f3f3ff290 */ /* 0x000fe2000fffe03f */
[----:B------:R3:W-:Y:S01]  /*d420*/  LDGSTS.E.BYPASS.LTC128B.128.ZFILL [R179+0x1100], [R20.64], P0 ;  /* 0x0110000014b37fae */ /* 0x0007e20008141d48 */
[----:B------:R-:W-:Y:S11]  /*d430*/  ISETP.NE.U32.AND P0, PT, R6, RZ, PT ;  /* 0x000000ff0600720c */ /* 0x000ff60003f05070 */
[----:B------:R-:W-:Y:S02]  /*d440*/  @!UPT UIADD3 URZ, URZ, URZ, URZ ;  /* 0x0000003f3f3ff290 */ /* 0x000fe4000fffe03f */
[----:B------:R2:W-:Y:S01]  /*d450*/  LDGSTS.E.BYPASS.LTC128B.128.ZFILL [R179+0x3100], [R14.64], P0 ;  /* 0x031000000eb37fae */ /* 0x0005e20008141d48 */
[----:B------:R-:W-:Y:S02]  /*d460*/  ISETP.NE.U32.AND P0, PT, R7, RZ, PT ;  /* 0x000000ff0700720c */ /* 0x000fe40003f05070 */
[C---:B------:R-:W-:Y:S08]  /*d470*/  HMMA.16816.F32 R4, R32.reuse, R8, RZ ;  /* 0x000000082004723c */ /* 0x040ff000000018ff */
[C---:B------:R-:W-:Y:S03]  /*d480*/  HMMA.16816.F32 R8, R32.reuse, R10, RZ ;  /* 0x0000000a2008723c */ /* 0x040fe600000018ff */
[----:B------:R4:W-:Y:S01]  /*d490*/  LDGSTS.E.BYPASS.LTC128B.128.ZFILL [R179+0x5100], [R28.64], P0 ;  /* 0x051000001cb37fae */ /* 0x0009e20008141d48 */
[----:B------:R-:W-:Y:S04]  /*d4a0*/  ISETP.GT.AND P0, PT, R178, R193, PT ;  /* 0x000000c1b200720c */ /* 0x000fe80003f04270 */
[----:B------:R-:W0:Y:S01]  /*d4b0*/  LDGDEPBAR ;  /* 0x00000000000079af */ /* 0x000e220000000000 */
[C---:B--2---:R-:W-:Y:S08]  /*d4c0*/  HMMA.16816.F32 R12, R32.reuse, R16, RZ ;  /* 0x00000010200c723c */ /* 0x044ff000000018ff */
        /* <DEDUP_REMOVED lines=17> */
[----:B------:R-:W3:Y:S05]  /*d5e0*/  LDSM.16.M88.4 R140, [R167+0x1000] ;  /* 0x00100000a78c783b */ /* 0x000eea0000000200 */
[----:B------:R-:W-:Y:S02]  /*d5f0*/  LDSM.16.M88.4 R156, [R129] ;  /* 0x00000000819c783b */ /* 0x000fe40000000200 */
        /* <DEDUP_REMOVED lines=11> */
[----:B------:R-:W2:Y:S05]  /*d6b0*/  LDSM.16.M88.4 R136, [R166+-0x3000] ;  /* 0xffd00000a688783b */ /* 0x000eaa0000000200 */
[----:B------:R-:W3:Y:S02]  /*d6c0*/  LDSM.16.M88.4 R152, [R166+-0x2800] ;  /* 0xffd80000a698783b */ /* 0x000ee40000000200 */
        /* <DEDUP_REMOVED lines=25> */
[----:B------:R-:W-:Y:S02]  /*d860*/  LDSM.16.M88.4 R152, [R167+0x2800] ;  /* 0x00280000a798783b */ /* 0x000fe40000000200 */
[C---:B-1----:R-:W-:Y:S08]  /*d870*/  HMMA.16816.F32 R4, R140.reuse, R144, R4 ;  /* 0x000000908c04723c */ /* 0x042ff00000001804 */
[C---:B------:R-:W-:Y:S01]  /*d880*/  HMMA.16816.F32 R8, R140.reuse, R146, R8 ;  /* 0x000000928c08723c */ /* 0x040fe20000001808 */
[----:B------:R-:W-:Y:S07]  /*d890*/  LDSM.16.M88.4 R144, [R176+0x4000] ;  /* 0x00400000b090783b */ /* 0x000fee0000000200 */
[C---:B------:R-:W-:Y:S08]  /*d8a0*/  HMMA.16816.F32 R12, R140.reuse, R148, R12 ;  /* 0x000000948c0c723c */ /* 0x040ff0000000180c */
[C---:B------:R-:W-:Y:S01]  /*d8b0*/  HMMA.16816.F32 R16, R140.reuse, R150, R16 ;  /* 0x000000968c10723c */ /* 0x040fe20000001810 */
[----:B------:R-:W1:Y:S07]  /*d8c0*/  LDSM.16.M88.4 R148, [R167+0x2000] ;  /* 0x00200000a794783b */ /* 0x000e6e0000000200 */
[C---:B------:R-:W-:Y:S08]  /*d8d0*/  HMMA.16816.F32 R20, R140.reuse, R156, R20 ;  /* 0x0000009c8c14723c */ /* 0x040ff00000001814 */
[C---:B------:R-:W-:Y:S01]  /*d8e0*/  HMMA.16816.F32 R24, R140.reuse, R158, R24 ;  /* 0x0000009e8c18723c */ /* 0x040fe20000001818 */
[----:B------:R-:W3:Y:S07]  /*d8f0*/  LDSM.16.M88.4 R156, [R167+0x3000] ;  /* 0x00300000a79c783b */ /* 0x000eee0000000200 */
[C---:B--2---:R-:W-:Y:S08]  /*d900*/  HMMA.16816.F32 R28, R140.reuse, R136, R28 ;  /* 0x000000888c1c723c */ /* 0x044ff0000000181c */
[----:B------:R-:W-:Y:S01]  /*d910*/  HMMA.16816.F32 R32, R140, R138, R32 ;  /* 0x0000008a8c20723c */ /* 0x000fe20000001820 */
[----:B------:R-:W2:Y:S05]  /*d920*/  LDSM.16.M88.4 R136, [R167+0x3800] ;  /* 0x00380000a788783b */ /* 0x000eaa0000000200 */
[----:B------:R-:W-:Y:S02]  /*d930*/  LDSM.16.M88.4 R140, [R175+0x4000] ;  /* 0x00400000af8c783b */ /* 0x000fe40000000200 */
[C---:B-1----:R-:W-:Y:S08]  /*d940*/  HMMA.16816.F32 R4, R144.reuse, R148, R4 ;  /* 0x000000949004723c */ /* 0x042ff00000001804 */
[C---:B------:R-:W-:Y:S01]  /*d950*/  HMMA.16816.F32 R8, R144.reuse, R150, R8 ;  /* 0x000000969008723c */ /* 0x040fe20000001808 */
[----:B------:R-:W1:Y:S07]  /*d960*/  LDSM.16.M88.4 R148, [R166+-0x2000] ;  /* 0xffe00000a694783b */ /* 0x000e6e0000000200 */
[C---:B------:R-:W-:Y:S08]  /*d970*/  HMMA.16816.F32 R12, R144.reuse, R152, R12 ;  /* 0x00000098900c723c */ /* 0x040ff0000000180c */
[C---:B------:R-:W-:Y:S01]  /*d980*/  HMMA.16816.F32 R16, R144.reuse, R154, R16 ;  /* 0x0000009a9010723c */ /* 0x040fe20000001810 */
[----:B------:R-:W4:Y:S07]  /*d990*/  LDSM.16.M88.4 R152, [R166+-0x1800] ;  /* 0xffe80000a698783b */ /* 0x000f2e0000000200 */
[C---:B---3--:R-:W-:Y:S08]  /*d9a0*/  HMMA.16816.F32 R20, R144.reuse, R156, R20 ;  /* 0x0000009c9014723c */ /* 0x048ff00000001814 */
[C---:B------:R-:W-:Y:S01]  /*d9b0*/  HMMA.16816.F32 R24, R144.reuse, R158, R24 ;  /* 0x0000009e9018723c */ /* 0x040fe20000001818 */
[----:B------:R-:W3:Y:S07]  /*d9c0*/  LDSM.16.M88.4 R156, [R166+-0x1000] ;  /* 0xfff00000a69c783b */ /* 0x000eee0000000200 */
[C---:B--2---:R-:W-:Y:S08]  /*d9d0*/  HMMA.16816.F32 R28, R144.reuse, R136, R28 ;  /* 0x00000088901c723c */ /* 0x044ff0000000181c */
[----:B------:R-:W-:Y:S01]  /*d9e0*/  HMMA.16816.F32 R32, R144, R138, R32 ;  /* 0x0000008a9020723c */ /* 0x000fe20000001820 */
[----:B------:R-:W2:Y:S05]  /*d9f0*/  LDSM.16.M88.4 R136, [R166+-0x800] ;  /* 0xfff80000a688783b */ /* 0x000eaa0000000200 */
[----:B------:R-:W-:Y:S02]  /*da00*/  LDSM.16.M88.4 R144, [R173+0x8000] ;  /* 0x00800000ad90783b */ /* 0x000fe40000000200 */
[C---:B-1----:R-:W-:Y:S08]  /*da10*/  HMMA.16816.F32 R4, R140.reuse, R148, R4 ;  /* 0x000000948c04723c */ /* 0x042ff00000001804 */
[C---:B------:R-:W-:Y:S01]  /*da20*/  HMMA.16816.F32 R8, R140.reuse, R150, R8 ;  /* 0x000000968c08723c */ /* 0x040fe20000001808 */
[----:B------:R-:W1:Y:S07]  /*da30*/  LDSM.16.M88.4 R148, [R165+0x4000] ;  /* 0x00400000a594783b */ /* 0x000e6e0000000200 */
[C---:B----4-:R-:W-:Y:S08]  /*da40*/  HMMA.16816.F32 R12, R140.reuse, R152, R12 ;  /* 0x000000988c0c723c */ /* 0x050ff0000000180c */
[C---:B------:R-:W-:Y:S01]  /*da50*/  HMMA.16816.F32 R16, R140.reuse, R154, R16 ;  /* 0x0000009a8c10723c */ /* 0x040fe20000001810 */
[----:B------:R-:W4:Y:S07]  /*da60*/  LDSM.16.M88.4 R152, [R165+0x4800] ;  /* 0x00480000a598783b */ /* 0x000f2e0000000200 */
[C---:B---3--:R-:W-:Y:S08]  /*da70*/  HMMA.16816.F32 R20, R140.reuse, R156, R20 ;  /* 0x0000009c8c14723c */ /* 0x048ff00000001814 */
        /* <DEDUP_REMOVED lines=8> */
[----:B------:R-:W1:Y:S07]  /*db00*/  LDSM.16.M88.4 R148, [R161] ;  /* 0x00000000a194783b */ /* 0x000e6e0000000200 */
[C---:B----4-:R-:W-:Y:S08]  /*db10*/  HMMA.16816.F32 R12, R144.reuse, R152, R12 ;  /* 0x00000098900c723c */ /* 0x050ff0000000180c */
[C---:B------:R-:W-:Y:S01]  /*db20*/  HMMA.16816.F32 R16, R144.reuse, R154, R16 ;  /* 0x0000009a9010723c */ /* 0x040fe20000001810 */
[----:B------:R-:W4:Y:S05]  /*db30*/  LDSM.16.M88.4 R152, [R162] ;  /* 0x00000000a298783b */ /* 0x000f2a0000000200 */
[----:B------:R-:W5:Y:S02]  /*db40*/  LDSM.16.M88.4 R160, [R163] ;  /* 0x00000000a3a0783b */ /* 0x000f640000000200 */
[C---:B---3--:R-:W-:Y:S08]  /*db50*/  HMMA.16816.F32 R20, R144.reuse, R156, R20 ;  /* 0x0000009c9014723c */ /* 0x048ff00000001814 */
[C---:B------:R-:W-:Y:S01]  /*db60*/  HMMA.16816.F32 R24, R144.reuse, R158, R24 ;  /* 0x0000009e9018723c */ /* 0x040fe20000001818 */
[----:B------:R-:W3:Y:S07]  /*db70*/  LDSM.16.M88.4 R156, [R172] ;  /* 0x00000000ac9c783b */ /* 0x000eee0000000200 */
[C---:B--2---:R-:W-:Y:S08]  /*db80*/  HMMA.16816.F32 R28, R144.reuse, R136, R28 ;  /* 0x00000088901c723c */ /* 0x044ff0000000181c */
[----:B------:R-:W-:Y:S01]  /*db90*/  HMMA.16816.F32 R32, R144, R138, R32 ;  /* 0x0000008a9020723c */ /* 0x000fe20000001820 */
[----:B------:R-:W-:Y:S05]  /*dba0*/  LDSM.16.M88.4 R136, [R176+0x8000] ;  /* 0x00800000b088783b */ /* 0x000fea0000000200 */
[----:B------:R-:W2:Y:S02]  /*dbb0*/  LDSM.16.M88.4 R144, [R167+0x4000] ;  /* 0x00400000a790783b */ /* 0x000ea40000000200 */
[C---:B-1----:R-:W-:Y:S08]  /*dbc0*/  HMMA.16816.F32 R4, R140.reuse, R148, R4 ;  /* 0x000000948c04723c */ /* 0x042ff00000001804 */
[C---:B------:R-:W-:Y:S01]  /*dbd0*/  HMMA.16816.F32 R8, R140.reuse, R150, R8 ;  /* 0x000000968c08723c */ /* 0x040fe20000001808 */
[----:B------:R-:W1:Y:S07]  /*dbe0*/  LDSM.16.M88.4 R148, [R167+0x4800] ;  /* 0x00480000a794783b */ /* 0x000e6e0000000200 */
[C---:B----4-:R-:W-:Y:S08]  /*dbf0*/  HMMA.16816.F32 R12, R140.reuse, R152, R12 ;  /* 0x000000988c0c723c */ /* 0x050ff0000000180c */
[C---:B------:R-:W-:Y:S01]  /*dc00*/  HMMA.16816.F32 R16, R140.reuse, R154, R16 ;  /* 0x0000009a8c10723c */ /* 0x040fe20000001810 */
[----:B------:R-:W4:Y:S07]  /*dc10*/  LDSM.16.M88.4 R152, [R167+0x5000] ;  /* 0x00500000a798783b */ /* 0x000f2e0000000200 */
[C---:B-----5:R-:W-:Y:S08]  /*dc20*/  HMMA.16816.F32 R20, R140.reuse, R160, R20 ;  /* 0x000000a08c14723c */ /* 0x060ff00000001814 */
[C---:B------:R-:W-:Y:S01]  /*dc30*/  HMMA.16816.F32 R24, R140.reuse, R162, R24 ;  /* 0x000000a28c18723c */ /* 0x040fe20000001818 */
[----:B------:R-:W5:Y:S07]  /*dc40*/  LDSM.16.M88.4 R160, [R167+0x5800] ;  /* 0x00580000a7a0783b */ /* 0x000f6e0000000200 */
[C---:B---3--:R-:W-:Y:S08]  /*dc50*/  HMMA.16816.F32 R28, R140.reuse, R156, R28 ;  /* 0x0000009c8c1c723c */ /* 0x048ff0000000181c */
[----:B------:R-:W-:Y:S01]  /*dc60*/  HMMA.16816.F32 R32, R140, R158, R32 ;  /* 0x0000009e8c20723c */ /* 0x000fe20000001820 */
[----:B------:R-:W-:Y:S05]  /*dc70*/  LDSM.16.M88.4 R140, [R175+0x8000] ;  /* 0x00800000af8c783b */ /* 0x000fea0000000200 */
[----:B------:R-:W-:Y:S02]  /*dc80*/  LDSM.16.M88.4 R156, [R166+0x1800] ;  /* 0x00180000a69c783b */ /* 0x000fe40000000200 */
[C---:B--2---:R-:W-:Y:S08]  /*dc90*/  HMMA.16816.F32 R4, R136.reuse, R144, R4 ;  /* 0x000000908804723c */ /* 0x044ff00000001804 */
[C---:B------:R-:W-:Y:S01]  /*dca0*/  HMMA.16816.F32 R8, R136.reuse, R146, R8 ;  /* 0x000000928808723c */ /* 0x040fe20000001808 */
[----:B------:R-:W2:Y:S07]  /*dcb0*/  LDSM.16.M88.4 R144, [R166] ;  /* 0x00000000a690783b */ /* 0x000eae0000000200 */
[C---:B-1----:R-:W-:Y:S08]  /*dcc0*/  HMMA.16816.F32 R12, R136.reuse, R148, R12 ;  /* 0x00000094880c723c */ /* 0x042ff0000000180c */
[C---:B------:R-:W-:Y:S01]  /*dcd0*/  HMMA.16816.F32 R16, R136.reuse, R150, R16 ;  /* 0x000000968810723c */ /* 0x040fe20000001810 */
[----:B------:R-:W1:Y:S07]  /*dce0*/  LDSM.16.M88.4 R148, [R166+0x800] ;  /* 0x00080000a694783b */ /* 0x000e6e0000000200 */
[C---:B----4-:R-:W-:Y:S08]  /*dcf0*/  HMMA.16816.F32 R20, R136.reuse, R152, R20 ;  /* 0x000000988814723c */ /* 0x050ff00000001814 */
[C---:B------:R-:W-:Y:S01]  /*dd00*/  HMMA.16816.F32 R24, R136.reuse, R154, R24 ;  /* 0x0000009a8818723c */ /* 0x040fe20000001818 */
[----:B------:R-:W3:Y:S01]  /*dd10*/  LDSM.16.M88.4 R152, [R166+0x1000] ;  /* 0x00100000a698783b */ /* 0x000ee20000000200 */
[----:B------:R-:W-:Y:S04]  /*dd20*/  DEPBAR.LE SB0, 0x0 ;  /* 0x000080000000791a */ /* 0x000fe80000000000 */
[----:B------:R-:W-:Y:S02]  /*dd30*/  BAR.SYNC.DEFER_BLOCKING 0x0 ;  /* 0x0000000000007b1d */ /* 0x000fe40000010000 */
[C---:B-----5:R-:W-:Y:S08]  /*dd40*/  HMMA.16816.F32 R28, R136.reuse, R160, R28 ;  /* 0x000000a0881c723c */ /* 0x060ff0000000181c */
[----:B------:R-:W-:Y:S08]  /*dd50*/  HMMA.16816.F32 R32, R136, R162, R32 ;  /* 0x000000a28820723c */ /* 0x000ff00000001820 */
[C---:B--2---:R-:W-:Y:S08]  /*dd60*/  HMMA.16816.F32 R4, R140.reuse, R144, R4 ;  /* 0x000000908c04723c */ /* 0x044ff00000001804 */
[C---:B------:R-:W-:Y:S08]  /*dd70*/  HMMA.16816.F32 R8, R140.reuse, R146, R8 ;  /* 0x000000928c08723c */ /* 0x040ff00000001808 */
[C---:B-1----:R-:W-:Y:S08]  /*dd80*/  HMMA.16816.F32 R12, R140.reuse, R148, R12 ;  /* 0x000000948c0c723c */ /* 0x042ff0000000180c */
[C---:B------:R-:W-:Y:S08]  /*dd90*/  HMMA.16816.F32 R16, R140.reuse, R150, R16 ;  /* 0x000000968c10723c */ /* 0x040ff00000001810 */
[C---:B---3--:R-:W-:Y:S08]  /*dda0*/  HMMA.16816.F32 R20, R140.reuse, R152, R20 ;  /* 0x000000988c14723c */ /* 0x048ff00000001814 */
[C---:B------:R-:W-:Y:S08]  /*ddb0*/  HMMA.16816.F32 R24, R140.reuse, R154, R24 ;  /* 0x0000009a8c18723c */ /* 0x040ff00000001818 */
[C---:B------:R-:W-:Y:S08]  /*ddc0*/  HMMA.16816.F32 R28, R140.reuse, R156, R28 ;  /* 0x0000009c8c1c723c */ /* 0x040ff0000000181c */
        /* <DEDUP_REMOVED lines=40> */
.L_x_653:
[----:B------:R-:W-:-:S05]  /*e050*/  BRA.DIV ~URZ, `(.L_x_545) ;  /* 0x00008ec27f007947 */ /* 0x000fca000b800000 */
[----:B------:R-:W3:Y:S01]  /*e060*/  SHFL.IDX PT, R0, R138, RZ, 0x181f ;  /* 0x00181fff8a007589 */ /* 0x000ee200000e0000 */
[C---:B------:R-:W-:Y:S04]  /*e070*/  IADD3 R2, -R177.reuse, 0x10, RZ ;  /* 0x00000010b1027810 */ /* 0x040fe80007ffe1ff */
[----:B------:R-:W-:Y:S04]  /*e080*/  LOP3.LUT R2, R2, 0xf, RZ, 0xc0, !PT ;  /* 0x0000000f02027812 */ /* 0x000fe800078ec0ff */
[----:B---3--:R-:W-:Y:S04]  /*e090*/  IADD3 R2, P1, P0, R2, R0, R142 ;  /* 0x0000000002027210 */ /* 0x008fe8000783e08e */
[----:B--2---:R-:W-:Y:S02]  /*e0a0*/  IADD3.X R3, RZ, R128, R139, P1, P0 ;  /* 0x00000080ff037210 */ /* 0x004fe40000fe048b */
[----:B------:R-:W-:Y:S11]  /*e0b0*/  ISETP.NE.U32.AND P0, PT, R177, RZ, PT ;  /* 0x000000ffb100720c */ /* 0x000ff60003f05070 */
[----:B------:R-:W-:Y:S02]  /*e0c0*/  @!UPT UIADD3 URZ, URZ, URZ, URZ ;  /* 0x0000003f3f3ff290 */ /* 0x000fe4000fffe03f */
        /* <DEDUP_REMOVED lines=11> */
.L_x_654:
[C---:B---3--:R-:W-:Y:S02]  /*e180*/  IADD3 R2, -R177.reuse, 0x10, RZ ;  /* 0x00000010b1027810 */ /* 0x048fe40007ffe1ff */
[----:B------:R-:W-:Y:S02]  /*e190*/  ISETP.NE.U32.AND P0, PT, R177, RZ, PT ;  /* 0x000000ffb100720c */ /* 0x000fe40003f05070 */
[----:B------:R-:W-:Y:S04]  /*e1a0*/  LOP3.LUT R2, R2, 0xf, RZ, 0xc0, !PT ;  /* 0x0000000f02027812 */ /* 0x000fe800078ec0ff */
[----:B--2---:R-:W-:Y:S04]  /*e1b0*/  IADD3 R2, P2, P1, R2, R0, R142 ;  /* 0x0000000002027210 */ /* 0x004fe8000795e08e */
[----:B----4-:R-:W-:Y:S05]  /*e1c0*/  IADD3.X R3, RZ, R128, R139, P2, P1 ;  /* 0x00000080ff037210 */ /* 0x010fea00017e248b */
[----:B------:R-:W-:Y:S01]  /*e1d0*/  @!PT LDS RZ, [RZ] ;  /* 0x00000000fffff984 */ /* 0x000fe20000000800 */
[----:B------:R-:W-:Y:S01]  /*e1e0*/  @!PT LDS RZ, [RZ] ;  /* 0x00000000fffff984 */ /* 0x000fe20000000800 */
[----:B------:R-:W-:Y:S01]  /*e1f0*/  @!PT LDS RZ, [RZ] ;  /* 0x00000000fffff984 */ /* 0x000fe20000000800 */
[----:B------:R2:W-:Y:S01]  /*e200*/  LDGSTS.E.BYPASS.LTC128B.128.ZFILL [R179+0x7100], [R2.64], P0 ;  /* 0x0710000002b37fae */ /* 0x0005e20008141d48 */
[----:B------:R-:W-:Y:S05]  /*e210*/  IADD3 R136, P0, R0, R143, RZ ;  /* 0x0000008f00887210 */ /* 0x000fea0007f1e0ff */
[----:B------:R-:W-:Y:S05]  /*e220*/  IMAD.X R137, R128, 0x1, R140, P0 ;  /* 0x0000000180897824 */ /* 0x000fea00000e068c */
[----:B------:R3:W-:Y:S01]  /*e230*/  LDGSTS.E.BYPASS.LTC128B.128 [R179+0x9100], [R136.64], !P4 ;  /* 0x0910000088b37fae */ /* 0x0007e2000e101d48 */
[----:B--2---:R-:W-:Y:S05]  /*e240*/  IADD3 R2, P0, R0, R144, RZ ;  /* 0x0000009000027210 */ /* 0x004fea0007f1e0ff */
[----:B------:R-:W-:Y:S05]  /*e250*/  IMAD.X R3, R128, 0x1, R141, P0 ;  /* 0x0000000180037824 */ /* 0x000fea00000e068d */
[----:B------:R3:W-:Y:S03]  /*e260*/  LDGSTS.E.BYPASS.LTC128B.128 [R179+0xb100], [R2.64], !P3 ;  /* 0x0b10000002b37fae */ /* 0x0007e6000d901d48 */
.L_x_543:
[----:B------:R-:W-:Y:S05]  /*e270*/  BSYNC B0 ;  /* 0x0000000000007941 */ /* 0x000fea0003800000 */
.L_x_542:
[----:B---3--:R-:W-:Y:S01]  /*e280*/  LOP3.LUT R136, RZ, c[0x0][0x324], RZ, 0x33, !PT ;  /* 0x0000c900ff887a12 */ /* 0x008fe200078e33ff */
[----:B------:R-:W-:Y:S01]  /*e290*/  IMAD.MOV.U32 R0, RZ, RZ, c[0x0][0x2c4] ;  /* 0x0000b100ff007624 */ /* 0x000fe200078e00ff */
[----:B------:R-:W0:Y:S01]  /*e2a0*/  LDGDEPBAR ;  /* 0x00000000000079af */ /* 0x000e220000000000 */
[----:B-1----:R-:W-:Y:S02]  /*e2b0*/  IMAD.SHL.U32 R129, R178, 0x40, RZ ;  /* 0x00000040b2817824 */ /* 0x002fe400078e00ff */
[----:B------:R-:W-:Y:S01]  /*e2c0*/  IMAD.IADD R128, R211, 0x1, R210 ;  /* 0x00000001d3807824 */ /* 0x000fe200078e02d2 */
[----:B------:R-:W-:Y:S02]  /*e2d0*/  ISETP.NE.AND P0, PT, R0, 0x1, PT ;  /* 0x000000010000780c */ /* 0x000fe40003f05270 */
[----:B------:R-:W-:Y:S04]  /*e2e0*/  IADD3 R0, -R198, 0x1, -R129 ;  /* 0x00000001c6007810 */ /* 0x000fe80007ffe981 */
[----:B------:R-:W-:Y:S04]  /*e2f0*/  IADD3 R0, -R195, R0, R194 ;  /* 0x00000000c3007210 */ /* 0x000fe80007ffe1c2 */
[----:B------:R-:W-:Y:S03]  /*e300*/  IADD3 R137, R0, c[0x0][0x328], RZ ;  /* 0x0000ca0000897a10 */ /* 0x000fe60007ffe0ff */
[----:B------:R-:W-:Y:S05]  /*e310*/  @P0 IMAD.HI.U32 R2, R128, c[0x0][0x2c8], RZ ;  /* 0x0000b20080020a27 */ /* 0x000fea00078e00ff */
[----:B------:R-:W-:Y:S01]  /*e320*/  @P0 SHF.R.U32.HI R128, RZ, c[0x0][0x2cc], R2 ;  /* 0x0000b300ff800a19 */ /* 0x000fe20000011602 */
[----:B------:R-:W-:-:S05]  /*e330*/  BRA.DIV ~URZ, `(.L_x_546) ;  /* 0x00008e027f007947 */ /* 0x000fca000b800000 */
[----:B------:R1:W2:Y:S02]  /*e340*/  SHFL.IDX PT, R3, R128, RZ, 0x1c1f ;  /* 0x001c1fff80037589 */ /* 0x0002a400000e0000 */
.L_x_655:
[----:B------:R-:W-:Y:S02]  /*e350*/  IMAD.MOV.U32 R2, RZ, RZ, c[0x0][0x32c] ;  /* 0x0000cb00ff027624 */ /* 0x000fe400078e00ff */
[----:B------:R-:W-:Y:S03]  /*e360*/  IMAD.IADD R136, R136, 0x1, R0 ;  /* 0x0000000188887824 */ /* 0x000fe600078e0200 */
[----:B------:R-:W-:Y:S02]  /*e370*/  ISETP.GE.AND P0, PT, R2, 0x1, PT ;  /* 0x000000010200780c */ /* 0x000fe40003f06270 */
[-C--:B--2---:R-:W-:Y:S02]  /*e380*/  IADD3 R2, R137, R3.reuse, RZ ;  /* 0x0000000389027210 */ /* 0x084fe40007ffe0ff */
[----:B------:R-:W-:Y:S09]  /*e390*/  IADD3 R0, R136, R3, RZ ;  /* 0x0000000388007210 */ /* 0x000ff20007ffe0ff */
        /* <DEDUP_REMOVED lines=14> */
.L_x_549:
[----:B------:R-:W-:Y:S04]  /*e480*/  MOV R138, 0x1 ;  /* 0x00000001008a7802 */ /* 0x000fe80000000f00 */
[----:B------:R-:W-:Y:S11]  /*e490*/  ISETP.NE.AND P0, PT, R138, c[0x0][0x32c], PT ;  /* 0x0000cb008a007a0c */ /* 0x000ff60003f05270 */
[----:B------:R-:W-:Y:S02]  /*e4a0*/  @!UPT UIADD3 URZ, URZ, URZ, URZ ;  /* 0x0000003f3f3ff290 */ /* 0x000fe4000fffe03f */
[----:B------:R-:W-:Y:S05]  /*e4b0*/  @P0 IMAD.HI.U32 R138, R3, c[0x0][0x330], RZ ;  /* 0x0000cc00038a0a27 */ /* 0x000fea00078e00ff */
[----:B------:R-:W-:Y:S02]  /*e4c0*/  @P0 SHF.R.U32.HI R3, RZ, c[0x0][0x334], R138 ;  /* 0x0000cd00ff030a19 */ /* 0x000fe4000001168a */
.L_x_550:
[----:B------:R-:W-:Y:S05]  /*e4d0*/  BSYNC B0 ;  /* 0x0000000000007941 */ /* 0x000fea0003800000 */
.L_x_548:
[----:B------:R-:W-:Y:S04]  /*e4e0*/  IMAD R3, R3, c[0x0][0x32c], -R129 ;  /* 0x0000cb0003037a24 */ /* 0x000fe800078e0a81 */
[----:B------:R-:W-:Y:S05]  /*e4f0*/  IMAD.IADD R3, R3, 0x1, -R198 ;  /* 0x0000000103037824 */ /* 0x000fea00078e0ac6 */
[----:B------:R-:W-:Y:S02]  /*e500*/  IMNMX R0, R0, R3, !PT ;  /* 0x0000000300007217 */ /* 0x000fe40007800200 */
[----:B------:R-:W-:Y:S04]  /*e510*/  IADD3 R3, R3, c[0x0][0x32c], RZ ;  /* 0x0000cb0003037a10 */ /* 0x000fe80007ffe0ff */
[----:B------:R-:W-:Y:S02]  /*e520*/  IMNMX R2, R2, R3, PT ;  /* 0x0000000302027217 */ /* 0x000fe40003800200 */
.L_x_547:
        /* <DEDUP_REMOVED lines=51> */
.L_x_656:
        /* <DEDUP_REMOVED lines=19> */
.L_x_554:
[----:B------:R-:W-:Y:S04]  /*e990*/  MOV R4, 0x1 ;  /* 0x0000000100047802 */ /* 0x000fe80000000f00 */
[----:B------:R-:W-:Y:S11]  /*e9a0*/  ISETP.NE.AND P0, PT, R4, c[0x0][0x32c], PT ;  /* 0x0000cb0004007a0c */ /* 0x000ff60003f05270 */
[----:B------:R-:W-:Y:S02]  /*e9b0*/  @!UPT UIADD3 URZ, URZ, URZ, URZ ;  /* 0x0000003f3f3ff290 */ /* 0x000fe4000fffe03f */
[----:B------:R-:W-:Y:S05]  /*e9c0*/  @P0 IMAD.HI.U32 R4, R3, c[0x0][0x330], RZ ;  /* 0x0000cc0003040a27 */ /* 0x000fea00078e00ff */
[----:B------:R-:W-:Y:S02]  /*e9d0*/  @P0 SHF.R.U32.HI R3, RZ, c[0x0][0x334], R4 ;  /* 0x0000cd00ff030a19 */ /* 0x000fe40000011604 */
.L_x_555:
[----:B------:R-:W-:Y:S05]  /*e9e0*/  BSYNC B0 ;  /* 0x0000000000007941 */ /* 0x000fea0003800000 */
.L_x_553:
[----:B------:R-:W-:Y:S04]  /*e9f0*/  IMAD R129, R3, c[0x0][0x32c], -R129 ;  /* 0x0000cb0003817a24 */ /* 0x000fe800078e0a81 */
[----:B------:R-:W-:Y:S05]  /*ea00*/  IMAD.IADD R3, R129, 0x1, -R198 ;  /* 0x0000000181037824 */ /* 0x000fea00078e0ac6 */
[----:B------:R-:W-:Y:S02]  /*ea10*/  IADD3 R4, R3, c[0x0][0x32c], RZ ;  /* 0x0000cb0003047a10 */ /* 0x000fe40007ffe0ff */
[----:B------:R-:W-:Y:S02]  /*ea20*/  IMNMX R0, R0, R3, !PT ;  /* 0x0000000300007217 */ /* 0x000fe40007800200 */
[----:B------:R-:W-:Y:S02]  /*ea30*/  IMNMX R2, R2, R4, PT ;  /* 0x0000000402027217 */ /* 0x000fe40003800200 */
.L_x_552:
        /* <DEDUP_REMOVED lines=82> */
.L_x_657:
[----:B-12---:R-:W-:Y:S01]  /*ef60*/  FMNMX.FTZ R128, R128, R0, !PT ;  /* 0x0000000080807209 */ /* 0x006fe20007810000 */
[----:B------:R-:W-:-:S05]  /*ef70*/  BRA.DIV ~URZ, `(.L_x_557) ;  /* 0x000082e27f007947 */ /* 0x000fca000b800000 */
[----:B------:R-:W-:Y:S04]  /*ef80*/  SHFL.BFLY PT, R0, R4, 0x2, 0x1f ;  /* 0x0c401f0004007f89 */ /* 0x000fe800000e0000 */
[----:B------:R-:W1:Y:S02]  /*ef90*/  SHFL.BFLY PT, R2, R128, 0x1, 0x1f ;  /* 0x0c201f0080027f89 */ /* 0x000e6400000e0000 */
[----:B-1----:R-:W-:Y:S02]  /*efa0*/  FMNMX.FTZ R129, R128, R2, !PT ;  /* 0x0000000280817209 */ /* 0x002fe40007810000 */
[----:B------:R-:W-:Y:S05]  /*efb0*/  FMNMX.FTZ R4, R4, R0, !PT ;  /* 0x0000000004047209 */ /* 0x000fea0007810000 */
[----:B------:R1:W2:Y:S02]  /*efc0*/  SHFL.BFLY PT, R0, R4, 0x1, 0x1f ;  /* 0x0c201f0004007f89 */ /* 0x0002a400000e0000 */
.L_x_658:
[C---:B------:R-:W-:Y:S01]  /*efd0*/  FMUL.FTZ R2, R129.reuse, c[0x0][0x2d0] ;  /* 0x0000b40081027a20 */ /* 0x040fe20000410000 */
[----:B------:R-:W-:Y:S01]  /*efe0*/  FSETP.NEU.FTZ.AND P0, PT, R129, -INF , PT ;  /* 0xff8000008100780b */ /* 0x000fe20003f1d000 */
[----:B------:R-:W-:Y:S01]  /*eff0*/  WARPSYNC 0xffffffff ;  /* 0xffffffff00007948 */ /* 0x000fe20003800000 */
[----:B--2---:R-:W-:Y:S01]  /*f000*/  FMNMX.FTZ R3, R0, R4, !PT ;  /* 0x0000000400037209 */ /* 0x004fe20007810000 */
[----:B------:R-:W2:Y:S01]  /*f010*/  LDSM.16.MT88.4 R12, [R168] ;  /* 0x00000000a80c783b */ /* 0x000ea20000004200 */
[----:B------:R-:W-:Y:S03]  /*f020*/  FSEL R20, R2, RZ, P0 ;  /* 0x000000ff02147208 */ /* 0x000fe60000000000 */
[----:B-1----:R-:W-:Y:S02]  /*f030*/  FMUL.FTZ R4, R3, c[0x0][0x2d0] ;  /* 0x0000b40003047a20 */ /* 0x002fe40000410000 */
[--C-:B------:R-:W-:Y:S04]  /*f040*/  FFMA.FTZ R2, R138, c[0x0][0x2d0], -R20.reuse ;  /* 0x0000b4008a027a23 */ /* 0x100fe80000010814 */
[----:B------:R1:W-:Y:S02]  /*f050*/  MUFU.EX2 R10, R2 ;  /* 0x00000002000a7308 */ /* 0x0003e40000000800 */
[--C-:B-1----:R-:W-:Y:S08]  /*f060*/  FFMA.FTZ R2, R139, c[0x0][0x2d0], -R20.reuse ;  /* 0x0000b4008b027a23 */ /* 0x102ff00000010814 */
[----:B------:R1:W3:Y:S02]  /*f070*/  MUFU.EX2 R35, R2 ;  /* 0x0000000200237308 */ /* 0x0002e40000000800 */
[--C-:B-1----:R-:W-:Y:S02]  /*f080*/  FFMA.FTZ R2, R8, c[0x0][0x2d0], -R20.reuse ;  /* 0x0000b40008027a23 */ /* 0x102fe40000010814 */
[----:B------:R-:W-:Y:S06]  /*f090*/  FFMA.FTZ R8, R9, c[0x0][0x2d0], -R20 ;  /* 0x0000b40009087a23 */ /* 0x000fec0000010814 */
[----:B------:R1:W-:Y:S10]  /*f0a0*/  MUFU.EX2 R128, R2 ;  /* 0x0000000200807308 */ /* 0x0003f40000000800 */
[----:B------:R3:W-:Y:S01]  /*f0b0*/  MUFU.EX2 R152, R8 ;  /* 0x0000000800987308 */ /* 0x0007e20000000800 */
[----:B-1----:R-:W-:Y:S02]  /*f0c0*/  FSEL R2, R129, RZ, P0 ;  /* 0x000000ff81027208 */ /* 0x002fe40000000000 */
[----:B------:R-:W-:Y:S03]  /*f0d0*/  FSETP.NEU.FTZ.AND P0, PT, R3, -INF , PT ;  /* 0xff8000000300780b */ /* 0x000fe60003f1d000 */
[----:B------:R-:W-:Y:S01]  /*f0e0*/  FADD.FTZ R0, -R2, R130 ;  /* 0x0000008202007221 */ /* 0x000fe20000010100 */
[----:B------:R-:W-:Y:S03]  /*f0f0*/  FSEL R28, R4, RZ, P0 ;  /* 0x000000ff041c7208 */ /* 0x000fe60000000000 */
[----:B------:R-:W-:Y:S01]  /*f100*/  FMUL.FTZ R0, R0, c[0x0][0x2d0] ;  /* 0x0000b40000007a20 */ /* 0x000fe20000410000 */
[----:B---3--:R-:W-:Y:S01]  /*f110*/  F2FP.PACK_AB R8, R35, R10 ;  /* 0x0000000a2308723e */ /* 0x008fe200000000ff */
[--C-:B------:R-:W-:Y:S02]  /*f120*/  FFMA.FTZ R5, R5, c[0x0][0x2d0], -R28.reuse ;  /* 0x0000b40005057a23 */ /* 0x100fe4000001081c */
[----:B------:R1:W3:Y:S01]  /*f130*/  MUFU.EX2 R2, R0 ;  /* 0x0000000000027308 */ /* 0x0002e20000000800 */
[--C-:B------:R-:W-:Y:S09]  /*f140*/  FFMA.FTZ R6, R6, c[0x0][0x2d0], -R28.reuse ;  /* 0x0000b40006067a23 */ /* 0x100ff2000001081c */
[----:B------:R4:W-:Y:S10]  /*f150*/  MUFU.EX2 R151, R5 ;  /* 0x0000000500977308 */ /* 0x0009f40000000800 */
[----:B------:R-:W-:Y:S01]  /*f160*/  MUFU.EX2 R6, R6 ;  /* 0x0000000600067308 */ /* 0x000fe20000000800 */
[----:B-1----:R-:W-:Y:S02]  /*f170*/  FFMA.FTZ R0, R7, c[0x0][0x2d0], -R28 ;  /* 0x0000b40007007a23 */ /* 0x002fe4000001081c */
[----:B---3--:R-:W-:Y:S01]  /*f180*/  FFMA.FTZ R19, R2, R187, R10 ;  /* 0x000000bb02137223 */ /* 0x008fe2000001000a */
[----:B------:R-:W-:Y:S01]  /*f190*/  F2FP.PACK_AB R10, R152, R128 ;  /* 0x00000080980a723e */ /* 0x000fe200000000ff */
[C---:B------:R-:W-:Y:S05]  /*f1a0*/  FMUL.FTZ R4, R2.reuse, R132 ;  /* 0x0000008402047220 */ /* 0x040fea0000410000 */
[----:B------:R1:W3:Y:S01]  /*f1b0*/  MUFU.EX2 R26, R0 ;  /* 0x00000000001a7308 */ /* 0x0002e20000000800 */
[C---:B------:R-:W-:Y:S02]  /*f1c0*/  FMUL.FTZ R100, R2.reuse, R100 ;  /* 0x0000006402647220 */ /* 0x040fe40000410000 */
[C---:B------:R-:W-:Y:S02]  /*f1d0*/  FMUL.FTZ R101, R2.reuse, R101 ;  /* 0x0000006502657220 */ /* 0x040fe40000410000 */
[C---:B----4-:R-:W-:Y:S02]  /*f1e0*/  FMUL.FTZ R5, R2.reuse, R133 ;  /* 0x0000008502057220 */ /* 0x050fe40000410000 */
        /* <DEDUP_REMOVED lines=8> */
[C---:B------:R-:W-:Y:S01]  /*f270*/  FMUL.FTZ R120, R2.reuse, R120 ;  /* 0x0000007802787220 */ /* 0x040fe20000410000 */
[----:B-1----:R-:W-:Y:S01]  /*f280*/  FSEL R0, R3, RZ, P0 ;  /* 0x000000ff03007208 */ /* 0x002fe20000000000 */
[----:B------:R-:W-:Y:S01]  /*f290*/  FMUL.FTZ R121, R2, R121 ;  /* 0x0000007902797220 */ /* 0x000fe20000410000 */
[----:B---3--:R-:W-:Y:S01]  /*f2a0*/  F2FP.PACK_AB R9, R26, R6 ;  /* 0x000000061a09723e */ /* 0x008fe200000000ff */
[----:B------:R-:W-:Y:S01]  /*f2b0*/  FMUL.FTZ R124, R2, R124 ;  /* 0x0000007c027c7220 */ /* 0x000fe20000410000 */
[----:B------:R-:W-:Y:S01]  /*f2c0*/  ISETP.GT.AND P0, PT, R178, R193, PT ;  /* 0x000000c1b200720c */ /* 0x000fe20003f04270 */
[----:B------:R-:W-:Y:S02]  /*f2d0*/  FADD.FTZ R0, -R0, R131 ;  /* 0x0000008300007221 */ /* 0x000fe40000010100 */
[----:B------:R-:W-:Y:S02]  /*f2e0*/  FMUL.FTZ R125, R2, R125 ;  /* 0x0000007d027d7220 */ /* 0x000fe40000410000 */
        /* <DEDUP_REMOVED lines=34> */
[----:B------:R-:W-:Y:S02]  /*f510*/  FFMA.FTZ R2, R11, c[0x0][0x2d0], -R28 ;  /* 0x0000b4000b027a23 */ /* 0x000fe4000001081c */
[C---:B-1----:R-:W-:Y:S02]  /*f520*/  FFMA.FTZ R22, R0.reuse, R190, R6 ;  /* 0x000000be00167223 */ /* 0x042fe40000010006 */
        /* <DEDUP_REMOVED lines=13> */
[----:B-1----:R-:W-:Y:S01]  /*f600*/  F2FP.PACK_AB R11, R130, R151 ;  /* 0x00000097820b723e */ /* 0x002fe200000000ff */
[--C-:B------:R-:W-:Y:S02]  /*f610*/  FFMA.FTZ R2, R143, c[0x0][0x2d0], -R20.reuse ;  /* 0x0000b4008f027a23 */ /* 0x100fe40000010814 */
[C---:B------:R-:W-:Y:S02]  /*f620*/  FMUL.FTZ R122, R0.reuse, R122 ;  /* 0x0000007a007a7220 */ /* 0x040fe40000410000 */
[C---:B------:R-:W-:Y:S01]  /*f630*/  FMUL.FTZ R123, R0.reuse, R123 ;  /* 0x0000007b007b7220 */ /* 0x040fe20000410000 */
[----:B------:R1:W3:Y:S01]  /*f640*/  MUFU.EX2 R133, R2 ;  /* 0x0000000200857308 */ /* 0x0002e20000000800 */
[C---:B--2---:R-:W-:Y:S05]  /*f650*/  HMMA.16816.F32 R4, R8.reuse, R12, R4 ;  /* 0x0000000c0804723c */ /* 0x044fea0000001804 */
[C---:B------:R-:W-:Y:S02]  /*f660*/  FMUL.FTZ R126, R0.reuse, R126 ;  /* 0x0000007e007e7220 */ /* 0x040fe40000410000 */
[C---:B------:R-:W-:Y:S01]  /*f670*/  FMUL.FTZ R127, R0.reuse, R127 ;  /* 0x0000007f007f7220 */ /* 0x040fe20000410000 */
[C---:B------:R-:W-:Y:S01]  /*f680*/  HMMA.16816.F32 R100, R8.reuse, R14, R100 ;  /* 0x0000000e0864723c */ /* 0x040fe20000001864 */
[----:B------:R-:W2:Y:S03]  /*f690*/  LDSM.16.MT88.4 R12, [R169] ;  /* 0x00000000a90c783b */ /* 0x000ea60000004200 */
[C---:B------:R-:W-:Y:S02]  /*f6a0*/  FMUL.FTZ R38, R0.reuse, R38 ;  /* 0x0000002600267220 */ /* 0x040fe40000410000 */
[C---:B------:R-:W-:Y:S02]  /*f6b0*/  FMUL.FTZ R39, R0.reuse, R39 ;  /* 0x0000002700277220 */ /* 0x040fe40000410000 */
[C---:B------:R-:W-:Y:S04]  /*f6c0*/  FMUL.FTZ R42, R0.reuse, R42 ;  /* 0x0000002a002a7220 */ /* 0x040fe80000410000 */
[C---:B------:R-:W-:Y:S02]  /*f6d0*/  FMUL.FTZ R43, R0.reuse, R43 ;  /* 0x0000002b002b7220 */ /* 0x040fe40000410000 */
[----:B------:R-:W-:Y:S02]  /*f6e0*/  FMUL.FTZ R46, R0, R46 ;  /* 0x0000002e002e7220 */ /* 0x000fe40000410000 */
[--C-:B-1----:R-:W-:Y:S02]  /*f6f0*/  FFMA.FTZ R2, R142, c[0x0][0x2d0], -R20.reuse ;  /* 0x0000b4008e027a23 */ /* 0x102fe40000010814 */
[C---:B------:R-:W-:Y:S02]  /*f700*/  FMUL.FTZ R47, R0.reuse, R47 ;  /* 0x0000002f002f7220 */ /* 0x040fe40000410000 */
[C---:B------:R-:W-:Y:S01]  /*f710*/  FMUL.FTZ R50, R0.reuse, R50 ;  /* 0x0000003200327220 */ /* 0x040fe20000410000 */
        /* <DEDUP_REMOVED lines=11> */
[C---:B--2---:R-:W-:Y:S03]  /*f7d0*/  HMMA.16816.F32 R104, R8.reuse, R12, R104 ;  /* 0x0000000c0868723c */ /* 0x044fe60000001868 */
[C---:B------:R-:W-:Y:S02]  /*f7e0*/  FMUL.FTZ R71, R0.reuse, R71 ;  /* 0x0000004700477220 */ /* 0x040fe40000410000 */
[--C-:B-1----:R-:W-:Y:S02]  /*f7f0*/  FFMA.FTZ R2, R141, c[0x0][0x2d0], -R20.reuse ;  /* 0x0000b4008d027a23 */ /* 0x102fe40000010814 */
[C---:B------:R-:W-:Y:S01]  /*f800*/  FMUL.FTZ R74, R0.reuse, R74 ;  /* 0x0000004a004a7220 */ /* 0x040fe20000410000 */
[C---:B------:R-:W-:Y:S01]  /*f810*/  HMMA.16816.F32 R108, R8.reuse, R14, R108 ;  /* 0x0000000e086c723c */ /* 0x040fe2000000186c */
[----:B------:R-:W1:Y:S01]  /*f820*/  LDSM.16.MT88.4 R12, [R171] ;  /* 0x00000000ab0c783b */ /* 0x000e620000004200 */
[----:B------:R2:W-:Y:S02]  /*f830*/  MUFU.EX2 R150, R2 ;  /* 0x0000000200967308 */ /* 0x0005e40000000800 */
        /* <DEDUP_REMOVED lines=10> */
[----:B--2---:R-:W-:Y:S02]  /*f8e0*/  FFMA.FTZ R2, R140, c[0x0][0x2d0], -R20 ;  /* 0x0000b4008c027a23 */ /* 0x004fe40000010814 */
[C---:B------:R-:W-:Y:S02]  /*f8f0*/  FMUL.FTZ R95, R0.reuse, R95 ;  /* 0x0000005f005f7220 */ /* 0x040fe40000410000 */
[----:B------:R2:W-:Y:S01]  /*f900*/  MUFU.EX2 R155, R2 ;  /* 0x00000002009b7308 */ /* 0x0005e20000000800 */
[C---:B------:R-:W-:Y:S02]  /*f910*/  FMUL.FTZ R98, R0.reuse, R98 ;  /* 0x0000006200627220 */ /* 0x040fe40000410000 */
[----:B------:R-:W-:Y:S02]  /*f920*/  FMUL.FTZ R99, R0, R99 ;  /* 0x0000006300637220 */ /* 0x000fe40000410000 */
[--C-:B------:R-:W-:Y:S05]  /*f930*/  FFMA.FTZ R0, R18, c[0x0][0x2d0], -R28.reuse ;  /* 0x0000b40012007a23 */ /* 0x100fea000001081c */
[----:B------:R4:W-:Y:S01]  /*f940*/  MUFU.EX2 R154, R0 ;  /* 0x00000000009a7308 */ /* 0x0009e20000000800 */
[C---:B-1----:R-:W-:Y:S08]  /*f950*/  HMMA.16816.F32 R112, R8.reuse, R12, R112 ;  /* 0x0000000c0870723c */ /* 0x042ff00000001870 */
[C---:B------:R-:W-:Y:S01]  /*f960*/  HMMA.16816.F32 R116, R8.reuse, R14, R116 ;  /* 0x0000000e0874723c */ /* 0x040fe20000001874 */
[----:B------:R-:W1:Y:S03]  /*f970*/  LDSM.16.MT88.4 R12, [R170] ;  /* 0x00000000aa0c783b */ /* 0x000e660000004200 */
[--C-:B--2---:R-:W-:Y:S04]  /*f980*/  FFMA.FTZ R2, R16, c[0x0][0x2d0], -R28.reuse ;  /* 0x0000b40010027a23 */ /* 0x104fe8000001081c */
[----:B------:R2:W5:Y:S01]  /*f990*/  MUFU.EX2 R132, R2 ;  /* 0x0000000200847308 */ /* 0x0005620000000800 */
[----:B----4-:R-:W-:Y:S03]  /*f9a0*/  FADD.FTZ R0, R35, R19 ;  /* 0x0000001323007221 */ /* 0x010fe60000010000 */
[--C-:B--2---:R-:W-:Y:S02]  /*f9b0*/  FFMA.FTZ R2, R17, c[0x0][0x2d0], -R28.reuse ;  /* 0x0000b40011027a23 */ /* 0x104fe4000001081c */
[----:B------:R-:W-:Y:S04]  /*f9c0*/  LDSM.16.MT88.4 R16, [R169+0x800] ;  /* 0x00080000a910783b */ /* 0x000fe80000004200 */
[----:B------:R2:W4:Y:S01]  /*f9d0*/  MUFU.EX2 R135, R2 ;  /* 0x0000000200877308 */ /* 0x0005220000000800 */
[C---:B-1----:R-:W-:Y:S08]  /*f9e0*/  HMMA.16816.F32 R120, R8.reuse, R12, R120 ;  /* 0x0000000c0878723c */ /* 0x042ff00000001878 */
[C---:B------:R-:W-:Y:S01]  /*f9f0*/  HMMA.16816.F32 R124, R8.reuse, R14, R124 ;  /* 0x0000000e087c723c */ /* 0x040fe2000000187c */
[----:B------:R-:W1:Y:S03]  /*fa00*/  LDSM.16.MT88.4 R12, [R168+0x2000] ;  /* 0x00200000a80c783b */ /* 0x000e660000004200 */
[----:B--2---:R-:W-:Y:S02]  /*fa10*/  FFMA.FTZ R2, R21, c[0x0][0x2d0], -R28 ;  /* 0x0000b40015027a23 */ /* 0x004fe4000001081c */
[----:B------:R-:W-:Y:S02]  /*fa20*/  FADD.FTZ R21, R128, R0 ;  /* 0x0000000080157221 */ /* 0x000fe40000010000 */
[----:B------:R-:W-:Y:S01]  /*fa30*/  FFMA.FTZ R0, R147, c[0x0][0x2d0], -R20 ;  /* 0x0000b40093007a23 */ /* 0x000fe20000010814 */
[----:B------:R2:W1:Y:S10]  /*fa40*/  MUFU.EX2 R153, R2 ;  /* 0x0000000200997308 */ /* 0x0004740000000800 */
[----:B------:R3:W3:Y:S01]  /*fa50*/  MUFU.EX2 R140, R0 ;  /* 0x00000000008c7308 */ /* 0x0006e20000000800 */
[C---:B-1----:R-:W-:Y:S03]  /*fa60*/  HMMA.16816.F32 R36, R8.reuse, R12, R36 ;  /* 0x0000000c0824723c */ /* 0x042fe60000001824 */
[----:B--2---:R-:W-:Y:S02]  /*fa70*/  FADD.FTZ R2, R26, R22 ;  /* 0x000000161a027221 */ /* 0x004fe40000010000 */
[--C-:B------:R-:W-:Y:S03]  /*fa80*/  FFMA.FTZ R26, R149, c[0x0][0x2d0], -R20.reuse ;  /* 0x0000b400951a7a23 */ /* 0x100fe60000010814 */
[C---:B------:R-:W-:Y:S01]  /*fa90*/  HMMA.16816.F32 R40, R8.reuse, R14, R40 ;  /* 0x0000000e0828723c */ /* 0x040fe20000001828 */
[----:B------:R-:W1:Y:S01]  /*faa0*/  LDSM.16.MT88.4 R12, [R169+0x2000] ;  /* 0x00200000a90c783b */ /* 0x000e620000004200 */
[----:B------:R-:W-:Y:S02]  /*fab0*/  MUFU.EX2 R35, R26 ;  /* 0x0000001a00237308 */ /* 0x000fe40000000800 */
[--C-:B---3--:R-:W-:Y:S08]  /*fac0*/  FFMA.FTZ R0, R146, c[0x0][0x2d0], -R20.reuse ;  /* 0x0000b40092007a23 */ /* 0x108ff00000010814 */
[----:B------:R2:W-:Y:S02]  /*fad0*/  MUFU.EX2 R142, R0 ;  /* 0x00000000008e7308 */ /* 0x0005e40000000800 */
[--C-:B--2---:R-:W-:Y:S08]  /*fae0*/  FFMA.FTZ R0, R145, c[0x0][0x2d0], -R20.reuse ;  /* 0x0000b40091007a23 */ /* 0x104ff00000010814 */
[----:B------:R2:W-:Y:S01]  /*faf0*/  MUFU.EX2 R141, R0 ;  /* 0x00000000008d7308 */ /* 0x0005e20000000800 */
[C---:B-1----:R-:W-:Y:S08]  /*fb00*/  HMMA.16816.F32 R44, R8.reuse, R12, R44 ;  /* 0x0000000c082c723c */ /* 0x042ff0000000182c */
[C---:B------:R-:W-:Y:S01]  /*fb10*/  HMMA.16816.F32 R48, R8.reuse, R14, R48 ;  /* 0x0000000e0830723c */ /* 0x040fe20000001830 */
[----:B------:R-:W1:Y:S03]  /*fb20*/  LDSM.16.MT88.4 R12, [R171+0x2000] ;  /* 0x00200000ab0c783b */ /* 0x000e660000004200 */
[----:B--2---:R-:W-:Y:S04]  /*fb30*/  FFMA.FTZ R0, R144, c[0x0][0x2d0], -R20 ;  /* 0x0000b40090007a23 */ /* 0x004fe80000010814 */
[----:B------:R2:W-:Y:S01]  /*fb40*/  MUFU.EX2 R143, R0 ;  /* 0x00000000008f7308 */ /* 0x0005e20000000800 */
[C---:B-1----:R-:W-:Y:S03]  /*fb50*/  HMMA.16816.F32 R52, R8.reuse, R12, R52 ;  /* 0x0000000c0834723c */ /* 0x042fe60000001834 */
[----:B--2---:R-:W-:Y:S02]  /*fb60*/  FFMA.FTZ R0, R24, c[0x0][0x2d0], -R28 ;  /* 0x0000b40018007a23 */ /* 0x004fe4000001081c */
[----:B------:R-:W-:Y:S04]  /*fb70*/  FFMA.FTZ R24, R32, c[0x0][0x2d0], -R20 ;  /* 0x0000b40020187a23 */ /* 0x000fe80000010814 */
[----:B------:R1:W2:Y:S01]  /*fb80*/  MUFU.EX2 R139, R0 ;  /* 0x00000000008b7308 */ /* 0x0002a20000000800 */
[C---:B------:R-:W-:Y:S01]  /*fb90*/  HMMA.16816.F32 R56, R8.reuse, R14, R56 ;  /* 0x0000000e0838723c */ /* 0x040fe20000001838 */
[----:B------:R-:W3:Y:S02]  /*fba0*/  LDSM.16.MT88.4 R12, [R170+0x2000] ;  /* 0x00200000aa0c783b */ /* 0x000ee40000004200 */
[----:B-1----:R-:W-:Y:S02]  /*fbb0*/  FFMA.FTZ R0, R25, c[0x0][0x2d0], -R28 ;  /* 0x0000b40019007a23 */ /* 0x002fe4000001081c */
[----:B------:R-:W-:Y:S04]  /*fbc0*/  FFMA.FTZ R25, R148, c[0x0][0x2d0], -R20 ;  /* 0x0000b40094197a23 */ /* 0x000fe80000010814 */
[----:B------:R1:W1:Y:S10]  /*fbd0*/  MUFU.EX2 R138, R0 ;  /* 0x00000000008a7308 */ /* 0x0002740000000800 */
[----:B------:R-:W-:Y:S01]  /*fbe0*/  MUFU.EX2 R128, R25 ;  /* 0x0000001900807308 */ /* 0x000fe20000000800 */
[C---:B---3--:R-:W-:Y:S08]  /*fbf0*/  HMMA.16816.F32 R60, R8.reuse, R12, R60 ;  /* 0x0000000c083c723c */ /* 0x048ff0000000183c */
[C---:B------:R-:W-:Y:S01]  /*fc00*/  HMMA.16816.F32 R64, R8.reuse, R14, R64 ;  /* 0x0000000e0840723c */ /* 0x040fe20000001840 */
[----:B------:R-:W3:Y:S03]  /*fc10*/  LDSM.16.MT88.4 R12, [R168+0x4000] ;  /* 0x00400000a80c783b */ /* 0x000ee60000004200 */
[--C-:B-1----:R-:W-:Y:S04]  /*fc20*/  FFMA.FTZ R0, R23, c[0x0][0x2d0], -R28.reuse ;  /* 0x0000b40017007a23 */ /* 0x102fe8000001081c */
[----:B------:R1:W1:Y:S04]  /*fc30*/  MUFU.EX2 R137, R0 ;  /* 0x0000000000897308 */ /* 0x0002680000000800 */
[----:B-1----:R-:W-:Y:S06]  /*fc40*/  FFMA.FTZ R0, R27, c[0x0][0x2d0], -R28 ;  /* 0x0000b4001b007a23 */ /* 0x002fec000001081c */
[----:B------:R1:W1:Y:S01]  /*fc50*/  MUFU.EX2 R136, R0 ;  /* 0x0000000000887308 */ /* 0x0002620000000800 */
[C---:B---3--:R-:W-:Y:S08]  /*fc60*/  HMMA.16816.F32 R68, R8.reuse, R12, R68 ;  /* 0x0000000c0844723c */ /* 0x048ff00000001844 */
[C---:B------:R-:W-:Y:S01]  /*fc70*/  HMMA.16816.F32 R72, R8.reuse, R14, R72 ;  /* 0x0000000e0848723c */ /* 0x040fe20000001848 */
[----:B------:R-:W3:Y:S03]  /*fc80*/  LDSM.16.MT88.4 R12, [R169+0x4000] ;  /* 0x00400000a90c783b */ /* 0x000ee60000004200 */
[----:B-1----:R-:W-:Y:S02]  /*fc90*/  FADD.FTZ R0, R151, R2 ;  /* 0x0000000297007221 */ /* 0x002fe40000010000 */
[----:B------:R-:W-:Y:S02]  /*fca0*/  FFMA.FTZ R2, R29, c[0x0][0x2d0], -R20 ;  /* 0x0000b4001d027a23 */ /* 0x000fe40000010814 */
[----:B------:R-:W-:Y:S02]  /*fcb0*/  FADD.FTZ R29, R152, R21 ;  /* 0x00000015981d7221 */ /* 0x000fe40000010000 */
[----:B------:R-:W-:Y:S02]  /*fcc0*/  LDSM.16.MT88.4 R20, [R171+0x1000] ;  /* 0x00100000ab14783b */ /* 0x000fe40000004200 */
[----:B------:R-:W-:Y:S01]  /*fcd0*/  FADD.FTZ R27, R130, R0 ;  /* 0x00000000821b7221 */ /* 0x000fe20000010000 */
[----:B------:R1:W-:Y:S01]  /*fce0*/  MUFU.EX2 R131, R2 ;  /* 0x0000000200837308 */ /* 0x0003e20000000800 */
[----:B------:R-:W-:Y:S09]  /*fcf0*/  FFMA.FTZ R0, R33, c[0x0][0x2d0], -R28 ;  /* 0x0000b40021007a23 */ /* 0x000ff2000001081c */
[----:B------:R2:W2:Y:S10]  /*fd00*/  MUFU.EX2 R130, R24 ;  /* 0x0000001800827308 */ /* 0x0004b40000000800 */
[----:B------:R2:W-:Y:S01]  /*fd10*/  MUFU.EX2 R32, R0 ;  /* 0x0000000000207308 */ /* 0x0005e20000000800 */
[C---:B---3--:R-:W-:Y:S03]  /*fd20*/  HMMA.16816.F32 R76, R8.reuse, R12, R76 ;  /* 0x0000000c084c723c */ /* 0x048fe6000000184c */
[----:B-1----:R-:W-:Y:S02]  /*fd30*/  FADD.FTZ R2, R133, R29 ;  /* 0x0000001d85027221 */ /* 0x002fe40000010000 */
[----:B-----5:R-:W-:Y:S02]  /*fd40*/  FADD.FTZ R29, R132, R27 ;  /* 0x0000001b841d7221 */ /* 0x020fe40000010000 */
[----:B------:R-:W-:Y:S01]  /*fd50*/  FADD.FTZ R2, R134, R2 ;  /* 0x0000000286027221 */ /* 0x000fe20000010000 */
[C---:B------:R-:W-:Y:S01]  /*fd60*/  HMMA.16816.F32 R80, R8.reuse, R14, R80 ;  /* 0x0000000e0850723c */ /* 0x040fe20000001850 */
[----:B------:R-:W1:Y:S03]  /*fd70*/  LDSM.16.MT88.4 R12, [R171+0x4000] ;  /* 0x00400000ab0c783b */ /* 0x000e660000004200 */
[----:B----4-:R-:W-:Y:S05]  /*fd80*/  FADD.FTZ R29, R135, R29 ;  /* 0x0000001d871d7221 */ /* 0x010fea0000010000 */
[----:B--2---:R-:W-:Y:S03]  /*fd90*/  LDSM.16.MT88.4 R24, [R171+0x1800] ;  /* 0x00180000ab18783b */ /* 0x004fe60000004200 */
[--C-:B------:R-:W-:Y:S04]  /*fda0*/  FFMA.FTZ R0, R31, c[0x0][0x2d0], -R28.reuse ;  /* 0x0000b4001f007a23 */ /* 0x100fe8000001081c */
[----:B------:R2:W3:Y:S01]  /*fdb0*/  MUFU.EX2 R31, R0 ;  /* 0x00000000001f7308 */ /* 0x0004e20000000800 */
[C---:B-1----:R-:W-:Y:S03]  /*fdc0*/  HMMA.16816.F32 R84, R8.reuse, R12, R84 ;  /* 0x0000000c0854723c */ /* 0x042fe60000001854 */
[--C-:B--2---:R-:W-:Y:S02]  /*fdd0*/  FFMA.FTZ R0, R34, c[0x0][0x2d0], -R28.reuse ;  /* 0x0000b40022007a23 */ /* 0x104fe4000001081c */
[----:B------:R-:W-:Y:S04]  /*fde0*/  FFMA.FTZ R28, R30, c[0x0][0x2d0], -R28 ;  /* 0x0000b4001e1c7a23 */ /* 0x000fe8000001081c */
[----:B------:R1:W-:Y:S01]  /*fdf0*/  MUFU.EX2 R30, R0 ;  /* 0x00000000001e7308 */ /* 0x0003e20000000800 */
[C---:B------:R-:W-:Y:S01]  /*fe00*/  HMMA.16816.F32 R88, R8.reuse, R14, R88 ;  /* 0x0000000e0858723c */ /* 0x040fe20000001858 */
[----:B------:R-:W2:Y:S08]  /*fe10*/  LDSM.16.MT88.4 R12, [R170+0x4000] ;  /* 0x00400000aa0c783b */ /* 0x000eb00000004200 */
[----:B------:R-:W4:Y:S03]  /*fe20*/  MUFU.EX2 R28, R28 ;  /* 0x0000001c001c7308 */ /* 0x000f260000000800 */
[----:B-1----:R-:W-:Y:S02]  /*fe30*/  FADD.FTZ R0, R150, R2 ;  /* 0x0000000296007221 */ /* 0x002fe40000010000 */
[----:B------:R-:W-:Y:S02]  /*fe40*/  FADD.FTZ R2, R154, R29 ;  /* 0x0000001d9a027221 */ /* 0x000fe40000010000 */
[----:B------:R-:W-:Y:S02]  /*fe50*/  FADD.FTZ R0, R155, R0 ;  /* 0x000000009b007221 */ /* 0x000fe40000010000 */
[----:B------:R-:W-:Y:S02]  /*fe60*/  FADD.FTZ R2, R153, R2 ;  /* 0x0000000299027221 */ /* 0x000fe40000010000 */
[----:B------:R-:W-:Y:S02]  /*fe70*/  FADD.FTZ R0, R140, R0 ;  /* 0x000000008c007221 */ /* 0x000fe40000010000 */
[----:B------:R-:W-:Y:S02]  /*fe80*/  FADD.FTZ R2, R139, R2 ;  /* 0x000000028b027221 */ /* 0x000fe40000010000 */
[----:B------:R-:W-:Y:S02]  /*fe90*/  FADD.FTZ R0, R142, R0 ;  /* 0x000000008e007221 */ /* 0x000fe40000010000 */
[----:B------:R-:W-:Y:S02]  /*fea0*/  FADD.FTZ R2, R138, R2 ;  /* 0x000000028a027221 */ /* 0x000fe40000010000 */
[----:B------:R-:W-:Y:S01]  /*feb0*/  FADD.FTZ R0, R141, R0 ;  /* 0x000000008d007221 */ /* 0x000fe20000010000 */
[C---:B--2---:R-:W-:Y:S03]  /*fec0*/  HMMA.16816.F32 R92, R8.reuse, R12, R92 ;  /* 0x0000000c085c723c */ /* 0x044fe6000000185c */
[----:B------:R-:W-:Y:S02]  /*fed0*/  FADD.FTZ R2, R137, R2 ;  /* 0x0000000289027221 */ /* 0x000fe40000010000 */
[----:B------:R-:W-:Y:S03]  /*fee0*/  FADD.FTZ R0, R143, R0 ;  /* 0x000000008f007221 */ /* 0x000fe60000010000 */
[----:B------:R-:W-:Y:S01]  /*fef0*/  HMMA.16816.F32 R96, R8, R14, R96 ;  /* 0x0000000e0860723c */ /* 0x000fe20000001860 */
[----:B------:R-:W1:Y:S06]  /*ff00*/  LDSM.16.MT88.4 R12, [R168+0x800] ;  /* 0x00080000a80c783b */ /* 0x000e6c0000004200 */
        /* <DEDUP_REMOVED lines=39> */
[----:B------:R-:W2:Y:S06]  /*10180*/  LDSM.16.MT88.4 R16, [R169+0x1000] ;  /* 0x00100000a910783b */ /* 0x000eac0000004200 */
[----:B------:R-:W-:Y:S02]  /*10190*/  F2FP.PACK_AB R8, R142, R140 ;  /* 0x0000008c8e08723e */ /* 0x000fe400000000ff */
[----:B------:R-:W-:Y:S03]  /*101a0*/  F2FP.PACK_AB R10, R143, R141 ;  /* 0x0000008d8f0a723e */ /* 0x000fe600000000ff */
[----:B------:R-:W-:Y:S02]  /*101b0*/  F2FP.PACK_AB R9, R138, R139 ;  /* 0x0000008b8a09723e */ /* 0x000fe400000000ff */
[----:B------:R-:W-:Y:S07]  /*101c0*/  F2FP.PACK_AB R11, R136, R137 ;  /* 0x00000089880b723e */ /* 0x000fee00000000ff */
        /* <DEDUP_REMOVED lines=15> */
[C---:B-----5:R-:W-:Y:S08]  /*102c0*/  HMMA.16816.F32 R44, R8.reuse, R20, R44 ;  /* 0x00000014082c723c */ /* 0x060ff0000000182c */
        /* <DEDUP_REMOVED lines=18> */
[----:B------:R-:W-:Y:S01]  /*103f0*/  HMMA.16816.F32 R96, R8, R22, R96 ;  /* 0x000000160860723c */ /* 0x000fe20000001860 */
[----:B------:R-:W5:Y:S06]  /*10400*/  LDSM.16.MT88.4 R20, [R170+0x1800] ;  /* 0x00180000aa14783b */ /* 0x000f6c0000004200 */
[----:B------:R-:W-:Y:S02]  /*10410*/  F2FP.PACK_AB R8, R128, R35 ;  /* 0x000000238008723e */ /* 0x000fe400000000ff */
[----:B------:R-:W-:Y:S03]  /*10420*/  F2FP.PACK_AB R10, R131, R130 ;  /* 0x00000082830a723e */ /* 0x000fe600000000ff */
[----:B---3--:R-:W-:Y:S02]  /*10430*/  F2FP.PACK_AB R9, R31, R32 ;  /* 0x000000201f09723e */ /* 0x008fe400000000ff */
[----:B----4-:R-:W-:Y:S07]  /*10440*/  F2FP.PACK_AB R11, R28, R30 ;  /* 0x0000001e1c0b723e */ /* 0x010fee00000000ff */
[C---:B-1----:R-:W-:Y:S01]  /*10450*/  HMMA.16816.F32 R132, R8.reuse, R12, R4 ;  /* 0x0000000c0884723c */ /* 0x042fe20000001804 */
[----:B------:R-:W1:Y:S07]  /*10460*/  LDSM.16.MT88.4 R4, [R168+0x3800] ;  /* 0x00380000a804783b */ /* 0x000e6e0000004200 */
[C---:B------:R-:W-:Y:S01]  /*10470*/  HMMA.16816.F32 R100, R8.reuse, R14, R100 ;  /* 0x0000000e0864723c */ /* 0x040fe20000001864 */
[----:B------:R-:W3:Y:S07]  /*10480*/  LDSM.16.MT88.4 R12, [R169+0x3800] ;  /* 0x00380000a90c783b */ /* 0x000eee0000004200 */
[C---:B--2---:R-:W-:Y:S08]  /*10490*/  HMMA.16816.F32 R104, R8.reuse, R16, R104 ;  /* 0x000000100868723c */ /* 0x044ff00000001868 */
[C---:B------:R-:W-:Y:S01]  /*104a0*/  HMMA.16816.F32 R108, R8.reuse, R18, R108 ;  /* 0x00000012086c723c */ /* 0x040fe2000000186c */
[----:B------:R-:W2:Y:S07]  /*104b0*/  LDSM.16.MT88.4 R16, [R171+0x3800] ;  /* 0x00380000ab10783b */ /* 0x000eae0000004200 */
[C---:B------:R-:W-:Y:S08]  /*104c0*/  HMMA.16816.F32 R112, R8.reuse, R24, R112 ;  /* 0x000000180870723c */ /* 0x040ff00000001870 */
[C---:B------:R-:W-:Y:S08]  /*104d0*/  HMMA.16816.F32 R116, R8.reuse, R26, R116 ;  /* 0x0000001a0874723c */ /* 0x040ff00000001874 */
[C---:B-----5:R-:W-:Y:S08]  /*104e0*/  HMMA.16816.F32 R120, R8.reuse, R20, R120 ;  /* 0x000000140878723c */ /* 0x060ff00000001878 */
[C---:B------:R-:W-:Y:S01]  /*104f0*/  HMMA.16816.F32 R124, R8.reuse, R22, R124 ;  /* 0x00000016087c723c */ /* 0x040fe2000000187c */
[----:B------:R-:W4:Y:S07]  /*10500*/  LDSM.16.MT88.4 R20, [R170+0x3800] ;  /* 0x00380000aa14783b */ /* 0x000f2e0000004200 */
[C---:B-1----:R-:W-:Y:S08]  /*10510*/  HMMA.16816.F32 R36, R8.reuse, R4, R36 ;  /* 0x000000040824723c */ /* 0x042ff00000001824 */
[C---:B------:R-:W-:Y:S01]  /*10520*/  HMMA.16816.F32 R40, R8.reuse, R6, R40 ;  /* 0x000000060828723c */ /* 0x040fe20000001828 */
[----:B------:R-:W1:Y:S07]  /*10530*/  LDSM.16.MT88.4 R4, [R168+0x5800] ;  /* 0x00580000a804783b */ /* 0x000e6e0000004200 */
[C---:B---3--:R-:W-:Y:S08]  /*10540*/  HMMA.16816.F32 R44, R8.reuse, R12, R44 ;  /* 0x0000000c082c723c */ /* 0x048ff0000000182c */
[C---:B------:R-:W-:Y:S01]  /*10550*/  HMMA.16816.F32 R48, R8.reuse, R14, R48 ;  /* 0x0000000e0830723c */ /* 0x040fe20000001830 */
[----:B------:R-:W3:Y:S07]  /*10560*/  LDSM.16.MT88.4 R12, [R169+0x5800] ;  /* 0x00580000a90c783b */ /* 0x000eee0000004200 */
[C---:B--2---:R-:W-:Y:S08]  /*10570*/  HMMA.16816.F32 R52, R8.reuse, R16, R52 ;  /* 0x000000100834723c */ /* 0x044ff00000001834 */
[C---:B------:R-:W-:Y:S01]  /*10580*/  HMMA.16816.F32 R56, R8.reuse, R18, R56 ;  /* 0x000000120838723c */ /* 0x040fe20000001838 */
[----:B------:R-:W2:Y:S07]  /*10590*/  LDSM.16.MT88.4 R16, [R171+0x5800] ;  /* 0x00580000ab10783b */ /* 0x000eae0000004200 */
[C---:B----4-:R-:W-:Y:S08]  /*105a0*/  HMMA.16816.F32 R60, R8.reuse, R20, R60 ;  /* 0x00000014083c723c */ /* 0x050ff0000000183c */
[C---:B------:R-:W-:Y:S01]  /*105b0*/  HMMA.16816.F32 R64, R8.reuse, R22, R64 ;  /* 0x000000160840723c */ /* 0x040fe20000001840 */
[----:B------:R-:W4:Y:S07]  /*105c0*/  LDSM.16.MT88.4 R20, [R170+0x5800] ;  /* 0x00580000aa14783b */ /* 0x000f2e0000004200 */
        /* <DEDUP_REMOVED lines=12> */
[----:B------:R-:W-:Y:S01]  /*10690*/  FADD.FTZ R2, R30, R0 ;  /* 0x000000001e027221 */ /* 0x000fe20000010000 */
[----:B------:R-:W-:Y:S01]  /*106a0*/  IADD3 R0, R178, -0x1, RZ ;  /* 0xffffffffb2007810 */ /* 0x000fe20007ffe0ff */
[C---:B--2---:R-:W-:Y:S04]  /*106b0*/  HMMA.16816.F32 R84, R8.reuse, R16, R84 ;  /* 0x000000100854723c */ /* 0x044fe80000001854 */
[----:B------:R-:W-:Y:S01]  /*106c0*/  FADD.FTZ R187, R131, R4 ;  /* 0x0000000483bb7221 */ /* 0x000fe20000010000 */
[----:B------:R-:W-:Y:S01]  /*106d0*/  MOV R178, R0 ;  /* 0x0000000000b27202 */ /* 0x000fe20000000f00 */
[----:B------:R-:W-:Y:S01]  /*106e0*/  FADD.FTZ R190, R28, R2 ;  /* 0x000000021cbe7221 */ /* 0x000fe20000010000 */
[----:B------:R-:W-:Y:S01]  /*106f0*/  MOV R131, R3 ;  /* 0x0000000300837202 */ /* 0x000fe20000000f00 */
[C---:B------:R-:W-:Y:S08]  /*10700*/  HMMA.16816.F32 R88, R8.reuse, R18, R88 ;  /* 0x000000120858723c */ /* 0x040ff00000001858 */
[C---:B----4-:R-:W-:Y:S08]  /*10710*/  HMMA.16816.F32 R92, R8.reuse, R20, R92 ;  /* 0x00000014085c723c */ /* 0x050ff0000000185c */
[----:B------:R-:W-:Y:S01]  /*10720*/  HMMA.16816.F32 R96, R8, R22, R96 ;  /* 0x000000160860723c */ /* 0x000fe20000001860 */
[----:B------:R-:W-:Y:S07]  /*10730*/  @!UPT UIADD3 URZ, URZ, URZ, URZ ;  /* 0x0000003f3f3ff290 */ /* 0x000fee000fffe03f */
[----:B------:R-:W-:-:S11]  /*10740*/  @P0 BRA `(.L_x_558) ;  /* 0xffffc7f000000947 */ /* 0x000fd6000383ffff */
.L_x_540:
[----:B------:R-:W-:Y:S05]  /*10750*/  BRA.DIV ~URZ, `(.L_x_559) ;  /* 0x00006be27f007947 */ /* 0x000fea000b800000 */
[----:B------:R1:W2:Y:S02]  /*10760*/  SHFL.BFLY PT, R0, R187, 0x2, 0x1f ;  /* 0x0c401f00bb007f89 */ /* 0x0002a400000e0000 */
.L_x_659:
[----:B--2---:R-:W-:Y:S01]  /*10770*/  FADD.FTZ R4, R0, R187 ;  /* 0x000000bb00047221 */ /* 0x004fe20000010000 */
[----:B------:R-:W-:Y:S05]  /*10780*/  BRA.DIV ~URZ, `(.L_x_560) ;  /* 0x00006c027f007947 */ /* 0x000fea000b800000 */
[----:B------:R-:W2:Y:S04]  /*10790*/  SHFL.BFLY PT, R0, R190, 0x2, 0x1f ;  /* 0x0c401f00be007f89 */ /* 0x000ea800000e0000 */
[----:B------:R-:W3:Y:S01]  /*107a0*/  SHFL.BFLY PT, R2, R4, 0x1, 0x1f ;  /* 0x0c201f0004027f89 */ /* 0x000ee200000e0000 */
[----:B--2---:R-:W-:-:S02]  /*107b0*/  FADD.FTZ R5, R0, R190 ;  /* 0x000000be00057221 */ /* 0x004fc40000010000 */
[----:B---3--:R-:W-:-:S03]  /*107c0*/  FADD.FTZ R4, R4, R2 ;  /* 0x0000000204047221 */ /* 0x008fc60000010000 */
[----:B------:R2:W3:Y:S04]  /*107d0*/  SHFL.BFLY PT, R3, R5, 0x1, 0x1f ;  /* 0x0c201f0005037f89 */ /* 0x0004e800000e0000 */
.L_x_660:
        /* <DEDUP_REMOVED lines=26> */
[----:B------:R-:W-:Y:S02]  /*10980*/  FMUL.FTZ R73, R2, R77 ;  /* 0x0000004d02497220 */ /* 0x000fe40000410000 */
[----:B------:R-:W-:Y:S01]  /*10990*/  @P1 FFMA.FTZ R23, R4, R129, R6 ;  /* 0x0000008104171223 */ /* 0x000fe20000010006 */
[----:B------:R-:W-:Y:S01]  /*109a0*/  MOV R4, 0x1 ;  /* 0x0000000100047802 */ /* 0x000fe20000000f00 */
        /* <DEDUP_REMOVED lines=42> */
[C---:B------:R-:W-:Y:S01]  /*10c50*/  FMUL.FTZ R27, R0.reuse, R103 ;  /* 0x00000067001b7220 */ /* 0x040fe20000410000 */
[----:B----4-:R-:W-:Y:S01]  /*10c60*/  @P0 MOV R3, 0x3f317218 ;  /* 0x3f31721800030802 */ /* 0x010fe20000000f00 */
[C---:B------:R-:W-:Y:S02]  /*10c70*/  FMUL.FTZ R96, R0.reuse, R122 ;  /* 0x0000007a00607220 */ /* 0x040fe40000410000 */
[----:B------:R-:W-:-:S02]  /*10c80*/  FMUL.FTZ R97, R0, R123 ;  /* 0x0000007b00617220 */ /* 0x000fc40000410000 */
[C---:B------:R-:W-:Y:S02]  /*10c90*/  FMUL.FTZ R88, R0.reuse, R126 ;  /* 0x0000007e00587220 */ /* 0x040fe40000410000 */
[C---:B------:R-:W-:Y:S02]  /*10ca0*/  FMUL.FTZ R89, R0.reuse, R127 ;  /* 0x0000007f00597220 */ /* 0x040fe40000410000 */
[C---:B------:R-:W-:Y:S02]  /*10cb0*/  FMUL.FTZ R38, R0.reuse, R46 ;  /* 0x0000002e00267220 */ /* 0x040fe40000410000 */
[----:B------:R-:W-:Y:S02]  /*10cc0*/  FMUL.FTZ R39, R0, R47 ;  /* 0x0000002f00277220 */ /* 0x000fe40000410000 */
[----:B-----5:R-:W-:Y:S02]  /*10cd0*/  @P0 FMUL.FTZ R2, R2, 0.69314718246459960938 ;  /* 0x3f31721802020820 */ /* 0x020fe40000410000 */
        /* <DEDUP_REMOVED lines=37> */
.L_x_469:
        /* <DEDUP_REMOVED lines=17> */
.L_x_562:
[----:B------:R-:W-:Y:S05]  /*11040*/  BSYNC B0 ;  /* 0x0000000000007941 */ /* 0x000fea0003800000 */
.L_x_561:
[----:B------:R-:W-:Y:S01]  /*11050*/  PRMT R0, R0, 0x9910, RZ ;  /* 0x0000991000007816 */ /* 0x000fe200000000ff */
[----:B------:R-:W-:Y:S01]  /*11060*/  BSSY B1, `(.L_x_563) ;  /* 0x000033f000017945 */ /* 0x000fe20003800000 */
[----:B------:R-:W-:Y:S02]  /*11070*/  IMAD.MOV.U32 R82, RZ, RZ, R212 ;  /* 0x000000ffff527224 */ /* 0x000fe400078e00d4 */
[----:B------:R-:W-:-:S13]  /*11080*/  ISETP.NE.AND P0, PT, R0, RZ, PT ;  /* 0x000000ff0000720c */ /* 0x000fda0003f05270 */
[----:B------:R-:W-:Y:S05]  /*11090*/  @!P0 BRA `(.L_x_564) ;  /* 0x0000273000008947 */ /* 0x000fea0003800000 */
[----:B------:R-:W3:Y:S04]  /*110a0*/  LDL R7, [R1+0xc] ;  /* 0x00000c0001077983 */ /* 0x000ee80000100800 */
[----:B------:R-:W4:Y:S04]  /*110b0*/  LDL R6, [R1+0x4] ;  /* 0x0000040001067983 */ /* 0x000f280000100800 */
[----:B--2---:R-:W2:Y:S04]  /*110c0*/  LDL R5, [R1+0x8] ;  /* 0x0000080001057983 */ /* 0x004ea80000100800 */
[----:B------:R-:W2:Y:S01]  /*110d0*/  LDL R8, [R1] ;  /* 0x0000000001087983 */ /* 0x000ea20000100800 */
[----:B------:R-:W-:Y:S01]  /*110e0*/  WARPSYNC 0xffffffff ;  /* 0xffffffff00007948 */ /* 0x000fe20003800000 */
[----:B------:R-:W-:Y:S01]  /*110f0*/  F2FP.PACK_AB R0, R129, R128 ;  /* 0x000000808100723e */ /* 0x000fe200000000ff */
[----:B------:R-:W-:Y:S01]  /*11100*/  IMAD.MOV.U32 R15, RZ, RZ, c[0x0][0x388] ;  /* 0x0000e200ff0f7624 */ /* 0x000fe200078e00ff */
[----:B------:R-:W-:Y:S01]  /*11110*/  BAR.SYNC.DEFER_BLOCKING 0x1, 0x100 ;  /* 0x0044000000007b1d */ /* 0x000fe20000010000 */
[----:B------:R-:W-:-:S02]  /*11120*/  F2FP.PACK_AB R2, R85, R84 ;  /* 0x000000545502723e */ /* 0x000fc400000000ff */
[----:B------:R-:W-:Y:S02]  /*11130*/  F2FP.PACK_AB R3, R29, R28 ;  /* 0x0000001c1d03723e */ /* 0x000fe400000000ff */
[----:B------:R-:W-:Y:S02]  /*11140*/  F2FP.PACK_AB R4, R117, R116 ;  /* 0x000000747504723e */ /* 0x000fe400000000ff */
[----:B------:R-:W-:Y:S02]  /*11150*/  ISETP.NE.U32.AND P0, PT, RZ, c[0x0][0x508], PT ;  /* 0x00014200ff007a0c */ /* 0x000fe40003f05070 */
[----:B------:R-:W-:Y:S02]  /*11160*/  ISETP.NE.U32.AND P2, PT, RZ, c[0x0][0x500], PT ;  /* 0x00014000ff007a0c */ /* 0x000fe40003f45070 */
[----:B------:R-:W-:Y:S02]  /*11170*/  ISETP.NE.AND.EX P1, PT, RZ, c[0x0][0x50c], PT, P0 ;  /* 0x00014300ff007a0c */ /* 0x000fe40003f25300 */
[----:B------:R-:W-:Y:S01]  /*11180*/  ISETP.NE.AND.EX P2, PT, RZ, c[0x0][0x504], PT, P2 ;  /* 0x00014100ff007a0c */ /* 0x000fe20003f45320 */
[----:B------:R1:W-:Y:S04]  /*11190*/  STS [R227], R0 ;  /* 0x00000000e3007388 */ /* 0x0003e80000000800 */
[----:B------:R1:W-:Y:S04]  /*111a0*/  STS [R227+0x400], R2 ;  /* 0x00040002e3007388 */ /* 0x0003e80000000800 */
[----:B------:R1:W-:Y:S02]  /*111b0*/  STS [R228], R3 ;  /* 0x00000003e4007388 */ /* 0x0003e40000000800 */
[----:B-1----:R-:W-:-:S02]  /*111c0*/  F2FP.PACK_AB R0, R27, R26 ;  /* 0x0000001a1b00723e */ /* 0x002fc400000000ff */
[----:B------:R-:W-:-:S03]  /*111d0*/  F2FP.PACK_AB R2, R31, R30 ;  /* 0x0000001e1f02723e */ /* 0x000fc600000000ff */
[----:B------:R1:W-:Y:S01]  /*111e0*/  STS [R228+0x400], R0 ;  /* 0x00040000e4007388 */ /* 0x0003e20000000800 */
[----:B------:R-:W-:-:S03]  /*111f0*/  F2FP.PACK_AB R3, R103, R102 ;  /* 0x000000666703723e */ /* 0x000fc600000000ff */
[----:B------:R1:W-:Y:S04]  /*11200*/  STS [R230], R2 ;  /* 0x00000002e6007388 */ /* 0x0003e80000000800 */
[----:B------:R1:W-:Y:S02]  /*11210*/  STS [R230+0x400], R3 ;  /* 0x00040003e6007388 */ /* 0x0003e40000000800 */
[----:B-1----:R-:W-:Y:S02]  /*11220*/  F2FP.PACK_AB R0, R33, R32 ;  /* 0x000000202100723e */ /* 0x002fe400000000ff */
[----:B------:R-:W-:-:S03]  /*11230*/  F2FP.PACK_AB R2, R93, R92 ;  /* 0x0000005c5d02723e */ /* 0x000fc600000000ff */
[----:B------:R1:W-:Y:S01]  /*11240*/  STS [R229], R0 ;  /* 0x00000000e5007388 */ /* 0x0003e20000000800 */
[----:B------:R-:W-:-:S03]  /*11250*/  F2FP.PACK_AB R3, R35, R34 ;  /* 0x000000222303723e */ /* 0x000fc600000000ff */
[----:B------:R1:W-:Y:S02]  /*11260*/  STS [R229+0x400], R2 ;  /* 0x00040002e5007388 */ /* 0x0003e40000000800 */
[----:B-1----:R-:W-:Y:S02]  /*11270*/  F2FP.PACK_AB R0, R37, R36 ;  /* 0x000000242500723e */ /* 0x002fe400000000ff */
[----:B------:R-:W-:Y:S01]  /*11280*/  F2FP.PACK_AB R2, R101, R100 ;  /* 0x000000646502723e */ /* 0x000fe200000000ff */
[----:B---3--:R1:W-:Y:S04]  /*11290*/  STS [R7], R3 ;  /* 0x0000000307007388 */ /* 0x0083e80000000800 */
[----:B------:R3:W-:Y:S04]  /*112a0*/  STS [R7+0x400], R0 ;  /* 0x0004000007007388 */ /* 0x0007e80000000800 */
[----:B----4-:R4:W-:Y:S01]  /*112b0*/  STS [R6], R2 ;  /* 0x0000000206007388 */ /* 0x0109e20000000800 */
[----:B-1----:R-:W-:-:S02]  /*112c0*/  F2FP.PACK_AB R3, R111, R110 ;  /* 0x0000006e6f03723e */ /* 0x002fc400000000ff */
[----:B---3--:R-:W-:-:S03]  /*112d0*/  F2FP.PACK_AB R0, R105, R104 ;  /* 0x000000686900723e */ /* 0x008fc600000000ff */
[----:B------:R1:W-:Y:S01]  /*112e0*/  STS [R6+0x400], R3 ;  /* 0x0004000306007388 */ /* 0x0003e20000000800 */
[----:B----4-:R-:W-:-:S03]  /*112f0*/  F2FP.PACK_AB R2, R97, R96 ;  /* 0x000000606102723e */ /* 0x010fc600000000ff */
[----:B--2---:R2:W-:Y:S04]  /*11300*/  STS [R5], R0 ;  /* 0x0000000005007388 */ /* 0x0045e80000000800 */
        /* <DEDUP_REMOVED lines=58> */
[----:B----4-:R-:W-:-:S03]  /*116b0*/  F2FP.PACK_AB R2, R81, R80 ;  /* 0x000000505102723e */ /* 0x010fc600000000ff */
[----:B------:R2:W-:Y:S04]  /*116c0*/  STS [R6+0x8000], R4 ;  /* 0x0080000406007388 */ /* 0x0005e80000000800 */
[----:B------:R-:W-:Y:S04]  /*116d0*/  STS [R6+0x8400], R3 ;  /* 0x0084000306007388 */ /* 0x000fe80000000800 */
[----:B------:R3:W-:Y:S01]  /*116e0*/  STS [R5+0x8000], R2 ;  /* 0x0080000205007388 */ /* 0x0007e20000000800 */
[----:B-1----:R-:W-:-:S05]  /*116f0*/  F2FP.PACK_AB R0, R55, R54 ;  /* 0x000000363700723e */ /* 0x002fca00000000ff */
[----:B------:R1:W-:Y:S01]  /*11700*/  STS [R5+0x8400], R0 ;  /* 0x0084000005007388 */ /* 0x0003e20000000800 */
[----:B--2---:R-:W-:Y:S01]  /*11710*/  F2FP.PACK_AB R4, R43, R42 ;  /* 0x0000002a2b04723e */ /* 0x004fe200000000ff */
[----:B---3--:R-:W-:-:S04]  /*11720*/  IMAD.MOV.U32 R2, RZ, RZ, 0x4 ;  /* 0x00000004ff027424 */ /* 0x008fc800078e00ff */
[----:B------:R-:W-:-:S04]  /*11730*/  @P1 IMAD.WIDE R6, R215, R2, c[0x0][0x508] ;  /* 0x00014200d7061625 */ /* 0x000fc800078e0202 */
[----:B------:R-:W-:Y:S01]  /*11740*/  IMAD.WIDE R2, R215, R2, c[0x0][0x500] ;  /* 0x00014000d7027625 */ /* 0x000fe200078e0202 */
[----:B-1----:R-:W-:-:S03]  /*11750*/  F2FP.PACK_AB R5, R25, R24 ;  /* 0x000000181905723e */ /* 0x002fc600000000ff */
[----:B------:R-:W-:Y:S02]  /*11760*/  IMAD.MOV.U32 R0, RZ, RZ, RZ ;  /* 0x000000ffff007224 */ /* 0x000fe400078e00ff */
[----:B------:R1:W-:Y:S04]  /*11770*/  STS [R8+0x8000], R5 ;  /* 0x0080000508007388 */ /* 0x0003e80000000800 */
[----:B------:R2:W-:Y:S04]  /*11780*/  STS [R8+0x8400], R4 ;  /* 0x0084000408007388 */ /* 0x0005e80000000800 */
[----:B------:R-:W-:Y:S06]  /*11790*/  BAR.SYNC.DEFER_BLOCKING 0x1, 0x100 ;  /* 0x0044000000007b1d */ /* 0x000fec0000010000 */
[----:B------:R2:W5:Y:S04]  /*117a0*/  @P1 LDG.E R15, [R6.64] ;  /* 0x00000008060f1981 */ /* 0x000568000c1e1900 */
[----:B------:R2:W5:Y:S01]  /*117b0*/  @P2 LDG.E R0, [R2.64] ;  /* 0x0000000802002981 */ /* 0x000562000c1e1900 */
[----:B------:R-:W-:-:S04]  /*117c0*/  ISETP.NE.AND P0, PT, R225, RZ, PT ;  /* 0x000000ffe100720c */ /* 0x000fc80003f05270 */
[----:B-1----:R-:W-:Y:S01]  /*117d0*/  SEL R5, R225, c[0x0][0x3d4], P0 ;  /* 0x0000f500e1057a07 */ /* 0x002fe20000000000 */
[----:B------:R-:W-:Y:S05]  /*117e0*/  @P1 BRA `(.L_x_565) ;  /* 0x0000004000001947 */ /* 0x000fea0003800000 */
[----:B------:R-:W-:Y:S05]  /*117f0*/  @!P2 BRA `(.L_x_565) ;  /* 0x000000300000a947 */ /* 0x000fea0003800000 */
[----:B--2---:R1:W2:Y:S04]  /*11800*/  LDG.E R4, [R2.64] ;  /* 0x0000000802047981 */ /* 0x0042a8000c1e1900 */
[----:B-1----:R-:W2:Y:S02]  /*11810*/  LDG.E R2, [R2.64+0x4] ;  /* 0x0000040802027981 */ /* 0x002ea4000c1e1900 */
[----:B--2--5:R-:W-:Y:S02]  /*11820*/  IADD3 R15, -R4, R2, RZ ;  /* 0x00000002040f7210 */ /* 0x024fe40007ffe1ff */
.L_x_565:
[----:B------:R-:W3:Y:S01]  /*11830*/  LDL R86, [R1+0x10] ;  /* 0x0000100001567983 */ /* 0x000ee20000100800 */
[----:B------:R-:W-:Y:S01]  /*11840*/  IMAD.MOV.U32 R9, RZ, RZ, 0x368 ;  /* 0x00000368ff097424 */ /* 0x000fe200078e00ff */
[----:B------:R-:W-:Y:S01]  /*11850*/  ISETP.GT.AND P2, PT, R5, 0x1, PT ;  /* 0x000000010500780c */ /* 0x000fe20003f44270 */
[----:B--2---:R-:W-:Y:S01]  /*11860*/  IMAD.MOV.U32 R2, RZ, RZ, c[0x0][0x4e8] ;  /* 0x00013a00ff027624 */ /* 0x004fe200078e00ff */
[----:B------:R-:W-:Y:S01]  /*11870*/  ISETP.NE.U32.AND P0, PT, RZ, c[0x0][0x500], PT ;  /* 0x00014000ff007a0c */ /* 0x000fe20003f05070 */
[----:B------:R-:W-:Y:S01]  /*11880*/  IMAD.IADD R11, R211, 0x1, R210 ;  /* 0x00000001d30b7824 */ /* 0x000fe200078e02d2 */
[----:B------:R-:W-:Y:S01]  /*11890*/  SEL R9, R9, 0x328, P2 ;  /* 0x0000032809097807 */ /* 0x000fe20001000000 */
[----:B------:R-:W1:Y:S01]  /*118a0*/  S2R R87, SR_TID.X ;  /* 0x0000000000577919 */ /* 0x000e620000002100 */
[----:B------:R-:W-:-:S02]  /*118b0*/  ISETP.NE.AND.EX P0, PT, RZ, c[0x0][0x504], PT, P0 ;  /* 0x00014100ff007a0c */ /* 0x000fc40003f05300 */
[----:B------:R-:W2:Y:S01]  /*118c0*/  LDC.64 R4, c[0x0][R9+0x170] ;  /* 0x00005c0009047b82 */ /* 0x000ea20000000a00 */
[----:B------:R-:W-:Y:S02]  /*118d0*/  ISETP.NE.AND P3, PT, R2, 0x1, PT ;  /* 0x000000010200780c */ /* 0x000fe40003f65270 */
[----:B------:R-:W-:Y:S02]  /*118e0*/  SHF.R.S32.HI R2, RZ, 0x1f, R215 ;  /* 0x0000001fff027819 */ /* 0x000fe400000114d7 */
[----:B------:R-:W-:Y:S02]  /*118f0*/  SEL R8, R215, RZ, !P0 ;  /* 0x000000ffd7087207 */ /* 0x000fe40004000000 */
[----:B------:R-:W-:Y:S01]  /*11900*/  SEL R3, R2, RZ, !P0 ;  /* 0x000000ff02037207 */ /* 0x000fe20004000000 */
[----:B------:R-:W4:Y:S01]  /*11910*/  LDC.64 R16, c[0x0][R9+0x168] ;  /* 0x00005a0009107b82 */ /* 0x000f220000000a00 */
[----:B------:R-:W-:-:S07]  /*11920*/  LOP3.LUT R10, R214, 0xffff, RZ, 0xc0, !PT ;  /* 0x0000ffffd60a7812 */ /* 0x000fce00078ec0ff */
[----:B------:R2:W4:Y:S01]  /*11930*/  LDC.64 R18, c[0x0][R9+0x178] ;  /* 0x00005e0009127b82 */ /* 0x0005220000000a00 */
[----:B-1----:R-:W-:-:S07]  /*11940*/  SHF.R.S32.HI R83, RZ, 0x1f, R87 ;  /* 0x0000001fff537819 */ /* 0x002fce0000011457 */
[----:B------:R1:W1:Y:S01]  /*11950*/  LDC.64 R20, c[0x0][R9+0x160] ;  /* 0x0000580009147b82 */ /* 0x0002620000000a00 */
[----:B------:R-:W-:-:S04]  /*11960*/  LEA.HI R83, R83, R87, RZ, 0x5 ;  /* 0x0000005753537211 */ /* 0x000fc800078f28ff */
[----:B------:R-:W-:-:S05]  /*11970*/  LOP3.LUT R83, R83, 0xffffffe0, RZ, 0xc0, !PT ;  /* 0xffffffe053537812 */ /* 0x000fca00078ec0ff */
[----:B------:R-:W-:Y:S02]  /*11980*/  IMAD.IADD R83, R87, 0x1, -R83 ;  /* 0x0000000157537824 */ /* 0x000fe400078e0a53 */
[----:B--2---:R-:W-:-:S04]  /*11990*/  IMAD R2, R5, R8, RZ ;  /* 0x0000000805027224 */ /* 0x004fc800078e02ff */
[----:B------:R-:W-:Y:S02]  /*119a0*/  IMAD R12, R4, R3, R2 ;  /* 0x00000003040c7224 */ /* 0x000fe400078e0202 */
[----:B------:R-:W-:-:S04]  /*119b0*/  @P3 IMAD.HI.U32 R3, R11, c[0x0][0x4ec], RZ ;  /* 0x00013b000b033a27 */ /* 0x000fc800078e00ff */
[----:B------:R-:W-:-:S04]  /*119c0*/  IMAD.WIDE.U32 R4, R4, R8, RZ ;  /* 0x0000000804047225 */ /* 0x000fc800078e00ff */
[----:B----4-:R-:W-:-:S04]  /*119d0*/  IMAD.WIDE.U32 R6, R16, R10, RZ ;  /* 0x0000000a10067225 */ /* 0x010fc800078e00ff */
[----:B------:R-:W-:Y:S01]  /*119e0*/  IMAD.MOV.U32 R2, RZ, RZ, R11 ;  /* 0x000000ffff027224 */ /* 0x000fe200078e000b */
[----:B------:R-:W-:Y:S01]  /*119f0*/  @P3 SHF.R.U32.HI R2, RZ, c[0x0][0x4f0], R3 ;  /* 0x00013c00ff023a19 */ /* 0x000fe20000011603 */
[----:B-1----:R-:W-:Y:S01]  /*11a00*/  IMAD R9, R17, R10, RZ ;  /* 0x0000000a11097224 */ /* 0x002fe200078e02ff */
[----:B------:R-:W-:Y:S01]  /*11a10*/  SEL R3, R226, RZ, P2 ;  /* 0x000000ffe2037207 */ /* 0x000fe20001000000 */
[----:B------:R-:W-:Y:S01]  /*11a20*/  IMAD.IADD R13, R5, 0x1, R12 ;  /* 0x00000001050d7824 */ /* 0x000fe200078e020c */
[--C-:B-----5:R-:W-:Y:S01]  /*11a30*/  IADD3 R14, P1, P0, R4, R6, R0.reuse ;  /* 0x00000006040e7210 */ /* 0x120fe2000783e000 */
[----:B------:R-:W-:Y:S01]  /*11a40*/  IMAD.IADD R6, R7, 0x1, R9 ;  /* 0x0000000107067824 */ /* 0x000fe200078e0209 */
[----:B------:R-:W-:Y:S01]  /*11a50*/  SHF.R.S32.HI R9, RZ, 0x1f, R0 ;  /* 0x0000001fff097819 */ /* 0x000fe20000011400 */
[----:B------:R-:W-:Y:S02]  /*11a60*/  IMAD.MOV R7, RZ, RZ, -R2 ;  /* 0x000000ffff077224 */ /* 0x000fe400078e0a02 */
[-C--:B------:R-:W-:Y:S01]  /*11a70*/  IMAD R12, R19, R3.reuse, RZ ;  /* 0x00000003130c7224 */ /* 0x080fe200078e02ff */
[----:B------:R-:W-:Y:S01]  /*11a80*/  IADD3.X R13, R13, R6, R9, P1, P0 ;  /* 0x000000060d0d7210 */ /* 0x000fe20000fe0409 */
[----:B------:R-:W-:-:S04]  /*11a90*/  IMAD.WIDE.U32 R4, R18, R3, RZ ;  /* 0x0000000312047225 */ /* 0x000fc800078e00ff */
[----:B------:R-:W-:Y:S01]  /*11aa0*/  IMAD R3, R7, c[0x0][0x4e8], R11 ;  /* 0x00013a0007037a24 */ /* 0x000fe200078e020b */
[----:B------:R-:W-:Y:S01]  /*11ab0*/  IADD3 R4, P1, P0, R2, R14, R4 ;  /* 0x0000000e02047210 */ /* 0x000fe2000783e004 */
[----:B------:R-:W-:Y:S01]  /*11ac0*/  IMAD.IADD R12, R5, 0x1, R12 ;  /* 0x00000001050c7824 */ /* 0x000fe200078e020c */
[----:B------:R-:W-:Y:S01]  /*11ad0*/  SHF.R.S32.HI R5, RZ, 0x1f, R2 ;  /* 0x0000001fff057819 */ /* 0x000fe20000011402 */
[----:B------:R-:W-:Y:S01]  /*11ae0*/  IMAD R2, R21, R3, RZ ;  /* 0x0000000315027224 */ /* 0x000fe200078e02ff */
[----:B------:R-:W-:Y:S01]  /*11af0*/  SHF.R.S32.HI R6, RZ, 0x1f, R3 ;  /* 0x0000001fff067819 */ /* 0x000fe20000011403 */
[----:B------:R-:W-:Y:S01]  /*11b00*/  IMAD.MOV.U32 R7, RZ, RZ, c[0x0][0x4a8] ;  /* 0x00012a00ff077624 */ /* 0x000fe200078e00ff */
[----:B------:R-:W-:Y:S01]  /*11b10*/  IADD3.X R5, R5, R13, R12, P1, P0 ;  /* 0x0000000d05057210 */ /* 0x000fe20000fe040c */
[----:B------:R-:W-:Y:S02]  /*11b20*/  IMAD R12, R15, c[0x0][0x4e8], RZ ;  /* 0x00013a000f0c7a24 */ /* 0x000fe400078e02ff */
[----:B------:R-:W-:-:S02]  /*11b30*/  IMAD R6, R20, R6, R2 ;  /* 0x0000000614067224 */ /* 0x000fc400078e0202 */
[----:B------:R-:W-:Y:S01]  /*11b40*/  IMAD.WIDE.U32 R2, R20, R3, R4 ;  /* 0x0000000314027225 */ /* 0x000fe200078e0004 */
[----:B------:R-:W-:-:S03]  /*11b50*/  SEL R4, R7, c[0x0][0x450], P2 ;  /* 0x0001140007047a07 */ /* 0x000fc60001000000 */
[----:B------:R-:W-:Y:S01]  /*11b60*/  IMAD.MOV.U32 R5, RZ, RZ, c[0x0][0x4ac] ;  /* 0x00012b00ff057624 */ /* 0x000fe200078e00ff */
[----:B------:R-:W-:Y:S01]  /*11b70*/  LEA R4, P0, R2, R4, 0x2 ;  /* 0x0000000402047211 */ /* 0x000fe200078010ff */
[----:B------:R-:W-:-:S03]  /*11b80*/  IMAD.IADD R3, R3, 0x1, R6 ;  /* 0x0000000103037824 */ /* 0x000fc600078e0206 */
[----:B------:R-:W-:Y:S01]  /*11b90*/  SEL R5, R5, c[0x0][0x454], P2 ;  /* 0x0001150005057a07 */ /* 0x000fe20001000000 */
[----:B------:R-:W-:Y:S03]  /*11ba0*/  SHFL.IDX PT, R6, R4, RZ, 0x1c1f ;  /* 0x001c1fff04067589 */ /* 0x000fe600000e0000 */
[----:B------:R-:W-:Y:S01]  /*11bb0*/  LEA.HI.X R2, R2, R5, R3, 0x2, P0 ;  /* 0x0000000502027211 */ /* 0x000fe200000f1403 */
[----:B------:R-:W-:Y:S01]  /*11bc0*/  SHFL.IDX PT, R4, R4, 0x1, 0x1c1f ;  /* 0x003c1f0004047f89 */ /* 0x000fe200000e0000 */
[----:B------:R-:W-:-:S03]  /*11bd0*/  LOP3.LUT P0, RZ, R83, 0x3, RZ, 0xc0, !PT ;  /* 0x0000000353ff7812 */ /* 0x000fc6000780c0ff */
[----:B------:R-:W1:Y:S04]  /*11be0*/  SHFL.IDX PT, R7, R2, RZ, 0x1c1f ;  /* 0x001c1fff02077589 */ /* 0x000e6800000e0000 */
[----:B------:R3:W2:Y:S02]  /*11bf0*/  SHFL.IDX PT, R5, R2, 0x1, 0x1c1f ;  /* 0x003c1f0002057f89 */ /* 0x0006a400000e0000 */
[----:B---3--:R-:W-:-:S05]  /*11c00*/  IMAD.IADD R2, R86, 0x1, R210 ;  /* 0x0000000156027824 */ /* 0x008fca00078e02d2 */
[C---:B------:R-:W-:Y:S02]  /*11c10*/  IADD3 R3, R2.reuse, 0x8, RZ ;  /* 0x0000000802037810 */ /* 0x040fe40007ffe0ff */
[-C--:B------:R-:W-:Y:S02]  /*11c20*/  ISETP.GE.OR P1, PT, R2, R12.reuse, P0 ;  /* 0x0000000c0200720c */ /* 0x080fe40000726670 */
[----:B------:R-:W-:-:S11]  /*11c30*/  ISETP.GE.OR P0, PT, R3, R12, P0 ;  /* 0x0000000c0300720c */ /* 0x000fd60000706670 */
[----:B-1----:R1:W-:Y:S01]  /*11c40*/  @!P1 ST.E [R6.64], R23 ;  /* 0x0000001706009985 */ /* 0x0023e2000c101908 */
[----:B------:R-:W-:-:S03]  /*11c50*/  ISETP.GE.AND P1, PT, R3, R12, PT ;  /* 0x0000000c0300720c */ /* 0x000fc60003f26270 */
[----:B--2---:R1:W-:Y:S01]  /*11c60*/  @!P0 ST.E [R4.64], R22 ;  /* 0x0000001604008985 */ /* 0x0043e2000c101908 */
[----:B------:R-:W-:Y:S02]  /*11c70*/  ISETP.GE.AND P0, PT, R2, R12, PT ;  /* 0x0000000c0200720c */ /* 0x000fe40003f06270 */
[----:B------:R-:W-:Y:S01]  /*11c80*/  P2R R13, PR, RZ, 0x2 ;  /* 0x00000002ff0d7803 */ /* 0x000fe20000000000 */
[----:B------:R-:W-:Y:S05]  /*11c90*/  @P2 BRA `(.L_x_566) ;  /* 0x0000087000002947 */ /* 0x000fea0003800000 */
[----:B-1----:R-:W-:Y:S01]  /*11ca0*/  IMAD R4, R9, c[0x0][0x3a0], RZ ;  /* 0x0000e80009047a24 */ /* 0x002fe200078e02ff */
[----:B------:R-:W-:Y:S01]  /*11cb0*/  SHF.R.S32.HI R5, RZ, 0x1f, R8 ;  /* 0x0000001fff057819 */ /* 0x000fe20000011408 */
[C---:B------:R-:W-:Y:S01]  /*11cc0*/  IMAD.WIDE.U32 R2, R0.reuse, c[0x0][0x3a0], RZ ;  /* 0x0000e80000027a25 */ /* 0x040fe200078e00ff */
[----:B------:R1:W2:Y:S03]  /*11cd0*/  LDS.128 R24, [R179+0x80] ;  /* 0x00008000b3187984 */ /* 0x0002a60000000c00 */
[----:B------:R-:W-:Y:S01]  /*11ce0*/  IMAD R0, R0, c[0x0][0x3a4], R4 ;  /* 0x0000e90000007a24 */ /* 0x000fe200078e0204 */
[----:B------:R-:W-:Y:S01]  /*11cf0*/  IADD3 R4, R196, R210, RZ ;  /* 0x000000d2c4047210 */ /* 0x000fe20007ffe0ff */
[----:B------:R1:W3:Y:S01]  /*11d00*/  LDS.128 R36, [R179+0x1080] ;  /* 0x00108000b3247984 */ /* 0x0002e20000000c00 */
[----:B------:R-:W-:-:S02]  /*11d10*/  IMAD R5, R5, c[0x0][0x3f0], RZ ;  /* 0x0000fc0005057a24 */ /* 0x000fc400078e02ff */
[----:B------:R-:W-:Y:S01]  /*11d20*/  IADD3 R3, R3, R0, RZ ;  /* 0x0000000003037210 */ /* 0x000fe20007ffe0ff */
[----:B------:R-:W-:Y:S01]  /*11d30*/  @P3 IMAD.HI.U32 R6, R4, c[0x0][0x4ec], RZ ;  /* 0x00013b0004063a27 */ /* 0x000fe200078e00ff */
[----:B------:R1:W4:Y:S01]  /*11d40*/  LDS.128 R48, [R179+0x2080] ;  /* 0x00208000b3307984 */ /* 0x0003220000000c00 */
[----:B------:R-:W-:Y:S02]  /*11d50*/  MOV R0, R4 ;  /* 0x0000000400007202 */ /* 0x000fe40000000f00 */
[C---:B------:R-:W-:Y:S01]  /*11d60*/  IMAD.WIDE.U32 R2, R10.reuse, c[0x0][0x3e8], R2 ;  /* 0x0000fa000a027a25 */ /* 0x040fe200078e0002 */
[----:B------:R1:W1:Y:S01]  /*11d70*/  LDS.128 R56, [R179+0x3080] ;  /* 0x00308000b3387984 */ /* 0x0002620000000c00 */
[----:B------:R-:W-:Y:S02]  /*11d80*/  @P3 SHF.R.U32.HI R0, RZ, c[0x0][0x4f0], R6 ;  /* 0x00013c00ff003a19 */ /* 0x000fe40000011606 */
[----:B------:R-:W-:Y:S01]  /*11d90*/  IMAD R3, R10, c[0x0][0x3ec], R3 ;  /* 0x0000fb000a037a24 */ /* 0x000fe200078e0203 */
[----:B------:R1:W1:Y:S01]  /*11da0*/  LDS.128 R20, [R179+0x4080] ;  /* 0x00408000b3147984 */ /* 0x0002620000000c00 */
[C---:B------:R-:W-:Y:S01]  /*11db0*/  IMAD R7, R8.reuse, c[0x0][0x3f4], R5 ;  /* 0x0000fd0008077a24 */ /* 0x040fe200078e0205 */
[----:B------:R-:W-:Y:S01]  /*11dc0*/  SHF.R.S32.HI R6, RZ, 0x1f, R0 ;  /* 0x0000001fff067819 */ /* 0x000fe20000011400 */
[----:B------:R-:W-:Y:S01]  /*11dd0*/  IMAD.WIDE.U32 R2, R8, c[0x0][0x3f0], R2 ;  /* 0x0000fc0008027a25 */ /* 0x000fe200078e0002 */
[----:B------:R1:W1:Y:S01]  /*11de0*/  LDS.128 R32, [R179+0x5080] ;  /* 0x00508000b3207984 */ /* 0x0002620000000c00 */
[----:B------:R-:W-:-:S02]  /*11df0*/  IADD3 R5, -R0, RZ, RZ ;  /* 0x000000ff00057210 */ /* 0x000fc40007ffe1ff */
[----:B------:R-:W-:Y:S01]  /*11e00*/  IMAD R6, R6, c[0x0][0x3e0], RZ ;  /* 0x0000f80006067a24 */ /* 0x000fe200078e02ff */
[----:B------:R1:W1:Y:S01]  /*11e10*/  LDS.128 R44, [R179+0x6080] ;  /* 0x00608000b32c7984 */ /* 0x0002620000000c00 */
[----:B------:R-:W-:Y:S01]  /*11e20*/  IADD3 R3, R3, R7, RZ ;  /* 0x0000000703037210 */ /* 0x000fe20007ffe0ff */
[----:B------:R-:W-:Y:S02]  /*11e30*/  IMAD R4, R5, c[0x0][0x4e8], R4 ;  /* 0x00013a0005047a24 */ /* 0x000fe400078e0204 */
[----:B------:R1:W1:Y:S01]  /*11e40*/  LDS.128 R52, [R179+0x7080] ;  /* 0x00708000b3347984 */ /* 0x0002620000000c00 */
[C---:B------:R-:W-:Y:S02]  /*11e50*/  IMAD R5, R0.reuse, c[0x0][0x3e4], R6 ;  /* 0x0000f90000057a24 */ /* 0x040fe400078e0206 */
[----:B------:R-:W-:Y:S01]  /*11e60*/  IMAD.WIDE.U32 R2, R0, c[0x0][0x3e0], R2 ;  /* 0x0000f80000027a25 */ /* 0x000fe200078e0002 */
[----:B------:R1:W1:Y:S01]  /*11e70*/  LDS.128 R16, [R179+0x8080] ;  /* 0x00808000b3107984 */ /* 0x0002620000000c00 */
[----:B------:R-:W-:-:S03]  /*11e80*/  SHF.R.S32.HI R0, RZ, 0x1f, R4 ;  /* 0x0000001fff007819 */ /* 0x000fc60000011404 */
[----:B------:R1:W1:Y:S01]  /*11e90*/  LDS.128 R28, [R179+0x9080] ;  /* 0x00908000b31c7984 */ /* 0x0002620000000c00 */
[----:B------:R-:W-:Y:S01]  /*11ea0*/  IADD3 R3, R3, R5, RZ ;  /* 0x0000000503037210 */ /* 0x000fe20007ffe0ff */
[----:B------:R-:W-:Y:S02]  /*11eb0*/  IMAD R0, R0, c[0x0][0x3d8], RZ ;  /* 0x0000f60000007a24 */ /* 0x000fe400078e02ff */
[----:B------:R1:W1:Y:S02]  /*11ec0*/  LDS.128 R40, [R179+0xa080] ;  /* 0x00a08000b3287984 */ /* 0x0002640000000c00 */
[C---:B------:R-:W-:Y:S02]  /*11ed0*/  IMAD.WIDE.U32 R2, R4.reuse, c[0x0][0x3d8], R2 ;  /* 0x0000f60004027a25 */ /* 0x040fe400078e0002 */
[----:B------:R1:W1:Y:S02]  /*11ee0*/  LDS.128 R60, [R179+0xb080] ;  /* 0x00b08000b33c7984 */ /* 0x0002640000000c00 */
[----:B------:R-:W-:Y:S01]  /*11ef0*/  IMAD R0, R4, c[0x0][0x3dc], R0 ;  /* 0x0000f70004007a24 */ /* 0x000fe200078e0200 */
[----:B------:R-:W-:-:S04]  /*11f00*/  LEA R11, P0, R2, c[0x0][0x380], 0x1 ;  /* 0x0000e000020b7a11 */ /* 0x000fc800078008ff */
[----:B------:R-:W-:-:S04]  /*11f10*/  IADD3 R0, R3, R0, RZ ;  /* 0x0000000003007210 */ /* 0x000fc80007ffe0ff */
[----:B------:R-:W-:Y:S01]  /*11f20*/  LEA.HI.X R9, R2, c[0x0][0x384], R0, 0x1, P0 ;  /* 0x0000e10002097a11 */ /* 0x000fe200000f0c00 */
[----:B------:R-:W-:Y:S05]  /*11f30*/  BRA.DIV ~URZ, `(.L_x_567) ;  /* 0x000055527f007947 */ /* 0x000fea000b800000 */
[----:B--234-:R2:W3:Y:S02]  /*11f40*/  SHFL.IDX PT, R8, R9, RZ, 0x181f ;  /* 0x00181fff09087589 */ /* 0x01c4e400000e0000 */
.L_x_661:
[----:B------:R-:W-:Y:S05]  /*11f50*/  BRA.DIV ~URZ, `(.L_x_568) ;  /* 0x000055a27f007947 */ /* 0x000fea000b800000 */
[----:B------:R4:W2:Y:S02]  /*11f60*/  SHFL.IDX PT, R0, R11, RZ, 0x181f ;  /* 0x00181fff0b007589 */ /* 0x0008a400000e0000 */
.L_x_662:
[----:B------:R-:W-:Y:S01]  /*11f70*/  IADD3 R10, R216, R210, RZ ;  /* 0x000000d2d80a7210 */ /* 0x000fe20007ffe0ff */
        /* <DEDUP_REMOVED lines=10> */
[CC--:B------:R-:W-:Y:S02]  /*12020*/  @!P1 LEA R4, P4, R191.reuse, R0.reuse, 0x1 ;  /* 0x00000000bf049211 */ /* 0x0c0fe400078808ff */
[----:B------:R-:W-:Y:S02]  /*12030*/  @!P0 LEA R2, P3, R192, R0, 0x1 ;  /* 0x00000000c0028211 */ /* 0x000fe400078608ff */
[-C--:B---3--:R-:W-:Y:S02]  /*12040*/  @!P2 LEA.HI.X R7, R182, R8.reuse, R15, 0x1, P5 ;  /* 0x00000008b607a211 */ /* 0x088fe400028f0c0f */
[-C--:B------:R-:W-:Y:S02]  /*12050*/  @!P1 LEA.HI.X R5, R191, R8.reuse, R14, 0x1, P4 ;  /* 0x00000008bf059211 */ /* 0x080fe400020f0c0e */
[----:B------:R-:W-:Y:S01]  /*12060*/  @!P0 LEA.HI.X R3, R192, R8, R13, 0x1, P3 ;  /* 0x00000008c0038211 */ /* 0x000fe200018f0c0d */
[----:B------:R2:W-:Y:S04]  /*12070*/  @!P2 ST.E.128 [R6.64], R24 ;  /* 0x000000180600a985 */ /* 0x0005e8000c101d08 */
[----:B-1----:R2:W-:Y:S04]  /*12080*/  @!P1 ST.E.128 [R4.64], R20 ;  /* 0x0000001404009985 */ /* 0x0025e8000c101d08 */
[----:B------:R2:W-:Y:S02]  /*12090*/  @!P0 ST.E.128 [R2.64], R16 ;  /* 0x0000001002008985 */ /* 0x0005e4000c101d08 */
.L_x_570:
[----:B------:R-:W-:Y:S05]  /*120a0*/  BSYNC B0 ;  /* 0x0000000000007941 */ /* 0x000fea0003800000 */
.L_x_569:
[----:B------:R-:W-:Y:S05]  /*120b0*/  BRA.DIV ~URZ, `(.L_x_571) ;  /* 0x000054b27f007947 */ /* 0x000fea000b800000 */
[----:B---3--:R3:W4:Y:S04]  /*120c0*/  SHFL.IDX PT, R8, R9, 0x1, 0x181f ;  /* 0x00381f0009087f89 */ /* 0x00872800000e0000 */
[----:B--2---:R3:W2:Y:S02]  /*120d0*/  SHFL.IDX PT, R0, R11, 0x1, 0x181f ;  /* 0x00381f000b007f89 */ /* 0x0046a400000e0000 */
.L_x_663:
        /* <DEDUP_REMOVED lines=13> */
[-C--:B----4-:R-:W-:Y:S02]  /*121b0*/  @!P2 LEA.HI.X R7, R182, R8.reuse, R15, 0x1, P5 ;  /* 0x00000008b607a211 */ /* 0x090fe400028f0c0f */
[-C--:B------:R-:W-:Y:S02]  /*121c0*/  @!P1 LEA.HI.X R5, R191, R8.reuse, R14, 0x1, P4 ;  /* 0x00000008bf059211 */ /* 0x080fe400020f0c0e */
[----:B------:R-:W-:Y:S01]  /*121d0*/  @!P0 LEA.HI.X R3, R192, R8, R13, 0x1, P3 ;  /* 0x00000008c0038211 */ /* 0x000fe200018f0c0d */
[----:B------:R2:W-:Y:S04]  /*121e0*/  @!P2 ST.E.128 [R6.64], R36 ;  /* 0x000000240600a985 */ /* 0x0005e8000c101d08 */
[----:B-1----:R2:W-:Y:S04]  /*121f0*/  @!P1 ST.E.128 [R4.64], R32 ;  /* 0x0000002004009985 */ /* 0x0025e8000c101d08 */
[----:B------:R2:W-:Y:S02]  /*12200*/  @!P0 ST.E.128 [R2.64], R28 ;  /* 0x0000001c02008985 */ /* 0x0005e4000c101d08 */
.L_x_573:
[----:B------:R-:W-:Y:S05]  /*12210*/  BSYNC B0 ;  /* 0x0000000000007941 */ /* 0x000fea0003800000 */
.L_x_572:
[----:B------:R-:W-:Y:S05]  /*12220*/  BRA.DIV ~URZ, `(.L_x_574) ;  /* 0x000054127f007947 */ /* 0x000fea000b800000 */
[----:B----4-:R4:W3:Y:S02]  /*12230*/  SHFL.IDX PT, R8, R9, 0x2, 0x181f ;  /* 0x00581f0009087f89 */ /* 0x0108e400000e0000 */
.L_x_664:
[----:B------:R-:W-:Y:S05]  /*12240*/  BRA.DIV ~URZ, `(.L_x_575) ;  /* 0x000054627f007947 */ /* 0x000fea000b800000 */
[----:B--2---:R2:W4:Y:S02]  /*12250*/  SHFL.IDX PT, R0, R11, 0x2, 0x181f ;  /* 0x00581f000b007f89 */ /* 0x00452400000e0000 */
.L_x_665:
        /* <DEDUP_REMOVED lines=19> */
.L_x_577:
[----:B------:R-:W-:Y:S05]  /*12390*/  BSYNC B0 ;  /* 0x0000000000007941 */ /* 0x000fea0003800000 */
.L_x_576:
[----:B------:R-:W-:Y:S05]  /*123a0*/  BRA.DIV ~URZ, `(.L_x_578) ;  /* 0x000053727f007947 */ /* 0x000fea000b800000 */
[----:B---3--:R3:W2:Y:S04]  /*123b0*/  SHFL.IDX PT, R6, R9, 0x3, 0x181f ;  /* 0x00781f0009067f89 */ /* 0x0086a800000e0000 */
[----:B----4-:R3:W4:Y:S02]  /*123c0*/  SHFL.IDX PT, R0, R11, 0x3, 0x181f ;  /* 0x00781f000b007f89 */ /* 0x01072400000e0000 */
.L_x_666:
[----:B------:R-:W-:-:S04]  /*123d0*/  IADD3 R2, R10, 0x60, RZ ;  /* 0x000000600a027810 */ /* 0x000fc80007ffe0ff */
[----:B------:R-:W-:-:S13]  /*123e0*/  ISETP.GE.AND P0, PT, R2, R12, PT ;  /* 0x0000000c0200720c */ /* 0x000fda0003f06270 */
[----:B------:R-:W-:Y:S05]  /*123f0*/  @P0 BRA `(.L_x_579) ;  /* 0x0000205000000947 */ /* 0x000fea0003800000 */
[----:B------:R-:W-:Y:S02]  /*12400*/  ISETP.GE.AND P1, PT, R182, c[0x0][0x3c8], PT ;  /* 0x0000f200b6007a0c */ /* 0x000fe40003f26270 */
[----:B------:R-:W-:Y:S02]  /*12410*/  ISETP.GE.AND P0, PT, R191, c[0x0][0x3c8], PT ;  /* 0x0000f200bf007a0c */ /* 0x000fe40003f06270 */
[----:B------:R-:W-:Y:S02]  /*12420*/  SHF.R.S32.HI R8, RZ, 0x1f, R182 ;  /* 0x0000001fff087819 */ /* 0x000fe400000114b6 */
[----:B------:R-:W-:-:S07]  /*12430*/  SHF.R.S32.HI R7, RZ, 0x1f, R191 ;  /* 0x0000001fff077819 */ /* 0x000fce00000114bf */
[CC--:B----4-:R-:W-:Y:S02]  /*12440*/  @!P1 LEA R4, P3, R182.reuse, R0.reuse, 0x1 ;  /* 0x00000000b6049211 */ /* 0x0d0fe400078608ff */
[C---:B------:R-:W-:Y:S02]  /*12450*/  @!P0 LEA R2, P2, R191.reuse, R0, 0x1 ;  /* 0x00000000bf028211 */ /* 0x040fe400078408ff */
        /* <DEDUP_REMOVED lines=11> */
.L_x_566:
        /* <DEDUP_REMOVED lines=32> */
.L_x_667:
[----:B------:R-:W-:Y:S05]  /*12710*/  BRA.DIV ~URZ, `(.L_x_581) ;  /* 0x000051427f007947 */ /* 0x000fea000b800000 */
[----:B------:R3:W4:Y:S02]  /*12720*/  SHFL.IDX PT, R0, R12, RZ, 0x1c1f ;  /* 0x001c1fff0c007589 */ /* 0x00072400000e0000 */
.L_x_668:
[----:B------:R-:W-:Y:S01]  /*12730*/  BSSY B0, `(.L_x_582) ;  /* 0x000007c000007945 */ /* 0x000fe20003800000 */
[----:B------:R-:W-:Y:S05]  /*12740*/  @P0 BRA `(.L_x_583) ;  /* 0x000007a000000947 */ /* 0x000fea0003800000 */
[C---:B------:R-:W-:Y:S02]  /*12750*/  IADD3 R8, R198.reuse, 0x8, RZ ;  /* 0x00000008c6087810 */ /* 0x040fe40007ffe0ff */
[----:B------:R-:W-:Y:S02]  /*12760*/  ISETP.GE.AND P1, PT, R198, c[0x0][0x3c8], PT ;  /* 0x0000f200c6007a0c */ /* 0x000fe40003f26270 */
[----:B------:R-:W-:Y:S02]  /*12770*/  ISETP.GE.AND P0, PT, R8, c[0x0][0x3c8], PT ;  /* 0x0000f20008007a0c */ /* 0x000fe40003f06270 */
[----:B------:R-:W-:Y:S02]  /*12780*/  ISETP.GE.AND P3, PT, R252, c[0x0][0x3c8], PT ;  /* 0x0000f200fc007a0c */ /* 0x000fe40003f66270 */
[----:B------:R-:W-:-:S02]  /*12790*/  IADD3 R9, R198, 0x8, RZ ;  /* 0x00000008c6097810 */ /* 0x000fc40007ffe0ff */
[----:B------:R-:W-:Y:S02]  /*127a0*/  SHF.R.S32.HI R10, RZ, 0x1f, R198 ;  /* 0x0000001fff0a7819 */ /* 0x000fe400000114c6 */
[----:B------:R-:W-:Y:S02]  /*127b0*/  ISETP.GE.AND P4, PT, R251, c[0x0][0x3c8], PT ;  /* 0x0000f200fb007a0c */ /* 0x000fe40003f86270 */
[----:B------:R-:W-:Y:S02]  /*127c0*/  SHF.R.S32.HI R9, RZ, 0x1f, R9 ;  /* 0x0000001fff097819 */ /* 0x000fe40000011409 */
[-C--:B----4-:R-:W-:Y:S02]  /*127d0*/  @!P1 LEA R2, P5, R198, R0.reuse, 0x2 ;  /* 0x00000000c6029211 */ /* 0x090fe400078a10ff */
[----:B------:R-:W-:Y:S02]  /*127e0*/  @!P0 LEA R6, P2, R8, R0, 0x2 ;  /* 0x0000000008068211 */ /* 0x000fe400078410ff */
[----:B--2---:R-:W-:-:S02]  /*127f0*/  @!P1 LEA.HI.X R3, R198, R4, R10, 0x2, P5 ;  /* 0x00000004c6039211 */ /* 0x004fc400028f140a */
[----:B------:R-:W-:Y:S02]  /*12800*/  @!P0 LEA.HI.X R7, R8, R4, R9, 0x2, P2 ;  /* 0x0000000408078211 */ /* 0x000fe400010f1409 */
[----:B------:R-:W-:Y:S01]  /*12810*/  ISETP.GE.AND P2, PT, R250, c[0x0][0x3c8], PT ;  /* 0x0000f200fa007a0c */ /* 0x000fe20003f46270 */
[----:B------:R2:W-:Y:S01]  /*12820*/  @!P1 ST.E.64 [R2.64], R128 ;  /* 0x0000008002009985 */ /* 0x0005e2000c101b08 */
[----:B------:R-:W-:Y:S02]  /*12830*/  SHF.R.S32.HI R9, RZ, 0x1f, R252 ;  /* 0x0000001fff097819 */ /* 0x000fe400000114fc */
[----:B------:R-:W-:Y:S01]  /*12840*/  ISETP.GE.AND P1, PT, R249, c[0x0][0x3c8], PT ;  /* 0x0000f200f9007a0c */ /* 0x000fe20003f26270 */
[----:B------:R4:W-:Y:S01]  /*12850*/  @!P0 ST.E.64 [R6.64], R28 ;  /* 0x0000001c06008985 */ /* 0x0009e2000c101b08 */
[----:B------:R-:W-:Y:S02]  /*12860*/  SHF.R.S32.HI R8, RZ, 0x1f, R251 ;  /* 0x0000001fff087819 */ /* 0x000fe400000114fb */
[----:B------:R-:W-:-:S02]  /*12870*/  SHF.R.S32.HI R11, RZ, 0x1f, R242 ;  /* 0x0000001fff0b7819 */ /* 0x000fc400000114f2 */
[----:B------:R-:W-:Y:S02]  /*12880*/  SHF.R.S32.HI R10, RZ, 0x1f, R241 ;  /* 0x0000001fff0a7819 */ /* 0x000fe400000114f1 */
[----:B------:R-:W-:Y:S02]  /*12890*/  ISETP.GE.AND P6, PT, R236, c[0x0][0x3c8], PT ;  /* 0x0000f200ec007a0c */ /* 0x000fe40003fc6270 */
[----:B------:R-:W-:Y:S02]  /*128a0*/  SHF.R.S32.HI R14, RZ, 0x1f, R234 ;  /* 0x0000001fff0e7819 */ /* 0x000fe400000114ea */
[----:B------:R-:W-:Y:S02]  /*128b0*/  SHF.R.S32.HI R16, RZ, 0x1f, R233 ;  /* 0x0000001fff107819 */ /* 0x000fe400000114e9 */
        /* <DEDUP_REMOVED lines=44> */
[----:B------:R-:W-:-:S05]  /*12b80*/  @!P4 LEA.HI.X R7, R243, R4, R8, 0x2, P0 ;  /* 0x00000004f307c211 */ /* 0x000fca00000f1408 */
[C---:B------:R-:W-:Y:S01]  /*12b90*/  @!P1 LEA R8, P0, R241.reuse, R0, 0x2 ;  /* 0x00000000f1089211 */ /* 0x040fe200078010ff */
[----:B------:R2:W-:Y:S01]  /*12ba0*/  @!P3 ST.E.64 [R2.64], R44 ;  /* 0x0000002c0200b985 */ /* 0x0005e2000c101b08 */
[----:B------:R-:W-:Y:S02]  /*12bb0*/  ISETP.GE.AND P3, PT, R240, c[0x0][0x3c8], PT ;  /* 0x0000f200f0007a0c */ /* 0x000fe40003f66270 */
[----:B------:R-:W-:Y:S01]  /*12bc0*/  @!P1 LEA.HI.X R9, R241, R4, R10, 0x2, P0 ;  /* 0x00000004f1099211 */ /* 0x000fe200000f140a */
[----:B------:R4:W-:Y:S01]  /*12bd0*/  @!P4 ST.E.64 [R6.64], R48 ;  /* 0x000000300600c985 */ /* 0x0009e2000c101b08 */
[----:B------:R-:W-:Y:S02]  /*12be0*/  ISETP.GE.AND P4, PT, R239, c[0x0][0x3c8], PT ;  /* 0x0000f200ef007a0c */ /* 0x000fe40003f86270 */
[----:B------:R-:W-:Y:S02]  /*12bf0*/  SHF.R.S32.HI R10, RZ, 0x1f, R239 ;  /* 0x0000001fff0a7819 */ /* 0x000fe400000114ef */
[----:B--2---:R-:W-:-:S04]  /*12c00*/  @!P2 LEA R2, P5, R242, R0, 0x2 ;  /* 0x00000000f202a211 */ /* 0x004fc800078a10ff */
[----:B------:R-:W-:Y:S02]  /*12c10*/  @!P2 LEA.HI.X R3, R242, R4, R11, 0x2, P5 ;  /* 0x00000004f203a211 */ /* 0x000fe400028f140b */
[----:B----4-:R-:W-:Y:S02]  /*12c20*/  @!P3 LEA R6, P5, R240, R0, 0x2 ;  /* 0x00000000f006b211 */ /* 0x010fe400078a10ff */
[----:B------:R-:W-:Y:S01]  /*12c30*/  SHF.R.S32.HI R11, RZ, 0x1f, R240 ;  /* 0x0000001fff0b7819 */ /* 0x000fe200000114f0 */
[----:B------:R2:W-:Y:S01]  /*12c40*/  @!P2 ST.E.64 [R2.64], R52 ;  /* 0x000000340200a985 */ /* 0x0005e2000c101b08 */
[----:B------:R-:W-:Y:S02]  /*12c50*/  ISETP.GE.AND P2, PT, R238, c[0x0][0x3c8], PT ;  /* 0x0000f200ee007a0c */ /* 0x000fe40003f46270 */
[----:B------:R-:W-:Y:S01]  /*12c60*/  @!P3 LEA.HI.X R7, R240, R4, R11, 0x2, P5 ;  /* 0x00000004f007b211 */ /* 0x000fe200028f140b */
[----:B------:R4:W-:Y:S01]  /*12c70*/  @!P1 ST.E.64 [R8.64], R56 ;  /* 0x0000003808009985 */ /* 0x0009e2000c101b08 */
[----:B------:R-:W-:-:S02]  /*12c80*/  ISETP.GE.AND P1, PT, R237, c[0x0][0x3c8], PT ;  /* 0x0000f200ed007a0c */ /* 0x000fc40003f26270 */
[----:B------:R-:W-:Y:S01]  /*12c90*/  ISETP.GE.AND P5, PT, R235, c[0x0][0x3c8], PT ;  /* 0x0000f200eb007a0c */ /* 0x000fe20003fa6270 */
[----:B------:R5:W-:Y:S01]  /*12ca0*/  @!P3 ST.E.64 [R6.64], R60 ;  /* 0x0000003c0600b985 */ /* 0x000be2000c101b08 */
[----:B------:R-:W-:Y:S02]  /*12cb0*/  SHF.R.S32.HI R11, RZ, 0x1f, R237 ;  /* 0x0000001fff0b7819 */ /* 0x000fe400000114ed */
[----:B--2---:R-:W-:-:S04]  /*12cc0*/  @!P4 LEA R2, P0, R239, R0, 0x2 ;  /* 0x00000000ef02c211 */ /* 0x004fc800078010ff */
[----:B------:R-:W-:Y:S02]  /*12cd0*/  @!P4 LEA.HI.X R3, R239, R4, R10, 0x2, P0 ;  /* 0x00000004ef03c211 */ /* 0x000fe400000f140a */
[----:B----4-:R-:W-:Y:S02]  /*12ce0*/  @!P2 LEA R8, P0, R238, R0, 0x2 ;  /* 0x00000000ee08a211 */ /* 0x010fe400078010ff */
[----:B------:R-:W-:Y:S01]  /*12cf0*/  SHF.R.S32.HI R10, RZ, 0x1f, R238 ;  /* 0x0000001fff0a7819 */ /* 0x000fe200000114ee */
[----:B------:R2:W-:Y:S01]  /*12d00*/  @!P4 ST.E.64 [R2.64], R64 ;  /* 0x000000400200c985 */ /* 0x0005e2000c101b08 */
[----:B------:R-:W-:Y:S02]  /*12d10*/  ISETP.GE.AND P4, PT, R234, c[0x0][0x3c8], PT ;  /* 0x0000f200ea007a0c */ /* 0x000fe40003f86270 */
[----:B------:R-:W-:Y:S02]  /*12d20*/  @!P2 LEA.HI.X R9, R238, R4, R10, 0x2, P0 ;  /* 0x00000004ee09a211 */ /* 0x000fe400000f140a */
[----:B-----5:R-:W-:-:S02]  /*12d30*/  @!P6 LEA R6, P0, R236, R0, 0x2 ;  /* 0x00000000ec06e211 */ /* 0x020fc400078010ff */
[----:B------:R-:W-:Y:S01]  /*12d40*/  SHF.R.S32.HI R10, RZ, 0x1f, R236 ;  /* 0x0000001fff0a7819 */ /* 0x000fe200000114ec */
[----:B------:R-:W-:Y:S01]  /*12d50*/  @!P2 ST.E.64 [R8.64], R116 ;  /* 0x000000740800a985 */ /* 0x000fe2000c101b08 */
[----:B------:R-:W-:Y:S02]  /*12d60*/  ISETP.GE.AND P2, PT, R233, c[0x0][0x3c8], PT ;  /* 0x0000f200e9007a0c */ /* 0x000fe40003f46270 */
[----:B------:R-:W-:Y:S02]  /*12d70*/  @!P6 LEA.HI.X R7, R236, R4, R10, 0x2, P0 ;  /* 0x00000004ec07e211 */ /* 0x000fe400000f140a */
[----:B------:R-:W-:Y:S02]  /*12d80*/  ISETP.GE.AND P0, PT, R231, c[0x0][0x3c8], PT ;  /* 0x0000f200e7007a0c */ /* 0x000fe40003f06270 */
[----:B------:R-:W-:Y:S02]  /*12d90*/  SHF.R.S32.HI R10, RZ, 0x1f, R235 ;  /* 0x0000001fff0a7819 */ /* 0x000fe400000114eb */
[----:B--2---:R-:W-:-:S04]  /*12da0*/  @!P1 LEA R2, P3, R237, R0, 0x2 ;  /* 0x00000000ed029211 */ /* 0x004fc800078610ff */
[----:B------:R-:W-:-:S05]  /*12db0*/  @!P1 LEA.HI.X R3, R237, R4, R11, 0x2, P3 ;  /* 0x00000004ed039211 */ /* 0x000fca00018f140b */
[----:B------:R2:W-:Y:S01]  /*12dc0*/  @!P1 ST.E.64 [R2.64], R68 ;  /* 0x0000004402009985 */ /* 0x0005e2000c101b08 */
[----:B------:R-:W-:-:S03]  /*12dd0*/  ISETP.GE.AND P1, PT, R232, c[0x0][0x3c8], PT ;  /* 0x0000f200e8007a0c */ /* 0x000fc60003f26270 */
[----:B------:R4:W-:Y:S01]  /*12de0*/  @!P6 ST.E.64 [R6.64], R72 ;  /* 0x000000480600e985 */ /* 0x0009e2000c101b08 */
[----:B--2---:R-:W-:-:S04]  /*12df0*/  @!P5 LEA R2, P3, R235, R0, 0x2 ;  /* 0x00000000eb02d211 */ /* 0x004fc800078610ff */
[----:B------:R-:W-:Y:S02]  /*12e00*/  @!P5 LEA.HI.X R3, R235, R4, R10, 0x2, P3 ;  /* 0x00000004eb03d211 */ /* 0x000fe400018f140a */
[CC--:B------:R-:W-:Y:S02]  /*12e10*/  @!P4 LEA R10, P6, R234.reuse, R0.reuse, 0x2 ;  /* 0x00000000ea0ac211 */ /* 0x0c0fe400078c10ff */
[C---:B------:R-:W-:Y:S01]  /*12e20*/  @!P2 LEA R8, P3, R233.reuse, R0, 0x2 ;  /* 0x00000000e908a211 */ /* 0x040fe200078610ff */
[----:B------:R2:W-:Y:S01]  /*12e30*/  @!P5 ST.E.64 [R2.64], R76 ;  /* 0x0000004c0200d985 */ /* 0x0005e2000c101b08 */
[----:B------:R-:W-:Y:S02]  /*12e40*/  @!P4 LEA.HI.X R11, R234, R4, R14, 0x2, P6 ;  /* 0x00000004ea0bc211 */ /* 0x000fe400030f140e */
[----:B----4-:R-:W-:Y:S02]  /*12e50*/  @!P1 LEA R6, P5, R232, R0, 0x2 ;  /* 0x00000000e8069211 */ /* 0x010fe400078a10ff */
[----:B------:R-:W-:Y:S01]  /*12e60*/  @!P2 LEA.HI.X R9, R233, R4, R16, 0x2, P3 ;  /* 0x00000004e909a211 */ /* 0x000fe200018f1410 */
[----:B------:R4:W-:Y:S01]  /*12e70*/  @!P4 ST.E.64 [R10.64], R124 ;  /* 0x0000007c0a00c985 */ /* 0x0009e2000c101b08 */
[----:B------:R-:W-:-:S02]  /*12e80*/  SHF.R.S32.HI R14, RZ, 0x1f, R231 ;  /* 0x0000001fff0e7819 */ /* 0x000fc400000114e7 */
[----:B------:R-:W-:Y:S01]  /*12e90*/  @!P1 LEA.HI.X R7, R232, R4, R15, 0x2, P5 ;  /* 0x00000004e8079211 */ /* 0x000fe200028f140f */
[----:B------:R4:W-:Y:S04]  /*12ea0*/  @!P2 ST.E.64 [R8.64], R120 ;  /* 0x000000780800a985 */ /* 0x0009e8000c101b08 */
[----:B------:R4:W-:Y:S01]  /*12eb0*/  @!P1 ST.E.64 [R6.64], R80 ;  /* 0x0000005006009985 */ /* 0x0009e2000c101b08 */
[----:B--2---:R-:W-:-:S04]  /*12ec0*/  @!P0 LEA R2, P3, R231, R0, 0x2 ;  /* 0x00000000e7028211 */ /* 0x004fc800078610ff */
[----:B------:R-:W-:-:S05]  /*12ed0*/  @!P0 LEA.HI.X R3, R231, R4, R14, 0x2, P3 ;  /* 0x00000004e7038211 */ /* 0x000fca00018f140e */
[----:B------:R4:W-:Y:S04]  /*12ee0*/  @!P0 ST.E.64 [R2.64], R24 ;  /* 0x0000001802008985 */ /* 0x0009e8000c101b08 */
.L_x_583:
[----:B------:R-:W-:Y:S05]  /*12ef0*/  BSYNC B0 ;  /* 0x0000000000007941 */ /* 0x000fea0003800000 */
.L_x_582:
[----:B------:R-:W-:Y:S05]  /*12f00*/  BRA.DIV ~URZ, `(.L_x_584) ;  /* 0x000049c27f007947 */ /* 0x000fea000b800000 */
[----:B--2---:R2:W1:Y:S04]  /*12f10*/  SHFL.IDX PT, R4, R5, 0x1, 0x1c1f ;  /* 0x003c1f0005047f89 */ /* 0x00446800000e0000 */
[----:B----4-:R2:W4:Y:S02]  /*12f20*/  SHFL.IDX PT, R0, R12, 0x1, 0x1c1f ;  /* 0x003c1f000c007f89 */ /* 0x01052400000e0000 */
.L_x_669:
[----:B------:R-:W-:-:S13]  /*12f30*/  ISETP.NE.AND P0, PT, R13, RZ, PT ;  /* 0x000000ff0d00720c */ /* 0x000fda0003f05270 */
[----:B------:R-:W-:Y:S05]  /*12f40*/  @P0 BRA `(.L_x_579) ;  /* 0x0000150000000947 */ /* 0x000fea0003800000 */
[C---:B------:R-:W-:Y:S02]  /*12f50*/  ISETP.GE.AND P4, PT, R198.reuse, c[0x0][0x3c8], PT ;  /* 0x0000f200c6007a0c */ /* 0x040fe40003f86270 */
[C---:B-12---:R-:W-:Y:S02]  /*12f60*/  IADD3 R5, R198.reuse, 0x8, RZ ;  /* 0x00000008c6057810 */ /* 0x046fe40007ffe0ff */
[----:B------:R-:W-:Y:S02]  /*12f70*/  ISETP.GE.AND P1, PT, R251, c[0x0][0x3c8], PT ;  /* 0x0000f200fb007a0c */ /* 0x000fe40003f26270 */
[----:B------:R-:W-:Y:S02]  /*12f80*/  ISETP.GE.AND P3, PT, R5, c[0x0][0x3c8], PT ;  /* 0x0000f20005007a0c */ /* 0x000fe40003f66270 */
[----:B------:R-:W-:Y:S02]  /*12f90*/  SHF.R.S32.HI R9, RZ, 0x1f, R198 ;  /* 0x0000001fff097819 */ /* 0x000fe400000114c6 */
[----:B------:R-:W-:-:S02]  /*12fa0*/  IADD3 R8, R198, 0x8, RZ ;  /* 0x00000008c6087810 */ /* 0x000fc40007ffe0ff */
[----:B------:R-:W-:Y:S02]  /*12fb0*/  ISETP.GE.AND P2, PT, R252, c[0x0][0x3c8], PT ;  /* 0x0000f200fc007a0c */ /* 0x000fe40003f46270 */
[C---:B----4-:R-:W-:Y:S02]  /*12fc0*/  @!P4 LEA R6, P0, R198.reuse, R0, 0x2 ;  /* 0x00000000c606c211 */ /* 0x050fe400078010ff */
[----:B------:R-:W-:Y:S02]  /*12fd0*/  SHF.R.S32.HI R8, RZ, 0x1f, R8 ;  /* 0x0000001fff087819 */ /* 0x000fe40000011408 */
[----:B------:R-:W-:Y:S02]  /*12fe0*/  @!P4 LEA.HI.X R7, R198, R4, R9, 0x2, P0 ;  /* 0x00000004c607c211 */ /* 0x000fe400000f1409 */
[C---:B------:R-:W-:Y:S02]  /*12ff0*/  @!P3 LEA R2, P5, R5.reuse, R0, 0x2 ;  /* 0x000000000502b211 */ /* 0x040fe400078a10ff */
[----:B------:R-:W-:Y:S01]  /*13000*/  ISETP.GE.AND P0, PT, R250, c[0x0][0x3c8], PT ;  /* 0x0000f200fa007a0c */ /* 0x000fe20003f06270 */
[----:B------:R1:W-:Y:S01]  /*13010*/  @!P4 ST.E.64 [R6.64], R84 ;  /* 0x000000540600c985 */ /* 0x0003e2000c101b08 */
[----:B------:R-:W-:-:S02]  /*13020*/  @!P3 LEA.HI.X R3, R5, R4, R8, 0x2, P5 ;  /* 0x000000040503b211 */ /* 0x000fc400028f1408 */
[----:B------:R-:W-:Y:S02]  /*13030*/  SHF.R.S32.HI R5, RZ, 0x1f, R252 ;  /* 0x0000001fff057819 */ /* 0x000fe400000114fc */
[----:B------:R-:W-:Y:S01]  /*13040*/  SHF.R.S32.HI R10, RZ, 0x1f, R251 ;  /* 0x0000001fff0a7819 */ /* 0x000fe200000114fb */
[----:B------:R2:W-:Y:S01]  /*13050*/  @!P3 ST.E.64 [R2.64], R26 ;  /* 0x0000001a0200b985 */ /* 0x0005e2000c101b08 */
[C---:B------:R-:W-:Y:S02]  /*13060*/  @!P2 LEA R8, P3, R252.reuse, R0, 0x2 ;  /* 0x00000000fc08a211 */ /* 0x040fe400078610ff */
[----:B------:R-:W-:Y:S02]  /*13070*/  ISETP.GE.AND P5, PT, R249, c[0x0][0x3c8], PT ;  /* 0x0000f200f9007a0c */ /* 0x000fe40003fa6270 */
[----:B------:R-:W-:Y:S02]  /*13080*/  @!P2 LEA.HI.X R9, R252, R4, R5, 0x2, P3 ;  /* 0x00000004fc09a211 */ /* 0x000fe400018f1405 */
[----:B------:R-:W-:-:S02]  /*13090*/  SHF.R.S32.HI R5, RZ, 0x1f, R250 ;  /* 0x0000001fff057819 */ /* 0x000fc400000114fa */
[----:B------:R-:W-:Y:S01]  /*130a0*/  ISETP.GE.AND P4, PT, R248, c[0x0][0x3c8], PT ;  /* 0x0000f200f8007a0c */ /* 0x000fe20003f86270 */
[----:B------:R4:W-:Y:S01]  /*130b0*/  @!P2 ST.E.64 [R8.64], R102 ;  /* 0x000000660800a985 */ /* 0x0009e2000c101b08 */
[----:B------:R-:W-:Y:S02]  /*130c0*/  ISETP.GE.AND P2, PT, R246, c[0x0][0x3c8], PT ;  /* 0x0000f200f6007a0c */ /* 0x000fe40003f46270 */
[----:B------:R-:W-:Y:S02]  /*130d0*/  SHF.R.S32.HI R13, RZ, 0x1f, R234 ;  /* 0x0000001fff0d7819 */ /* 0x000fe400000114ea */
[----:B---3--:R-:W-:Y:S02]  /*130e0*/  SHF.R.S32.HI R12, RZ, 0x1f, R233 ;  /* 0x0000001fff0c7819 */ /* 0x008fe400000114e9 */
[----:B-1----:R-:W-:-:S13]  /*130f0*/  @!P1 LEA R6, P6, R251, R0, 0x2 ;  /* 0x00000000fb069211 */ /* 0x002fda00078c10ff */
[----:B--2---:R-:W-:-:S04]  /*13100*/  P2R R2, PR, RZ, 0x40 ;  /* 0x00000040ff027803 */ /* 0x004fc80000000000 */
[----:B------:R-:W-:Y:S02]  /*13110*/  ISETP.NE.AND P3, PT, R2, RZ, PT ;  /* 0x000000ff0200720c */ /* 0x000fe40003f65270 */
[C---:B------:R-:W-:Y:S02]  /*13120*/  @!P0 LEA R2, P6, R250.reuse, R0, 0x2 ;  /* 0x00000000fa028211 */ /* 0x040fe400078c10ff */
[-C--:B------:R-:W-:Y:S02]  /*13130*/  @!P1 LEA.HI.X R7, R251, R4.reuse, R10, 0x2, P3 ;  /* 0x00000004fb079211 */ /* 0x080fe400018f140a */
[----:B------:R-:W-:Y:S02]  /*13140*/  ISETP.GE.AND P3, PT, R247, c[0x0][0x3c8], PT ;  /* 0x0000f200f7007a0c */ /* 0x000fe40003f66270 */
[----:B------:R-:W-:Y:S01]  /*13150*/  @!P0 LEA.HI.X R3, R250, R4, R5, 0x2, P6 ;  /* 0x00000004fa038211 */ /* 0x000fe200030f1405 */
[----:B------:R1:W-:Y:S01]  /*13160*/  @!P1 ST.E.64 [R6.64], R92 ;  /* 0x0000005c06009985 */ /* 0x0003e2000c101b08 */
[----:B------:R-:W-:-:S02]  /*13170*/  SHF.R.S32.HI R5, RZ, 0x1f, R249 ;  /* 0x0000001fff057819 */ /* 0x000fc400000114f9 */
[----:B------:R-:W-:Y:S01]  /*13180*/  SHF.R.S32.HI R10, RZ, 0x1f, R248 ;  /* 0x0000001fff0a7819 */ /* 0x000fe200000114f8 */
[----:B------:R2:W-:Y:S01]  /*13190*/  @!P0 ST.E.64 [R2.64], R36 ;  /* 0x0000002402008985 */ /* 0x0005e2000c101b08 */
[----:B----4-:R-:W-:-:S04]  /*131a0*/  @!P5 LEA R8, P0, R249, R0, 0x2 ;  /* 0x00000000f908d211 */ /* 0x010fc800078010ff */
[----:B------:R-:W-:Y:S02]  /*131b0*/  @!P5 LEA.HI.X R9, R249, R4, R5, 0x2, P0 ;  /* 0x00000004f909d211 */ /* 0x000fe400000f1405 */
[----:B------:R-:W-:Y:S02]  /*131c0*/  SHF.R.S32.HI R5, RZ, 0x1f, R247 ;  /* 0x0000001fff057819 */ /* 0x000fe400000114f7 */
[----:B------:R-:W-:Y:S01]  /*131d0*/  ISETP.GE.AND P0, PT, R244, c[0x0][0x3c8], PT ;  /* 0x0000f200f4007a0c */ /* 0x000fe20003f06270 */
[----:B------:R3:W-:Y:S01]  /*131e0*/  @!P5 ST.E.64 [R8.64], R110 ;  /* 0x0000006e0800d985 */ /* 0x0007e2000c101b08 */
[----:B------:R-:W-:Y:S02]  /*131f0*/  ISETP.GE.AND P5, PT, R243, c[0x0][0x3c8], PT ;  /* 0x0000f200f3007a0c */ /* 0x000fe40003fa6270 */
[-C--:B-1----:R-:W-:Y:S02]  /*13200*/  @!P4 LEA R6, P6, R248, R0.reuse, 0x2 ;  /* 0x00000000f806c211 */ /* 0x082fe400078c10ff */
[----:B--2---:R-:W-:-:S02]  /*13210*/  @!P3 LEA R2, P1, R247, R0, 0x2 ;  /* 0x00000000f702b211 */ /* 0x004fc400078210ff */
[----:B------:R-:W-:Y:S02]  /*13220*/  @!P4 LEA.HI.X R7, R248, R4, R10, 0x2, P6 ;  /* 0x00000004f807c211 */ /* 0x000fe400030f140a */
[----:B------:R-:W-:-:S03]  /*13230*/  SHF.R.S32.HI R10, RZ, 0x1f, R245 ;  /* 0x0000001fff0a7819 */ /* 0x000fc600000114f5 */
[----:B------:R1:W-:Y:S01]  /*13240*/  @!P4 ST.E.64 [R6.64], R96 ;  /* 0x000000600600c985 */ /* 0x0003e2000c101b08 */
[----:B------:R-:W-:-:S05]  /*13250*/  ISETP.GE.AND P4, PT, R242, c[0x0][0x3c8], PT ;  /* 0x0000f200f2007a0c */ /* 0x000fca0003f86270 */
[----:B------:R-:W-:Y:S02]  /*13260*/  P2R R3, PR, RZ, 0x2 ;  /* 0x00000002ff037803 */ /* 0x000fe40000000000 */
[----:B------:R-:W-:Y:S02]  /*13270*/  ISETP.GE.AND P1, PT, R245, c[0x0][0x3c8], PT ;  /* 0x0000f200f5007a0c */ /* 0x000fe40003f26270 */
[----:B------:R-:W-:-:S04]  /*13280*/  ISETP.NE.AND P6, PT, R3, RZ, PT ;  /* 0x000000ff0300720c */ /* 0x000fc80003fc5270 */
[----:B------:R-:W-:Y:S02]  /*13290*/  @!P3 LEA.HI.X R3, R247, R4, R5, 0x2, P6 ;  /* 0x00000004f703b211 */ /* 0x000fe400030f1405 */
[----:B------:R-:W-:-:S03]  /*132a0*/  SHF.R.S32.HI R5, RZ, 0x1f, R246 ;  /* 0x0000001fff057819 */ /* 0x000fc600000114f6 */
[----:B------:R2:W-:Y:S01]  /*132b0*/  @!P3 ST.E.64 [R2.64], R88 ;  /* 0x000000580200b985 */ /* 0x0005e2000c101b08 */
[----:B---3--:R-:W-:-:S04]  /*132c0*/  @!P2 LEA R8, P3, R246, R0, 0x2 ;  /* 0x00000000f608a211 */ /* 0x008fc800078610ff */
[----:B------:R-:W-:Y:S02]  /*132d0*/  @!P2 LEA.HI.X R9, R246, R4, R5, 0x2, P3 ;  /* 0x00000004f609a211 */ /* 0x000fe400018f1405 */
[----:B------:R-:W-:Y:S02]  /*132e0*/  SHF.R.S32.HI R5, RZ, 0x1f, R244 ;  /* 0x0000001fff057819 */ /* 0x000fe400000114f4 */
[----:B-1----:R-:W-:Y:S01]  /*132f0*/  @!P1 LEA R6, P6, R245, R0, 0x2 ;  /* 0x00000000f5069211 */ /* 0x002fe200078c10ff */
[----:B------:R1:W-:Y:S01]  /*13300*/  @!P2 ST.E.64 [R8.64], R118 ;  /* 0x000000760800a985 */ /* 0x0003e2000c101b08 */
[----:B------:R-:W-:-:S11]  /*13310*/  ISETP.GE.AND P2, PT, R240, c[0x0][0x3c8], PT ;  /* 0x0000f200f0007a0c */ /* 0x000fd60003f46270 */
[----:B--2---:R-:W-:-:S04]  /*13320*/  P2R R2, PR, RZ, 0x40 ;  /* 0x00000040ff027803 */ /* 0x004fc80000000000 */
[----:B------:R-:W-:Y:S02]  /*13330*/  ISETP.NE.AND P3, PT, R2, RZ, PT ;  /* 0x000000ff0200720c */ /* 0x000fe40003f65270 */
[C---:B------:R-:W-:Y:S02]  /*13340*/  @!P0 LEA R2, P6, R244.reuse, R0, 0x2 ;  /* 0x00000000f4028211 */ /* 0x040fe400078c10ff */
[-C--:B------:R-:W-:Y:S02]  /*13350*/  @!P1 LEA.HI.X R7, R245, R4.reuse, R10, 0x2, P3 ;  /* 0x00000004f5079211 */ /* 0x080fe400018f140a */
[----:B------:R-:W-:Y:S02]  /*13360*/  @!P0 LEA.HI.X R3, R244, R4, R5, 0x2, P6 ;  /* 0x00000004f4038211 */ /* 0x000fe400030f1405 */
[----:B------:R-:W-:Y:S01]  /*13370*/  SHF.R.S32.HI R5, RZ, 0x1f, R243 ;  /* 0x0000001fff057819 */ /* 0x000fe200000114f3 */
[----:B------:R2:W-:Y:S01]  /*13380*/  @!P1 ST.E.64 [R6.64], R106 ;  /* 0x0000006a06009985 */ /* 0x0005e2000c101b08 */
[----:B------:R-:W-:-:S02]  /*13390*/  ISETP.GE.AND P1, PT, R239, c[0x0][0x3c8], PT ;  /* 0x0000f200ef007a0c */ /* 0x000fc40003f26270 */
[----:B------:R-:W-:Y:S01]  /*133a0*/  ISETP.GE.AND P3, PT, R241, c[0x0][0x3c8], PT ;  /* 0x0000f200f1007a0c */ /* 0x000fe20003f66270 */
[----:B------:R3:W-:Y:S01]  /*133b0*/  @!P0 ST.E.64 [R2.64], R38 ;  /* 0x0000002602008985 */ /* 0x0007e2000c101b08 */
[C---:B-1----:R-:W-:Y:S02]  /*133c0*/  @!P5 LEA R8, P0, R243.reuse, R0, 0x2 ;  /* 0x00000000f308d211 */ /* 0x042fe400078010ff */
[----:B------:R-:W-:Y:S02]  /*133d0*/  SHF.R.S32.HI R10, RZ, 0x1f, R242 ;  /* 0x0000001fff0a7819 */ /* 0x000fe400000114f2 */
[----:B------:R-:W-:Y:S02]  /*133e0*/  @!P5 LEA.HI.X R9, R243, R4, R5, 0x2, P0 ;  /* 0x00000004f309d211 */ /* 0x000fe400000f1405 */
[----:B------:R-:W-:-:S03]  /*133f0*/  SHF.R.S32.HI R5, RZ, 0x1f, R241 ;  /* 0x0000001fff057819 */ /* 0x000fc600000114f1 */
[----:B------:R1:W-:Y:S01]  /*13400*/  @!P5 ST.E.64 [R8.64], R122 ;  /* 0x0000007a0800d985 */ /* 0x0003e2000c101b08 */
[----:B------:R-:W-:Y:S02]  /*13410*/  ISETP.GE.AND P5, PT, R237, c[0x0][0x3c8], PT ;  /* 0x0000f200ed007a0c */ /* 0x000fe40003fa6270 */
[----:B--2---:R-:W-:-:S13]  /*13420*/  @!P4 LEA R6, P6, R242, R0, 0x2 ;  /* 0x00000000f206c211 */ /* 0x004fda00078c10ff */
[----:B---3--:R-:W-:-:S04]  /*13430*/  P2R R2, PR, RZ, 0x40 ;  /* 0x00000040ff027803 */ /* 0x008fc80000000000 */
        /* <DEDUP_REMOVED lines=9> */
[----:B-1----:R-:W-:-:S04]  /*134d0*/  @!P2 LEA R8, P3, R240, R0, 0x2 ;  /* 0x00000000f008a211 */ /* 0x002fc800078610ff */
[----:B------:R-:W-:Y:S02]  /*134e0*/  @!P2 LEA.HI.X R9, R240, R4, R5, 0x2, P3 ;  /* 0x00000004f009a211 */ /* 0x000fe400018f1405 */
[----:B------:R-:W-:-:S03]  /*134f0*/  SHF.R.S32.HI R5, RZ, 0x1f, R238 ;  /* 0x0000001fff057819 */ /* 0x000fc600000114ee */
[----:B------:R-:W-:Y:S01]  /*13500*/  @!P2 ST.E.64 [R8.64], R126 ;  /* 0x0000007e0800a985 */ /* 0x000fe2000c101b08 */
        /* <DEDUP_REMOVED lines=8> */
[----:B------:R-:W-:-:S02]  /*13590*/  ISETP.GE.AND P3, PT, R235, c[0x0][0x3c8], PT ;  /* 0x0000f200eb007a0c */ /* 0x000fc40003f66270 */
[----:B------:R-:W-:Y:S01]  /*135a0*/  SHF.R.S32.HI R10, RZ, 0x1f, R237 ;  /* 0x0000001fff0a7819 */ /* 0x000fe200000114ed */
[----:B------:R1:W-:Y:S01]  /*135b0*/  @!P1 ST.E.64 [R6.64], R66 ;  /* 0x0000004206009985 */ /* 0x0003e2000c101b08 */
[----:B------:R-:W-:Y:S02]  /*135c0*/  SHF.R.S32.HI R5, RZ, 0x1f, R236 ;  /* 0x0000001fff057819 */ /* 0x000fe400000114ec */
[----:B------:R-:W-:Y:S01]  /*135d0*/  ISETP.GE.AND P1, PT, R233, c[0x0][0x3c8], PT ;  /* 0x0000f200e9007a0c */ /* 0x000fe20003f26270 */
[----:B------:R2:W-:Y:S01]  /*135e0*/  @!P0 ST.E.64 [R2.64], R50 ;  /* 0x0000003202008985 */ /* 0x0005e2000c101b08 */
[----:B-1----:R-:W-:-:S04]  /*135f0*/  @!P5 LEA R6, P0, R237, R0, 0x2 ;  /* 0x00000000ed06d211 */ /* 0x002fc800078010ff */
[----:B------:R-:W-:Y:S02]  /*13600*/  @!P5 LEA.HI.X R7, R237, R4, R10, 0x2, P0 ;  /* 0x00000004ed07d211 */ /* 0x000fe400000f140a */
[-C--:B--2---:R-:W-:Y:S02]  /*13610*/  @!P4 LEA R2, P6, R236, R0.reuse, 0x2 ;  /* 0x00000000ec02c211 */ /* 0x084fe400078c10ff */
[----:B------:R-:W-:Y:S01]  /*13620*/  ISETP.GE.AND P0, PT, R232, c[0x0][0x3c8], PT ;  /* 0x0000f200e8007a0c */ /* 0x000fe20003f06270 */
[----:B------:R-:W-:Y:S01]  /*13630*/  @!P5 ST.E.64 [R6.64], R58 ;  /* 0x0000003a0600d985 */ /* 0x000fe2000c101b08 */
[----:B------:R-:W-:Y:S02]  /*13640*/  @!P3 LEA R10, P5, R235, R0, 0x2 ;  /* 0x00000000eb0ab211 */ /* 0x000fe400078a10ff */
[----:B------:R-:W-:Y:S02]  /*13650*/  @!P4 LEA.HI.X R3, R236, R4, R5, 0x2, P6 ;  /* 0x00000004ec03c211 */ /* 0x000fe400030f1405 */
[----:B------:R-:W-:-:S02]  /*13660*/  SHF.R.S32.HI R5, RZ, 0x1f, R235 ;  /* 0x0000001fff057819 */ /* 0x000fc400000114eb */
[C---:B------:R-:W-:Y:S01]  /*13670*/  @!P2 LEA R8, P6, R234.reuse, R0, 0x2 ;  /* 0x00000000ea08a211 */ /* 0x040fe200078c10ff */
[----:B------:R1:W-:Y:S03]  /*13680*/  @!P4 ST.E.64 [R2.64], R62 ;  /* 0x0000003e0200c985 */ /* 0x0003e6000c101b08 */
[----:B------:R-:W-:-:S03]  /*13690*/  @!P2 LEA.HI.X R9, R234, R4, R13, 0x2, P6 ;  /* 0x00000004ea09a211 */ /* 0x000fc600030f140d */
[----:B-1----:R-:W-:Y:S02]  /*136a0*/  P2R R2, PR, RZ, 0x20 ;  /* 0x00000020ff027803 */ /* 0x002fe40000000000 */
[C---:B------:R-:W-:Y:S02]  /*136b0*/  @!P1 LEA R6, P5, R233.reuse, R0, 0x2 ;  /* 0x00000000e9069211 */ /* 0x040fe400078a10ff */
[----:B------:R-:W-:Y:S02]  /*136c0*/  ISETP.NE.AND P4, PT, R2, RZ, PT ;  /* 0x000000ff0200720c */ /* 0x000fe40003f85270 */
[-C--:B------:R-:W-:Y:S02]  /*136d0*/  @!P1 LEA.HI.X R7, R233, R4.reuse, R12, 0x2, P5 ;  /* 0x00000004e9079211 */ /* 0x080fe400028f140c */
[----:B------:R-:W-:Y:S02]  /*136e0*/  @!P3 LEA.HI.X R11, R235, R4, R5, 0x2, P4 ;  /* 0x00000004eb0bb211 */ /* 0x000fe400020f1405 */
[----:B------:R-:W-:-:S02]  /*136f0*/  SHF.R.S32.HI R5, RZ, 0x1f, R232 ;  /* 0x0000001fff057819 */ /* 0x000fc400000114e8 */
[C---:B------:R-:W-:Y:S01]  /*13700*/  @!P0 LEA R2, P4, R232.reuse, R0, 0x2 ;  /* 0x00000000e8028211 */ /* 0x040fe200078810ff */
[----:B------:R1:W-:Y:S03]  /*13710*/  @!P3 ST.E.64 [R10.64], R78 ;  /* 0x0000004e0a00b985 */ /* 0x0003e6000c101b08 */
[----:B------:R-:W-:Y:S01]  /*13720*/  @!P0 LEA.HI.X R3, R232, R4, R5, 0x2, P4 ;  /* 0x00000004e8038211 */ /* 0x000fe200020f1405 */
[----:B------:R1:W-:Y:S04]  /*13730*/  @!P2 ST.E.64 [R8.64], R74 ;  /* 0x0000004a0800a985 */ /* 0x0003e8000c101b08 */
[----:B------:R1:W-:Y:S04]  /*13740*/  @!P1 ST.E.64 [R6.64], R70 ;  /* 0x0000004606009985 */ /* 0x0003e8000c101b08 */
[----:B------:R1:W-:Y:S01]  /*13750*/  @!P0 ST.E.64 [R2.64], R54 ;  /* 0x0000003602008985 */ /* 0x0003e2000c101b08 */
[----:B------:R-:W-:-:S13]  /*13760*/  ISETP.GE.AND P0, PT, R231, c[0x0][0x3c8], PT ;  /* 0x0000f200e7007a0c */ /* 0x000fda0003f06270 */
[----:B------:R-:W-:Y:S05]  /*13770*/  @P0 BRA `(.L_x_579) ;  /* 0x00000cd000000947 */ /* 0x000fea0003800000 */
[----:B------:R-:W-:Y:S02]  /*13780*/  SHF.R.S32.HI R5, RZ, 0x1f, R231 ;  /* 0x0000001fff057819 */ /* 0x000fe400000114e7 */
[----:B-1----:R-:W-:-:S04]  /*13790*/  LEA R2, P0, R231, R0, 0x2 ;  /* 0x00000000e7027211 */ /* 0x002fc800078010ff */
[----:B------:R-:W-:-:S05]  /*137a0*/  LEA.HI.X R3, R231, R4, R5, 0x2, P0 ;  /* 0x00000004e7037211 */ /* 0x000fca00000f1405 */
[----:B------:R1:W-:Y:S01]  /*137b0*/  ST.E.64 [R2.64], R42 ;  /* 0x0000002a02007985 */ /* 0x0003e2000c101b08 */
[----:B------:R-:W-:Y:S05]  /*137c0*/  BRA `(.L_x_579) ;  /* 0x00000c8000007947 */ /* 0x000fea0003800000 */
.L_x_564:
[----:B------:R-:W-:Y:S01]  /*137d0*/  ISETP.NE.U32.AND P0, PT, RZ, c[0x0][0x508], PT ;  /* 0x00014200ff007a0c */ /* 0x000fe20003f05070 */
[----:B------:R-:W-:Y:S01]  /*137e0*/  IMAD.MOV.U32 R4, RZ, RZ, 0x4 ;  /* 0x00000004ff047424 */ /* 0x000fe200078e00ff */
[----:B------:R-:W-:Y:S01]  /*137f0*/  ISETP.NE.U32.AND P2, PT, RZ, c[0x0][0x500], PT ;  /* 0x00014000ff007a0c */ /* 0x000fe20003f45070 */
[----:B------:R-:W-:Y:S01]  /*13800*/  IMAD.MOV.U32 R20, RZ, RZ, c[0x0][0x388] ;  /* 0x0000e200ff147624 */ /* 0x000fe200078e00ff */
[----:B------:R-:W-:Y:S01]  /*13810*/  ISETP.NE.AND.EX P0, PT, RZ, c[0x0][0x50c], PT, P0 ;  /* 0x00014300ff007a0c */ /* 0x000fe20003f05300 */
[----:B------:R-:W-:Y:S01]  /*13820*/  IMAD.MOV.U32 R10, RZ, RZ, RZ ;  /* 0x000000ffff0a7224 */ /* 0x000fe200078e00ff */
[----:B------:R-:W-:Y:S01]  /*13830*/  ISETP.NE.AND.EX P2, PT, RZ, c[0x0][0x504], PT, P2 ;  /* 0x00014100ff007a0c */ /* 0x000fe20003f45320 */
[----:B------:R-:W-:-:S10]  /*13840*/  IMAD.WIDE R2, R215, R4, c[0x0][0x500] ;  /* 0x00014000d7027625 */ /* 0x000fd400078e0204 */
[----:B--2---:R-:W-:Y:S02]  /*13850*/  @P0 IMAD.WIDE R4, R215, R4, c[0x0][0x508] ;  /* 0x00014200d7040625 */ /* 0x004fe400078e0204 */
[----:B------:R2:W5:Y:S04]  /*13860*/  @P2 LDG.E R10, [R2.64] ;  /* 0x00000008020a2981 */ /* 0x000568000c1e1900 */
        /* <DEDUP_REMOVED lines=8> */
.L_x_585:
[----:B--2---:R-:W2:Y:S01]  /*138f0*/  S2R R2, SR_TID.X ;  /* 0x0000000000027919 */ /* 0x004ea20000002100 */
[----:B------:R-:W-:Y:S01]  /*13900*/  SHF.R.S32.HI R0, RZ, 0x1f, R215 ;  /* 0x0000001fff007819 */ /* 0x000fe200000114d7 */
[----:B------:R-:W-:Y:S01]  /*13910*/  BSSY B0, `(.L_x_586) ;  /* 0x0000036000007945 */ /* 0x000fe20003800000 */
[----:B------:R-:W-:-:S02]  /*13920*/  LOP3.LUT R14, R214, 0xffff, RZ, 0xc0, !PT ;  /* 0x0000ffffd60e7812 */ /* 0x000fc400078ec0ff */
[----:B-----5:R-:W-:Y:S02]  /*13930*/  SHF.R.S32.HI R18, RZ, 0x1f, R10 ;  /* 0x0000001fff127819 */ /* 0x020fe4000001140a */
[----:B------:R-:W-:Y:S02]  /*13940*/  SEL R15, R215, RZ, !P2 ;  /* 0x000000ffd70f7207 */ /* 0x000fe40005000000 */
[----:B------:R-:W-:Y:S02]  /*13950*/  SEL R21, R0, RZ, !P2 ;  /* 0x000000ff00157207 */ /* 0x000fe40005000000 */
[----:B--2---:R-:W-:-:S13]  /*13960*/  ISETP.GT.AND P0, PT, R2, 0x7f, PT ;  /* 0x0000007f0200780c */ /* 0x004fda0003f04270 */
[----:B------:R-:W-:Y:S05]  /*13970*/  @P0 BRA `(.L_x_587) ;  /* 0x000002f000000947 */ /* 0x000fea0003800000 */
[----:B------:R-:W-:Y:S01]  /*13980*/  IMAD R0, R20, c[0x0][0x4e8], RZ ;  /* 0x00013a0014007a24 */ /* 0x000fe200078e02ff */
[----:B------:R-:W-:-:S04]  /*13990*/  IADD3 R11, R210, R2, RZ ;  /* 0x00000002d20b7210 */ /* 0x000fc80007ffe0ff */
        /* <DEDUP_REMOVED lines=45> */
.L_x_587:
[----:B------:R-:W-:Y:S05]  /*13c70*/  BSYNC B0 ;  /* 0x0000000000007941 */ /* 0x000fea0003800000 */
.L_x_586:
[----:B------:R-:W-:-:S13]  /*13c80*/  ISETP.GT.AND P0, PT, R19, 0x1, PT ;  /* 0x000000011300780c */ /* 0x000fda0003f04270 */
[----:B------:R-:W-:Y:S05]  /*13c90*/  @P0 BRA `(.L_x_579) ;  /* 0x000007b000000947 */ /* 0x000fea0003800000 */
[----:B------:R-:W-:Y:S01]  /*13ca0*/  MOV R2, c[0x0][0x4e8] ;  /* 0x00013a0000027a02 */ /* 0x000fe20000000f00 */
[----:B-1----:R-:W-:Y:S01]  /*13cb0*/  IMAD R0, R18, c[0x0][0x3a0], RZ ;  /* 0x0000e80012007a24 */ /* 0x002fe200078e02ff */
[----:B------:R-:W-:Y:S01]  /*13cc0*/  IADD3 R4, R196, R210, RZ ;  /* 0x000000d2c4047210 */ /* 0x000fe20007ffe0ff */
[----:B------:R-:W-:Y:S01]  /*13cd0*/  IMAD R5, R21, c[0x0][0x3f0], RZ ;  /* 0x0000fc0015057a24 */ /* 0x000fe200078e02ff */
[----:B------:R-:W-:Y:S01]  /*13ce0*/  ISETP.NE.AND P0, PT, R2, 0x1, PT ;  /* 0x000000010200780c */ /* 0x000fe20003f05270 */
[----:B------:R-:W-:-:S04]  /*13cf0*/  IMAD.WIDE.U32 R2, R10, c[0x0][0x3a0], RZ ;  /* 0x0000e8000a027a25 */ /* 0x000fc800078e00ff */
        /* <DEDUP_REMOVED lines=26> */
.L_x_670:
[----:B------:R-:W-:Y:S05]  /*13ea0*/  BRA.DIV ~URZ, `(.L_x_589) ;  /* 0x00003b627f007947 */ /* 0x000fea000b800000 */
[----:B------:R3:W4:Y:S02]  /*13eb0*/  SHFL.IDX PT, R0, R12, RZ, 0x181f ;  /* 0x00181fff0c007589 */ /* 0x00072400000e0000 */
.L_x_671:
[----:B------:R-:W-:Y:S01]  /*13ec0*/  IMAD R11, R20, c[0x0][0x4e8], RZ ;  /* 0x00013a00140b7a24 */ /* 0x000fe200078e02ff */
        /* <DEDUP_REMOVED lines=13> */
[-C--:B--2---:R-:W-:Y:S02]  /*13fa0*/  @!P2 LEA.HI.X R7, R182, R8.reuse, R15, 0x1, P5 ;  /* 0x00000008b607a211 */ /* 0x084fe400028f0c0f */
[-C--:B------:R-:W-:Y:S02]  /*13fb0*/  @!P1 LEA.HI.X R5, R191, R8.reuse, R14, 0x1, P4 ;  /* 0x00000008bf059211 */ /* 0x080fe400020f0c0e */
[----:B------:R-:W-:Y:S01]  /*13fc0*/  @!P0 LEA.HI.X R3, R192, R8, R13, 0x1, P3 ;  /* 0x00000008c0038211 */ /* 0x000fe200018f0c0d */
[----:B------:R2:W-:Y:S04]  /*13fd0*/  @!P2 ST.E.128 [R6.64], RZ ;  /* 0x000000ff0600a985 */ /* 0x0005e8000c101d08 */
[----:B------:R2:W-:Y:S04]  /*13fe0*/  @!P1 ST.E.128 [R4.64], RZ ;  /* 0x000000ff04009985 */ /* 0x0005e8000c101d08 */
[----:B------:R2:W-:Y:S02]  /*13ff0*/  @!P0 ST.E.128 [R2.64], RZ ;  /* 0x000000ff02008985 */ /* 0x0005e4000c101d08 */
.L_x_591:
[----:B------:R-:W-:Y:S05]  /*14000*/  BSYNC B0 ;  /* 0x0000000000007941 */ /* 0x000fea0003800000 */
.L_x_590:
[----:B------:R-:W-:Y:S05]  /*14010*/  BRA.DIV ~URZ, `(.L_x_592) ;  /* 0x00003a627f007947 */ /* 0x000fea000b800000 */
[----:B--2---:R2:W1:Y:S04]  /*14020*/  SHFL.IDX PT, R8, R9, 0x1, 0x181f ;  /* 0x00381f0009087f89 */ /* 0x00446800000e0000 */
[----:B----4-:R2:W4:Y:S02]  /*14030*/  SHFL.IDX PT, R0, R12, 0x1, 0x181f ;  /* 0x00381f000c007f89 */ /* 0x01052400000e0000 */
.L_x_672:
        /* <DEDUP_REMOVED lines=13> */
[-C--:B-1----:R-:W-:Y:S02]  /*14110*/  @!P2 LEA.HI.X R7, R182, R8.reuse, R15, 0x1, P5 ;  /* 0x00000008b607a211 */ /* 0x082fe400028f0c0f */
[-C--:B------:R-:W-:Y:S02]  /*14120*/  @!P1 LEA.HI.X R5, R191, R8.reuse, R14, 0x1, P4 ;  /* 0x00000008bf059211 */ /* 0x080fe400020f0c0e */
[----:B------:R-:W-:Y:S01]  /*14130*/  @!P0 LEA.HI.X R3, R192, R8, R13, 0x1, P3 ;  /* 0x00000008c0038211 */ /* 0x000fe200018f0c0d */
[----:B------:R1:W-:Y:S04]  /*14140*/  @!P2 ST.E.128 [R6.64], RZ ;  /* 0x000000ff0600a985 */ /* 0x0003e8000c101d08 */
[----:B------:R1:W-:Y:S04]  /*14150*/  @!P1 ST.E.128 [R4.64], RZ ;  /* 0x000000ff04009985 */ /* 0x0003e8000c101d08 */
[----:B------:R1:W-:Y:S02]  /*14160*/  @!P0 ST.E.128 [R2.64], RZ ;  /* 0x000000ff02008985 */ /* 0x0003e4000c101d08 */
.L_x_594:
[----:B------:R-:W-:Y:S05]  /*14170*/  BSYNC B0 ;  /* 0x0000000000007941 */ /* 0x000fea0003800000 */
.L_x_593:
[----:B------:R-:W-:Y:S05]  /*14180*/  BRA.DIV ~URZ, `(.L_x_595) ;  /* 0x000039c27f007947 */ /* 0x000fea000b800000 */
[----:B-1----:R1:W2:Y:S02]  /*14190*/  SHFL.IDX PT, R8, R9, 0x2, 0x181f ;  /* 0x00581f0009087f89 */ /* 0x0022a400000e0000 */
.L_x_673:
[----:B------:R-:W-:Y:S05]  /*141a0*/  BRA.DIV ~URZ, `(.L_x_596) ;  /* 0x00003a127f007947 */ /* 0x000fea000b800000 */
[----:B----4-:R4:W1:Y:S02]  /*141b0*/  SHFL.IDX PT, R0, R12, 0x2, 0x181f ;  /* 0x00581f000c007f89 */ /* 0x01086400000e0000 */
.L_x_674:
        /* <DEDUP_REMOVED lines=19> */
.L_x_598:
[----:B------:R-:W-:Y:S05]  /*142f0*/  BSYNC B0 ;  /* 0x0000000000007941 */ /* 0x000fea0003800000 */
.L_x_597:
[----:B------:R-:W-:Y:S05]  /*14300*/  BRA.DIV ~URZ, `(.L_x_599) ;  /* 0x000039227f007947 */ /* 0x000fea000b800000 */
[----:B--2---:R2:W3:Y:S04]  /*14310*/  SHFL.IDX PT, R8, R9, 0x3, 0x181f ;  /* 0x00781f0009087f89 */ /* 0x0044e800000e0000 */
[----:B-1----:R2:W1:Y:S02]  /*14320*/  SHFL.IDX PT, R0, R12, 0x3, 0x181f ;  /* 0x00781f000c007f89 */ /* 0x00246400000e0000 */
.L_x_675:
        /* <DEDUP_REMOVED lines=10> */
[CC--:B------:R-:W-:Y:S02]  /*143d0*/  @!P1 LEA R4, P4, R191.reuse, R0.reuse, 0x1 ;  /* 0x00000000bf049211 */ /* 0x0c0fe400078808ff */
[----:B------:R-:W-:Y:S02]  /*143e0*/  @!P0 LEA R2, P3, R192, R0, 0x1 ;  /* 0x00000000c0028211 */ /* 0x000fe400078608ff */
[-C--:B------:R-:W-:Y:S02]  /*143f0*/  @!P2 LEA.HI.X R7, R182, R8.reuse, R13, 0x1, P5 ;  /* 0x00000008b607a211 */ /* 0x080fe400028f0c0d */
[-C--:B------:R-:W-:Y:S02]  /*14400*/  @!P1 LEA.HI.X R5, R191, R8.reuse, R12, 0x1, P4 ;  /* 0x00000008bf059211 */ /* 0x080fe400020f0c0c */
[----:B------:R-:W-:Y:S01]  /*14410*/  @!P0 LEA.HI.X R3, R192, R8, R9, 0x1, P3 ;  /* 0x00000008c0038211 */ /* 0x000fe200018f0c09 */
[----:B------:R1:W-:Y:S04]  /*14420*/  @!P2 ST.E.128 [R6.64], RZ ;  /* 0x000000ff0600a985 */ /* 0x0003e8000c101d08 */
[----:B------:R1:W-:Y:S04]  /*14430*/  @!P1 ST.E.128 [R4.64], RZ ;  /* 0x000000ff04009985 */ /* 0x0003e8000c101d08 */
[----:B------:R1:W-:Y:S02]  /*14440*/  @!P0 ST.E.128 [R2.64], RZ ;  /* 0x000000ff02008985 */ /* 0x0003e4000c101d08 */
.L_x_579:
[----:B------:R-:W-:Y:S05]  /*14450*/  BSYNC B1 ;  /* 0x0000000000017941 */ /* 0x000fea0003800000 */
.L_x_563:
[----:B------:R-:W-:-:S13]  /*14460*/  ISETP.NE.AND P0, PT, RZ, UR6, PT ;  /* 0x00000006ff007c0c */ /* 0x000fda000bf05270 */
[----:B------:R-:W-:Y:S01]  /*14470*/  @P0 WARPSYNC 0xffffffff ;  /* 0xffffffff00000948 */ /* 0x000fe20003800000 */
[----:B------:R-:W-:Y:S06]  /*14480*/  @P0 BAR.SYNC.DEFER_BLOCKING 0x5, 0x100 ;  /* 0x0144000000000b1d */ /* 0x000fec0000010000 */
[----:B------:R-:W4:Y:S04]  /*14490*/  @P0 LDS.128 R212, [0x18100] ;  /* 0x01810000ffd40984 */ /* 0x000f280000000c00 */
[----:B------:R-:W-:Y:S06]  /*144a0*/  @P0 BAR.ARV 0x4, 0x100 ;  /* 0x0104000000000b1d */ /* 0x000fec0000002000 */
[----:B------:R-:W-:Y:S05]  /*144b0*/  @P0 BRA `(.L_x_600) ;  /* 0x00000f6000000947 */ /* 0x000fea0003800000 */
[----:B-1--4-:R-:W1:Y:S01]  /*144c0*/  S2R R0, SR_TID.X ;  /* 0x0000000000007919 */ /* 0x012e620000002100 */
[----:B------:R-:W-:Y:S01]  /*144d0*/  IMAD.MOV.U32 R7, RZ, RZ, RZ ;  /* 0x000000ffff077224 */ /* 0x000fe200078e00ff */
[----:B-123--:R-:W-:-:S04]  /*144e0*/  LOP3.LUT R12, R0, 0x1f, RZ, 0xc0, !PT ;  /* 0x0000001f000c7812 */ /* 0x00efc800078ec0ff */
[----:B------:R-:W-:Y:S01]  /*144f0*/  ISETP.NE.AND P6, PT, R12, 0x1f, PT ;  /* 0x0000001f0c00780c */ /* 0x000fe20003fc5270 */
[----:B------:R-:W-:Y:S10]  /*14500*/  BRA.DIV ~URZ, `(.L_x_601) ;  /* 0x000037f27f007947 */ /* 0x000ff4000b800000 */
[----:B------:R1:W2:Y:S02]  /*14510*/  SHFL.IDX PT, R9, R82, RZ, 0x1f ;  /* 0x00001fff52097589 */ /* 0x0002a400000e0000 */
.L_x_676:
[----:B------:R-:W-:Y:S05]  /*14520*/  BRA.DIV ~URZ, `(.L_x_602) ;  /* 0x000038427f007947 */ /* 0x000fea000b800000 */
[----:B------:R3:W4:Y:S02]  /*14530*/  SHFL.IDX PT, R8, R82, 0x1, 0x1f ;  /* 0x00201f0052087f89 */ /* 0x00072400000e0000 */
.L_x_677:
[----:B------:R-:W-:Y:S02]  /*14540*/  IMAD.IADD R0, R215, 0x1, R12 ;  /* 0x00000001d7007824 */ /* 0x000fe400078e020c */
        /* <DEDUP_REMOVED lines=16> */
[----:B------:R1:W3:Y:S02]  /*14650*/  SHFL.UP PT, R4, R0, 0x1, RZ ;  /* 0x0420000000047989 */ /* 0x0002e400000e00ff */
.L_x_678:
        /* <DEDUP_REMOVED lines=16> */
.L_x_679:
[----:B---3--:R-:W-:Y:S01]  /*14760*/  IMAD R0, R0, c[0x0][0x538], RZ ;  /* 0x00014e0000007a24 */ /* 0x008fe200078e02ff */
[----:B------:R-:W-:Y:S04]  /*14770*/  BSSY B1, `(.L_x_605) ;  /* 0x00000c5000017945 */ /* 0x000fe80003800000 */
[----:B----4-:R-:W-:-:S04]  /*14780*/  IADD3 R8, R0, R8, RZ ;  /* 0x0000000800087210 */ /* 0x010fc80007ffe0ff */
[----:B--2---:R-:W-:-:S13]  /*14790*/  ISETP.GT.AND P0, PT, R8, R9, PT ;  /* 0x000000090800720c */ /* 0x004fda0003f04270 */
[----:B------:R-:W-:Y:S05]  /*147a0*/  @P0 BRA `(.L_x_606) ;  /* 0x0000024000000947 */ /* 0x000fea0003800000 */
.L_x_610:
        /* <DEDUP_REMOVED lines=16> */
.L_x_680:
        /* <DEDUP_REMOVED lines=16> */
.L_x_681:
[----:B--2---:R-:W-:-:S05]  /*149b0*/  IMAD R0, R0, c[0x0][0x538], RZ ;  /* 0x00014e0000007a24 */ /* 0x004fca00078e02ff */
[----:B------:R-:W-:-:S04]  /*149c0*/  IADD3 R8, R0, R8, RZ ;  /* 0x0000000800087210 */ /* 0x000fc80007ffe0ff */
[----:B------:R-:W-:-:S13]  /*149d0*/  ISETP.GT.AND P0, PT, R8, R9, PT ;  /* 0x000000090800720c */ /* 0x000fda0003f04270 */
[----:B-1----:R-:W-:Y:S05]  /*149e0*/  @!P0 BRA `(.L_x_610) ;  /* 0xfffffdc000008947 */ /* 0x002fea000383ffff */
.L_x_606:
[----:B------:R-:W-:-:S05]  /*149f0*/  IADD3 R8, -R0, R8, RZ ;  /* 0x0000000800087210 */ /* 0x000fca0007ffe1ff */
[----:B------:R-:W-:-:S05]  /*14a00*/  IMAD R0, R4, c[0x0][0x538], R8 ;  /* 0x00014e0004007a24 */ /* 0x000fca00078e0208 */
[----:B------:R-:W-:Y:S01]  /*14a10*/  ISETP.GT.AND P0, PT, R0, R9, PT ;  /* 0x000000090000720c */ /* 0x000fe20003f04270 */
[----:B------:R-:W-:-:S12]  /*14a20*/  BRA.DIV ~URZ, `(.L_x_611) ;  /* 0x000037a27f007947 */ /* 0x000fd8000b800000 */
[----:B------:R-:W-:-:S04]  /*14a30*/  VOTE.ANY R5, PT, !P0 ;  /* 0x0000000000057806 */ /* 0x000fc800040e0100 */
.L_x_682:
[----:B------:R-:W2:Y:S02]  /*14a40*/  POPC R0, R5 ;  /* 0x0000000500007309 */ /* 0x000ea40000000000 */
[----:B--2---:R-:W-:Y:S01]  /*14a50*/  IADD3 R215, R0, R215, RZ ;  /* 0x000000d700d77210 */ /* 0x004fe20007ffe0ff */
[----:B------:R-:W-:Y:S05]  /*14a60*/  BRA.DIV ~URZ, `(.L_x_612) ;  /* 0x000037b27f007947 */ /* 0x000fea000b800000 */
[----:B------:R2:W3:Y:S04]  /*14a70*/  SHFL.IDX PT, R10, R6, R0, 0x1f ;  /* 0x00001f00060a7589 */ /* 0x0004e800000e0000 */
[----:B------:R2:W4:Y:S02]  /*14a80*/  SHFL.IDX PT, R7, R7, R0, 0x1f ;  /* 0x00001f0007077589 */ /* 0x00052400000e0000 */
.L_x_683:
[----:B------:R-:W-:Y:S01]  /*14a90*/  ISETP.NE.AND P0, PT, R5, RZ, PT ;  /* 0x000000ff0500720c */ /* 0x000fe20003f05270 */
[----:B------:R-:W-:-:S12]  /*14aa0*/  BSSY B0, `(.L_x_613) ;  /* 0x0000005000007945 */ /* 0x000fd80003800000 */
[----:B------:R-:W-:Y:S05]  /*14ab0*/  @!P0 BRA `(.L_x_614) ;  /* 0x0000003000008947 */ /* 0x000fea0003800000 */
[----:B--2---:R-:W-:Y:S01]  /*14ac0*/  IADD3 R0, R0, -0x1, RZ ;  /* 0xffffffff00007810 */ /* 0x004fe20007ffe0ff */
[----:B------:R-:W-:Y:S05]  /*14ad0*/  BRA.DIV ~URZ, `(.L_x_615) ;  /* 0x000038127f007947 */ /* 0x000fea000b800000 */
[----:B------:R2:W1:Y:S02]  /*14ae0*/  SHFL.IDX PT, R11, R4, R0, 0x1f ;  /* 0x00001f00040b7589 */ /* 0x00046400000e0000 */
.L_x_614:
[----:B------:R-:W-:Y:S05]  /*14af0*/  BSYNC B0 ;  /* 0x0000000000007941 */ /* 0x000fea0003800000 */
.L_x_613:
[----:B----4-:R-:W-:Y:S01]  /*14b00*/  ISETP.NE.AND P0, PT, R7, 0x1, PT ;  /* 0x000000010700780c */ /* 0x010fe20003f05270 */
[----:B-1----:R-:W-:Y:S01]  /*14b10*/  IMAD R212, R11, c[0x0][0x538], R8 ;  /* 0x00014e000bd47a24 */ /* 0x002fe200078e0208 */
[----:B------:R-:W-:Y:S04]  /*14b20*/  BSSY B0, `(.L_x_616) ;  /* 0x0000082000007945 */ /* 0x000fe80003800000 */
[----:B------:R-:W-:-:S07]  /*14b30*/  IADD3 R9, -R212, R9, RZ ;  /* 0x00000009d4097210 */ /* 0x000fce0007ffe1ff */
[----:B------:R-:W-:Y:S05]  /*14b40*/  @!P0 BRA `(.L_x_617) ;  /* 0x000003d000008947 */ /* 0x000fea0003800000 */
[-C--:B---3--:R-:W-:Y:S02]  /*14b50*/  IABS R2, R10.reuse ;  /* 0x0000000a00027213 */ /* 0x088fe40000000000 */
[----:B------:R-:W-:Y:S02]  /*14b60*/  IABS R8, R10 ;  /* 0x0000000a00087213 */ /* 0x000fe40000000000 */
[----:B--2---:R-:W1:Y:S08]  /*14b70*/  I2F.RP R0, R2 ;  /* 0x0000000200007306 */ /* 0x004e700000209400 */
[----:B-1----:R-:W1:Y:S02]  /*14b80*/  MUFU.RCP R0, R0 ;  /* 0x0000000000007308 */ /* 0x002e640000001000 */
[----:B-1----:R-:W-:-:S06]  /*14b90*/  IADD3 R0, R0, 0xffffffe, RZ ;  /* 0x0ffffffe00007810 */ /* 0x002fcc0007ffe0ff */
[----:B------:R-:W1:Y:S02]  /*14ba0*/  F2I.FTZ.U32.TRUNC.NTZ R5, R0 ;  /* 0x0000000000057305 */ /* 0x000e64000021f000 */
[----:B-1----:R-:W-:Y:S01]  /*14bb0*/  IMAD.MOV R3, RZ, RZ, -R5 ;  /* 0x000000ffff037224 */ /* 0x002fe200078e0a05 */
[----:B------:R-:W-:-:S03]  /*14bc0*/  IABS R0, R7 ;  /* 0x0000000700007213 */ /* 0x000fc60000000000 */
[----:B------:R-:W-:Y:S01]  /*14bd0*/  IMAD.MOV.U32 R4, RZ, RZ, R3 ;  /* 0x000000ffff047224 */ /* 0x000fe200078e0003 */
[----:B------:R-:W-:Y:S01]  /*14be0*/  IABS R3, R9 ;  /* 0x0000000900037213 */ /* 0x000fe20000000000 */
[----:B------:R-:W-:Y:S02]  /*14bf0*/  IMAD.MOV.U32 R6, RZ, RZ, R0 ;  /* 0x000000ffff067224 */ /* 0x000fe400078e0000 */
[----:B------:R-:W-:Y:S02]  /*14c00*/  IMAD R0, R4, R2, RZ ;  /* 0x0000000204007224 */ /* 0x000fe400078e02ff */
[----:B------:R-:W-:Y:S01]  /*14c10*/  IMAD.MOV.U32 R4, RZ, RZ, RZ ;  /* 0x000000ffff047224 */ /* 0x000fe200078e00ff */
[----:B------:R-:W1:Y:S03]  /*14c20*/  I2F.RP R11, R6 ;  /* 0x00000006000b7306 */ /* 0x000e660000209400 */
[----:B------:R-:W-:-:S04]  /*14c30*/  IMAD.HI.U32 R5, R5, R0, R4 ;  /* 0x0000000005057227 */ /* 0x000fc800078e0004 */
[----:B------:R-:W-:-:S05]  /*14c40*/  IMAD.MOV R0, RZ, RZ, -R8 ;  /* 0x000000ffff007224 */ /* 0x000fca00078e0a08 */
[----:B------:R-:W-:Y:S01]  /*14c50*/  MOV R4, R0 ;  /* 0x0000000000047202 */ /* 0x000fe20000000f00 */
[----:B------:R-:W-:-:S04]  /*14c60*/  IMAD.HI.U32 R0, R5, R3, RZ ;  /* 0x0000000305007227 */ /* 0x000fc800078e00ff */
[----:B------:R-:W-:Y:S02]  /*14c70*/  IMAD R3, R0, R4, R3 ;  /* 0x0000000400037224 */ /* 0x000fe400078e0203 */
[----:B-1----:R-:W1:Y:S03]  /*14c80*/  MUFU.RCP R4, R11 ;  /* 0x0000000b00047308 */ /* 0x002e660000001000 */
[----:B------:R-:W-:-:S13]  /*14c90*/  ISETP.GT.U32.AND P0, PT, R2, R3, PT ;  /* 0x000000030200720c */ /* 0x000fda0003f04070 */
[----:B------:R-:W-:Y:S01]  /*14ca0*/  @!P0 IMAD.IADD R3, R3, 0x1, -R2 ;  /* 0x0000000103038824 */ /* 0x000fe200078e0a02 */
[----:B-1----:R-:W-:Y:S02]  /*14cb0*/  IADD3 R4, R4, 0xffffffe, RZ ;  /* 0x0ffffffe04047810 */ /* 0x002fe40007ffe0ff */
[----:B------:R-:W-:Y:S02]  /*14cc0*/  @!P0 IADD3 R0, R0, 0x1, RZ ;  /* 0x0000000100008810 */ /* 0x000fe40007ffe0ff */
[----:B------:R-:W-:Y:S02]  /*14cd0*/  ISETP.GE.U32.AND P2, PT, R3, R2, PT ;  /* 0x000000020300720c */ /* 0x000fe40003f46070 */
[----:B------:R-:W1:Y:S01]  /*14ce0*/  F2I.FTZ.U32.TRUNC.NTZ R3, R4 ;  /* 0x0000000400037305 */ /* 0x000e62000021f000 */
[----:B------:R-:W-:Y:S02]  /*14cf0*/  LOP3.LUT R2, R9, R10, RZ, 0x3c, !PT ;  /* 0x0000000a09027212 */ /* 0x000fe400078e3cff */
[----:B------:R-:W-:-:S02]  /*14d00*/  ISETP.NE.AND P0, PT, R10, RZ, PT ;  /* 0x000000ff0a00720c */ /* 0x000fc40003f05270 */
[----:B------:R-:W-:-:S06]  /*14d10*/  ISETP.GE.AND P1, PT, R2, RZ, PT ;  /* 0x000000ff0200720c */ /* 0x000fcc0003f26270 */
[----:B------:R-:W-:Y:S01]  /*14d20*/  @P2 IADD3 R0, R0, 0x1, RZ ;  /* 0x0000000100002810 */ /* 0x000fe20007ffe0ff */
[----:B-1----:R-:W-:-:S06]  /*14d30*/  IMAD.MOV R2, RZ, RZ, -R3 ;  /* 0x000000ffff027224 */ /* 0x002fcc00078e0a03 */
[----:B------:R-:W-:Y:S01]  /*14d40*/  @!P1 IMAD.MOV R0, RZ, RZ, -R0 ;  /* 0x000000ffff009224 */ /* 0x000fe200078e0a00 */
[----:B------:R-:W-:Y:S02]  /*14d50*/  @!P0 LOP3.LUT R0, RZ, R10, RZ, 0x33, !PT ;  /* 0x0000000aff008212 */ /* 0x000fe400078e33ff */
[----:B------:R-:W-:Y:S02]  /*14d60*/  MOV R4, R2 ;  /* 0x0000000200047202 */ /* 0x000fe40000000f00 */
[----:B------:R-:W-:Y:S02]  /*14d70*/  IABS R2, R7 ;  /* 0x0000000700027213 */ /* 0x000fe40000000000 */
[----:B------:R-:W-:Y:S01]  /*14d80*/  IABS R8, R0 ;  /* 0x0000000000087213 */ /* 0x000fe20000000000 */
[----:B------:R-:W-:Y:S02]  /*14d90*/  IMAD R4, R4, R6, RZ ;  /* 0x0000000604047224 */ /* 0x000fe400078e02ff */
[----:B------:R-:W-:-:S02]  /*14da0*/  IMAD.MOV R5, RZ, RZ, -R2 ;  /* 0x000000ffff057224 */ /* 0x000fc400078e0a02 */
[----:B------:R-:W-:-:S04]  /*14db0*/  IMAD.MOV.U32 R2, RZ, RZ, RZ ;  /* 0x000000ffff027224 */ /* 0x000fc800078e00ff */
[----:B------:R-:W-:Y:S01]  /*14dc0*/  IMAD.HI.U32 R2, R3, R4, R2 ;  /* 0x0000000403027227 */ /* 0x000fe200078e0002 */
[----:B------:R-:W-:-:S03]  /*14dd0*/  MOV R4, R5 ;  /* 0x0000000500047202 */ /* 0x000fc60000000f00 */
[----:B------:R-:W-:-:S04]  /*14de0*/  IMAD.MOV.U32 R3, RZ, RZ, R8 ;  /* 0x000000ffff037224 */ /* 0x000fc800078e0008 */
[----:B------:R-:W-:-:S04]  /*14df0*/  IMAD.HI.U32 R2, R2, R3, RZ ;  /* 0x0000000302027227 */ /* 0x000fc800078e00ff */
[----:B------:R-:W-:Y:S01]  /*14e00*/  IMAD R3, R2, R4, R3 ;  /* 0x0000000402037224 */ /* 0x000fe200078e0203 */
[----:B------:R-:W-:-:S04]  /*14e10*/  IADD3 R4, -R0, RZ, RZ ;  /* 0x000000ff00047210 */ /* 0x000fc80007ffe1ff */
        /* <DEDUP_REMOVED lines=9> */
[----:B------:R-:W-:-:S05]  /*14eb0*/  @!P0 LOP3.LUT R2, RZ, R7, RZ, 0x33, !PT ;  /* 0x00000007ff028212 */ /* 0x000fca00078e33ff */
[--C-:B------:R-:W-:Y:S02]  /*14ec0*/  IMAD.MOV R3, RZ, RZ, -R2.reuse ;  /* 0x000000ffff037224 */ /* 0x100fe400078e0a02 */
[C---:B------:R-:W-:Y:S02]  /*14ed0*/  IMAD R2, R7.reuse, 0x1000000, R2 ;  /* 0x0100000007027824 */ /* 0x040fe400078e0202 */
[----:B------:R-:W-:Y:S02]  /*14ee0*/  IMAD R3, R7, R3, R0 ;  /* 0x0000000307037224 */ /* 0x000fe400078e0200 */
[----:B------:R-:W-:Y:S02]  /*14ef0*/  IMAD R0, R10, R4, R9 ;  /* 0x000000040a007224 */ /* 0x000fe400078e0209 */
[----:B------:R-:W-:Y:S01]  /*14f00*/  IMAD R214, R3, 0x10000, R2 ;  /* 0x0001000003d67824 */ /* 0x000fe200078e0202 */
[----:B------:R-:W-:Y:S05]  /*14f10*/  BRA `(.L_x_618) ;  /* 0x0000042000007947 */ /* 0x000fea0003800000 */
.L_x_617:
[----:B------:R-:W-:-:S04]  /*14f20*/  IMAD.MOV.U32 R2, RZ, RZ, 0x4 ;  /* 0x00000004ff027424 */ /* 0x000fc800078e00ff */
[----:B------:R-:W-:-:S05]  /*14f30*/  IMAD.WIDE R2, R215, R2, c[0x0][0x590] ;  /* 0x00016400d7027625 */ /* 0x000fca00078e0202 */
[----:B--2---:R-:W2:Y:S02]  /*14f40*/  LDG.E R4, [R2.64] ;  /* 0x0000000802047981 */ /* 0x004ea4000c1e1900 */
[----:B--23--:R-:W-:-:S05]  /*14f50*/  IMAD R8, R4, R10, RZ ;  /* 0x0000000a04087224 */ /* 0x00cfca00078e02ff */
        /* <DEDUP_REMOVED lines=27> */
[----:B------:R-:W-:Y:S02]  /*15110*/  IMAD R11, R4, R0, RZ ;  /* 0x00000000040b7224 */ /* 0x000fe400078e02ff */
[----:B------:R-:W-:-:S03]  /*15120*/  IMAD.MOV R0, RZ, RZ, -R0 ;  /* 0x000000ffff007224 */ /* 0x000fc600078e0a00 */
[----:B------:R-:W-:Y:S01]  /*15130*/  IADD3 R2, -R11, c[0x0][0x538], RZ ;  /* 0x00014e000b027a10 */ /* 0x000fe20007ffe1ff */
[----:B------:R-:W-:-:S03]  /*15140*/  IMAD R7, R8, R0, R9 ;  /* 0x0000000008077224 */ /* 0x000fc600078e0209 */
[----:B------:R-:W-:Y:S01]  /*15150*/  IMNMX R2, R4, R2, PT ;  /* 0x0000000204027217 */ /* 0x000fe20003800200 */
[----:B------:R-:W-:-:S03]  /*15160*/  IMAD.MOV.U32 R4, RZ, RZ, RZ ;  /* 0x000000ffff047224 */ /* 0x000fc600078e00ff */
[-C--:B------:R-:W-:Y:S02]  /*15170*/  IABS R3, R2.reuse ;  /* 0x0000000200037213 */ /* 0x080fe40000000000 */
[----:B------:R-:W-:-:S03]  /*15180*/  IABS R8, R2 ;  /* 0x0000000200087213 */ /* 0x000fc60000000000 */
[----:B------:R-:W-:-:S04]  /*15190*/  IMAD.MOV.U32 R6, RZ, RZ, R3 ;  /* 0x000000ffff067224 */ /* 0x000fc800078e0003 */
[----:B------:R-:W1:Y:S08]  /*151a0*/  I2F.RP R3, R6 ;  /* 0x0000000600037306 */ /* 0x000e700000209400 */
[----:B-1----:R-:W1:Y:S02]  /*151b0*/  MUFU.RCP R3, R3 ;  /* 0x0000000300037308 */ /* 0x002e640000001000 */
[----:B-1----:R-:W-:-:S06]  /*151c0*/  IADD3 R3, R3, 0xffffffe, RZ ;  /* 0x0ffffffe03037810 */ /* 0x002fcc0007ffe0ff */
[----:B------:R-:W1:Y:S02]  /*151d0*/  F2I.FTZ.U32.TRUNC.NTZ R5, R3 ;  /* 0x0000000300057305 */ /* 0x000e64000021f000 */
[----:B-1----:R-:W-:-:S05]  /*151e0*/  IMAD.MOV R3, RZ, RZ, -R5 ;  /* 0x000000ffff037224 */ /* 0x002fca00078e0a05 */
[----:B------:R-:W-:Y:S02]  /*151f0*/  MOV R0, R3 ;  /* 0x0000000300007202 */ /* 0x000fe40000000f00 */
[----:B------:R-:W-:-:S03]  /*15200*/  IABS R3, R7 ;  /* 0x0000000700037213 */ /* 0x000fc60000000000 */
[----:B------:R-:W-:-:S04]  /*15210*/  IMAD R0, R0, R6, RZ ;  /* 0x0000000600007224 */ /* 0x000fc800078e02ff */
[----:B------:R-:W-:-:S04]  /*15220*/  IMAD.HI.U32 R5, R5, R0, R4 ;  /* 0x0000000005057227 */ /* 0x000fc800078e0004 */
[----:B------:R-:W-:-:S04]  /*15230*/  IMAD.MOV R0, RZ, RZ, -R8 ;  /* 0x000000ffff007224 */ /* 0x000fc800078e0a08 */
[----:B------:R-:W-:Y:S02]  /*15240*/  IMAD.MOV.U32 R4, RZ, RZ, R0 ;  /* 0x000000ffff047224 */ /* 0x000fe400078e0000 */
[----:B------:R-:W-:-:S04]  /*15250*/  IMAD.HI.U32 R0, R5, R3, RZ ;  /* 0x0000000305007227 */ /* 0x000fc800078e00ff */
[----:B------:R-:W-:-:S05]  /*15260*/  IMAD R3, R0, R4, R3 ;  /* 0x0000000400037224 */ /* 0x000fca00078e0203 */
[----:B------:R-:W-:-:S13]  /*15270*/  ISETP.GT.U32.AND P0, PT, R6, R3, PT ;  /* 0x000000030600720c */ /* 0x000fda0003f04070 */
[-C--:B------:R-:W-:Y:S02]  /*15280*/  @!P0 IADD3 R3, R3, -R6.reuse, RZ ;  /* 0x8000000603038210 */ /* 0x080fe40007ffe0ff */
[----:B------:R-:W-:Y:S02]  /*15290*/  @!P0 IADD3 R0, R0, 0x1, RZ ;  /* 0x0000000100008810 */ /* 0x000fe40007ffe0ff */
[----:B------:R-:W-:Y:S02]  /*152a0*/  ISETP.GE.U32.AND P2, PT, R3, R6, PT ;  /* 0x000000060300720c */ /* 0x000fe40003f46070 */
[----:B------:R-:W-:Y:S02]  /*152b0*/  LOP3.LUT R3, R7, R2, RZ, 0x3c, !PT ;  /* 0x0000000207037212 */ /* 0x000fe400078e3cff */
[----:B------:R-:W-:Y:S02]  /*152c0*/  ISETP.NE.AND P0, PT, R2, RZ, PT ;  /* 0x000000ff0200720c */ /* 0x000fe40003f05270 */
[----:B------:R-:W-:Y:S01]  /*152d0*/  ISETP.GE.AND P1, PT, R3, RZ, PT ;  /* 0x000000ff0300720c */ /* 0x000fe20003f26270 */
[----:B------:R-:W-:Y:S01]  /*152e0*/  IMAD.MOV R3, RZ, RZ, -R2 ;  /* 0x000000ffff037224 */ /* 0x000fe200078e0a02 */
[----:B------:R-:W-:-:S05]  /*152f0*/  IADD3 R7, R11, 0x1000000, R7 ;  /* 0x010000000b077810 */ /* 0x000fca0007ffe007 */
[----:B------:R-:W-:-:S06]  /*15300*/  @P2 IADD3 R0, R0, 0x1, RZ ;  /* 0x0000000100002810 */ /* 0x000fcc0007ffe0ff */
[----:B------:R-:W-:Y:S01]  /*15310*/  @!P1 IMAD.MOV R0, RZ, RZ, -R0 ;  /* 0x000000ffff009224 */ /* 0x000fe200078e0a00 */
[----:B------:R-:W-:-:S05]  /*15320*/  @!P0 LOP3.LUT R0, RZ, R2, RZ, 0x33, !PT ;  /* 0x00000002ff008212 */ /* 0x000fca00078e33ff */
[----:B------:R-:W-:Y:S02]  /*15330*/  IMAD R214, R0, R3, R7 ;  /* 0x0000000300d67224 */ /* 0x000fe400078e0207 */
.L_x_618:
[----:B------:R-:W-:Y:S05]  /*15340*/  BSYNC B0 ;  /* 0x0000000000007941 */ /* 0x000fea0003800000 */
.L_x_616:
[----:B------:R-:W-:-:S04]  /*15350*/  LOP3.LUT R0, RZ, R0, RZ, 0x33, !PT ;  /* 0x00000000ff007212 */ /* 0x000fc800078e33ff */
[----:B------:R-:W-:Y:S01]  /*15360*/  IADD3 R213, R0, R10, RZ ;  /* 0x0000000a00d57210 */ /* 0x000fe20007ffe0ff */
[----:B------:R-:W-:Y:S05]  /*15370*/  BRA `(.L_x_619) ;  /* 0x0000004000007947 */ /* 0x000fea0003800000 */
.L_x_607:
[----:B------:R-:W-:Y:S01]  /*15380*/  IMAD.MOV.U32 R212, RZ, RZ, R9 ;  /* 0x000000ffffd47224 */ /* 0x000fe200078e0009 */
[----:B------:R-:W-:Y:S01]  /*15390*/  MOV R214, RZ ;  /* 0x000000ff00d67202 */ /* 0x000fe20000000f00 */
[----:B------:R-:W-:Y:S01]  /*153a0*/  IMAD.MOV.U32 R213, RZ, RZ, RZ ;  /* 0x000000ffffd57224 */ /* 0x000fe200078e00ff */
[----:B------:R-:W-:Y:S02]  /*153b0*/  MOV R215, c[0x0][0x53c] ;  /* 0x00014f0000d77a02 */ /* 0x000fe40000000f00 */
.L_x_619:
[----:B------:R-:W-:Y:S05]  /*153c0*/  BSYNC B1 ;  /* 0x0000000000017941 */ /* 0x000fea0003800000 */
.L_x_605:
[----:B------:R-:W-:Y:S01]  /*153d0*/  WARPSYNC 0xffffffff ;  /* 0xffffffff00007948 */ /* 0x000fe20003800000 */
[----:B------:R-:W-:Y:S01]  /*153e0*/  BAR.SYNC.DEFER_BLOCKING 0x4, 0x100 ;  /* 0x0104000000007b1d */ /* 0x000fe20000010000 */
[----:B------:R-:W-:-:S13]  /*153f0*/  ISETP.NE.AND P0, PT, R12, RZ, PT ;  /* 0x000000ff0c00720c */ /* 0x000fda0003f05270 */
[----:B------:R2:W-:Y:S04]  /*15400*/  @!P0 STS.128 [0x18100], R212 ;  /* 0x018100d4ff008388 */ /* 0x0005e80000000c00 */
[----:B------:R-:W-:Y:S06]  /*15410*/  BAR.ARV 0x5, 0x100 ;  /* 0x0144000000007b1d */ /* 0x000fec0000002000 */
.L_x_600:
[----:B----4-:R-:W-:-:S13]  /*15420*/  ISETP.GE.AND P0, PT, R215, c[0x0][0x53c], PT ;  /* 0x00014f00d7007a0c */ /* 0x010fda0003f06270 */
[----:B-123--:R-:W-:Y:S01]  /*15430*/  @P0 CALL.REL.NOINC `(.L_x_620) ;  /* 0x0000001000000944 */ /* 0x00efe20003c00000 */
[----:B------:R-:W-:Y:S05]  /*15440*/  BRA `(.L_x_621) ;  /* 0xfffec60000007947 */ /* 0x000fea000383ffff */
.L_x_620:
[----:B------:R-:W-:Y:S05]  /*15450*/  EXIT ;  /* 0x000000000000794d */ /* 0x000fea0003800000 */
.L_x_444:
[----:B------:R-:W-:Y:S01]  /*15460*/  IMAD.MOV.U32 R0, RZ, RZ, R5 ;  /* 0x000000ffff007224 */ /* 0x000fe200078e0005 */
[----:B------:R-:W-:Y:S02]  /*15470*/  MOV R2, 0x1 ;  /* 0x0000000100027802 */ /* 0x000fe40000000f00 */
[----:B------:R-:W-:Y:S02]  /*15480*/  MOV R3, 0x154a0 ;  /* 0x000154a000037802 */ /* 0x000fe40000000f00 */
[----:B-1----:R-:W-:Y:S05]  /*15490*/  CALL.REL.NOINC `($__internal_10_$__cuda_sm70_shflsync_up_p) ;  /* 0x00002f8000007944 */ /* 0x002fea0003c00000 */
[----:B------:R-:W-:Y:S01]  /*154a0*/  MOV R0, R4 ;  /* 0x0000000400007202 */ /* 0x000fe20000000f00 */
[----:B------:R-:W-:Y:S05]  /*154b0*/  BRA `(.L_x_622) ;  /* 0xfffeaf8000007947 */ /* 0x000fea000383ffff */
.L_x_445:
[----:B------:R-:W-:Y:S01]  /*154c0*/  IMAD.MOV.U32 R0, RZ, RZ, R5 ;  /* 0x000000ffff007224 */ /* 0x000fe200078e0005 */
[----:B------:R-:W-:Y:S02]  /*154d0*/  MOV R2, 0x2 ;  /* 0x0000000200027802 */ /* 0x000fe40000000f00 */
[----:B------:R-:W-:Y:S02]  /*154e0*/  MOV R3, 0x15500 ;  /* 0x0001550000037802 */ /* 0x000fe40000000f00 */
[----:B-1----:R-:W-:Y:S05]  /*154f0*/  CALL.REL.NOINC `($__internal_10_$__cuda_sm70_shflsync_up_p) ;  /* 0x00002f2000007944 */ /* 0x002fea0003c00000 */
[----:B------:R-:W-:Y:S01]  /*15500*/  SEL R0, R4, RZ, P4 ;  /* 0x000000ff04007207 */ /* 0x000fe20002000000 */
[----:B------:R-:W-:Y:S01]  /*15510*/  IMAD.MOV.U32 R2, RZ, RZ, 0x4 ;  /* 0x00000004ff027424 */ /* 0x000fe200078e00ff */
[----:B------:R-:W-:-:S03]  /*15520*/  MOV R3, 0x15550 ;  /* 0x0001555000037802 */ /* 0x000fc60000000f00 */
[----:B------:R-:W-:Y:S02]  /*15530*/  IMAD.IADD R0, R5, 0x1, R0 ;  /* 0x0000000105007824 */ /* 0x000fe400078e0200 */
[----:B------:R-:W-:Y:S05]  /*15540*/  CALL.REL.NOINC `($__internal_10_$__cuda_sm70_shflsync_up_p) ;  /* 0x00002ed000007944 */ /* 0x000fea0003c00000 */
        /* <DEDUP_REMOVED lines=12> */
[----:B------:R-:W-:Y:S02]  /*15610*/  MOV R184, 0x1f ;  /* 0x0000001f00b87802 */ /* 0x000fe40000000f00 */
[----:B------:R-:W-:Y:S01]  /*15620*/  MOV R3, 0x15660 ;  /* 0x0001566000037802 */ /* 0x000fe20000000f00 */
[----:B------:R-:W-:-:S04]  /*15630*/  IMAD.IADD R4, R0, 0x1, R4 ;  /* 0x0000000100047824 */ /* 0x000fc800078e0204 */
[----:B------:R-:W-:Y:S02]  /*15640*/  IMAD.MOV.U32 R183, RZ, RZ, R4 ;  /* 0x000000ffffb77224 */ /* 0x000fe400078e0004 */
[----:B------:R-:W-:Y:S05]  /*15650*/  CALL.REL.NOINC `($__internal_9_$__cuda_sm70_shflsync_idx_p) ;  /* 0x00002d6000007944 */ /* 0x000fea0003c00000 */
[----:B------:R-:W-:Y:S01]  /*15660*/  MOV R0, R184 ;  /* 0x000000b800007202 */ /* 0x000fe20000000f00 */
[----:B------:R-:W-:Y:S05]  /*15670*/  BRA `(.L_x_623) ;  /* 0xfffeaec000007947 */ /* 0x000fea000383ffff */
.L_x_447:
[----:B------:R-:W-:Y:S02]  /*15680*/  SEL R0, RZ, 0x1, P0 ;  /* 0x00000001ff007807 */ /* 0x000fe40000000000 */
[----:B------:R-:W-:Y:S02]  /*15690*/  MOV R2, 0x156b0 ;  /* 0x000156b000027802 */ /* 0x000fe40000000f00 */
[----:B-1----:R-:W-:Y:S05]  /*156a0*/  CALL.REL.NOINC `($__internal_11_$__cuda_sm70_votesync_ballot) ;  /* 0x00002de000007944 */ /* 0x002fea0003c00000 */
[----:B------:R-:W-:Y:S01]  /*156b0*/  MOV R6, R0 ;  /* 0x0000000000067202 */ /* 0x000fe20000000f00 */
[----:B------:R-:W-:Y:S05]  /*156c0*/  BRA `(.L_x_624) ;  /* 0xfffeaf0000007947 */ /* 0x000fea000383ffff */
.L_x_448:
[----:B------:R-:W-:Y:S01]  /*156d0*/  IMAD.MOV.U32 R183, RZ, RZ, R9 ;  /* 0x000000ffffb77224 */ /* 0x000fe200078e0009 */
[----:B------:R-:W-:Y:S01]  /*156e0*/  MOV R2, R0 ;  /* 0x0000000000027202 */ /* 0x000fe20000000f00 */
[----:B------:R-:W-:Y:S01]  /*156f0*/  IMAD.MOV.U32 R184, RZ, RZ, 0x1f ;  /* 0x0000001fffb87424 */ /* 0x000fe200078e00ff */
[----:B------:R-:W-:Y:S02]  /*15700*/  MOV R3, 0x15720 ;  /* 0x0001572000037802 */ /* 0x000fe40000000f00 */
[----:B------:R-:W-:Y:S05]  /*15710*/  CALL.REL.NOINC `($__internal_9_$__cuda_sm70_shflsync_idx_p) ;  /* 0x00002ca000007944 */ /* 0x000fea0003c00000 */
[----:B------:R-:W-:Y:S01]  /*15720*/  IMAD.MOV.U32 R12, RZ, RZ, R184 ;  /* 0x000000ffff0c7224 */ /* 0x000fe200078e00b8 */
[----:B------:R-:W-:Y:S01]  /*15730*/  MOV R183, R8 ;  /* 0x0000000800b77202 */ /* 0x000fe20000000f00 */
[----:B------:R-:W-:Y:S01]  /*15740*/  IMAD.MOV.U32 R5, RZ, RZ, RZ ;  /* 0x000000ffff057224 */ /* 0x000fe200078e00ff */
[----:B------:R-:W-:Y:S01]  /*15750*/  MOV R2, R0 ;  /* 0x0000000000027202 */ /* 0x000fe20000000f00 */
[----:B------:R-:W-:Y:S01]  /*15760*/  IMAD.MOV.U32 R184, RZ, RZ, 0x1f ;  /* 0x0000001fffb87424 */ /* 0x000fe200078e00ff */
[----:B------:R-:W-:-:S02]  /*15770*/  MOV R3, 0x15790 ;  /* 0x0001579000037802 */ /* 0x000fc40000000f00 */
[----:B------:R-:W-:Y:S05]  /*15780*/  CALL.REL.NOINC `($__internal_9_$__cuda_sm70_shflsync_idx_p) ;  /* 0x00002c3000007944 */ /* 0x000fea0003c00000 */
[----:B------:R-:W-:Y:S01]  /*15790*/  MOV R9, R184 ;  /* 0x000000b800097202 */ /* 0x000fe20000000f00 */
[----:B------:R-:W-:Y:S05]  /*157a0*/  BRA `(.L_x_625) ;  /* 0xfffeae8000007947 */ /* 0x000fea000383ffff */
.L_x_451:
[----:B------:R-:W-:Y:S01]  /*157b0*/  IMAD.MOV.U32 R183, RZ, RZ, R4 ;  /* 0x000000ffffb77224 */ /* 0x000fe200078e0004 */
[----:B------:R-:W-:Y:S01]  /*157c0*/  MOV R2, R0 ;  /* 0x0000000000027202 */ /* 0x000fe20000000f00 */
[----:B------:R-:W-:Y:S01]  /*157d0*/  IMAD.MOV.U32 R184, RZ, RZ, 0x1f ;  /* 0x0000001fffb87424 */ /* 0x000fe200078e00ff */
[----:B------:R-:W-:-:S02]  /*157e0*/  MOV R3, 0x15800 ;  /* 0x0001580000037802 */ /* 0x000fc40000000f00 */
[----:B--23--:R-:W-:Y:S05]  /*157f0*/  CALL.REL.NOINC `($__internal_9_$__cuda_sm70_shflsync_idx_p) ;  /* 0x00002bc000007944 */ /* 0x00cfea0003c00000 */
[----:B------:R-:W-:Y:S01]  /*15800*/  MOV R5, R184 ;  /* 0x000000b800057202 */ /* 0x000fe20000000f00 */
[----:B------:R-:W-:Y:S05]  /*15810*/  BRA `(.L_x_450) ;  /* 0xfffeae7000007947 */ /* 0x000fea000383ffff */
.L_x_470:
[----:B------:R-:W-:Y:S01]  /*15820*/  IMAD.MOV.U32 R183, RZ, RZ, R9 ;  /* 0x000000ffffb77224 */ /* 0x000fe200078e0009 */
[----:B------:R-:W-:Y:S01]  /*15830*/  MOV R2, RZ ;  /* 0x000000ff00027202 */ /* 0x000fe20000000f00 */
[----:B------:R-:W-:Y:S01]  /*15840*/  IMAD.MOV.U32 R184, RZ, RZ, 0x181f ;  /* 0x0000181fffb87424 */ /* 0x000fe200078e00ff */
[----:B------:R-:W-:-:S02]  /*15850*/  MOV R3, 0x15870 ;  /* 0x0001587000037802 */ /* 0x000fc40000000f00 */
[----:B-----5:R-:W-:Y:S05]  /*15860*/  CALL.REL.NOINC `($__internal_9_$__cuda_sm70_shflsync_idx_p) ;  /* 0x00002b5000007944 */ /* 0x020fea0003c00000 */
[----:B------:R-:W-:Y:S01]  /*15870*/  MOV R8, R184 ;  /* 0x000000b800087202 */ /* 0x000fe20000000f00 */
[----:B------:R-:W-:Y:S05]  /*15880*/  BRA `(.L_x_626) ;  /* 0xfffed12000007947 */ /* 0x000fea000383ffff */
.L_x_471:
[----:B------:R-:W-:Y:S01]  /*15890*/  IMAD.MOV.U32 R183, RZ, RZ, R12 ;  /* 0x000000ffffb77224 */ /* 0x000fe200078e000c */
[----:B------:R-:W-:Y:S01]  /*158a0*/  MOV R2, RZ ;  /* 0x000000ff00027202 */ /* 0x000fe20000000f00 */
[----:B------:R-:W-:Y:S01]  /*158b0*/  IMAD.MOV.U32 R184, RZ, RZ, 0x181f ;  /* 0x0000181fffb87424 */ /* 0x000fe200078e00ff */
[----:B------:R-:W-:-:S02]  /*158c0*/  MOV R3, 0x158e0 ;  /* 0x000158e000037802 */ /* 0x000fc40000000f00 */
[----:B-12--5:R-:W-:Y:S05]  /*158d0*/  CALL.REL.NOINC `($__internal_9_$__cuda_sm70_shflsync_idx_p) ;  /* 0x00002ae000007944 */ /* 0x026fea0003c00000 */
[----:B------:R-:W-:Y:S01]  /*158e0*/  MOV R0, R184 ;  /* 0x000000b800007202 */ /* 0x000fe20000000f00 */
[----:B------:R-:W-:Y:S05]  /*158f0*/  BRA `(.L_x_627) ;  /* 0xfffed0d000007947 */ /* 0x000fea000383ffff */
.L_x_474:
[----:B------:R-:W-:Y:S01]  /*15900*/  IMAD.MOV.U32 R183, RZ, RZ, R9 ;  /* 0x000000ffffb77224 */ /* 0x000fe200078e0009 */
[----:B--2---:R-:W-:Y:S01]  /*15910*/  MOV R2, 0x1 ;  /* 0x0000000100027802 */ /* 0x004fe20000000f00 */
[----:B------:R-:W-:Y:S01]  /*15920*/  IMAD.MOV.U32 R184, RZ, RZ, 0x181f ;  /* 0x0000181fffb87424 */ /* 0x000fe200078e00ff */
[----:B------:R-:W-:-:S02]  /*15930*/  MOV R3, 0x15950 ;  /* 0x0001595000037802 */ /* 0x000fc40000000f00 */
[----:B-1-345:R-:W-:Y:S05]  /*15940*/  CALL.REL.NOINC `($__internal_9_$__cuda_sm70_shflsync_idx_p) ;  /* 0x00002a7000007944 */ /* 0x03afea0003c00000 */
[----:B------:R-:W-:Y:S01]  /*15950*/  IMAD.MOV.U32 R8, RZ, RZ, R184 ;  /* 0x000000ffff087224 */ /* 0x000fe200078e00b8 */
[----:B------:R-:W-:Y:S01]  /*15960*/  MOV R2, 0x1 ;  /* 0x0000000100027802 */ /* 0x000fe20000000f00 */
[----:B------:R-:W-:Y:S01]  /*15970*/  IMAD.MOV.U32 R183, RZ, RZ, R12 ;  /* 0x000000ffffb77224 */ /* 0x000fe200078e000c */
[----:B------:R-:W-:-:S02]  /*15980*/  MOV R184, 0x181f ;  /* 0x0000181f00b87802 */ /* 0x000fc40000000f00 */
[----:B------:R-:W-:Y:S02]  /*15990*/  MOV R3, 0x159b0 ;  /* 0x000159b000037802 */ /* 0x000fe40000000f00 */
[----:B------:R-:W-:Y:S05]  /*159a0*/  CALL.REL.NOINC `($__internal_9_$__cuda_sm70_shflsync_idx_p) ;  /* 0x00002a1000007944 */ /* 0x000fea0003c00000 */
[----:B------:R-:W-:Y:S01]  /*159b0*/  MOV R0, R184 ;  /* 0x000000b800007202 */ /* 0x000fe20000000f00 */
[----:B------:R-:W-:Y:S05]  /*159c0*/  BRA `(.L_x_628) ;  /* 0xfffed18000007947 */ /* 0x000fea000383ffff */
.L_x_477:
[----:B------:R-:W-:Y:S01]  /*159d0*/  IMAD.MOV.U32 R183, RZ, RZ, R9 ;  /* 0x000000ffffb77224 */ /* 0x000fe200078e0009 */
[----:B-1----:R-:W-:Y:S01]  /*159e0*/  MOV R2, 0x2 ;  /* 0x0000000200027802 */ /* 0x002fe20000000f00 */
[----:B------:R-:W-:Y:S01]  /*159f0*/  IMAD.MOV.U32 R184, RZ, RZ, 0x181f ;  /* 0x0000181fffb87424 */ /* 0x000fe200078e00ff */
[----:B------:R-:W-:Y:S02]  /*15a00*/  MOV R3, 0x15a20 ;  /* 0x00015a2000037802 */ /* 0x000fe40000000f00 */
[----:B--2345:R-:W-:Y:S05]  /*15a10*/  CALL.REL.NOINC `($__internal_9_$__cuda_sm70_shflsync_idx_p) ;  /* 0x000029a000007944 */ /* 0x03cfea0003c00000 */
[----:B------:R-:W-:Y:S01]  /*15a20*/  MOV R8, R184 ;  /* 0x000000b800087202 */ /* 0x000fe20000000f00 */
[----:B------:R-:W-:Y:S05]  /*15a30*/  BRA `(.L_x_629) ;  /* 0xfffed27000007947 */ /* 0x000fea000383ffff */
.L_x_478:
[----:B------:R-:W-:Y:S01]  /*15a40*/  IMAD.MOV.U32 R183, RZ, RZ, R12 ;  /* 0x000000ffffb77224 */ /* 0x000fe200078e000c */
[----:B------:R-:W-:Y:S01]  /*15a50*/  MOV R2, 0x2 ;  /* 0x0000000200027802 */ /* 0x000fe20000000f00 */
[----:B------:R-:W-:Y:S01]  /*15a60*/  IMAD.MOV.U32 R184, RZ, RZ, 0x181f ;  /* 0x0000181fffb87424 */ /* 0x000fe200078e00ff */
[----:B------:R-:W-:Y:S02]  /*15a70*/  MOV R3, 0x15a90 ;  /* 0x00015a9000037802 */ /* 0x000fe40000000f00 */
[----:B-12345:R-:W-:Y:S05]  /*15a80*/  CALL.REL.NOINC `($__internal_9_$__cuda_sm70_shflsync_idx_p) ;  /* 0x0000293000007944 */ /* 0x03efea0003c00000 */
[----:B------:R-:W-:Y:S01]  /*15a90*/  MOV R0, R184 ;  /* 0x000000b800007202 */ /* 0x000fe20000000f00 */
[----:B------:R-:W-:Y:S05]  /*15aa0*/  BRA `(.L_x_630) ;  /* 0xfffed22000007947 */ /* 0x000fea000383ffff */
.L_x_481:
[----:B------:R-:W-:Y:S01]  /*15ab0*/  IMAD.MOV.U32 R183, RZ, RZ, R9 ;  /* 0x000000ffffb77224 */ /* 0x000fe200078e0009 */
[----:B-1----:R-:W-:Y:S01]  /*15ac0*/  MOV R2, 0x3 ;  /* 0x0000000300027802 */ /* 0x002fe20000000f00 */
[----:B------:R-:W-:Y:S01]  /*15ad0*/  IMAD.MOV.U32 R184, RZ, RZ, 0x181f ;  /* 0x0000181fffb87424 */ /* 0x000fe200078e00ff */
[----:B------:R-:W-:-:S02]  /*15ae0*/  MOV R3, 0x15b00 ;  /* 0x00015b0000037802 */ /* 0x000fc40000000f00 */
[----:B--2345:R-:W-:Y:S05]  /*15af0*/  CALL.REL.NOINC `($__internal_9_$__cuda_sm70_shflsync_idx_p) ;  /* 0x000028c000007944 */ /* 0x03cfea0003c00000 */
        /* <DEDUP_REMOVED lines=8> */
.L_x_484:
[----:B------:R-:W-:Y:S01]  /*15b80*/  IMAD.MOV.U32 R183, RZ, RZ, R5 ;  /* 0x000000ffffb77224 */ /* 0x000fe200078e0005 */
[----:B------:R-:W-:Y:S01]  /*15b90*/  MOV R2, RZ ;  /* 0x000000ff00027202 */ /* 0x000fe20000000f00 */
[----:B------:R-:W-:Y:S01]  /*15ba0*/  IMAD.MOV.U32 R184, RZ, RZ, 0x181f ;  /* 0x0000181fffb87424 */ /* 0x000fe200078e00ff */
[----:B------:R-:W-:Y:S02]  /*15bb0*/  MOV R3, 0x15bd0 ;  /* 0x00015bd000037802 */ /* 0x000fe40000000f00 */
[----:B------:R-:W-:Y:S05]  /*15bc0*/  CALL.REL.NOINC `($__internal_9_$__cuda_sm70_shflsync_idx_p) ;  /* 0x000027f000007944 */ /* 0x000fea0003c00000 */
[----:B------:R-:W-:Y:S01]  /*15bd0*/  MOV R4, R184 ;  /* 0x000000b800047202 */ /* 0x000fe20000000f00 */
[----:B------:R-:W-:Y:S05]  /*15be0*/  BRA `(.L_x_632) ;  /* 0xfffee80000007947 */ /* 0x000fea000383ffff */
.L_x_485:
[----:B------:R-:W-:Y:S01]  /*15bf0*/  IMAD.MOV.U32 R183, RZ, RZ, R12 ;  /* 0x000000ffffb77224 */ /* 0x000fe200078e000c */
[----:B------:R-:W-:Y:S01]  /*15c00*/  MOV R2, RZ ;  /* 0x000000ff00027202 */ /* 0x000fe20000000f00 */
[----:B------:R-:W-:Y:S01]  /*15c10*/  IMAD.MOV.U32 R184, RZ, RZ, 0x181f ;  /* 0x0000181fffb87424 */ /* 0x000fe200078e00ff */
[----:B------:R-:W-:Y:S02]  /*15c20*/  MOV R3, 0x15c40 ;  /* 0x00015c4000037802 */ /* 0x000fe40000000f00 */
[----:B-12---:R-:W-:Y:S05]  /*15c30*/  CALL.REL.NOINC `($__internal_9_$__cuda_sm70_shflsync_idx_p) ;  /* 0x0000278000007944 */ /* 0x006fea0003c00000 */
[C---:B------:R-:W-:Y:S01]  /*15c40*/  IADD3 R6, P1, R184.reuse, R99, RZ ;  /* 0x00000063b8067210 */ /* 0x040fe20007f3e0ff */
[----:B------:R-:W-:Y:S01]  /*15c50*/  IMAD.MOV.U32 R183, RZ, RZ, R5 ;  /* 0x000000ffffb77224 */ /* 0x000fe200078e0005 */
[----:B------:R-:W-:-:S02]  /*15c60*/  IADD3 R8, P0, R184, R98, RZ ;  /* 0x00000062b8087210 */ /* 0x000fc40007f1e0ff */
[----:B------:R-:W-:Y:S01]  /*15c70*/  ISETP.GE.AND P2, PT, R182, c[0x0][0x1d4], PT ;  /* 0x00007500b6007a0c */ /* 0x000fe20003f46270 */
[C---:B------:R-:W-:Y:S01]  /*15c80*/  IMAD.X R7, R4.reuse, 0x1, R94, P1 ;  /* 0x0000000104077824 */ /* 0x040fe200008e065e */
[----:B------:R-:W-:Y:S01]  /*15c90*/  ISETP.GE.AND P1, PT, R191, c[0x0][0x1d4], PT ;  /* 0x00007500bf007a0c */ /* 0x000fe20003f26270 */
[----:B------:R-:W-:Y:S01]  /*15ca0*/  IMAD.X R9, R4, 0x1, R93, P0 ;  /* 0x0000000104097824 */ /* 0x000fe200000e065d */
[----:B------:R-:W-:Y:S02]  /*15cb0*/  ISETP.GE.AND P0, PT, R192, c[0x0][0x1d4], PT ;  /* 0x00007500c0007a0c */ /* 0x000fe40003f06270 */
[----:B------:R-:W-:Y:S01]  /*15cc0*/  IADD3 R2, P3, R184, R100, RZ ;  /* 0x00000064b8027210 */ /* 0x000fe20007f7e0ff */
[----:B------:R-:W-:Y:S01]  /*15cd0*/  IMAD.MOV.U32 R184, RZ, RZ, 0x181f ;  /* 0x0000181fffb87424 */ /* 0x000fe200078e00ff */
[----:B------:R-:W-:Y:S02]  /*15ce0*/  SEL R11, RZ, 0x10, P2 ;  /* 0x00000010ff0b7807 */ /* 0x000fe40001000000 */
[----:B------:R-:W-:Y:S01]  /*15cf0*/  SEL R10, RZ, 0x10, P1 ;  /* 0x00000010ff0a7807 */ /* 0x000fe20000800000 */
[----:B------:R-:W-:Y:S01]  /*15d00*/  IMAD.X R3, R4, 0x1, R95, P3 ;  /* 0x0000000104037824 */ /* 0x000fe200018e065f */
[----:B------:R-:W-:Y:S01]  /*15d10*/  SEL R5, RZ, 0x10, P0 ;  /* 0x00000010ff057807 */ /* 0x000fe20000000000 */
[----:B------:R-:W-:Y:S01]  /*15d20*/  @!PT LDS RZ, [RZ] ;  /* 0x00000000fffff984 */ /* 0x000fe20000000800 */
[----:B------:R-:W-:Y:S01]  /*15d30*/  @!PT LDS RZ, [RZ] ;  /* 0x00000000fffff984 */ /* 0x000fe20000000800 */
[----:B------:R-:W-:Y:S01]  /*15d40*/  @!PT LDS RZ, [RZ] ;  /* 0x00000000fffff984 */ /* 0x000fe20000000800 */
[----:B------:R1:W-:Y:S04]  /*15d50*/  LDGSTS.E.BYPASS.LTC128B.128 [R179+0x6100], [R8.64], !P2 ;  /* 0x0610000008b37fae */ /* 0x0003e8000d101d48 */
[----:B------:R1:W-:Y:S04]  /*15d60*/  LDGSTS.E.BYPASS.LTC128B.128 [R179+0x8100], [R6.64], !P1 ;  /* 0x0810000006b37fae */ /* 0x0003e8000c901d48 */
[----:B------:R2:W-:Y:S02]  /*15d70*/  LDGSTS.E.BYPASS.LTC128B.128 [R179+0xa100], [R2.64], !P0 ;  /* 0x0a10000002b37fae */ /* 0x0005e4000c101d48 */
[----:B--2---:R-:W-:Y:S01]  /*15d80*/  IMAD.MOV.U32 R2, RZ, RZ, 0x1 ;  /* 0x00000001ff027424 */ /* 0x004fe200078e00ff */
[----:B------:R-:W-:-:S02]  /*15d90*/  MOV R3, 0x15db0 ;  /* 0x00015db000037802 */ /* 0x000fc40000000f00 */
[----:B-1----:R-:W-:Y:S05]  /*15da0*/  CALL.REL.NOINC `($__internal_9_$__cuda_sm70_shflsync_idx_p) ;  /* 0x0000261000007944 */ /* 0x002fea0003c00000 */
        /* <DEDUP_REMOVED lines=8> */
.L_x_486:
[----:B------:R-:W-:Y:S01]  /*15e30*/  IMAD.MOV.U32 R183, RZ, RZ, R4 ;  /* 0x000000ffffb77224 */ /* 0x000fe200078e0004 */
[----:B------:R-:W-:Y:S01]  /*15e40*/  MOV R2, RZ ;  /* 0x000000ff00027202 */ /* 0x000fe20000000f00 */
[----:B------:R-:W-:Y:S01]  /*15e50*/  IMAD.MOV.U32 R184, RZ, RZ, 0x1c1f ;  /* 0x00001c1fffb87424 */ /* 0x000fe200078e00ff */
[----:B------:R-:W-:Y:S02]  /*15e60*/  MOV R3, 0x15e80 ;  /* 0x00015e8000037802 */ /* 0x000fe40000000f00 */
[----:B------:R-:W-:Y:S05]  /*15e70*/  CALL.REL.NOINC `($__internal_9_$__cuda_sm70_shflsync_idx_p) ;  /* 0x0000254000007944 */ /* 0x000fea0003c00000 */
[----:B------:R-:W-:Y:S01]  /*15e80*/  MOV R3, R184 ;  /* 0x000000b800037202 */ /* 0x000fe20000000f00 */
[----:B------:R-:W-:Y:S05]  /*15e90*/  BRA `(.L_x_634) ;  /* 0xfffee8f000007947 */ /* 0x000fea000383ffff */
.L_x_491:
[----:B------:R-:W-:Y:S01]  /*15ea0*/  IMAD.MOV.U32 R183, RZ, RZ, R4 ;  /* 0x000000ffffb77224 */ /* 0x000fe200078e0004 */
[----:B------:R-:W-:Y:S01]  /*15eb0*/  MOV R2, 0x1 ;  /* 0x0000000100027802 */ /* 0x000fe20000000f00 */
[----:B------:R-:W-:Y:S01]  /*15ec0*/  IMAD.MOV.U32 R184, RZ, RZ, 0x1c1f ;  /* 0x00001c1fffb87424 */ /* 0x000fe200078e00ff */
[----:B------:R-:W-:Y:S02]  /*15ed0*/  MOV R3, 0x15ef0 ;  /* 0x00015ef000037802 */ /* 0x000fe40000000f00 */
[----:B-1----:R-:W-:Y:S05]  /*15ee0*/  CALL.REL.NOINC `($__internal_9_$__cuda_sm70_shflsync_idx_p) ;  /* 0x000024d000007944 */ /* 0x002fea0003c00000 */
[----:B------:R-:W-:Y:S01]  /*15ef0*/  MOV R3, R184 ;  /* 0x000000b800037202 */ /* 0x000fe20000000f00 */
[----:B------:R-:W-:Y:S05]  /*15f00*/  BRA `(.L_x_635) ;  /* 0xfffeed6000007947 */ /* 0x000fea000383ffff */
.L_x_496:
[----:B------:R-:W-:Y:S01]  /*15f10*/  IMAD.MOV.U32 R128, RZ, RZ, R4 ;  /* 0x000000ffff807224 */ /* 0x000fe200078e0004 */
[----:B------:R-:W-:-:S02]  /*15f20*/  MOV R0, 0x2 ;  /* 0x0000000200007802 */ /* 0x000fc40000000f00 */
[----:B------:R-:W-:Y:S02]  /*15f30*/  MOV R2, 0x15f50 ;  /* 0x00015f5000027802 */ /* 0x000fe40000000f00 */
[----:B------:R-:W-:Y:S05]  /*15f40*/  CALL.REL.NOINC `($__internal_8_$__cuda_sm70_shflsync_bfly_p) ;  /* 0x0000241000007944 */ /* 0x000fea0003c00000 */
[----:B------:R-:W-:Y:S05]  /*15f50*/  BRA `(.L_x_636) ;  /* 0xfffef3c000007947 */ /* 0x000fea000383ffff */
.L_x_497:
[----:B------:R-:W-:Y:S01]  /*15f60*/  IMAD.MOV.U32 R128, RZ, RZ, R4 ;  /* 0x000000ffff807224 */ /* 0x000fe200078e0004 */
[----:B------:R-:W-:Y:S02]  /*15f70*/  MOV R0, 0x1 ;  /* 0x0000000100007802 */ /* 0x000fe40000000f00 */
[----:B------:R-:W-:Y:S02]  /*15f80*/  MOV R2, 0x15fa0 ;  /* 0x00015fa000027802 */ /* 0x000fe40000000f00 */
[----:B------:R-:W-:Y:S05]  /*15f90*/  CALL.REL.NOINC `($__internal_8_$__cuda_sm70_shflsync_bfly_p) ;  /* 0x000023c000007944 */ /* 0x000fea0003c00000 */
[----:B------:R-:W-:Y:S01]  /*15fa0*/  FMNMX.FTZ R129, R4, R0, !PT ;  /* 0x0000000004817209 */ /* 0x000fe20007810000 */
[----:B------:R-:W-:Y:S01]  /*15fb0*/  IMAD.MOV.U32 R128, RZ, RZ, R5 ;  /* 0x000000ffff807224 */ /* 0x000fe200078e0005 */
[----:B------:R-:W-:Y:S01]  /*15fc0*/  MOV R2, 0x15ff0 ;  /* 0x00015ff000027802 */ /* 0x000fe20000000f00 */
[----:B------:R-:W-:Y:S02]  /*15fd0*/  IMAD.MOV.U32 R0, RZ, RZ, 0x2 ;  /* 0x00000002ff007424 */ /* 0x000fe400078e00ff */
[----:B------:R-:W-:Y:S05]  /*15fe0*/  CALL.REL.NOINC `($__internal_8_$__cuda_sm70_shflsync_bfly_p) ;  /* 0x0000237000007944 */ /* 0x000fea0003c00000 */
[----:B------:R-:W-:Y:S01]  /*15ff0*/  FMNMX.FTZ R5, R5, R0, !PT ;  /* 0x0000000005057209 */ /* 0x000fe20007810000 */
[----:B------:R-:W-:Y:S01]  /*16000*/  IMAD.MOV.U32 R0, RZ, RZ, 0x1 ;  /* 0x00000001ff007424 */ /* 0x000fe200078e00ff */
[----:B------:R-:W-:-:S03]  /*16010*/  MOV R2, 0x16040 ;  /* 0x0001604000027802 */ /* 0x000fc60000000f00 */
[----:B------:R-:W-:Y:S02]  /*16020*/  IMAD.MOV.U32 R128, RZ, RZ, R5 ;  /* 0x000000ffff807224 */ /* 0x000fe400078e0005 */
[----:B------:R-:W-:Y:S05]  /*16030*/  CALL.REL.NOINC `($__internal_8_$__cuda_sm70_shflsync_bfly_p) ;  /* 0x0000232000007944 */ /* 0x000fea0003c00000 */
[----:B------:R-:W-:Y:S01]  /*16040*/  MOV R3, R0 ;  /* 0x0000000000037202 */ /* 0x000fe20000000f00 */
[----:B------:R-:W-:Y:S05]  /*16050*/  BRA `(.L_x_637) ;  /* 0xfffef33000007947 */ /* 0x000fea000383ffff */
.L_x_505:
[----:B------:R-:W-:Y:S01]  /*16060*/  MOV R2, RZ ;  /* 0x000000ff00027202 */ /* 0x000fe20000000f00 */
[----:B------:R-:W-:Y:S01]  /*16070*/  IMAD.MOV.U32 R183, RZ, RZ, R5 ;  /* 0x000000ffffb77224 */ /* 0x000fe200078e0005 */
[----:B------:R-:W-:Y:S01]  /*16080*/  MOV R3, 0x160b0 ;  /* 0x000160b000037802 */ /* 0x000fe20000000f00 */
[----:B------:R-:W-:Y:S02]  /*16090*/  IMAD.MOV.U32 R184, RZ, RZ, 0x181f ;  /* 0x0000181fffb87424 */ /* 0x000fe400078e00ff */
[----:B-1234-:R-:W-:Y:S05]  /*160a0*/  CALL.REL.NOINC `($__internal_9_$__cuda_sm70_shflsync_idx_p) ;  /* 0x0000231000007944 */ /* 0x01efea0003c00000 */
[----:B------:R-:W-:Y:S01]  /*160b0*/  MOV R4, R184 ;  /* 0x000000b800047202 */ /* 0x000fe20000000f00 */
[----:B------:R-:W-:-:S05]  /*160c0*/  BRA `(.L_x_638) ;  /* 0xffff081000007947 */ /* 0x000fca000383ffff */
.L_x_506:
[----:B------:R-:W-:Y:S01]  /*160d0*/  MOV R2, RZ ;  /* 0x000000ff00027202 */ /* 0x000fe20000000f00 */
[----:B------:R-:W-:Y:S01]  /*160e0*/  IMAD.MOV.U32 R183, RZ, RZ, R13 ;  /* 0x000000ffffb77224 */ /* 0x000fe200078e000d */
[----:B------:R-:W-:Y:S01]  /*160f0*/  MOV R3, 0x16120 ;  /* 0x0001612000037802 */ /* 0x000fe20000000f00 */
[----:B------:R-:W-:Y:S02]  /*16100*/  IMAD.MOV.U32 R184, RZ, RZ, 0x181f ;  /* 0x0000181fffb87424 */ /* 0x000fe400078e00ff */
[----:B-1234-:R-:W-:Y:S05]  /*16110*/  CALL.REL.NOINC `($__internal_9_$__cuda_sm70_shflsync_idx_p) ;  /* 0x000022a000007944 */ /* 0x01efea0003c00000 */
[----:B------:R-:W-:Y:S01]  /*16120*/  ISETP.GE.AND P2, PT, R182, c[0x0][0x1d4], PT ;  /* 0x00007500b6007a0c */ /* 0x000fe20003f46270 */
[----:B------:R-:W-:Y:S01]  /*16130*/  IMAD.MOV.U32 R183, RZ, RZ, R5 ;  /* 0x000000ffffb77224 */ /* 0x000fe200078e0005 */
[----:B------:R-:W-:Y:S02]  /*16140*/  IADD3 R2, P0, R184, R21, RZ ;  /* 0x00000015b8027210 */ /* 0x000fe40007f1e0ff */
[----:B------:R-:W-:Y:S02]  /*16150*/  ISETP.GE.AND P1, PT, R191, c[0x0][0x1d4], PT ;  /* 0x00007500bf007a0c */ /* 0x000fe40003f26270 */
[----:B------:R-:W-:Y:S01]  /*16160*/  SEL R5, RZ, 0x10, P2 ;  /* 0x00000010ff057807 */ /* 0x000fe20001000000 */
[----:B------:R-:W-:Y:S01]  /*16170*/  IMAD.X R3, R4, 0x1, R14, P0 ;  /* 0x0000000104037824 */ /* 0x000fe200000e060e */
[----:B------:R-:W-:Y:S05]  /*16180*/  IADD3 R6, P0, R184, R22, RZ ;  /* 0x00000016b8067210 */ /* 0x000fea0007f1e0ff */
[----:B------:R-:W-:Y:S01]  /*16190*/  @!PT LDS RZ, [RZ] ;  /* 0x00000000fffff984 */ /* 0x000fe20000000800 */
[----:B------:R-:W-:Y:S01]  /*161a0*/  @!PT LDS RZ, [RZ] ;  /* 0x00000000fffff984 */ /* 0x000fe20000000800 */
[----:B------:R-:W-:Y:S01]  /*161b0*/  @!PT LDS RZ, [RZ] ;  /* 0x00000000fffff984 */ /* 0x000fe20000000800 */
[----:B------:R1:W-:Y:S01]  /*161c0*/  LDGSTS.E.BYPASS.LTC128B.128 [R179+0x100], [R2.64], !P2 ;  /* 0x0010000002b37fae */ /* 0x0003e2000d101d48 */
[----:B------:R-:W-:Y:S05]  /*161d0*/  IMAD.X R7, R4, 0x1, R15, P0 ;  /* 0x0000000104077824 */ /* 0x000fea00000e060f */
[----:B------:R2:W-:Y:S01]  /*161e0*/  LDGSTS.E.BYPASS.LTC128B.128 [R179+0x2100], [R6.64], !P1 ;  /* 0x0210000006b37fae */ /* 0x0005e2000c901d48 */
[----:B-1----:R-:W-:Y:S01]  /*161f0*/  IADD3 R2, P0, R184, R23, RZ ;  /* 0x00000017b8027210 */ /* 0x002fe20007f1e0ff */
[----:B------:R-:W-:Y:S04]  /*16200*/  IMAD.MOV.U32 R184, RZ, RZ, 0x181f ;  /* 0x0000181fffb87424 */ /* 0x000fe800078e00ff */
[----:B------:R-:W-:Y:S01]  /*16210*/  IMAD.X R3, R4, 0x1, R20, P0 ;  /* 0x0000000104037824 */ /* 0x000fe200000e0614 */
[----:B------:R-:W-:Y:S02]  /*16220*/  ISETP.GE.AND P0, PT, R192, c[0x0][0x1d4], PT ;  /* 0x00007500c0007a0c */ /* 0x000fe40003f06270 */
[----:B--2---:R-:W-:Y:S02]  /*16230*/  SEL R6, RZ, 0x10, P1 ;  /* 0x00000010ff067807 */ /* 0x004fe40000800000 */
[----:B------:R-:W-:Y:S09]  /*16240*/  SEL R12, RZ, 0x10, P0 ;  /* 0x00000010ff0c7807 */ /* 0x000ff20000000000 */
[----:B------:R1:W-:Y:S02]  /*16250*/  LDGSTS.E.BYPASS.LTC128B.128 [R179+0x4100], [R2.64], !P0 ;  /* 0x0410000002b37fae */ /* 0x0003e4000c101d48 */
[----:B-1----:R-:W-:Y:S01]  /*16260*/  MOV R3, 0x16290 ;  /* 0x0001629000037802 */ /* 0x002fe20000000f00 */
[----:B------:R-:W-:Y:S02]  /*16270*/  IMAD.MOV.U32 R2, RZ, RZ, 0x1 ;  /* 0x00000001ff027424 */ /* 0x000fe400078e00ff */
[----:B------:R-:W-:Y:S05]  /*16280*/  CALL.REL.NOINC `($__internal_9_$__cuda_sm70_shflsync_idx_p) ;  /* 0x0000213000007944 */ /* 0x000fea0003c00000 */
[----:B------:R-:W-:Y:S01]  /*16290*/  MOV R2, 0x1 ;  /* 0x0000000100027802 */ /* 0x000fe20000000f00 */
[----:B------:R-:W-:Y:S01]  /*162a0*/  IMAD.MOV.U32 R4, RZ, RZ, R184 ;  /* 0x000000ffff047224 */ /* 0x000fe200078e00b8 */
[----:B------:R-:W-:Y:S01]  /*162b0*/  MOV R184, 0x181f ;  /* 0x0000181f00b87802 */ /* 0x000fe20000000f00 */
[----:B------:R-:W-:Y:S01]  /*162c0*/  IMAD.MOV.U32 R183, RZ, RZ, R13 ;  /* 0x000000ffffb77224 */ /* 0x000fe200078e000d */
[----:B------:R-:W-:Y:S02]  /*162d0*/  MOV R3, 0x162f0 ;  /* 0x000162f000037802 */ /* 0x000fe40000000f00 */
[----:B------:R-:W-:Y:S05]  /*162e0*/  CALL.REL.NOINC `($__internal_9_$__cuda_sm70_shflsync_idx_p) ;  /* 0x000020d000007944 */ /* 0x000fea0003c00000 */
[----:B------:R-:W-:Y:S01]  /*162f0*/  MOV R0, R184 ;  /* 0x000000b800007202 */ /* 0x000fe20000000f00 */
[----:B------:R-:W-:-:S05]  /*16300*/  BRA `(.L_x_639) ;  /* 0xffff072000007947 */ /* 0x000fca000383ffff */
.L_x_509:
[----:B------:R-:W-:Y:S01]  /*16310*/  MOV R2, RZ ;  /* 0x000000ff00027202 */ /* 0x000fe20000000f00 */
[----:B------:R-:W-:Y:S01]  /*16320*/  IMAD.MOV.U32 R183, RZ, RZ, R129 ;  /* 0x000000ffffb77224 */ /* 0x000fe200078e0081 */
[----:B------:R-:W-:Y:S01]  /*16330*/  MOV R3, 0x16360 ;  /* 0x0001636000037802 */ /* 0x000fe20000000f00 */
[----:B------:R-:W-:Y:S02]  /*16340*/  IMAD.MOV.U32 R184, RZ, RZ, 0x181f ;  /* 0x0000181fffb87424 */ /* 0x000fe400078e00ff */
[----:B------:R-:W-:Y:S05]  /*16350*/  CALL.REL.NOINC `($__internal_9_$__cuda_sm70_shflsync_idx_p) ;  /* 0x0000206000007944 */ /* 0x000fea0003c00000 */
[----:B------:R-:W-:Y:S01]  /*16360*/  MOV R128, R184 ;  /* 0x000000b800807202 */ /* 0x000fe20000000f00 */
[----:B------:R-:W-:-:S05]  /*16370*/  BRA `(.L_x_640) ;  /* 0xffff141000007947 */ /* 0x000fca000383ffff */
.L_x_510:
[----:B------:R-:W-:Y:S01]  /*16380*/  MOV R2, RZ ;  /* 0x000000ff00027202 */ /* 0x000fe20000000f00 */
[----:B------:R-:W-:Y:S01]  /*16390*/  IMAD.MOV.U32 R183, RZ, RZ, R139 ;  /* 0x000000ffffb77224 */ /* 0x000fe200078e008b */
[----:B------:R-:W-:Y:S01]  /*163a0*/  MOV R3, 0x163d0 ;  /* 0x000163d000037802 */ /* 0x000fe20000000f00 */
[----:B------:R-:W-:Y:S02]  /*163b0*/  IMAD.MOV.U32 R184, RZ, RZ, 0x181f ;  /* 0x0000181fffb87424 */ /* 0x000fe400078e00ff */
[----:B-12---:R-:W-:Y:S05]  /*163c0*/  CALL.REL.NOINC `($__internal_9_$__cuda_sm70_shflsync_idx_p) ;  /* 0x00001ff000007944 */ /* 0x006fea0003c00000 */
        /* <DEDUP_REMOVED lines=31> */
.L_x_511:
[----:B------:R-:W-:Y:S01]  /*165c0*/  MOV R2, RZ ;  /* 0x000000ff00027202 */ /* 0x000fe20000000f00 */
[----:B------:R-:W-:Y:S01]  /*165d0*/  IMAD.MOV.U32 R183, RZ, RZ, R128 ;  /* 0x000000ffffb77224 */ /* 0x000fe200078e0080 */
[----:B------:R-:W-:Y:S01]  /*165e0*/  MOV R3, 0x16610 ;  /* 0x0001661000037802 */ /* 0x000fe20000000f00 */
[----:B------:R-:W-:Y:S02]  /*165f0*/  IMAD.MOV.U32 R184, RZ, RZ, 0x1c1f ;  /* 0x00001c1fffb87424 */ /* 0x000fe400078e00ff */
[----:B------:R-:W-:Y:S05]  /*16600*/  CALL.REL.NOINC `($__internal_9_$__cuda_sm70_shflsync_idx_p) ;  /* 0x00001db000007944 */ /* 0x000fea0003c00000 */
[----:B------:R-:W-:Y:S01]  /*16610*/  MOV R3, R184 ;  /* 0x000000b800037202 */ /* 0x000fe20000000f00 */
[----:B------:R-:W-:-:S05]  /*16620*/  BRA `(.L_x_642) ;  /* 0xffff151000007947 */ /* 0x000fca000383ffff */
.L_x_516:
[----:B------:R-:W-:Y:S01]  /*16630*/  MOV R2, 0x1 ;  /* 0x0000000100027802 */ /* 0x000fe20000000f00 */
[----:B------:R-:W-:Y:S01]  /*16640*/  IMAD.MOV.U32 R183, RZ, RZ, R128 ;  /* 0x000000ffffb77224 */ /* 0x000fe200078e0080 */
[----:B------:R-:W-:Y:S01]  /*16650*/  MOV R3, 0x16680 ;  /* 0x0001668000037802 */ /* 0x000fe20000000f00 */
[----:B------:R-:W-:Y:S02]  /*16660*/  IMAD.MOV.U32 R184, RZ, RZ, 0x1c1f ;  /* 0x00001c1fffb87424 */ /* 0x000fe400078e00ff */
[----:B-1----:R-:W-:Y:S05]  /*16670*/  CALL.REL.NOINC `($__internal_9_$__cuda_sm70_shflsync_idx_p) ;  /* 0x00001d4000007944 */ /* 0x002fea0003c00000 */
[----:B------:R-:W-:Y:S01]  /*16680*/  MOV R3, R184 ;  /* 0x000000b800037202 */ /* 0x000fe20000000f00 */
[----:B------:R-:W-:-:S05]  /*16690*/  BRA `(.L_x_643) ;  /* 0xffff19b000007947 */ /* 0x000fca000383ffff */
.L_x_521:
[----:B------:R-:W-:Y:S02]  /*166a0*/  MOV R0, 0x2 ;  /* 0x0000000200007802 */ /* 0x000fe40000000f00 */
[----:B------:R-:W-:Y:S02]  /*166b0*/  MOV R2, 0x166d0 ;  /* 0x000166d000027802 */ /* 0x000fe40000000f00 */
[----:B------:R-:W-:Y:S05]  /*166c0*/  CALL.REL.NOINC `($__internal_8_$__cuda_sm70_shflsync_bfly_p) ;  /* 0x00001c9000007944 */ /* 0x000fea0003c00000 */
[----:B------:R-:W-:-:S05]  /*166d0*/  BRA `(.L_x_644) ;  /* 0xffff207000007947 */ /* 0x000fca000383ffff */
.L_x_522:
[----:B------:R-:W-:Y:S01]  /*166e0*/  MOV R0, 0x1 ;  /* 0x0000000100007802 */ /* 0x000fe20000000f00 */
[----:B-1----:R-:W-:Y:S01]  /*166f0*/  IMAD.MOV.U32 R128, RZ, RZ, R4 ;  /* 0x000000ffff807224 */ /* 0x002fe200078e0004 */
[----:B------:R-:W-:Y:S02]  /*16700*/  MOV R2, 0x16720 ;  /* 0x0001672000027802 */ /* 0x000fe40000000f00 */
[----:B------:R-:W-:Y:S05]  /*16710*/  CALL.REL.NOINC `($__internal_8_$__cuda_sm70_shflsync_bfly_p) ;  /* 0x00001c4000007944 */ /* 0x000fea0003c00000 */
[----:B------:R-:W-:Y:S01]  /*16720*/  IMAD.MOV.U32 R128, RZ, RZ, R5 ;  /* 0x000000ffff807224 */ /* 0x000fe200078e0005 */
[----:B------:R-:W-:Y:S01]  /*16730*/  FMNMX.FTZ R129, R4, R0, !PT ;  /* 0x0000000004817209 */ /* 0x000fe20007810000 */
[----:B------:R-:W-:Y:S01]  /*16740*/  IMAD.MOV.U32 R0, RZ, RZ, 0x2 ;  /* 0x00000002ff007424 */ /* 0x000fe200078e00ff */
[----:B------:R-:W-:Y:S02]  /*16750*/  MOV R2, 0x16770 ;  /* 0x0001677000027802 */ /* 0x000fe40000000f00 */
[----:B------:R-:W-:Y:S05]  /*16760*/  CALL.REL.NOINC `($__internal_8_$__cuda_sm70_shflsync_bfly_p) ;  /* 0x00001bf000007944 */ /* 0x000fea0003c00000 */
[----:B------:R-:W-:Y:S01]  /*16770*/  FMNMX.FTZ R128, R5, R0, !PT ;  /* 0x0000000005807209 */ /* 0x000fe20007810000 */
[----:B------:R-:W-:Y:S01]  /*16780*/  IMAD.MOV.U32 R0, RZ, RZ, 0x1 ;  /* 0x00000001ff007424 */ /* 0x000fe200078e00ff */
[----:B------:R-:W-:Y:S02]  /*16790*/  MOV R2, 0x167b0 ;  /* 0x000167b000027802 */ /* 0x000fe40000000f00 */
[----:B------:R-:W-:Y:S05]  /*167a0*/  CALL.REL.NOINC `($__internal_8_$__cuda_sm70_shflsync_bfly_p) ;  /* 0x00001bb000007944 */ /* 0x000fea0003c00000 */
[----:B------:R-:W-:-:S05]  /*167b0*/  BRA `(.L_x_645) ;  /* 0xffff200000007947 */ /* 0x000fca000383ffff */
.L_x_531:
[----:B------:R-:W-:Y:S01]  /*167c0*/  MOV R2, RZ ;  /* 0x000000ff00027202 */ /* 0x000fe20000000f00 */
[----:B------:R-:W-:Y:S01]  /*167d0*/  IMAD.MOV.U32 R183, RZ, RZ, R5 ;  /* 0x000000ffffb77224 */ /* 0x000fe200078e0005 */
[----:B------:R-:W-:Y:S01]  /*167e0*/  MOV R3, 0x16810 ;  /* 0x0001681000037802 */ /* 0x000fe20000000f00 */
[----:B------:R-:W-:Y:S02]  /*167f0*/  IMAD.MOV.U32 R184, RZ, RZ, 0x181f ;  /* 0x0000181fffb87424 */ /* 0x000fe400078e00ff */
[----:B-1234-:R-:W-:Y:S05]  /*16800*/  CALL.REL.NOINC `($__internal_9_$__cuda_sm70_shflsync_idx_p) ;  /* 0x00001bb000007944 */ /* 0x01efea0003c00000 */
[----:B------:R-:W-:Y:S01]  /*16810*/  MOV R4, R184 ;  /* 0x000000b800047202 */ /* 0x000fe20000000f00 */
[----:B------:R-:W-:-:S05]  /*16820*/  BRA `(.L_x_646) ;  /* 0xffff3bc000007947 */ /* 0x000fca000383ffff */
.L_x_532:
        /* <DEDUP_REMOVED lines=36> */
.L_x_535:
[----:B------:R-:W-:Y:S01]  /*16a70*/  MOV R2, RZ ;  /* 0x000000ff00027202 */ /* 0x000fe20000000f00 */
[----:B------:R-:W-:Y:S01]  /*16a80*/  IMAD.MOV.U32 R183, RZ, RZ, R129 ;  /* 0x000000ffffb77224 */ /* 0x000fe200078e0081 */
[----:B------:R-:W-:Y:S01]  /*16a90*/  MOV R3, 0x16ac0 ;  /* 0x00016ac000037802 */ /* 0x000fe20000000f00 */
[----:B------:R-:W-:Y:S02]  /*16aa0*/  IMAD.MOV.U32 R184, RZ, RZ, 0x181f ;  /* 0x0000181fffb87424 */ /* 0x000fe400078e00ff */
[----:B------:R-:W-:Y:S05]  /*16ab0*/  CALL.REL.NOINC `($__internal_9_$__cuda_sm70_shflsync_idx_p) ;  /* 0x0000190000007944 */ /* 0x000fea0003c00000 */
[----:B------:R-:W-:Y:S01]  /*16ac0*/  MOV R128, R184 ;  /* 0x000000b800807202 */ /* 0x000fe20000000f00 */
[----:B------:R-:W-:-:S05]  /*16ad0*/  BRA `(.L_x_648) ;  /* 0xffff47c000007947 */ /* 0x000fca000383ffff */
.L_x_536:
        /* <DEDUP_REMOVED lines=36> */
.L_x_537:
[----:B------:R-:W-:Y:S02]  /*16d20*/  MOV R0, 0x2 ;  /* 0x0000000200007802 */ /* 0x000fe40000000f00 */
[----:B------:R-:W-:Y:S02]  /*16d30*/  MOV R2, 0x16d50 ;  /* 0x00016d5000027802 */ /* 0x000fe40000000f00 */
[----:B------:R-:W-:Y:S05]  /*16d40*/  CALL.REL.NOINC `($__internal_8_$__cuda_sm70_shflsync_bfly_p) ;  /* 0x0000161000007944 */ /* 0x000fea0003c00000 */
[----:B------:R-:W-:-:S05]  /*16d50*/  BRA `(.L_x_650) ;  /* 0xffff4a3000007947 */ /* 0x000fca000383ffff */
.L_x_538:
        /* <DEDUP_REMOVED lines=14> */
.L_x_541:
[----:B------:R-:W-:Y:S01]  /*16e40*/  MOV R2, RZ ;  /* 0x000000ff00027202 */ /* 0x000fe20000000f00 */
[----:B------:R-:W-:Y:S01]  /*16e50*/  IMAD.MOV.U32 R183, RZ, RZ, R12 ;  /* 0x000000ffffb77224 */ /* 0x000fe200078e000c */
[----:B------:R-:W-:Y:S01]  /*16e60*/  MOV R3, 0x16e90 ;  /* 0x00016e9000037802 */ /* 0x000fe20000000f00 */
[----:B------:R-:W-:Y:S02]  /*16e70*/  IMAD.MOV.U32 R184, RZ, RZ, 0x181f ;  /* 0x0000181fffb87424 */ /* 0x000fe400078e00ff */
[----:B-1234-:R-:W-:Y:S05]  /*16e80*/  CALL.REL.NOINC `($__internal_9_$__cuda_sm70_shflsync_idx_p) ;  /* 0x0000153000007944 */ /* 0x01efea0003c00000 */
[----:B------:R-:W-:Y:S01]  /*16e90*/  MOV R2, R184 ;  /* 0x000000b800027202 */ /* 0x000fe20000000f00 */
[----:B------:R-:W-:-:S05]  /*16ea0*/  BRA `(.L_x_652) ;  /* 0xffff636000007947 */ /* 0x000fca000383ffff */
.L_x_544:
[----:B------:R-:W-:Y:S01]  /*16eb0*/  MOV R2, RZ ;  /* 0x000000ff00027202 */ /* 0x000fe20000000f00 */
[----:B------:R-:W-:Y:S01]  /*16ec0*/  IMAD.MOV.U32 R183, RZ, RZ, R129 ;  /* 0x000000ffffb77224 */ /* 0x000fe200078e0081 */
[----:B------:R-:W-:Y:S01]  /*16ed0*/  MOV R3, 0x16f00 ;  /* 0x00016f0000037802 */ /* 0x000fe20000000f00 */
[----:B------:R-:W-:Y:S02]  /*16ee0*/  IMAD.MOV.U32 R184, RZ, RZ, 0x181f ;  /* 0x0000181fffb87424 */ /* 0x000fe400078e00ff */
[----:B------:R-:W-:Y:S05]  /*16ef0*/  CALL.REL.NOINC `($__internal_9_$__cuda_sm70_shflsync_idx_p) ;  /* 0x000014c000007944 */ /* 0x000fea0003c00000 */
[----:B------:R-:W-:Y:S01]  /*16f00*/  MOV R128, R184 ;  /* 0x000000b800807202 */ /* 0x000fe20000000f00 */
[----:B------:R-:W-:-:S05]  /*16f10*/  BRA `(.L_x_653) ;  /* 0xffff713000007947 */ /* 0x000fca000383ffff */
.L_x_545:
[----:B------:R-:W-:Y:S01]  /*16f20*/  MOV R2, RZ ;  /* 0x000000ff00027202 */ /* 0x000fe20000000f00 */
[----:B------:R-:W-:Y:S01]  /*16f30*/  IMAD.MOV.U32 R183, RZ, RZ, R138 ;  /* 0x000000ffffb77224 */ /* 0x000fe200078e008a */
[----:B------:R-:W-:Y:S01]  /*16f40*/  MOV R3, 0x16f70 ;  /* 0x00016f7000037802 */ /* 0x000fe20000000f00 */
[----:B------:R-:W-:Y:S02]  /*16f50*/  IMAD.MOV.U32 R184, RZ, RZ, 0x181f ;  /* 0x0000181fffb87424 */ /* 0x000fe400078e00ff */
[----:B-12---:R-:W-:Y:S05]  /*16f60*/  CALL.REL.NOINC `($__internal_9_$__cuda_sm70_shflsync_idx_p) ;  /* 0x0000145000007944 */ /* 0x006fea0003c00000 */
[C---:B------:R-:W-:Y:S01]  /*16f70*/  IADD3 R2, -R177.reuse, 0x10, RZ ;  /* 0x00000010b1027810 */ /* 0x040fe20007ffe1ff */
[----:B------:R-:W-:Y:S03]  /*16f80*/  IMAD.MOV.U32 R183, RZ, RZ, R129 ;  /* 0x000000ffffb77224 */ /* 0x000fe600078e0081 */
[----:B------:R-:W-:Y:S04]  /*16f90*/  LOP3.LUT R2, R2, 0xf, RZ, 0xc0, !PT ;  /* 0x0000000f02027812 */ /* 0x000fe800078ec0ff */
[----:B------:R-:W-:Y:S04]  /*16fa0*/  IADD3 R2, P1, P0, R2, R184, R142 ;  /* 0x000000b802027210 */ /* 0x000fe8000783e08e */
[----:B------:R-:W-:Y:S02]  /*16fb0*/  IADD3.X R3, RZ, R128, R139, P1, P0 ;  /* 0x00000080ff037210 */ /* 0x000fe40000fe048b */
[----:B------:R-:W-:Y:S11]  /*16fc0*/  ISETP.NE.U32.AND P0, PT, R177, RZ, PT ;  /* 0x000000ffb100720c */ /* 0x000ff60003f05070 */
[----:B------:R-:W-:Y:S02]  /*16fd0*/  @!UPT UIADD3 URZ, URZ, URZ, URZ ;  /* 0x0000003f3f3ff290 */ /* 0x000fe4000fffe03f */
        /* <DEDUP_REMOVED lines=8> */
[----:B------:R-:W-:Y:S04]  /*17060*/  IMAD.MOV.U32 R184, RZ, RZ, 0x181f ;  /* 0x0000181fffb87424 */ /* 0x000fe800078e00ff */
[----:B------:R-:W-:Y:S05]  /*17070*/  IMAD.X R3, R128, 0x1, R141, P0 ;  /* 0x0000000180037824 */ /* 0x000fea00000e068d */
[----:B------:R1:W-:Y:S02]  /*17080*/  LDGSTS.E.BYPASS.LTC128B.128 [R179+0xa100], [R2.64], !P3 ;  /* 0x0a10000002b37fae */ /* 0x0003e4000d901d48 */
[----:B-1----:R-:W-:Y:S01]  /*17090*/  MOV R3, 0x170c0 ;  /* 0x000170c000037802 */ /* 0x002fe20000000f00 */
[----:B------:R-:W-:Y:S02]  /*170a0*/  IMAD.MOV.U32 R2, RZ, RZ, 0x1 ;  /* 0x00000001ff027424 */ /* 0x000fe400078e00ff */
[----:B--2---:R-:W-:Y:S05]  /*170b0*/  CALL.REL.NOINC `($__internal_9_$__cuda_sm70_shflsync_idx_p) ;  /* 0x0000130000007944 */ /* 0x004fea0003c00000 */
        /* <DEDUP_REMOVED lines=8> */
.L_x_546:
[----:B------:R-:W-:Y:S01]  /*17140*/  MOV R2, RZ ;  /* 0x000000ff00027202 */ /* 0x000fe20000000f00 */
[----:B------:R-:W-:Y:S01]  /*17150*/  IMAD.MOV.U32 R183, RZ, RZ, R128 ;  /* 0x000000ffffb77224 */ /* 0x000fe200078e0080 */
[----:B------:R-:W-:Y:S01]  /*17160*/  MOV R3, 0x17190 ;  /* 0x0001719000037802 */ /* 0x000fe20000000f00 */
[----:B------:R-:W-:Y:S02]  /*17170*/  IMAD.MOV.U32 R184, RZ, RZ, 0x1c1f ;  /* 0x00001c1fffb87424 */ /* 0x000fe400078e00ff */
[----:B------:R-:W-:Y:S05]  /*17180*/  CALL.REL.NOINC `($__internal_9_$__cuda_sm70_shflsync_idx_p) ;  /* 0x0000123000007944 */ /* 0x000fea0003c00000 */
[----:B------:R-:W-:Y:S01]  /*17190*/  MOV R3, R184 ;  /* 0x000000b800037202 */ /* 0x000fe20000000f00 */
[----:B------:R-:W-:-:S05]  /*171a0*/  BRA `(.L_x_655) ;  /* 0xffff71a000007947 */ /* 0x000fca000383ffff */
.L_x_551:
[----:B------:R-:W-:Y:S01]  /*171b0*/  MOV R2, 0x1 ;  /* 0x0000000100027802 */ /* 0x000fe20000000f00 */
[----:B------:R-:W-:Y:S01]  /*171c0*/  IMAD.MOV.U32 R183, RZ, RZ, R128 ;  /* 0x000000ffffb77224 */ /* 0x000fe200078e0080 */
[----:B------:R-:W-:Y:S01]  /*171d0*/  MOV R3, 0x17200 ;  /* 0x0001720000037802 */ /* 0x000fe20000000f00 */
[----:B------:R-:W-:Y:S02]  /*171e0*/  IMAD.MOV.U32 R184, RZ, RZ, 0x1c1f ;  /* 0x00001c1fffb87424 */ /* 0x000fe400078e00ff */
[----:B-1----:R-:W-:Y:S05]  /*171f0*/  CALL.REL.NOINC `($__internal_9_$__cuda_sm70_shflsync_idx_p) ;  /* 0x000011c000007944 */ /* 0x002fea0003c00000 */
[----:B------:R-:W-:Y:S01]  /*17200*/  MOV R3, R184 ;  /* 0x000000b800037202 */ /* 0x000fe20000000f00 */
[----:B------:R-:W-:-:S05]  /*17210*/  BRA `(.L_x_656) ;  /* 0xffff764000007947 */ /* 0x000fca000383ffff */
.L_x_556:
[----:B------:R-:W-:Y:S02]  /*17220*/  MOV R0, 0x2 ;  /* 0x0000000200007802 */ /* 0x000fe40000000f00 */
[----:B------:R-:W-:Y:S02]  /*17230*/  MOV R2, 0x17250 ;  /* 0x0001725000027802 */ /* 0x000fe40000000f00 */
[----:B------:R-:W-:Y:S05]  /*17240*/  CALL.REL.NOINC `($__internal_8_$__cuda_sm70_shflsync_bfly_p) ;  /* 0x0000111000007944 */ /* 0x000fea0003c00000 */
[----:B------:R-:W-:-:S05]  /*17250*/  BRA `(.L_x_657) ;  /* 0xffff7d0000007947 */ /* 0x000fca000383ffff */
.L_x_557:
        /* <DEDUP_REMOVED lines=10> */
[----:B------:R-:W-:Y:S03]  /*17300*/  MOV R2, 0x17330 ;  /* 0x0001733000027802 */ /* 0x000fe60000000f00 */
[----:B------:R-:W-:Y:S02]  /*17310*/  IMAD.MOV.U32 R128, RZ, RZ, R4 ;  /* 0x000000ffff807224 */ /* 0x000fe400078e0004 */
[----:B------:R-:W-:Y:S05]  /*17320*/  CALL.REL.NOINC `($__internal_8_$__cuda_sm70_shflsync_bfly_p) ;  /* 0x0000103000007944 */ /* 0x000fea0003c00000 */
[----:B------:R-:W-:-:S05]  /*17330*/  BRA `(.L_x_658) ;  /* 0xffff7c9000007947 */ /* 0x000fca000383ffff */
.L_x_559:
[----:B------:R-:W-:Y:S01]  /*17340*/  IMAD.MOV.U32 R128, RZ, RZ, R187 ;  /* 0x000000ffff807224 */ /* 0x000fe200078e00bb */
[----:B------:R-:W-:-:S02]  /*17350*/  MOV R0, 0x2 ;  /* 0x0000000200007802 */ /* 0x000fc40000000f00 */
[----:B------:R-:W-:Y:S02]  /*17360*/  MOV R2, 0x17380 ;  /* 0x0001738000027802 */ /* 0x000fe40000000f00 */
[----:B------:R-:W-:Y:S05]  /*17370*/  CALL.REL.NOINC `($__internal_8_$__cuda_sm70_shflsync_bfly_p) ;  /* 0x00000fe000007944 */ /* 0x000fea0003c00000 */
[----:B------:R-:W-:Y:S05]  /*17380*/  BRA `(.L_x_659) ;  /* 0xffff93e000007947 */ /* 0x000fea000383ffff */
.L_x_560:
[----:B------:R-:W-:Y:S01]  /*17390*/  IMAD.MOV.U32 R128, RZ, RZ, R4 ;  /* 0x000000ffff807224 */ /* 0x000fe200078e0004 */
[----:B------:R-:W-:Y:S02]  /*173a0*/  MOV R0, 0x1 ;  /* 0x0000000100007802 */ /* 0x000fe40000000f00 */
[----:B------:R-:W-:Y:S02]  /*173b0*/  MOV R2, 0x173d0 ;  /* 0x000173d000027802 */ /* 0x000fe40000000f00 */
[----:B-1----:R-:W-:Y:S05]  /*173c0*/  CALL.REL.NOINC `($__internal_8_$__cuda_sm70_shflsync_bfly_p) ;  /* 0x00000f9000007944 */ /* 0x002fea0003c00000 */
[----:B------:R-:W-:Y:S01]  /*173d0*/  FADD.FTZ R4, R4, R0 ;  /* 0x0000000004047221 */ /* 0x000fe20000010000 */
[----:B------:R-:W-:Y:S02]  /*173e0*/  MOV R128, R190 ;  /* 0x000000be00807202 */ /* 0x000fe40000000f00 */
[----:B------:R-:W-:Y:S02]  /*173f0*/  MOV R0, 0x2 ;  /* 0x0000000200007802 */ /* 0x000fe40000000f00 */
[----:B------:R-:W-:Y:S02]  /*17400*/  MOV R2, 0x17420 ;  /* 0x0001742000027802 */ /* 0x000fe40000000f00 */
[----:B------:R-:W-:Y:S05]  /*17410*/  CALL.REL.NOINC `($__internal_8_$__cuda_sm70_shflsync_bfly_p) ;  /* 0x00000f4000007944 */ /* 0x000fea0003c00000 */
[----:B------:R-:W-:Y:S01]  /*17420*/  FADD.FTZ R5, R190, R0 ;  /* 0x00000000be057221 */ /* 0x000fe20000010000 */
[----:B------:R-:W-:Y:S02]  /*17430*/  MOV R0, 0x1 ;  /* 0x0000000100007802 */ /* 0x000fe40000000f00 */
[----:B------:R-:W-:-:S02]  /*17440*/  MOV R2, 0x17470 ;  /* 0x0001747000027802 */ /* 0x000fc40000000f00 */
[----:B------:R-:W-:Y:S02]  /*17450*/  MOV R128, R5 ;  /* 0x0000000500807202 */ /* 0x000fe40000000f00 */
[----:B------:R-:W-:Y:S05]  /*17460*/  CALL.REL.NOINC `($__internal_8_$__cuda_sm70_shflsync_bfly_p) ;  /* 0x00000ef000007944 */ /* 0x000fea0003c00000 */
[----:B------:R-:W-:Y:S01]  /*17470*/  MOV R3, R0 ;  /* 0x0000000000037202 */ /* 0x000fe20000000f00 */
[----:B------:R-:W-:Y:S05]  /*17480*/  BRA `(.L_x_660) ;  /* 0xffff935000007947 */ /* 0x000fea000383ffff */
.L_x_567:
[----:B--234-:R-:W-:Y:S01]  /*17490*/  IMAD.MOV.U32 R183, RZ, RZ, R9 ;  /* 0x000000ffffb77224 */ /* 0x01cfe200078e0009 */
[----:B------:R-:W-:Y:S01]  /*174a0*/  MOV R2, RZ ;  /* 0x000000ff00027202 */ /* 0x000fe20000000f00 */
[----:B------:R-:W-:Y:S01]  /*174b0*/  IMAD.MOV.U32 R184, RZ, RZ, 0x181f ;  /* 0x0000181fffb87424 */ /* 0x000fe200078e00ff */
[----:B------:R-:W-:Y:S02]  /*174c0*/  MOV R3, 0x174e0 ;  /* 0x000174e000037802 */ /* 0x000fe40000000f00 */
[----:B-1----:R-:W-:Y:S05]  /*174d0*/  CALL.REL.NOINC `($__internal_9_$__cuda_sm70_shflsync_idx_p) ;  /* 0x00000ee000007944 */ /* 0x002fea0003c00000 */
[----:B------:R-:W-:Y:S01]  /*174e0*/  MOV R8, R184 ;  /* 0x000000b800087202 */ /* 0x000fe20000000f00 */
[----:B------:R-:W-:Y:S05]  /*174f0*/  BRA `(.L_x_661) ;  /* 0xffffaa5000007947 */ /* 0x000fea000383ffff */
.L_x_568:
[----:B------:R-:W-:Y:S01]  /*17500*/  IMAD.MOV.U32 R183, RZ, RZ, R11 ;  /* 0x000000ffffb77224 */ /* 0x000fe200078e000b */
[----:B------:R-:W-:Y:S01]  /*17510*/  MOV R2, RZ ;  /* 0x000000ff00027202 */ /* 0x000fe20000000f00 */
[----:B------:R-:W-:Y:S01]  /*17520*/  IMAD.MOV.U32 R184, RZ, RZ, 0x181f ;  /* 0x0000181fffb87424 */ /* 0x000fe200078e00ff */
[----:B------:R-:W-:Y:S02]  /*17530*/  MOV R3, 0x17550 ;  /* 0x0001755000037802 */ /* 0x000fe40000000f00 */
[----:B-123--:R-:W-:Y:S05]  /*17540*/  CALL.REL.NOINC `($__internal_9_$__cuda_sm70_shflsync_idx_p) ;  /* 0x00000e7000007944 */ /* 0x00efea0003c00000 */
[----:B------:R-:W-:Y:S01]  /*17550*/  MOV R0, R184 ;  /* 0x000000b800007202 */ /* 0x000fe20000000f00 */
[----:B------:R-:W-:Y:S05]  /*17560*/  BRA `(.L_x_662) ;  /* 0xffffaa0000007947 */ /* 0x000fea000383ffff */
.L_x_571:
[----:B------:R-:W-:Y:S01]  /*17570*/  IMAD.MOV.U32 R183, RZ, RZ, R9 ;  /* 0x000000ffffb77224 */ /* 0x000fe200078e0009 */
[----:B--2---:R-:W-:Y:S01]  /*17580*/  MOV R2, 0x1 ;  /* 0x0000000100027802 */ /* 0x004fe20000000f00 */
[----:B------:R-:W-:Y:S01]  /*17590*/  IMAD.MOV.U32 R184, RZ, RZ, 0x181f ;  /* 0x0000181fffb87424 */ /* 0x000fe200078e00ff */
[----:B------:R-:W-:-:S02]  /*175a0*/  MOV R3, 0x175c0 ;  /* 0x000175c000037802 */ /* 0x000fc40000000f00 */
[----:B-1-34-:R-:W-:Y:S05]  /*175b0*/  CALL.REL.NOINC `($__internal_9_$__cuda_sm70_shflsync_idx_p) ;  /* 0x00000e0000007944 */ /* 0x01afea0003c00000 */
        /* <DEDUP_REMOVED lines=8> */
.L_x_574:
[----:B------:R-:W-:Y:S01]  /*17640*/  IMAD.MOV.U32 R183, RZ, RZ, R9 ;  /* 0x000000ffffb77224 */ /* 0x000fe200078e0009 */
[----:B--2---:R-:W-:Y:S01]  /*17650*/  MOV R2, 0x2 ;  /* 0x0000000200027802 */ /* 0x004fe20000000f00 */
[----:B------:R-:W-:Y:S01]  /*17660*/  IMAD.MOV.U32 R184, RZ, RZ, 0x181f ;  /* 0x0000181fffb87424 */ /* 0x000fe200078e00ff */
[----:B------:R-:W-:Y:S02]  /*17670*/  MOV R3, 0x17690 ;  /* 0x0001769000037802 */ /* 0x000fe40000000f00 */
[----:B-1-34-:R-:W-:Y:S05]  /*17680*/  CALL.REL.NOINC `($__internal_9_$__cuda_sm70_shflsync_idx_p) ;  /* 0x00000d3000007944 */ /* 0x01afea0003c00000 */
[----:B------:R-:W-:Y:S01]  /*17690*/  MOV R8, R184 ;  /* 0x000000b800087202 */ /* 0x000fe20000000f00 */
[----:B------:R-:W-:Y:S05]  /*176a0*/  BRA `(.L_x_664) ;  /* 0xffffab9000007947 */ /* 0x000fea000383ffff */
.L_x_575:
[----:B------:R-:W-:Y:S01]  /*176b0*/  IMAD.MOV.U32 R183, RZ, RZ, R11 ;  /* 0x000000ffffb77224 */ /* 0x000fe200078e000b */
[----:B--2---:R-:W-:Y:S01]  /*176c0*/  MOV R2, 0x2 ;  /* 0x0000000200027802 */ /* 0x004fe20000000f00 */
[----:B------:R-:W-:Y:S01]  /*176d0*/  IMAD.MOV.U32 R184, RZ, RZ, 0x181f ;  /* 0x0000181fffb87424 */ /* 0x000fe200078e00ff */
[----:B------:R-:W-:Y:S02]  /*176e0*/  MOV R3, 0x17700 ;  /* 0x0001770000037802 */ /* 0x000fe40000000f00 */
[----:B-1-34-:R-:W-:Y:S05]  /*176f0*/  CALL.REL.NOINC `($__internal_9_$__cuda_sm70_shflsync_idx_p) ;  /* 0x00000cc000007944 */ /* 0x01afea0003c00000 */
[----:B------:R-:W-:Y:S01]  /*17700*/  MOV R0, R184 ;  /* 0x000000b800007202 */ /* 0x000fe20000000f00 */
[----:B------:R-:W-:Y:S05]  /*17710*/  BRA `(.L_x_665) ;  /* 0xffffab4000007947 */ /* 0x000fea000383ffff */
.L_x_578:
[----:B------:R-:W-:Y:S01]  /*17720*/  IMAD.MOV.U32 R183, RZ, RZ, R9 ;  /* 0x000000ffffb77224 */ /* 0x000fe200078e0009 */
[----:B---3--:R-:W-:Y:S01]  /*17730*/  MOV R2, 0x3 ;  /* 0x0000000300027802 */ /* 0x008fe20000000f00 */
        /* <DEDUP_REMOVED lines=11> */
.L_x_580:
[----:B------:R-:W-:Y:S01]  /*177f0*/  IMAD.MOV.U32 R183, RZ, RZ, R5 ;  /* 0x000000ffffb77224 */ /* 0x000fe200078e0005 */
[----:B------:R-:W-:Y:S01]  /*17800*/  MOV R2, RZ ;  /* 0x000000ff00027202 */ /* 0x000fe20000000f00 */
[----:B------:R-:W-:Y:S01]  /*17810*/  IMAD.MOV.U32 R184, RZ, RZ, 0x1c1f ;  /* 0x00001c1fffb87424 */ /* 0x000fe200078e00ff */
[----:B------:R-:W-:Y:S02]  /*17820*/  MOV R3, 0x17840 ;  /* 0x0001784000037802 */ /* 0x000fe40000000f00 */
[----:B------:R-:W-:Y:S05]  /*17830*/  CALL.REL.NOINC `($__internal_9_$__cuda_sm70_shflsync_idx_p) ;  /* 0x00000b8000007944 */ /* 0x000fea0003c00000 */
[----:B------:R-:W-:Y:S01]  /*17840*/  MOV R4, R184 ;  /* 0x000000b800047202 */ /* 0x000fe20000000f00 */
[----:B------:R-:W-:Y:S05]  /*17850*/  BRA `(.L_x_667) ;  /* 0xffffaeb000007947 */ /* 0x000fea000383ffff */
.L_x_581:
[----:B------:R-:W-:Y:S01]  /*17860*/  IMAD.MOV.U32 R183, RZ, RZ, R12 ;  /* 0x000000ffffb77224 */ /* 0x000fe200078e000c */
[----:B------:R-:W-:Y:S01]  /*17870*/  MOV R2, RZ ;  /* 0x000000ff00027202 */ /* 0x000fe20000000f00 */
[----:B------:R-:W-:Y:S01]  /*17880*/  IMAD.MOV.U32 R184, RZ, RZ, 0x1c1f ;  /* 0x00001c1fffb87424 */ /* 0x000fe200078e00ff */
[----:B------:R-:W-:Y:S02]  /*17890*/  MOV R3, 0x178b0 ;  /* 0x000178b000037802 */ /* 0x000fe40000000f00 */
[----:B-12---:R-:W-:Y:S05]  /*178a0*/  CALL.REL.NOINC `($__internal_9_$__cuda_sm70_shflsync_idx_p) ;  /* 0x00000b1000007944 */ /* 0x006fea0003c00000 */
[----:B------:R-:W-:Y:S01]  /*178b0*/  MOV R0, R184 ;  /* 0x000000b800007202 */ /* 0x000fe20000000f00 */
[----:B------:R-:W-:Y:S05]  /*178c0*/  BRA `(.L_x_668) ;  /* 0xffffae6000007947 */ /* 0x000fea000383ffff */
.L_x_584:
[----:B------:R-:W-:Y:S01]  /*178d0*/  IMAD.MOV.U32 R183, RZ, RZ, R5 ;  /* 0x000000ffffb77224 */ /* 0x000fe200078e0005 */
[----:B----4-:R-:W-:Y:S01]  /*178e0*/  MOV R2, 0x1 ;  /* 0x0000000100027802 */ /* 0x010fe20000000f00 */
[----:B------:R-:W-:Y:S01]  /*178f0*/  IMAD.MOV.U32 R184, RZ, RZ, 0x1c1f ;  /* 0x00001c1fffb87424 */ /* 0x000fe200078e00ff */
[----:B------:R-:W-:-:S02]  /*17900*/  MOV R3, 0x17920 ;  /* 0x0001792000037802 */ /* 0x000fc40000000f00 */
[----:B-123--:R-:W-:Y:S05]  /*17910*/  CALL.REL.NOINC `($__internal_9_$__cuda_sm70_shflsync_idx_p) ;  /* 0x00000aa000007944 */ /* 0x00efea0003c00000 */
        /* <DEDUP_REMOVED lines=8> */
.L_x_588:
[----:B------:R-:W-:Y:S01]  /*179a0*/  IMAD.MOV.U32 R183, RZ, RZ, R9 ;  /* 0x000000ffffb77224 */ /* 0x000fe200078e0009 */
[----:B------:R-:W-:Y:S01]  /*179b0*/  MOV R2, RZ ;  /* 0x000000ff00027202 */ /* 0x000fe20000000f00 */
[----:B------:R-:W-:Y:S01]  /*179c0*/  IMAD.MOV.U32 R184, RZ, RZ, 0x181f ;  /* 0x0000181fffb87424 */ /* 0x000fe200078e00ff */
[----:B------:R-:W-:Y:S02]  /*179d0*/  MOV R3, 0x179f0 ;  /* 0x000179f000037802 */ /* 0x000fe40000000f00 */
[----:B------:R-:W-:Y:S05]  /*179e0*/  CALL.REL.NOINC `($__internal_9_$__cuda_sm70_shflsync_idx_p) ;  /* 0x000009d000007944 */ /* 0x000fea0003c00000 */
[----:B------:R-:W-:Y:S01]  /*179f0*/  MOV R8, R184 ;  /* 0x000000b800087202 */ /* 0x000fe20000000f00 */
[----:B------:R-:W-:Y:S05]  /*17a00*/  BRA `(.L_x_670) ;  /* 0xffffc49000007947 */ /* 0x000fea000383ffff */
.L_x_589:
[----:B------:R-:W-:Y:S01]  /*17a10*/  IMAD.MOV.U32 R183, RZ, RZ, R12 ;  /* 0x000000ffffb77224 */ /* 0x000fe200078e000c */
[----:B------:R-:W-:Y:S01]  /*17a20*/  MOV R2, RZ ;  /* 0x000000ff00027202 */ /* 0x000fe20000000f00 */
[----:B------:R-:W-:Y:S01]  /*17a30*/  IMAD.MOV.U32 R184, RZ, RZ, 0x181f ;  /* 0x0000181fffb87424 */ /* 0x000fe200078e00ff */
[----:B------:R-:W-:Y:S02]  /*17a40*/  MOV R3, 0x17a60 ;  /* 0x00017a6000037802 */ /* 0x000fe40000000f00 */
[----:B-12---:R-:W-:Y:S05]  /*17a50*/  CALL.REL.NOINC `($__internal_9_$__cuda_sm70_shflsync_idx_p) ;  /* 0x0000096000007944 */ /* 0x006fea0003c00000 */
[----:B------:R-:W-:Y:S01]  /*17a60*/  MOV R0, R184 ;  /* 0x000000b800007202 */ /* 0x000fe20000000f00 */
[----:B------:R-:W-:Y:S05]  /*17a70*/  BRA `(.L_x_671) ;  /* 0xffffc44000007947 */ /* 0x000fea000383ffff */
.L_x_592:
        /* <DEDUP_REMOVED lines=13> */
.L_x_595:
[----:B------:R-:W-:Y:S01]  /*17b50*/  IMAD.MOV.U32 R183, RZ, RZ, R9 ;  /* 0x000000ffffb77224 */ /* 0x000fe200078e0009 */
[----:B-1----:R-:W-:Y:S01]  /*17b60*/  MOV R2, 0x2 ;  /* 0x0000000200027802 */ /* 0x002fe20000000f00 */
[----:B------:R-:W-:Y:S01]  /*17b70*/  IMAD.MOV.U32 R184, RZ, RZ, 0x181f ;  /* 0x0000181fffb87424 */ /* 0x000fe200078e00ff */
[----:B------:R-:W-:Y:S02]  /*17b80*/  MOV R3, 0x17ba0 ;  /* 0x00017ba000037802 */ /* 0x000fe40000000f00 */
[----:B--234-:R-:W-:Y:S05]  /*17b90*/  CALL.REL.NOINC `($__internal_9_$__cuda_sm70_shflsync_idx_p) ;  /* 0x0000082000007944 */ /* 0x01cfea0003c00000 */
[----:B------:R-:W-:Y:S01]  /*17ba0*/  MOV R8, R184 ;  /* 0x000000b800087202 */ /* 0x000fe20000000f00 */
[----:B------:R-:W-:Y:S05]  /*17bb0*/  BRA `(.L_x_673) ;  /* 0xffffc5e000007947 */ /* 0x000fea000383ffff */
.L_x_596:
[----:B------:R-:W-:Y:S01]  /*17bc0*/  IMAD.MOV.U32 R183, RZ, RZ, R12 ;  /* 0x000000ffffb77224 */ /* 0x000fe200078e000c */
[----:B------:R-:W-:Y:S01]  /*17bd0*/  MOV R2, 0x2 ;  /* 0x0000000200027802 */ /* 0x000fe20000000f00 */
[----:B------:R-:W-:Y:S01]  /*17be0*/  IMAD.MOV.U32 R184, RZ, RZ, 0x181f ;  /* 0x0000181fffb87424 */ /* 0x000fe200078e00ff */
[----:B------:R-:W-:Y:S02]  /*17bf0*/  MOV R3, 0x17c10 ;  /* 0x00017c1000037802 */ /* 0x000fe40000000f00 */
[----:B-1234-:R-:W-:Y:S05]  /*17c00*/  CALL.REL.NOINC `($__internal_9_$__cuda_sm70_shflsync_idx_p) ;  /* 0x000007b000007944 */ /* 0x01efea0003c00000 */
[----:B------:R-:W-:Y:S01]  /*17c10*/  MOV R0, R184 ;  /* 0x000000b800007202 */ /* 0x000fe20000000f00 */
[----:B------:R-:W-:Y:S05]  /*17c20*/  BRA `(.L_x_674) ;  /* 0xffffc59000007947 */ /* 0x000fea000383ffff */
.L_x_599:
[----:B------:R-:W-:Y:S01]  /*17c30*/  IMAD.MOV.U32 R183, RZ, RZ, R9 ;  /* 0x000000ffffb77224 */ /* 0x000fe200078e0009 */
[----:B-1----:R-:W-:Y:S01]  /*17c40*/  MOV R2, 0x3 ;  /* 0x0000000300027802 */ /* 0x002fe20000000f00 */
[----:B------:R-:W-:Y:S01]  /*17c50*/  IMAD.MOV.U32 R184, RZ, RZ, 0x181f ;  /* 0x0000181fffb87424 */ /* 0x000fe200078e00ff */
[----:B------:R-:W-:-:S02]  /*17c60*/  MOV R3, 0x17c80 ;  /* 0x00017c8000037802 */ /* 0x000fc40000000f00 */
[----:B--234-:R-:W-:Y:S05]  /*17c70*/  CALL.REL.NOINC `($__internal_9_$__cuda_sm70_shflsync_idx_p) ;  /* 0x0000074000007944 */ /* 0x01cfea0003c00000 */
        /* <DEDUP_REMOVED lines=8> */
.L_x_601:
[----:B------:R-:W-:Y:S01]  /*17d00*/  IMAD.MOV.U32 R183, RZ, RZ, R82 ;  /* 0x000000ffffb77224 */ /* 0x000fe200078e0052 */
[----:B------:R-:W-:Y:S01]  /*17d10*/  MOV R2, RZ ;  /* 0x000000ff00027202 */ /* 0x000fe20000000f00 */
[----:B------:R-:W-:Y:S01]  /*17d20*/  IMAD.MOV.U32 R184, RZ, RZ, 0x1f ;  /* 0x0000001fffb87424 */ /* 0x000fe200078e00ff */
[----:B------:R-:W-:Y:S02]  /*17d30*/  MOV R3, 0x17d50 ;  /* 0x00017d5000037802 */ /* 0x000fe40000000f00 */
[----:B------:R-:W-:Y:S05]  /*17d40*/  CALL.REL.NOINC `($__internal_9_$__cuda_sm70_shflsync_idx_p) ;  /* 0x0000067000007944 */ /* 0x000fea0003c00000 */
[----:B------:R-:W-:Y:S01]  /*17d50*/  MOV R9, R184 ;  /* 0x000000b800097202 */ /* 0x000fe20000000f00 */
[----:B------:R-:W-:Y:S05]  /*17d60*/  BRA `(.L_x_676) ;  /* 0xffffc7b000007947 */ /* 0x000fea000383ffff */
.L_x_602:
[----:B------:R-:W-:Y:S01]  /*17d70*/  IMAD.MOV.U32 R183, RZ, RZ, R82 ;  /* 0x000000ffffb77224 */ /* 0x000fe200078e0052 */
[----:B------:R-:W-:Y:S01]  /*17d80*/  MOV R2, 0x1 ;  /* 0x0000000100027802 */ /* 0x000fe20000000f00 */
[----:B------:R-:W-:Y:S01]  /*17d90*/  IMAD.MOV.U32 R184, RZ, RZ, 0x1f ;  /* 0x0000001fffb87424 */ /* 0x000fe200078e00ff */
[----:B------:R-:W-:Y:S02]  /*17da0*/  MOV R3, 0x17dc0 ;  /* 0x00017dc000037802 */ /* 0x000fe40000000f00 */
[----:B-12---:R-:W-:Y:S05]  /*17db0*/  CALL.REL.NOINC `($__internal_9_$__cuda_sm70_shflsync_idx_p) ;  /* 0x0000060000007944 */ /* 0x006fea0003c00000 */
[----:B------:R-:W-:Y:S01]  /*17dc0*/  MOV R8, R184 ;  /* 0x000000b800087202 */ /* 0x000fe20000000f00 */
[----:B------:R-:W-:Y:S05]  /*17dd0*/  BRA `(.L_x_677) ;  /* 0xffffc76000007947 */ /* 0x000fea000383ffff */
.L_x_603:
[----:B------:R-:W-:Y:S02]  /*17de0*/  MOV R2, 0x1 ;  /* 0x0000000100027802 */ /* 0x000fe40000000f00 */
[----:B------:R-:W-:-:S02]  /*17df0*/  MOV R3, 0x17e10 ;  /* 0x00017e1000037802 */ /* 0x000fc40000000f00 */
[----:B-1234-:R-:W-:Y:S05]  /*17e00*/  CALL.REL.NOINC `($__internal_10_$__cuda_sm70_shflsync_up_p) ;  /* 0x0000061000007944 */ /* 0x01efea0003c00000 */
[----:B------:R-:W-:Y:S05]  /*17e10*/  BRA `(.L_x_678) ;  /* 0xffffc84000007947 */ /* 0x000fea000383ffff */
.L_x_604:
[----:B------:R-:W-:Y:S02]  /*17e20*/  MOV R2, 0x2 ;  /* 0x0000000200027802 */ /* 0x000fe40000000f00 */
[----:B------:R-:W-:-:S02]  /*17e30*/  MOV R3, 0x17e50 ;  /* 0x00017e5000037802 */ /* 0x000fc40000000f00 */
[----:B--2-4-:R-:W-:Y:S05]  /*17e40*/  CALL.REL.NOINC `($__internal_10_$__cuda_sm70_shflsync_up_p) ;  /* 0x000005d000007944 */ /* 0x014fea0003c00000 */
        /* <DEDUP_REMOVED lines=24> */
.L_x_608:
[----:B------:R-:W-:Y:S02]  /*17fd0*/  MOV R2, 0x1 ;  /* 0x0000000100027802 */ /* 0x000fe40000000f00 */
[----:B------:R-:W-:Y:S02]  /*17fe0*/  MOV R3, 0x18000 ;  /* 0x0001800000037802 */ /* 0x000fe40000000f00 */
[----:B------:R-:W-:Y:S05]  /*17ff0*/  CALL.REL.NOINC `($__internal_10_$__cuda_sm70_shflsync_up_p) ;  /* 0x0000042000007944 */ /* 0x000fea0003c00000 */
[----:B------:R-:W-:Y:S01]  /*18000*/  MOV R2, R4 ;  /* 0x0000000400027202 */ /* 0x000fe20000000f00 */
[----:B------:R-:W-:Y:S05]  /*18010*/  BRA `(.L_x_680) ;  /* 0xffffc89000007947 */ /* 0x000fea000383ffff */
.L_x_609:
[----:B------:R-:W-:Y:S02]  /*18020*/  MOV R2, 0x2 ;  /* 0x0000000200027802 */ /* 0x000fe40000000f00 */
[----:B------:R-:W-:Y:S02]  /*18030*/  MOV R3, 0x18050 ;  /* 0x0001805000037802 */ /* 0x000fe40000000f00 */
        /* <DEDUP_REMOVED lines=25> */
.L_x_611:
[----:B------:R-:W-:Y:S02]  /*181d0*/  SEL R0, RZ, 0x1, P0 ;  /* 0x00000001ff007807 */ /* 0x000fe40000000000 */
[----:B------:R-:W-:Y:S02]  /*181e0*/  MOV R2, 0x18200 ;  /* 0x0001820000027802 */ /* 0x000fe40000000f00 */
[----:B-1----:R-:W-:Y:S05]  /*181f0*/  CALL.REL.NOINC `($__internal_11_$__cuda_sm70_votesync_ballot) ;  /* 0x0000029000007944 */ /* 0x002fea0003c00000 */
[----:B------:R-:W-:Y:S01]  /*18200*/  MOV R5, R0 ;  /* 0x0000000000057202 */ /* 0x000fe20000000f00 */
[----:B------:R-:W-:Y:S05]  /*18210*/  BRA `(.L_x_682) ;  /* 0xffffc82000007947 */ /* 0x000fea000383ffff */
.L_x_612:
[----:B------:R-:W-:Y:S01]  /*18220*/  IMAD.MOV.U32 R183, RZ, RZ, R6 ;  /* 0x000000ffffb77224 */ /* 0x000fe200078e0006 */
[----:B------:R-:W-:Y:S01]  /*18230*/  MOV R2, R0 ;  /* 0x0000000000027202 */ /* 0x000fe20000000f00 */
[----:B------:R-:W-:Y:S01]  /*18240*/  IMAD.MOV.U32 R184, RZ, RZ, 0x1f ;  /* 0x0000001fffb87424 */ /* 0x000fe200078e00ff */
[----:B------:R-:W-:Y:S02]  /*18250*/  MOV R3, 0x18270 ;  /* 0x0001827000037802 */ /* 0x000fe40000000f00 */
[----:B-1----:R-:W-:Y:S05]  /*18260*/  CALL.REL.NOINC `($__internal_9_$__cuda_sm70_shflsync_idx_p) ;  /* 0x0000015000007944 */ /* 0x002fea0003c00000 */
[----:B------:R-:W-:Y:S01]  /*18270*/  IMAD.MOV.U32 R10, RZ, RZ, R184 ;  /* 0x000000ffff0a7224 */ /* 0x000fe200078e00b8 */
[----:B------:R-:W-:Y:S01]  /*18280*/  MOV R2, R0 ;  /* 0x0000000000027202 */ /* 0x000fe20000000f00 */
[----:B------:R-:W-:Y:S01]  /*18290*/  IMAD.MOV.U32 R183, RZ, RZ, R7 ;  /* 0x000000ffffb77224 */ /* 0x000fe200078e0007 */
[----:B------:R-:W-:-:S02]  /*182a0*/  MOV R184, 0x1f ;  /* 0x0000001f00b87802 */ /* 0x000fc40000000f00 */
[----:B------:R-:W-:Y:S02]  /*182b0*/  MOV R3, 0x182d0 ;  /* 0x000182d000037802 */ /* 0x000fe40000000f00 */
[----:B------:R-:W-:Y:S05]  /*182c0*/  CALL.REL.NOINC `($__internal_9_$__cuda_sm70_shflsync_idx_p) ;  /* 0x000000f000007944 */ /* 0x000fea0003c00000 */
[----:B------:R-:W-:Y:S01]  /*182d0*/  MOV R7, R184 ;  /* 0x000000b800077202 */ /* 0x000fe20000000f00 */
[----:B------:R-:W-:Y:S05]  /*182e0*/  BRA `(.L_x_683) ;  /* 0xffffc7a000007947 */ /* 0x000fea000383ffff */
.L_x_615:
[----:B------:R-:W-:Y:S01]  /*182f0*/  IMAD.MOV.U32 R183, RZ, RZ, R4 ;  /* 0x000000ffffb77224 */ /* 0x000fe200078e0004 */
[----:B------:R-:W-:Y:S01]  /*18300*/  MOV R2, R0 ;  /* 0x0000000000027202 */ /* 0x000fe20000000f00 */
[----:B------:R-:W-:Y:S01]  /*18310*/  IMAD.MOV.U32 R184, RZ, RZ, 0x1f ;  /* 0x0000001fffb87424 */ /* 0x000fe200078e00ff */
[----:B------:R-:W-:Y:S02]  /*18320*/  MOV R3, 0x18340 ;  /* 0x0001834000037802 */ /* 0x000fe40000000f00 */
[----:B-1-34-:R-:W-:Y:S05]  /*18330*/  CALL.REL.NOINC `($__internal_9_$__cuda_sm70_shflsync_idx_p) ;  /* 0x0000008000007944 */ /* 0x01afea0003c00000 */
[----:B------:R-:W-:Y:S01]  /*18340*/  MOV R11, R184 ;  /* 0x000000b8000b7202 */ /* 0x000fe20000000f00 */
[----:B------:R-:W-:Y:S05]  /*18350*/  BRA `(.L_x_614) ;  /* 0xffffc79000007947 */ /* 0x000fea000383ffff */
        .weak           $__internal_8_$__cuda_sm70_shflsync_bfly_p
        .type           $__internal_8_$__cuda_sm70_shflsync_bfly_p,@function
        .size           $__internal_8_$__cuda_sm70_shflsync_bfly_p,($__internal_9_$__cuda_sm70_shflsync_idx_p - $__internal_8_$__cuda_sm70_shflsync_bfly_p)
$__internal_8_$__cuda_sm70_shflsync_bfly_p:
[----:B------:R-:W-:Y:S02]  /*18360*/  MOV R137, 0xffffffff ;  /* 0xffffffff00897802 */ /* 0x000fe40000000f00 */
[----:B------:R-:W-:Y:S02]  /*18370*/  MOV R3, 0x1f ;  /* 0x0000001f00037802 */ /* 0x000fe40000000f00 */
[----:B------:R-:W-:Y:S04]  /*18380*/  WARPSYNC R137 ;  /* 0x0000008900007348 */ /* 0x000fe80003800000 */
[----:B------:R1:W2:Y:S02]  /*18390*/  SHFL.BFLY PT, R0, R128, R0, R3 ;  /* 0x0c00000080007389 */ /* 0x0002a400000e0003 */
[----:B-1----:R-:W-:-:S04]  /*183a0*/  MOV R3, 0x0 ;  /* 0x0000000000037802 */ /* 0x002fc80000000f00 */
[----:B--2---:R-:W-:Y:S05]  /*183b0*/  RET.REL.NODEC R2 `(_ZN7cutlass13device_kernelIN5flash19enable_sm80_to_sm89INS1_16FlashAttnFwdSm80INS1_25CollectiveMainloopFwdSm80ILi8ELi1ELb0EN4cute5tupleIJNS5_1CILi128EEENS7_ILi64EEENS7_ILi192EEEEEELi192ENS_6half_tEfNS_4arch4Sm80ELb0ELb1ELb0ELb1ELb1ELb0ELb1ELb1EEENS1_21CollectiveEpilogueFwdINS6_IJS8_SA_S9_EEENS6_IJNS7_ILi1EEESI_SI_EEESC_SE_Li256ELb1ELb1ELb1ELb0EEENS1_36VarlenDynamicPersistentTileSchedulerILi128ELi64ELi256ELi256ELb1ELb1ELb0ELb1ELb0ELb1EEEEEEEEEvNT_6ParamsE) ;  /* 0xfffe7c4002007950 */ /* 0x004fea0003c3ffff */
        .weak           $__internal_9_$__cuda_sm70_shflsync_idx_p
        .type           $__internal_9_$__cuda_sm70_shflsync_idx_p,@function
        .size           $__internal_9_$__cuda_sm70_shflsync_idx_p,($__internal_10_$__cuda_sm70_shflsync_up_p - $__internal_9_$__cuda_sm70_shflsync_idx_p)
$__internal_9_$__cuda_sm70_shflsync_idx_p:
[----:B------:R-:W-:-:S04]  /*183c0*/  MOV R185, 0xffffffff ;  /* 0xffffffff00b97802 */ /* 0x000fc80000000f00 */
[----:B------:R-:W-:Y:S04]  /*183d0*/  WARPSYNC R185 ;  /* 0x000000b900007348 */ /* 0x000fe80003800000 */
[----:B------:R1:W2:Y:S02]  /*183e0*/  SHFL.IDX PT, R184, R183, R2, R184 ;  /* 0x00000002b7b87389 */ /* 0x0002a400000e00b8 */
[----:B-1----:R-:W-:Y:S02]  /*183f0*/  MOV R2, R3 ;  /* 0x0000000300027202 */ /* 0x002fe40000000f00 */
[----:B------:R-:W-:-:S04]  /*18400*/  MOV R3, 0x0 ;  /* 0x0000000000037802 */ /* 0x000fc80000000f00 */
[----:B--2---:R-:W-:Y:S05]  /*18410*/  RET.REL.NODEC R2 `(_ZN7cutlass13device_kernelIN5flash19enable_sm80_to_sm89INS1_16FlashAttnFwdSm80INS1_25CollectiveMainloopFwdSm80ILi8ELi1ELb0EN4cute5tupleIJNS5_1CILi128EEENS7_ILi64EEENS7_ILi192EEEEEELi192ENS_6half_tEfNS_4arch4Sm80ELb0ELb1ELb0ELb1ELb1ELb0ELb1ELb1EEENS1_21CollectiveEpilogueFwdINS6_IJS8_SA_S9_EEENS6_IJNS7_ILi1EEESI_SI_EEESC_SE_Li256ELb1ELb1ELb1ELb0EEENS1_36VarlenDynamicPersistentTileSchedulerILi128ELi64ELi256ELi256ELb1ELb1ELb0ELb1ELb0ELb1EEEEEEEEEvNT_6ParamsE) ;  /* 0xfffe7be002007950 */ /* 0x004fea0003c3ffff */
        .weak           $__internal_10_$__cuda_sm70_shflsync_up_p
        .type           $__internal_10_$__cuda_sm70_shflsync_up_p,@function
        .size           $__internal_10_$__cuda_sm70_shflsync_up_p,($__internal_11_$__cuda_sm70_votesync_ballot - $__internal_10_$__cuda_sm70_shflsync_up_p)
$__internal_10_$__cuda_sm70_shflsync_up_p:
[----:B------:R-:W-:Y:S02]  /*18420*/  IMAD.MOV.U32 R4, RZ, RZ, RZ ;  /* 0x000000ffff047224 */ /* 0x000fe400078e00ff */
[----:B------:R-:W-:-:S04]  /*18430*/  IMAD.MOV.U32 R10, RZ, RZ, -0x1 ;  /* 0xffffffffff0a7424 */ /* 0x000fc800078e00ff */
[----:B------:R-:W-:Y:S04]  /*18440*/  WARPSYNC R10 ;  /* 0x0000000a00007348 */ /* 0x000fe80003800000 */
[----:B------:R1:W2:Y:S02]  /*18450*/  SHFL.UP PT, R4, R0, R2, R4 ;  /* 0x0400000200047389 */ /* 0x0002a400000e0004 */
[----:B-1----:R-:W-:Y:S02]  /*18460*/  MOV R2, R3 ;  /* 0x0000000300027202 */ /* 0x002fe40000000f00 */
[----:B------:R-:W-:-:S04]  /*18470*/  MOV R3, 0x0 ;  /* 0x0000000000037802 */ /* 0x000fc80000000f00 */
[----:B--2---:R-:W-:Y:S05]  /*18480*/  RET.REL.NODEC R2 `(_ZN7cutlass13device_kernelIN5flash19enable_sm80_to_sm89INS1_16FlashAttnFwdSm80INS1_25CollectiveMainloopFwdSm80ILi8ELi1ELb0EN4cute5tupleIJNS5_1CILi128EEENS7_ILi64EEENS7_ILi192EEEEEELi192ENS_6half_tEfNS_4arch4Sm80ELb0ELb1ELb0ELb1ELb1ELb0ELb1ELb1EEENS1_21CollectiveEpilogueFwdINS6_IJS8_SA_S9_EEENS6_IJNS7_ILi1EEESI_SI_EEESC_SE_Li256ELb1ELb1ELb1ELb0EEENS1_36VarlenDynamicPersistentTileSchedulerILi128ELi64ELi256ELi256ELb1ELb1ELb0ELb1ELb0ELb1EEEEEEEEEvNT_6ParamsE) ;  /* 0xfffe7b7002007950 */ /* 0x004fea0003c3ffff */
        .weak           $__internal_11_$__cuda_sm70_votesync_ballot
        .type           $__internal_11_$__cuda_sm70_votesync_ballot,@function
        .size           $__internal_11_$__cuda_sm70_votesync_ballot,(.L_x_3097 - $__internal_11_$__cuda_sm70_votesync_ballot)
$__internal_11_$__cuda_sm70_votesync_ballot:
[----:B------:R-:W-:Y:S01]  /*18490*/  ISETP.NE.U32.AND P0, PT, R0, 0x1, PT ;  /* 0x000000010000780c */ /* 0x000fe20003f05070 */
[----:B------:R-:W-:-:S04]  /*184a0*/  IMAD.MOV.U32 R3, RZ, RZ, -0x1 ;  /* 0xffffffffff037424 */ /* 0x000fc800078e00ff */
[----:B------:R-:W-:Y:S08]  /*184b0*/  WARPSYNC R3 ;  /* 0x0000000300007348 */ /* 0x000ff00003800000 */
[----:B------:R-:W-:-:S04]  /*184c0*/  VOTE.ANY R0, PT, !P0 ;  /* 0x0000000000007806 */ /* 0x000fc800040e0100 */
[----:B------:R-:W-:Y:S01]  /*184d0*/  LOP3.LUT R0, R0, R3, RZ, 0xc0, !PT ;  /* 0x0000000300007212 */ /* 0x000fe200078ec0ff */
[----:B------:R-:W-:-:S04]  /*184e0*/  IMAD.MOV.U32 R3, RZ, RZ, 0x0 ;  /* 0x00000000ff037424 */ /* 0x000fc800078e00ff */
[----:B------:R-:W-:Y:S05]  /*184f0*/  RET.REL.NODEC R2 `(_ZN7cutlass13device_kernelIN5flash19enable_sm80_to_sm89INS1_16FlashAttnFwdSm80INS1_25CollectiveMainloopFwdSm80ILi8ELi1ELb0EN4cute5tupleIJNS5_1CILi128EEENS7_ILi64EEENS7_ILi192EEEEEELi192ENS_6half_tEfNS_4arch4Sm80ELb0ELb1ELb0ELb1ELb1ELb0ELb1ELb1EEENS1_21CollectiveEpilogueFwdINS6_IJS8_SA_S9_EEENS6_IJNS7_ILi1EEESI_SI_EEESC_SE_Li256ELb1ELb1ELb1ELb0EEENS1_36VarlenDynamicPersistentTileSchedulerILi128ELi64ELi256ELi256ELb1ELb1ELb0ELb1ELb0ELb1EEEEEEEEEvNT_6ParamsE) ;  /* 0xfffe7b0002007950 */ /* 0x000fea0003c3ffff */
.L_x_684:
        /* <DEDUP_REMOVED lines=16> */
.L_x_3097:


//--------------------- .text._ZN7cutlass13device_kernelIN5flash19enable_sm80_to_sm89INS1_16FlashAttnFwdSm80INS1_25CollectiveMainloopFwdSm80ILi8ELi1ELb0EN4cute5tupleIJNS5_1CILi128EEENS7_ILi64EEENS7_ILi192EEEEEELi192ENS_6half_tEfNS_4arch4Sm80ELb0ELb1ELb0ELb1ELb1ELb1ELb1ELb1EEENS1_21CollectiveEpilogueFwdINS6_IJS8_SA_S9_EEENS6_IJNS7_ILi1EEESI_SI_EEESC_SE_Li256ELb1ELb1ELb1ELb0EEENS1_36VarlenDynamicPersistentTileSchedulerILi128ELi64ELi256ELi256ELb1ELb1ELb0ELb1ELb0ELb1EEEEEEEEEvNT_6ParamsE --------------------------
	.section	.text._ZN7cutlass13device_kernelIN5flash19enable_sm80_to_sm89INS1_16FlashAttnFwdSm80INS1_25CollectiveMainloopFwdSm80ILi8ELi1ELb0EN4cute5tupleIJNS5_1CILi128EEENS7_ILi64EEENS7_ILi192EEEEEELi192ENS_6half_tEfNS_4arch4Sm80ELb0ELb1ELb0ELb1ELb1ELb1ELb1ELb1EEENS1_21CollectiveEpilogueFwdINS6_IJS8_SA_S9_EEENS6_IJNS7_ILi1EEESI_SI_EEESC_SE_Li256ELb1ELb1ELb1ELb0EEENS1_36VarlenDynamicPersistentTileSchedulerILi128ELi64ELi256ELi256ELb1ELb1ELb0ELb1ELb0ELb1EEEEEEEEEvNT_6ParamsE,"ax",@progbits
	.sectioninfo	@"SHI_REGISTERS=255"
	.align	128
.text._ZN7cutlass13device_kernelIN5flash19enable_sm80_to_sm89INS1_16FlashAttnFwdSm80INS1_25CollectiveMainloopFwdSm80ILi8ELi1ELb0EN4cute5tupleIJNS5_1CILi128EEENS7_ILi64EEENS7_ILi192EEEEEELi192ENS_6half_tEfNS_4arch4Sm80ELb0ELb1ELb0ELb1ELb1ELb1ELb1ELb1EEENS1_21CollectiveEpilogueFwdINS6_IJS8_SA_S9_EEENS6_IJNS7_ILi1EEESI_SI_EEESC_SE_Li256ELb1ELb1ELb1ELb0EEENS1_36VarlenDynamicPersistentTileSchedulerILi128ELi64ELi256ELi256ELb1ELb1ELb0ELb1ELb0ELb1EEEEEEEEEvNT_6ParamsE:
        .type           _ZN7cutlass13device_kernelIN5flash19enable_sm80_to_sm89INS1_16FlashAttnFwdSm80INS1_25CollectiveMainloopFwdSm80ILi8ELi1ELb0EN4cute5tupleIJNS5_1CILi128EEENS7_ILi64EEENS7_ILi192EEEEEELi192ENS_6half_tEfNS_4arch4Sm80ELb0ELb1ELb0ELb1ELb1ELb1ELb1ELb1EEENS1_21CollectiveEpilogueFwdINS6_IJS8_SA_S9_EEENS6_IJNS7_ILi1EEESI_SI_EEESC_SE_Li256ELb1ELb1ELb1ELb0EEENS1_36VarlenDynamicPersistentTileSchedulerILi128ELi64ELi256ELi256ELb1ELb1ELb0ELb1ELb0ELb1EEEEEEEEEvNT_6ParamsE,@function
        .size           _ZN7cutlass13device_kernelIN5flash19enable_sm80_to_sm89INS1_16FlashAttnFwdSm80INS1_25CollectiveMainloopFwdSm80ILi8ELi1ELb0EN4cute5tupleIJNS5_1CILi128EEENS7_ILi64EEENS7_ILi192EEEEEELi192ENS_6half_tEfNS_4arch4Sm80ELb0ELb1ELb0ELb1ELb1ELb1ELb1ELb1EEENS1_21CollectiveEpilogueFwdINS6_IJS8_SA_S9_EEENS6_IJNS7_ILi1EEESI_SI_EEESC_SE_Li256ELb1ELb1ELb1ELb0EEENS1_36VarlenDynamicPersistentTileSchedulerILi128ELi64ELi256ELi256ELb1ELb1ELb0ELb1ELb0ELb1EEEEEEEEEvNT_6ParamsE,(.L_x_3102 - _ZN7cutlass13device_kernelIN5flash19enable_sm80_to_sm89INS1_16FlashAttnFwdSm80INS1_25CollectiveMainloopFwdSm80ILi8ELi1ELb0EN4cute5tupleIJNS5_1CILi128EEENS7_ILi64EEENS7_ILi192EEEEEELi192ENS_6half_tEfNS_4arch4Sm80ELb0ELb1ELb0ELb1ELb1ELb1ELb1ELb1EEENS1_21CollectiveEpilogueFwdINS6_IJS8_SA_S9_EEENS6_IJNS7_ILi1EEESI_SI_EEESC_SE_Li256ELb1ELb1ELb1ELb0EEENS1_36VarlenDynamicPersistentTileSchedulerILi128ELi64ELi256ELi256ELb1ELb1ELb0ELb1ELb0ELb1EEEEEEEEEvNT_6ParamsE)
        .other          _ZN7cutlass13device_kernelIN5flash19enable_sm80_to_sm89INS1_16FlashAttnFwdSm80INS1_25CollectiveMainloopFwdSm80ILi8ELi1ELb0EN4cute5tupleIJNS5_1CILi128EEENS7_ILi64EEENS7_ILi192EEEEEELi192ENS_6half_tEfNS_4arch4Sm80ELb0ELb1ELb0ELb1ELb1ELb1ELb1ELb1EEENS1_21CollectiveEpilogueFwdINS6_IJS8_SA_S9_EEENS6_IJNS7_ILi1EEESI_SI_EEESC_SE_Li256ELb1ELb1ELb1ELb0EEENS1_36VarlenDynamicPersistentTileSchedulerILi128ELi64ELi256ELi256ELb1ELb1ELb0ELb1ELb0ELb1EEEEEEEEEvNT_6ParamsE,@"STO_CUDA_ENTRY STV_DEFAULT"
_ZN7cutlass13device_kernelIN5flash19enable_sm80_to_sm89INS1_16FlashAttnFwdSm80INS1_25CollectiveMainloopFwdSm80ILi8ELi1ELb0EN4cute5tupleIJNS5_1CILi128EEENS7_ILi64EEENS7_ILi192EEEEEELi192ENS_6half_tEfNS_4arch4Sm80ELb0ELb1ELb0ELb1ELb1ELb1ELb1ELb1EEENS1_21CollectiveEpilogueFwdINS6_IJS8_SA_S9_EEENS6_IJNS7_ILi1EEESI_SI_EEESC_SE_Li256ELb1ELb1ELb1ELb0EEENS1_36VarlenDynamicPersistentTileSchedulerILi128ELi64ELi256ELi256ELb1ELb1ELb0ELb1ELb0ELb1EEEEEEEEEvNT_6ParamsE:
        /* <DEDUP_REMOVED lines=13> */
[----:B------:R-:W-:-:S03]  /*00d0*/  CS2R R8, SRZ ;  /* 0x0000000000087805 */ /* 0x000fc6000001ff00 */
        /* <DEDUP_REMOVED lines=10> */
[C---:B------:R-:W-:Y:S01]  /*0180*/  ISETP.GE.U32.AND P4, PT, R13.reuse, 0x2, PT ;  /* 0x000000020d00780c */ /* 0x040fe20003f86070 */
[----:B------:R-:W-:Y:S01]  /*0190*/  IMAD.MOV.U32 R7, RZ, RZ, RZ ;  /* 0x000000ffff077224 */ /* 0x000fe200078e00ff */
        /* <DEDUP_REMOVED lines=26> */
.L_x_690:
        /* <DEDUP_REMOVED lines=11> */
[----:B------:R-:W3:Y:S04]  /*03f0*/  @!P0 LDG.E R9, [R4.64] ;  /* 0x0000000804098981 */ /* 0x000ee8000c1e1900 */
[----:B------:R-:W3:Y:S02]  /*0400*/  @!P0 LDG.E R8, [R2.64] ;  /* 0x0000000802088981 */ /* 0x000ee4000c1e1900 */
[----:B---3--:R-:W-:Y:S01]  /*0410*/  IMAD R5, R9, R8, RZ ;  /* 0x0000000809057224 */ /* 0x008fe200078e02ff */
[----:B------:R-:W-:Y:S05]  /*0420*/  BRA.DIV ~URZ, `(.L_x_688) ;  /* 0x000219b27f007947 */ /* 0x000fea000b800000 */
[----:B------:R1:W3:Y:S02]  /*0430*/  SHFL.UP PT, R0, R5, 0x1, RZ ;  /* 0x0420000005007989 */ /* 0x0002e400000e00ff */
.L_x_946:
        /* <DEDUP_REMOVED lines=16> */
.L_x_947:
[----:B---3--:R-:W-:-:S05]  /*0540*/  IMAD R0, R0, c[0x0][0x538], RZ ;  /* 0x00014e0000007a24 */ /* 0x008fca00078e02ff */
[----:B------:R-:W-:-:S04]  /*0550*/  IADD3 R6, R0, R6, RZ ;  /* 0x0000000600067210 */ /* 0x000fc80007ffe0ff */
[----:B------:R-:W-:-:S13]  /*0560*/  ISETP.GT.AND P0, PT, R6, UR4, PT ;  /* 0x0000000406007c0c */ /* 0x000fda000bf04270 */
[----:B-12---:R-:W-:Y:S05]  /*0570*/  @!P0 BRA `(.L_x_690) ;  /* 0xfffffdc000008947 */ /* 0x006fea000383ffff */
.L_x_686:
[----:B------:R-:W-:-:S05]  /*0580*/  IADD3 R11, -R0, R6, RZ ;  /* 0x00000006000b7210 */ /* 0x000fca0007ffe1ff */
[----:B------:R-:W-:-:S05]  /*0590*/  IMAD R0, R4, c[0x0][0x538], R11 ;  /* 0x00014e0004007a24 */ /* 0x000fca00078e020b */
[----:B------:R-:W-:Y:S01]  /*05a0*/  ISETP.GT.AND P0, PT, R0, UR4, PT ;  /* 0x0000000400007c0c */ /* 0x000fe2000bf04270 */
[----:B------:R-:W-:-:S12]  /*05b0*/  BRA.DIV ~URZ, `(.L_x_691) ;  /* 0x00021a327f007947 */ /* 0x000fd8000b800000 */
[----:B------:R-:W-:-:S04]  /*05c0*/  VOTE.ANY R10, PT, !P0 ;  /* 0x00000000000a7806 */ /* 0x000fc800040e0100 */
.L_x_948:
[----:B------:R-:W1:Y:S02]  /*05d0*/  POPC R5, R10 ;  /* 0x0000000a00057309 */ /* 0x000e640000000000 */
[----:B-12---:R-:W-:Y:S01]  /*05e0*/  IADD3 R247, R5, R7, RZ ;  /* 0x0000000705f77210 */ /* 0x006fe20007ffe0ff */
[----:B------:R-:W-:Y:S05]  /*05f0*/  BRA.DIV ~URZ, `(.L_x_692) ;  /* 0x00021a427f007947 */ /* 0x000fea000b800000 */
[----:B------:R1:W2:Y:S01]  /*0600*/  SHFL.IDX PT, R12, R9, R5, 0x1f ;  /* 0x00001f05090c7589 */ /* 0x0002a200000e0000 */
[----:B------:R-:W-:-:S03]  /*0610*/  MOV R6, RZ ;  /* 0x000000ff00067202 */ /* 0x000fc60000000f00 */
[----:B------:R1:W3:Y:S04]  /*0620*/  SHFL.IDX PT, R9, R8, R5, 0x1f ;  /* 0x00001f0508097589 */ /* 0x0002e800000e0000 */
.L_x_949:
[----:B------:R-:W-:Y:S01]  /*0630*/  ISETP.NE.AND P0, PT, R10, RZ, PT ;  /* 0x000000ff0a00720c */ /* 0x000fe20003f05270 */
[----:B------:R-:W-:-:S12]  /*0640*/  BSSY B0, `(.L_x_693) ;  /* 0x0000005000007945 */ /* 0x000fd80003800000 */
[----:B------:R-:W-:Y:S05]  /*0650*/  @!P0 BRA `(.L_x_694) ;  /* 0x0000003000008947 */ /* 0x000fea0003800000 */
[----:B------:R-:W-:Y:S01]  /*0660*/  IADD3 R0, R5, -0x1, RZ ;  /* 0xffffffff05007810 */ /* 0x000fe20007ffe0ff */
[----:B------:R-:W-:Y:S05]  /*0670*/  BRA.DIV ~URZ, `(.L_x_695) ;  /* 0x00021aa27f007947 */ /* 0x000fea000b800000 */
[----:B------:R4:W1:Y:S02]  /*0680*/  SHFL.IDX PT, R6, R4, R0, 0x1f ;  /* 0x00001f0004067589 */ /* 0x00086400000e0000 */
.L_x_694:
[----:B------:R-:W-:Y:S05]  /*0690*/  BSYNC B0 ;  /* 0x0000000000007941 */ /* 0x000fea0003800000 */
.L_x_693:
[----:B---3--:R-:W-:Y:S01]  /*06a0*/  ISETP.NE.AND P0, PT, R9, 0x1, PT ;  /* 0x000000010900780c */ /* 0x008fe20003f05270 */
[----:B-1----:R-:W-:Y:S01]  /*06b0*/  IMAD R244, R6, c[0x0][0x538], R11 ;  /* 0x00014e0006f47a24 */ /* 0x002fe200078e020b */
[----:B------:R-:W-:Y:S04]  /*06c0*/  BSSY B0, `(.L_x_696) ;  /* 0x0000085000007945 */ /* 0x000fe80003800000 */
[----:B------:R-:W-:-:S07]  /*06d0*/  IADD3 R11, -R244, UR4, RZ ;  /* 0x00000004f40b7c10 */ /* 0x000fce000fffe1ff */
[----:B------:R-:W-:Y:S05]  /*06e0*/  @!P0 BRA `(.L_x_697) ;  /* 0x000003e000008947 */ /* 0x000fea0003800000 */
[-C--:B--2-4-:R-:W-:Y:S02]  /*06f0*/  IABS R0, R12.reuse ;  /* 0x0000000c00007213 */ /* 0x094fe40000000000 */
        /* <DEDUP_REMOVED lines=61> */
.L_x_697:
[----:B------:R-:W-:-:S04]  /*0ad0*/  IMAD.MOV.U32 R2, RZ, RZ, 0x4 ;  /* 0x00000004ff027424 */ /* 0x000fc800078e00ff */
[----:B------:R-:W-:-:S05]  /*0ae0*/  IMAD.WIDE R2, R247, R2, c[0x0][0x590] ;  /* 0x00016400f7027625 */ /* 0x000fca00078e0202 */
[----:B------:R-:W3:Y:S02]  /*0af0*/  LDG.E R7, [R2.64] ;  /* 0x0000000802077981 */ /* 0x000ee4000c1e1900 */
[----:B--23--:R-:W-:-:S05]  /*0b00*/  IMAD R9, R7, R12, RZ ;  /* 0x0000000c07097224 */ /* 0x00cfca00078e02ff */
[-C--:B----4-:R-:W-:Y:S02]  /*0b10*/  IABS R0, R9.reuse ;  /* 0x0000000900007213 */ /* 0x090fe40000000000 */
        /* <DEDUP_REMOVED lines=63> */
.L_x_698:
[----:B------:R-:W-:Y:S05]  /*0f10*/  BSYNC B0 ;  /* 0x0000000000007941 */ /* 0x000fea0003800000 */
.L_x_696:
[----:B------:R-:W-:-:S04]  /*0f20*/  LOP3.LUT R0, RZ, R0, RZ, 0x33, !PT ;  /* 0x00000000ff007212 */ /* 0x000fc800078e33ff */
[----:B------:R-:W-:Y:S01]  /*0f30*/  IADD3 R245, R0, R12, RZ ;  /* 0x0000000c00f57210 */ /* 0x000fe20007ffe0ff */
[----:B------:R-:W-:Y:S05]  /*0f40*/  BRA `(.L_x_699) ;  /* 0x0000004000007947 */ /* 0x000fea0003800000 */
.L_x_687:
[----:B--2---:R-:W-:Y:S01]  /*0f50*/  IMAD.MOV.U32 R245, RZ, RZ, RZ ;  /* 0x000000fffff57224 */ /* 0x004fe200078e00ff */
[----:B------:R-:W-:Y:S01]  /*0f60*/  MOV R246, RZ ;  /* 0x000000ff00f67202 */ /* 0x000fe20000000f00 */
[----:B------:R-:W-:Y:S01]  /*0f70*/  IMAD.U32 R244, RZ, RZ, UR4 ;  /* 0x00000004fff47e24 */ /* 0x000fe2000f8e00ff */
[----:B------:R-:W-:Y:S02]  /*0f80*/  MOV R247, c[0x0][0x53c] ;  /* 0x00014f0000f77a02 */ /* 0x000fe40000000f00 */
.L_x_699:
[----:B------:R-:W-:Y:S01]  /*0f90*/  ISETP.NE.AND P0, PT, R13, RZ, PT ;  /* 0x000000ff0d00720c */ /* 0x000fe20003f05270 */
[----:B------:R-:W-:-:S12]  /*0fa0*/  WARPSYNC 0xffffffff ;  /* 0xffffffff00007948 */ /* 0x000fd80003800000 */
[----:B------:R1:W-:Y:S04]  /*0fb0*/  @!P0 STS.128 [0x18100], R244 ;  /* 0x018100f4ff008388 */ /* 0x0003e80000000c00 */
[----:B------:R-:W-:Y:S06]  /*0fc0*/  BAR.ARV 0x5, 0x100 ;  /* 0x0144000000007b1d */ /* 0x000fec0000002000 */
.L_x_685:
[----:B-12---:R-:W-:-:S13]  /*0fd0*/  ISETP.GE.AND P0, PT, R247, c[0x0][0x53c], PT ;  /* 0x00014f00f7007a0c */ /* 0x006fda0003f06270 */
        /* <DEDUP_REMOVED lines=10> */
[----:B------:R-:W-:Y:S02]  /*1080*/  SHF.R.S32.HI R251, RZ, 0x3, R6 ;  /* 0x00000003fffb7819 */ /* 0x000fe40000011406 */
[----:B------:R-:W-:Y:S02]  /*1090*/  LOP3.LUT R3, R6, 0xfffffff8, RZ, 0xc0, !PT ;  /* 0xfffffff806037812 */ /* 0x000fe400078ec0ff */
[C---:B------:R-:W-:Y:S01]  /*10a0*/  LOP3.LUT R0, R2.reuse, 0xfffffff0, RZ, 0xc0, !PT ;  /* 0xfffffff002007812 */ /* 0x040fe200078ec0ff */
[----:B------:R-:W-:Y:S01]  /*10b0*/  IMAD.SHL.U32 R5, R251, 0x40, RZ ;  /* 0x00000040fb057824 */ /* 0x000fe200078e00ff */
[----:B------:R-:W-:Y:S01]  /*10c0*/  LEA.HI R2, R2, R4, RZ, 0x1 ;  /* 0x0000000402027211 */ /* 0x000fe200078f08ff */
[----:B------:R-:W-:Y:S01]  /*10d0*/  IMAD.IADD R8, R14, 0x1, -R3 ;  /* 0x000000010e087824 */ /* 0x000fe200078e0a03 */
[----:B------:R-:W-:Y:S01]  /*10e0*/  LEA.HI R12, R10, R14, RZ, 0x2 ;  /* 0x0000000e0a0c7211 */ /* 0x000fe200078f10ff */
[----:B------:R-:W-:Y:S01]  /*10f0*/  IMAD.IADD R0, R14, 0x1, -R0 ;  /* 0x000000010e007824 */ /* 0x000fe200078e0a00 */
[----:B------:R-:W-:Y:S01]  /*1100*/  LOP3.LUT R3, R2, 0xfffffffe, RZ, 0xc0, !PT ;  /* 0xfffffffe02037812 */ /* 0x000fe200078ec0ff */
[C---:B------:R-:W-:Y:S01]  /*1110*/  IMAD.SHL.U32 R200, R8.reuse, 0x8, RZ ;  /* 0x0000000808c87824 */ /* 0x040fe200078e00ff */
[----:B------:R-:W-:Y:S01]  /*1120*/  LOP3.LUT R2, R5, 0x1c0, RZ, 0xc0, !PT ;  /* 0x000001c005027812 */ /* 0x000fe200078ec0ff */
[----:B------:R-:W-:Y:S01]  /*1130*/  IMAD R210, R8, 0x20, R251 ;  /* 0x0000002008d27824 */ /* 0x000fe200078e02fb */
[----:B------:R-:W-:Y:S01]  /*1140*/  SHF.R.S32.HI R5, RZ, 0x1f, R0 ;  /* 0x0000001fff057819 */ /* 0x000fe20000011400 */
[----:B------:R-:W-:Y:S01]  /*1150*/  IMAD.IADD R9, R4, 0x1, -R3 ;  /* 0x0000000104097824 */ /* 0x000fe200078e0a03 */
[----:B------:R-:W-:Y:S01]  /*1160*/  LOP3.LUT R3, R2, 0x38, R200, 0xf8, !PT ;  /* 0x0000003802037812 */ /* 0x000fe200078ef8c8 */
[----:B------:R-:W-:Y:S01]  /*1170*/  IMAD.SHL.U32 R4, R8, 0x40, RZ ;  /* 0x0000004008047824 */ /* 0x000fe200078e00ff */
[----:B------:R-:W-:-:S02]  /*1180*/  SHF.R.U32.HI R2, RZ, 0x3, R2 ;  /* 0x00000003ff027819 */ /* 0x000fc40000011602 */
[----:B------:R-:W-:Y:S02]  /*1190*/  LEA.HI R13, R5, R0, RZ, 0x3 ;  /* 0x00000000050d7211 */ /* 0x000fe400078f18ff */
[----:B------:R-:W-:Y:S02]  /*11a0*/  LOP3.LUT R7, R3, R2, RZ, 0x3c, !PT ;  /* 0x0000000203077212 */ /* 0x000fe400078e3cff */
[----:B------:R-:W-:Y:S02]  /*11b0*/  LOP3.LUT R2, R4, 0x1c0, RZ, 0xc0, !PT ;  /* 0x000001c004027812 */ /* 0x000fe400078ec0ff */
[C---:B------:R-:W-:Y:S01]  /*11c0*/  LOP3.LUT R3, R13.reuse, 0xfffffff8, RZ, 0xc0, !PT ;  /* 0xfffffff80d037812 */ /* 0x040fe200078ec0ff */
[----:B------:R-:W-:Y:S01]  /*11d0*/  IMAD.SHL.U32 R13, R13, 0x40, RZ ;  /* 0x000000400d0d7824 */ /* 0x000fe200078e00ff */
[--C-:B------:R-:W-:Y:S02]  /*11e0*/  SHF.R.S32.HI R223, RZ, 0x2, R12.reuse ;  /* 0x00000002ffdf7819 */ /* 0x100fe4000001140c */
[----:B------:R-:W-:-:S02]  /*11f0*/  SHF.R.S32.HI R5, RZ, 0x1f, R12 ;  /* 0x0000001fff057819 */ /* 0x000fc4000001140c */
[----:B------:R-:W-:Y:S01]  /*1200*/  LOP3.LUT R4, R2, 0x8, R6, 0xf8, !PT ;  /* 0x0000000802047812 */ /* 0x000fe200078ef806 */
[----:B------:R-:W-:Y:S01]  /*1210*/  IMAD.IADD R6, R0, 0x1, -R3 ;  /* 0x0000000100067824 */ /* 0x000fe200078e0a03 */
[----:B------:R-:W-:Y:S02]  /*1220*/  SHF.R.U32.HI R2, RZ, 0x3, R2 ;  /* 0x00000003ff027819 */ /* 0x000fe40000011602 */
[----:B------:R-:W-:Y:S02]  /*1230*/  LEA.HI R3, R10, R14, RZ, 0x5 ;  /* 0x0000000e0a037211 */ /* 0x000fe400078f28ff */
[----:B------:R-:W-:Y:S02]  /*1240*/  LEA.HI R0, R5, R223, RZ, 0x3 ;  /* 0x000000df05007211 */ /* 0x000fe400078f18ff */
[----:B------:R-:W-:Y:S02]  /*1250*/  LOP3.LUT R11, R4, R2, RZ, 0x3c, !PT ;  /* 0x00000002040b7212 */ /* 0x000fe400078e3cff */
[----:B------:R-:W-:-:S02]  /*1260*/  LOP3.LUT R2, R3, 0xffffffe0, RZ, 0xc0, !PT ;  /* 0xffffffe003027812 */ /* 0x000fc400078ec0ff */
[----:B------:R-:W-:Y:S02]  /*1270*/  LOP3.LUT R0, R0, 0xfffffff8, RZ, 0xc0, !PT ;  /* 0xfffffff800007812 */ /* 0x000fe400078ec0ff */
[--C-:B------:R-:W-:Y:S01]  /*1280*/  SHF.R.S32.HI R5, RZ, 0x5, R3.reuse ;  /* 0x00000005ff057819 */ /* 0x100fe20000011403 */
[----:B------:R-:W-:Y:S01]  /*1290*/  IMAD.IADD R23, R14, 0x1, -R2 ;  /* 0x000000010e177824 */ /* 0x000fe200078e0a02 */
[----:B------:R-:W-:Y:S01]  /*12a0*/  SHF.R.S32.HI R3, RZ, 0x1f, R3 ;  /* 0x0000001fff037819 */ /* 0x000fe20000011403 */
[----:B------:R-:W-:Y:S01]  /*12b0*/  IMAD.IADD R0, R223, 0x1, -R0 ;  /* 0x00000001df007824 */ /* 0x000fe200078e0a00 */
[----:B------:R-:W-:Y:S01]  /*12c0*/  LEA.HI R4, R10, R14, RZ, 0x6 ;  /* 0x0000000e0a047211 */ /* 0x000fe200078f30ff */
[----:B------:R-:W-:Y:S01]  /*12d0*/  IMAD.SHL.U32 R240, R5, 0x200, RZ ;  /* 0x0000020005f07824 */ /* 0x000fe200078e00ff */
[----:B------:R-:W-:Y:S02]  /*12e0*/  LEA.HI R2, R3, R5, RZ, 0x3 ;  /* 0x0000000503027211 */ /* 0x000fe400078f18ff */
[----:B------:R-:W-:Y:S01]  /*12f0*/  SHF.R.S32.HI R10, RZ, 0x1f, R23 ;  /* 0x0000001fff0a7819 */ /* 0x000fe20000011417 */
[----:B------:R-:W-:Y:S01]  /*1300*/  IMAD.SHL.U32 R4, R4, 0x8, RZ ;  /* 0x0000000804047824 */ /* 0x000fe200078e00ff */
[----:B------:R-:W-:-:S02]  /*1310*/  LOP3.LUT R3, R0, 0x1, RZ, 0xc0, !PT ;  /* 0x0000000100037812 */ /* 0x000fc400078ec0ff */
[----:B------:R-:W-:Y:S02]  /*1320*/  LOP3.LUT R2, R2, 0xffffff8, RZ, 0xc0, !PT ;  /* 0x0ffffff802027812 */ /* 0x000fe400078ec0ff */
[C---:B------:R-:W-:Y:S02]  /*1330*/  LOP3.LUT P2, RZ, R0.reuse, 0x4, RZ, 0xc0, !PT ;  /* 0x0000000400ff7812 */ /* 0x040fe4000784c0ff */
[C---:B------:R-:W-:Y:S01]  /*1340*/  LOP3.LUT P0, RZ, R0.reuse, 0x2, RZ, 0xc0, !PT ;  /* 0x0000000200ff7812 */ /* 0x040fe2000780c0ff */
[----:B------:R-:W-:Y:S01]  /*1350*/  IMAD.SHL.U32 R0, R0, 0x40, RZ ;  /* 0x0000004000007824 */ /* 0x000fe200078e00ff */
[----:B------:R-:W-:Y:S02]  /*1360*/  LEA.HI R15, R10, R23, RZ, 0x2 ;  /* 0x000000170a0f7211 */ /* 0x000fe400078f10ff */
[----:B------:R-:W-:Y:S01]  /*1370*/  ISETP.NE.U32.AND P1, PT, R3, 0x1, PT ;  /* 0x000000010300780c */ /* 0x000fe20003f25070 */
[----:B------:R-:W-:Y:S01]  /*1380*/  IMAD.IADD R3, R5, 0x1, -R2 ;  /* 0x0000000105037824 */ /* 0x000fe200078e0a02 */
[----:B------:R-:W-:-:S02]  /*1390*/  SHF.R.S32.HI R2, RZ, 0x2, R15 ;  /* 0x00000002ff027819 */ /* 0x000fc4000001140f */
[----:B------:R-:W-:Y:S01]  /*13a0*/  LOP3.LUT R238, R0, 0x1c0, RZ, 0xc0, !PT ;  /* 0x000001c000ee7812 */ /* 0x000fe200078ec0ff */
[----:B------:R-:W-:Y:S01]  /*13b0*/  IMAD.SHL.U32 R0, R6, 0x40, RZ ;  /* 0x0000004006007824 */ /* 0x000fe200078e00ff */
[----:B------:R-:W-:Y:S01]  /*13c0*/  LOP3.LUT R194, R7, 0x7ffffe00, R4, 0xf8, !PT ;  /* 0x7ffffe0007c27812 */ /* 0x000fe200078ef804 */
[----:B------:R-:W-:Y:S01]  /*13d0*/  IMAD R22, R3, 0x10, R2 ;  /* 0x0000001003167824 */ /* 0x000fe200078e0202 */
[----:B------:R-:W-:Y:S01]  /*13e0*/  LOP3.LUT R4, R12, 0xfffffffc, RZ, 0xc0, !PT ;  /* 0xfffffffc0c047812 */ /* 0x000fe200078ec0ff */
[----:B------:R-:W-:Y:S01]  /*13f0*/  IMAD.SHL.U32 R2, R9, 0x8, RZ ;  /* 0x0000000809027824 */ /* 0x000fe200078e00ff */
[----:B------:R-:W-:Y:S01]  /*1400*/  LOP3.LUT R0, R0, 0x1c0, RZ, 0xc0, !PT ;  /* 0x000001c000007812 */ /* 0x000fe200078ec0ff */
[----:B------:R-:W-:Y:S01]  /*1410*/  IMAD.SHL.U32 R194, R194, 0x2, RZ ;  /* 0x00000002c2c27824 */ /* 0x000fe200078e00ff */
[----:B------:R-:W-:Y:S01]  /*1420*/  IADD3 R10, R223, 0x40, RZ ;  /* 0x00000040df0a7810 */ /* 0x000fe20007ffe0ff */
[----:B------:R-:W-:Y:S01]  /*1430*/  IMAD.IADD R249, R14, 0x1, -R4 ;  /* 0x000000010ef97824 */ /* 0x000fe200078e0a04 */
[----:B------:R-:W-:Y:S01]  /*1440*/  LOP3.LUT R3, R0, 0x8, R2, 0xf8, !PT ;  /* 0x0000000800037812 */ /* 0x000fe200078ef802 */
[----:B------:R-:W-:Y:S01]  /*1450*/  IMAD.SHL.U32 R14, R5, 0x400, RZ ;  /* 0x00000400050e7824 */ /* 0x000fe200078e00ff */
[----:B------:R-:W-:Y:S01]  /*1460*/  SHF.R.U32.HI R0, RZ, 0x3, R0 ;  /* 0x00000003ff007819 */ /* 0x000fe20000011600 */
[----:B------:R-:W-:Y:S01]  /*1470*/  IMAD.SHL.U32 R140, R249, 0x4, RZ ;  /* 0x00000004f98c7824 */ /* 0x000fe200078e00ff */
[----:B------:R-:W-:Y:S01]  /*1480*/  SHF.R.U32.HI R239, RZ, 0x3, R238 ;  /* 0x00000003ffef7819 */ /* 0x000fe200000116ee */
[----:B------:R-:W-:Y:S01]  /*1490*/  IMAD R2, R9, 0x200, R11 ;  /* 0x0000020009027824 */ /* 0x000fe200078e020b */
[----:B------:R-:W-:Y:S01]  /*14a0*/  LOP3.LUT R7, R3, R0, RZ, 0x3c, !PT ;  /* 0x0000000003077212 */ /* 0x000fe200078e3cff */
[----:B------:R-:W-:Y:S01]  /*14b0*/  IMAD.SHL.U32 R3, R10, 0x40, RZ ;  /* 0x000000400a037824 */ /* 0x000fe200078e00ff */
[----:B------:R-:W-:Y:S01]  /*14c0*/  SHF.R.S32.HI R0, RZ, 0x1f, R10 ;  /* 0x0000001fff007819 */ /* 0x000fe2000001140a */
[----:B------:R-:W-:Y:S01]  /*14d0*/  STL [R1+0x50], R22 ;  /* 0x0000501601007387 */ /* 0x000fe20000100800 */
[----:B------:R-:W-:Y:S01]  /*14e0*/  IADD3 R143, R140, 0x20, RZ ;  /* 0x000000208c8f7810 */ /* 0x000fe20007ffe0ff */
[----:B------:R-:W-:Y:S01]  /*14f0*/  IMAD.SHL.U32 R104, R249, 0x8, RZ ;  /* 0x00000008f9687824 */ /* 0x000fe200078e00ff */
[----:B------:R-:W-:-:S02]  /*1500*/  LOP3.LUT P6, RZ, R6, 0x2, RZ, 0xc0, !PT ;  /* 0x0000000206ff7812 */ /* 0x000fc400078cc0ff */
[----:B------:R-:W-:Y:S01]  /*1510*/  LOP3.LUT P5, RZ, R6, 0x4, RZ, 0xc0, !PT ;  /* 0x0000000406ff7812 */ /* 0x000fe200078ac0ff */
[----:B------:R-:W-:Y:S01]  /*1520*/  IMAD R6, R249, 0x2, R14 ;  /* 0x00000002f9067824 */ /* 0x000fe200078e020e */
[----:B------:R-:W-:Y:S01]  /*1530*/  LOP3.LUT R4, R239, R238, RZ, 0xfc, !PT ;  /* 0x000000eeef047212 */ /* 0x000fe200078efcff */
[----:B------:R-:W-:Y:S01]  /*1540*/  IMAD.IADD R107, R140, 0x1, R143 ;  /* 0x000000018c6b7824 */ /* 0x000fe200078e028f */
[----:B------:R-:W-:Y:S02]  /*1550*/  LEA.HI R0, R0, R10, RZ, 0x3 ;  /* 0x0000000a00007211 */ /* 0x000fe400078f18ff */
[----:B------:R-:W-:Y:S01]  /*1560*/  IADD3 R142, R140, 0x40, RZ ;  /* 0x000000408c8e7810 */ /* 0x000fe20007ffe0ff */
[----:B------:R-:W-:Y:S01]  /*1570*/  IMAD.IADD R18, R6, 0x1, R4 ;  /* 0x0000000106127824 */ /* 0x000fe200078e0204 */
[----:B------:R-:W-:Y:S01]  /*1580*/  LOP3.LUT R24, R3, 0x1c0, RZ, 0xc0, !PT ;  /* 0x000001c003187812 */ /* 0x000fe200078ec0ff */
[----:B------:R-:W-:Y:S01]  /*1590*/  IMAD.SHL.U32 R4, R0, 0x40, RZ ;  /* 0x0000004000047824 */ /* 0x000fe200078e00ff */
[----:B------:R-:W-:Y:S01]  /*15a0*/  SHF.R.S32.HI R3, RZ, 0x1f, R107 ;  /* 0x0000001fff037819 */ /* 0x000fe2000001146b */
[----:B------:R-:W-:Y:S01]  /*15b0*/  IMAD.IADD R106, R140, 0x1, R142 ;  /* 0x000000018c6a7824 */ /* 0x000fe200078e028e */
[----:B------:R-:W-:-:S02]  /*15c0*/  SHF.R.U32.HI R21, RZ, 0x3, R24 ;  /* 0x00000003ff157819 */ /* 0x000fc40000011618 */
[----:B------:R-:W-:Y:S02]  /*15d0*/  LOP3.LUT R20, R4, 0xfffffe00, RZ, 0xc0, !PT ;  /* 0xfffffe0004147812 */ /* 0x000fe400078ec0ff */
[----:B------:R-:W-:Y:S02]  /*15e0*/  SHF.R.S32.HI R0, RZ, 0x1f, R106 ;  /* 0x0000001fff007819 */ /* 0x000fe4000001146a */
[CC--:B------:R-:W-:Y:S01]  /*15f0*/  LEA.HI R4, R3.reuse, R107.reuse, RZ, 0x6 ;  /* 0x0000006b03047211 */ /* 0x0c0fe200078f30ff */
[----:B------:R-:W-:Y:S01]  /*1600*/  STL [R1+0x1c], R20 ;  /* 0x00001c1401007387 */ /* 0x000fe20000100800 */
[----:B------:R-:W-:Y:S02]  /*1610*/  LEA.HI R12, R3, R107, RZ, 0x3 ;  /* 0x0000006b030c7211 */ /* 0x000fe400078f18ff */
[-C--:B------:R-:W-:Y:S01]  /*1620*/  LEA.HI R5, R0, R106.reuse, RZ, 0x6 ;  /* 0x0000006a00057211 */ /* 0x080fe200078f30ff */
[----:B------:R-:W-:Y:S01]  /*1630*/  IMAD.SHL.U32 R3, R4, 0x80, RZ ;  /* 0x0000008004037824 */ /* 0x000fe200078e00ff */
[----:B------:R-:W-:-:S02]  /*1640*/  LEA.HI R11, R0, R106, RZ, 0x3 ;  /* 0x0000006a000b7211 */ /* 0x000fc400078f18ff */
[--C-:B------:R-:W-:Y:S01]  /*1650*/  LOP3.LUT R4, R238, 0x38, R12.reuse, 0xf8, !PT ;  /* 0x00000038ee047812 */ /* 0x100fe200078ef80c */
[----:B------:R-:W-:Y:S01]  /*1660*/  IMAD.SHL.U32 R5, R5, 0x80, RZ ;  /* 0x0000008005057824 */ /* 0x000fe200078e00ff */
[----:B------:R-:W-:Y:S02]  /*1670*/  LOP3.LUT R0, R24, 0x38, R12, 0xf8, !PT ;  /* 0x0000003818007812 */ /* 0x000fe400078ef80c */
[----:B------:R-:W-:Y:S02]  /*1680*/  LOP3.LUT R6, R238, 0x38, R11, 0xf8, !PT ;  /* 0x00000038ee067812 */ /* 0x000fe400078ef80b */
[----:B------:R-:W-:Y:S02]  /*1690*/  LOP3.LUT R3, R3, 0xffffe000, RZ, 0xc0, !PT ;  /* 0xffffe00003037812 */ /* 0x000fe400078ec0ff */
[----:B------:R-:W-:Y:S02]  /*16a0*/  LOP3.LUT R9, R4, R239, RZ, 0x3c, !PT ;  /* 0x000000ef04097212 */ /* 0x000fe400078e3cff */
[----:B------:R-:W-:-:S02]  /*16b0*/  IADD3 R146, R140, 0x10, RZ ;  /* 0x000000108c927810 */ /* 0x000fc40007ffe0ff */
[----:B------:R-:W-:Y:S02]  /*16c0*/  LOP3.LUT R4, R0, R21, RZ, 0x3c, !PT ;  /* 0x0000001500047212 */ /* 0x000fe400078e3cff */
[----:B------:R-:W-:Y:S02]  /*16d0*/  LOP3.LUT R10, R24, 0x38, R11, 0xf8, !PT ;  /* 0x00000038180a7812 */ /* 0x000fe400078ef80b */
[----:B------:R-:W-:Y:S02]  /*16e0*/  LOP3.LUT R0, R5, 0xffffe000, RZ, 0xc0, !PT ;  /* 0xffffe00005007812 */ /* 0x000fe400078ec0ff */
[----:B------:R-:W-:Y:S02]  /*16f0*/  LOP3.LUT R6, R6, R239, RZ, 0x3c, !PT ;  /* 0x000000ef06067212 */ /* 0x000fe400078e3cff */
[----:B------:R-:W-:Y:S02]  /*1700*/  IADD3 R17, R9, R3, R240 ;  /* 0x0000000309117210 */ /* 0x000fe40007ffe0f0 */
[----:B------:R-:W-:-:S02]  /*1710*/  SHF.R.S32.HI R9, RZ, 0x1f, R146 ;  /* 0x0000001fff097819 */ /* 0x000fc40000011492 */
[----:B------:R-:W-:Y:S02]  /*1720*/  IADD3 R16, R4, R3, R20 ;  /* 0x0000000304107210 */ /* 0x000fe40007ffe014 */
[----:B------:R-:W-:Y:S01]  /*1730*/  IADD3 R145, R140, 0x30, RZ ;  /* 0x000000308c917810 */ /* 0x000fe20007ffe0ff */
[----:B------:R1:W-:Y:S01]  /*1740*/  STL [R1+0x30], R9 ;  /* 0x0000300901007387 */ /* 0x0003e20000100800 */
[----:B------:R-:W-:Y:S02]  /*1750*/  LOP3.LUT R5, R10, R21, RZ, 0x3c, !PT ;  /* 0x000000150a057212 */ /* 0x000fe400078e3cff */
[----:B------:R-:W-:Y:S02]  /*1760*/  LOP3.LUT R3, R13, 0xfffffe00, RZ, 0xc0, !PT ;  /* 0xfffffe000d037812 */ /* 0x000fe400078ec0ff */
[----:B------:R-:W-:Y:S02]  /*1770*/  IADD3 R13, R6, R0, R240 ;  /* 0x00000000060d7210 */ /* 0x000fe40007ffe0f0 */
[----:B------:R-:W-:-:S02]  /*1780*/  LOP3.LUT P4, RZ, R8, 0x2, RZ, 0xc0, !PT ;  /* 0x0000000208ff7812 */ /* 0x000fc4000788c0ff */
[----:B------:R-:W-:Y:S02]  /*1790*/  LOP3.LUT P3, RZ, R8, 0x4, RZ, 0xc0, !PT ;  /* 0x0000000408ff7812 */ /* 0x000fe4000786c0ff */
[----:B------:R-:W-:Y:S02]  /*17a0*/  LOP3.LUT R6, R15, 0x7ffffffc, RZ, 0xc0, !PT ;  /* 0x7ffffffc0f067812 */ /* 0x000fe400078ec0ff */
[----:B------:R-:W-:Y:S02]  /*17b0*/  SHF.R.S32.HI R8, RZ, 0x1f, R143 ;  /* 0x0000001fff087819 */ /* 0x000fe4000001148f */
[----:B------:R-:W-:Y:S01]  /*17c0*/  SHF.R.S32.HI R15, RZ, 0x1f, R145 ;  /* 0x0000001fff0f7819 */ /* 0x000fe20000011491 */
[----:B------:R-:W-:Y:S01]  /*17d0*/  IMAD.IADD R221, R23, 0x1, -R6 ;  /* 0x0000000117dd7824 */ /* 0x000fe200078e0a06 */
[----:B------:R-:W-:Y:S01]  /*17e0*/  IADD3 R10, R5, R0, R20 ;  /* 0x00000000050a7210 */ /* 0x000fe20007ffe014 */
[----:B------:R2:W-:Y:S01]  /*17f0*/  STL [R1+0x2c], R8 ;  /* 0x00002c0801007387 */ /* 0x0005e20000100800 */
[-C--:B------:R-:W-:Y:S01]  /*1800*/  IADD3 R4, R7, R3.reuse, R14 ;  /* 0x0000000307047210 */ /* 0x080fe20007ffe00e */
[----:B------:R-:W-:Y:S01]  /*1810*/  IMAD.SHL.U32 R221, R221, 0x2, RZ ;  /* 0x00000002dddd7824 */ /* 0x000fe200078e00ff */
[----:B------:R-:W-:Y:S01]  /*1820*/  LOP3.LUT R5, R7, R3, RZ, 0xfc, !PT ;  /* 0x0000000307057212 */ /* 0x000fe200078efcff */
[----:B------:R-:W-:Y:S01]  /*1830*/  STL [R1+0x28], R15 ;  /* 0x0000280f01007387 */ /* 0x000fe20000100800 */
[----:B------:R-:W-:Y:S01]  /*1840*/  LOP3.LUT R7, R24, 0x38, R104, 0xf8, !PT ;  /* 0x0000003818077812 */ /* 0x000fe200078ef868 */
[----:B------:R-:W-:Y:S01]  /*1850*/  IMAD.MOV.U32 R14, RZ, RZ, 0x40 ;  /* 0x00000040ff0e7424 */ /* 0x000fe200078e00ff */
[----:B-1----:R-:W-:-:S02]  /*1860*/  SHF.R.S32.HI R9, RZ, 0x1f, R142 ;  /* 0x0000001fff097819 */ /* 0x002fc4000001148e */
[----:B------:R-:W-:Y:S02]  /*1870*/  IADD3 R144, R140, 0x50, RZ ;  /* 0x000000508c907810 */ /* 0x000fe40007ffe0ff */
[----:B------:R-:W-:Y:S01]  /*1880*/  SHF.R.S32.HI R236, RZ, 0x3, R11 ;  /* 0x00000003ffec7819 */ /* 0x000fe2000001140b */
[----:B------:R1:W-:Y:S01]  /*1890*/  STL [R1+0x24], R9 ;  /* 0x0000240901007387 */ /* 0x0003e20000100800 */
[----:B------:R-:W-:Y:S02]  /*18a0*/  LEA.HI R0, R249, R249, RZ, 0x1 ;  /* 0x000000f9f9007211 */ /* 0x000fe400078f08ff */
[C---:B------:R-:W-:Y:S02]  /*18b0*/  IADD3 R35, R221.reuse, 0x10, RZ ;  /* 0x00000010dd237810 */ /* 0x040fe40007ffe0ff */
[C---:B------:R-:W-:Y:S02]  /*18c0*/  IADD3 R32, R221.reuse, 0x28, RZ ;  /* 0x00000028dd207810 */ /* 0x040fe40007ffe0ff */
[----:B------:R-:W-:-:S02]  /*18d0*/  IADD3 R29, R221, 0x40, RZ ;  /* 0x00000040dd1d7810 */ /* 0x000fc40007ffe0ff */
[----:B------:R-:W-:Y:S02]  /*18e0*/  IADD3 R26, R221, 0x58, RZ ;  /* 0x00000058dd1a7810 */ /* 0x000fe40007ffe0ff */
[----:B------:R-:W-:Y:S02]  /*18f0*/  LOP3.LUT R3, R0, 0x1ffffffe, RZ, 0xc0, !PT ;  /* 0x1ffffffe00037812 */ /* 0x000fe400078ec0ff */
[----:B--2---:R-:W-:Y:S02]  /*1900*/  SHF.R.S32.HI R8, RZ, 0x1f, R144 ;  /* 0x0000001fff087819 */ /* 0x004fe40000011490 */
[----:B------:R-:W-:Y:S01]  /*1910*/  LEA R147, R2, 0x6100, 0x1 ;  /* 0x0000610002937811 */ /* 0x000fe200078e08ff */
[----:B------:R-:W-:Y:S01]  /*1920*/  IMAD.IADD R3, R249, 0x1, -R3 ;  /* 0x00000001f9037824 */ /* 0x000fe200078e0a03 */
[----:B------:R-:W-:Y:S01]  /*1930*/  IADD3 R23, R221, 0x70, RZ ;  /* 0x00000070dd177810 */ /* 0x000fe20007ffe0ff */
[----:B------:R2:W-:Y:S01]  /*1940*/  STL [R1+0x20], R8 ;  /* 0x0000200801007387 */ /* 0x0005e20000100800 */
[C---:B------:R-:W-:Y:S01]  /*1950*/  SEL R0, R14.reuse, 0xffffffc0, !P3 ;  /* 0xffffffc00e007807 */ /* 0x040fe20005800000 */
[----:B------:R-:W-:Y:S01]  /*1960*/  IMAD R248, R3, 0x8, R22 ;  /* 0x0000000803f87824 */ /* 0x000fe200078e0216 */
[----:B------:R-:W-:-:S02]  /*1970*/  SEL R6, R14, 0xffffffc0, !P2 ;  /* 0xffffffc00e067807 */ /* 0x000fc40005000000 */
[----:B------:R-:W-:Y:S01]  /*1980*/  SEL R2, R14, 0xffffffc0, !P5 ;  /* 0xffffffc00e027807 */ /* 0x000fe20006800000 */
[----:B------:R-:W-:Y:S01]  /*1990*/  IMAD.IADD R177, R147, 0x1, R0 ;  /* 0x0000000193b17824 */ /* 0x000fe200078e0200 */
[----:B-1----:R-:W-:Y:S02]  /*19a0*/  LOP3.LUT R9, R20, R7, R21, 0xf6, !PT ;  /* 0x0000000714097212 */ /* 0x002fe400078ef615 */
[----:B------:R-:W-:Y:S02]  /*19b0*/  LOP3.LUT R7, R238, 0x38, R104, 0xf8, !PT ;  /* 0x00000038ee077812 */ /* 0x000fe400078ef868 */
[----:B------:R-:W-:Y:S02]  /*19c0*/  LEA R11, R9, 0xc100, 0x1 ;  /* 0x0000c100090b7811 */ /* 0x000fe400078e08ff */
[----:B------:R-:W-:Y:S02]  /*19d0*/  LOP3.LUT R7, R240, R7, R239, 0xf6, !PT ;  /* 0x00000007f0077212 */ /* 0x000fe400078ef6ef */
[----:B------:R-:W-:Y:S01]  /*19e0*/  IADD3 R20, R221, 0x88, RZ ;  /* 0x00000088dd147810 */ /* 0x000fe20007ffe0ff */
[----:B------:R1:W-:Y:S01]  /*19f0*/  STL [R1+0x48], R11 ;  /* 0x0000480b01007387 */ /* 0x0003e20000100800 */
[----:B------:R-:W-:-:S02]  /*1a00*/  LEA R7, R7, 0xc100, 0x1 ;  /* 0x0000c10007077811 */ /* 0x000fc400078e08ff */
[----:B------:R-:W-:Y:S02]  /*1a10*/  SHF.R.S32.HI R9, RZ, 0x1f, R221 ;  /* 0x0000001fff097819 */ /* 0x000fe400000114dd */
[C---:B------:R-:W-:Y:S01]  /*1a20*/  IADD3 R14, R221.reuse, 0xa0, RZ ;  /* 0x000000a0dd0e7810 */ /* 0x040fe20007ffe0ff */
[----:B------:R3:W-:Y:S01]  /*1a30*/  STL [R1+0x44], R7 ;  /* 0x0000440701007387 */ /* 0x0007e20000100800 */
[----:B------:R-:W-:Y:S02]  /*1a40*/  IADD3 R9, R221, 0xb8, RZ ;  /* 0x000000b8dd097810 */ /* 0x000fe40007ffe0ff */
[C---:B------:R-:W-:Y:S02]  /*1a50*/  IADD3 R182, R147.reuse, 0x20, RZ ;  /* 0x0000002093b67810 */ /* 0x040fe40007ffe0ff */
[----:B------:R-:W-:Y:S02]  /*1a60*/  @P4 IADD3 R182, R147, -0x20, RZ ;  /* 0xffffffe093b64810 */ /* 0x000fe40007ffe0ff */
[----:B------:R-:W-:-:S02]  /*1a70*/  LEA R252, R18, 0x80, 0x1 ;  /* 0x0000008012fc7811 */ /* 0x000fc400078e08ff */
[C---:B--2---:R-:W-:Y:S01]  /*1a80*/  SEL R8, R19.reuse, 0xffffffe0, !P0 ;  /* 0xffffffe013087807 */ /* 0x044fe20004000000 */
[----:B------:R-:W-:Y:S01]  /*1a90*/  IMAD.IADD R174, R0, 0x1, R182 ;  /* 0x0000000100ae7824 */ /* 0x000fe200078e02b6 */
[----:B------:R-:W-:Y:S01]  /*1aa0*/  SEL R3, R19, 0xffffffe0, !P6 ;  /* 0xffffffe013037807 */ /* 0x000fe20007000000 */
[----:B------:R-:W-:Y:S01]  /*1ab0*/  IMAD.IADD R0, R252, 0x1, R6 ;  /* 0x00000001fc007824 */ /* 0x000fe200078e0206 */
[----:B------:R-:W-:Y:S02]  /*1ac0*/  LEA R178, R4, 0xc100, 0x1 ;  /* 0x0000c10004b27811 */ /* 0x000fe400078e08ff */
[----:B------:R-:W-:Y:S02]  /*1ad0*/  LEA R172, R5, 0x100, 0x1 ;  /* 0x0000010005ac7811 */ /* 0x000fe400078e08ff */
[----:B------:R-:W-:Y:S01]  /*1ae0*/  LOP3.LUT R211, R238, 0x18, R104, 0xf8, !PT ;  /* 0x00000018eed37812 */ /* 0x000fe200078ef868 */
[----:B------:R-:W-:Y:S01]  /*1af0*/  IMAD.IADD R179, R178, 0x1, R3 ;  /* 0x00000001b2b37824 */ /* 0x000fe200078e0203 */
[----:B-1----:R-:W-:Y:S01]  /*1b00*/  IADD3 R11, R221, 0xb0, RZ ;  /* 0x000000b0dd0b7810 */ /* 0x002fe20007ffe0ff */
[----:B------:R-:W-:Y:S01]  /*1b10*/  IMAD.IADD R173, R3, 0x1, R172 ;  /* 0x0000000103ad7824 */ /* 0x000fe200078e02ac */
[----:B------:R-:W-:Y:S01]  /*1b20*/  LOP3.LUT R211, R240, R211, R239, 0xf6, !PT ;  /* 0x000000d3f0d37212 */ /* 0x000fe200078ef6ef */
[----:B------:R-:W-:Y:S01]  /*1b30*/  IMAD.IADD R181, R178, 0x1, R2 ;  /* 0x00000001b2b57824 */ /* 0x000fe200078e0202 */
[----:B------:R-:W-:Y:S01]  /*1b40*/  SHF.R.S32.HI R11, RZ, 0x1f, R11 ;  /* 0x0000001fff0b7819 */ /* 0x000fe2000001140b */
[C---:B------:R-:W-:Y:S01]  /*1b50*/  IMAD.IADD R176, R2.reuse, 0x1, R172 ;  /* 0x0000000102b07824 */ /* 0x040fe200078e02ac */
[----:B---3--:R-:W-:Y:S01]  /*1b60*/  SHF.R.S32.HI R7, RZ, 0x1f, R35 ;  /* 0x0000001fff077819 */ /* 0x008fe20000011423 */
        /* <DEDUP_REMOVED lines=8> */
[----:B------:R-:W-:Y:S02]  /*1bf0*/  SHF.R.S32.HI R7, RZ, 0x1f, R9 ;  /* 0x0000001fff077819 */ /* 0x000fe40000011409 */
[----:B------:R-:W-:-:S02]  /*1c00*/  LEA R9, R17, 0xc100, 0x1 ;  /* 0x0000c10011097811 */ /* 0x000fc400078e08ff */
[----:B------:R-:W-:Y:S02]  /*1c10*/  LEA R11, R16, 0xc100, 0x1 ;  /* 0x0000c100100b7811 */ /* 0x000fe400078e08ff */
[----:B------:R-:W-:Y:S01]  /*1c20*/  LEA R7, R13, 0xc100, 0x1 ;  /* 0x0000c1000d077811 */ /* 0x000fe200078e08ff */
[----:B------:R1:W-:Y:S01]  /*1c30*/  STL [R1+0x40], R9 ;  /* 0x0000400901007387 */ /* 0x0003e20000100800 */
[----:B------:R-:W-:Y:S02]  /*1c40*/  SHF.R.S32.HI R237, RZ, 0x3, R12 ;  /* 0x00000003ffed7819 */ /* 0x000fe4000001140c */
[----:B------:R-:W-:Y:S01]  /*1c50*/  LEA R211, R211, 0x100, 0x1 ;  /* 0x00000100d3d37811 */ /* 0x000fe200078e08ff */
[----:B------:R-:W-:Y:S01]  /*1c60*/  STL [R1+0x3c], R11 ;  /* 0x00003c0b01007387 */ /* 0x000fe20000100800 */
[C---:B------:R-:W-:Y:S02]  /*1c70*/  IADD3 R199, R200.reuse, 0x40, RZ ;  /* 0x00000040c8c77810 */ /* 0x040fe40007ffe0ff */
[----:B------:R-:W-:Y:S01]  /*1c80*/  IADD3 R202, R200, 0x80, RZ ;  /* 0x00000080c8ca7810 */ /* 0x000fe20007ffe0ff */
[----:B------:R2:W-:Y:S01]  /*1c90*/  STL [R1+0x38], R7 ;  /* 0x0000380701007387 */ /* 0x0005e20000100800 */
[C---:B------:R-:W-:Y:S01]  /*1ca0*/  IADD3 R215, R104.reuse, 0x60, RZ ;  /* 0x0000006068d77810 */ /* 0x040fe20007ffe0ff */
[----:B------:R-:W-:Y:S01]  /*1cb0*/  IMAD.IADD R212, R211, 0x1, R6 ;  /* 0x00000001d3d47824 */ /* 0x000fe200078e0206 */
[----:B------:R-:W-:-:S02]  /*1cc0*/  IADD3 R214, R104, 0x80, RZ ;  /* 0x0000008068d67810 */ /* 0x000fc40007ffe0ff */
[----:B------:R-:W-:Y:S02]  /*1cd0*/  IADD3 R213, R104, 0xa0, RZ ;  /* 0x000000a068d57810 */ /* 0x000fe40007ffe0ff */
[C---:B------:R-:W-:Y:S02]  /*1ce0*/  IADD3 R36, R221.reuse, 0x8, RZ ;  /* 0x00000008dd247810 */ /* 0x040fe40007ffe0ff */
[C---:B------:R-:W-:Y:S02]  /*1cf0*/  IADD3 R34, R221.reuse, 0x18, RZ ;  /* 0x00000018dd227810 */ /* 0x040fe40007ffe0ff */
[C---:B------:R-:W-:Y:S02]  /*1d00*/  IADD3 R33, R221.reuse, 0x20, RZ ;  /* 0x00000020dd217810 */ /* 0x040fe40007ffe0ff */
[C---:B------:R-:W-:Y:S02]  /*1d10*/  IADD3 R31, R221.reuse, 0x30, RZ ;  /* 0x00000030dd1f7810 */ /* 0x040fe40007ffe0ff */
[----:B------:R-:W-:-:S02]  /*1d20*/  IADD3 R30, R221, 0x38, RZ ;  /* 0x00000038dd1e7810 */ /* 0x000fc40007ffe0ff */
[----:B-1----:R-:W-:Y:S02]  /*1d30*/  LEA R9, R10, 0xc100, 0x1 ;  /* 0x0000c1000a097811 */ /* 0x002fe400078e08ff */
[C---:B------:R-:W-:Y:S02]  /*1d40*/  IADD3 R28, R221.reuse, 0x48, RZ ;  /* 0x00000048dd1c7810 */ /* 0x040fe40007ffe0ff */
[C---:B------:R-:W-:Y:S01]  /*1d50*/  IADD3 R27, R221.reuse, 0x50, RZ ;  /* 0x00000050dd1b7810 */ /* 0x040fe20007ffe0ff */
[----:B------:R1:W-:Y:S01]  /*1d60*/  STL [R1+0x34], R9 ;  /* 0x0000340901007387 */ /* 0x0003e20000100800 */
[----:B------:R-:W-:Y:S02]  /*1d70*/  IADD3 R25, R221, 0x60, RZ ;  /* 0x00000060dd197810 */ /* 0x000fe40007ffe0ff */
[C---:B--2---:R-:W-:Y:S01]  /*1d80*/  IADD3 R7, R252.reuse, -0x10, RZ ;  /* 0xfffffff0fc077810 */ /* 0x044fe20007ffe0ff */
[----:B------:R2:W-:Y:S01]  /*1d90*/  STL [R1+0x18], R0 ;  /* 0x0000180001007387 */ /* 0x0005e20000100800 */
[----:B------:R-:W-:-:S02]  /*1da0*/  @P1 IADD3 R7, R252, 0x10, RZ ;  /* 0x00000010fc071810 */ /* 0x000fc40007ffe0ff */
[C---:B------:R-:W-:Y:S02]  /*1db0*/  IADD3 R24, R221.reuse, 0x68, RZ ;  /* 0x00000068dd187810 */ /* 0x040fe40007ffe0ff */
[C---:B------:R-:W-:Y:S01]  /*1dc0*/  IADD3 R22, R221.reuse, 0x78, RZ ;  /* 0x00000078dd167810 */ /* 0x040fe20007ffe0ff */
[----:B------:R-:W-:Y:S01]  /*1dd0*/  IMAD.IADD R3, R6, 0x1, R7 ;  /* 0x0000000106037824 */ /* 0x000fe200078e0207 */
[C---:B------:R-:W-:Y:S02]  /*1de0*/  IADD3 R21, R221.reuse, 0x80, RZ ;  /* 0x00000080dd157810 */ /* 0x040fe40007ffe0ff */
[C---:B------:R-:W-:Y:S02]  /*1df0*/  IADD3 R19, R221.reuse, 0x90, RZ ;  /* 0x00000090dd137810 */ /* 0x040fe40007ffe0ff */
[C---:B------:R-:W-:Y:S02]  /*1e00*/  IADD3 R15, R221.reuse, 0x98, RZ ;  /* 0x00000098dd0f7810 */ /* 0x040fe40007ffe0ff */
[----:B------:R-:W-:-:S02]  /*1e10*/  IADD3 R12, R221, 0xa8, RZ ;  /* 0x000000a8dd0c7810 */ /* 0x000fc40007ffe0ff */
[----:B------:R-:W-:Y:S02]  /*1e20*/  SHF.R.S32.HI R201, RZ, 0x1f, R200 ;  /* 0x0000001fffc97819 */ /* 0x000fe400000114c8 */
[----:B------:R-:W-:Y:S02]  /*1e30*/  SHF.R.S32.HI R105, RZ, 0x1f, R104 ;  /* 0x0000001fff697819 */ /* 0x000fe40000011468 */
[----:B------:R-:W-:Y:S01]  /*1e40*/  SHF.R.S32.HI R243, RZ, 0x1f, R215 ;  /* 0x0000001ffff37819 */ /* 0x000fe200000114d7 */
[----:B-1----:R-:W-:Y:S01]  /*1e50*/  IMAD.IADD R9, R252, 0x1, R8 ;  /* 0x00000001fc097824 */ /* 0x002fe200078e0208 */
[----:B------:R-:W-:Y:S02]  /*1e60*/  SHF.R.S32.HI R242, RZ, 0x1f, R214 ;  /* 0x0000001ffff27819 */ /* 0x000fe400000114d6 */
[----:B------:R-:W-:Y:S01]  /*1e70*/  SHF.R.S32.HI R241, RZ, 0x1f, R213 ;  /* 0x0000001ffff17819 */ /* 0x000fe200000114d5 */
[----:B--2---:R-:W-:Y:S01]  /*1e80*/  IMAD.IADD R0, R6, 0x1, R9 ;  /* 0x0000000106007824 */ /* 0x004fe200078e0209 */
[----:B------:R-:W-:Y:S01]  /*1e90*/  STL [R1+0x8], R9 ;  /* 0x0000080901007387 */ /* 0x000fe20000100800 */
[----:B------:R-:W-:-:S02]  /*1ea0*/  SHF.R.S32.HI R220, RZ, 0x1f, R199 ;  /* 0x0000001fffdc7819 */ /* 0x000fc400000114c7 */
[----:B------:R-:W-:Y:S01]  /*1eb0*/  SHF.R.S32.HI R219, RZ, 0x1f, R202 ;  /* 0x0000001fffdb7819 */ /* 0x000fe200000114ca */
[----:B------:R1:W-:Y:S01]  /*1ec0*/  STL [R1+0x14], R0 ;  /* 0x0000140001007387 */ /* 0x0003e20000100800 */
[----:B------:R-:W-:Y:S02]  /*1ed0*/  SHF.R.S32.HI R36, RZ, 0x1f, R36 ;  /* 0x0000001fff247819 */ /* 0x000fe40000011424 */
[----:B------:R-:W-:Y:S01]  /*1ee0*/  SHF.R.S32.HI R34, RZ, 0x1f, R34 ;  /* 0x0000001fff227819 */ /* 0x000fe20000011422 */
[----:B------:R-:W-:Y:S01]  /*1ef0*/  STL [R1], R7 ;  /* 0x0000000701007387 */ /* 0x000fe20000100800 */
[----:B------:R-:W-:Y:S02]  /*1f00*/  SHF.R.S32.HI R33, RZ, 0x1f, R33 ;  /* 0x0000001fff217819 */ /* 0x000fe40000011421 */
[----:B------:R-:W-:Y:S02]  /*1f10*/  SHF.R.S32.HI R31, RZ, 0x1f, R31 ;  /* 0x0000001fff1f7819 */ /* 0x000fe4000001141f */
[----:B------:R-:W-:-:S02]  /*1f20*/  SHF.R.S32.HI R30, RZ, 0x1f, R30 ;  /* 0x0000001fff1e7819 */ /* 0x000fc4000001141e */
[----:B------:R-:W-:Y:S02]  /*1f30*/  SHF.R.S32.HI R28, RZ, 0x1f, R28 ;  /* 0x0000001fff1c7819 */ /* 0x000fe4000001141c */
[----:B------:R-:W-:Y:S02]  /*1f40*/  SHF.R.S32.HI R27, RZ, 0x1f, R27 ;  /* 0x0000001fff1b7819 */ /* 0x000fe4000001141b */
[----:B------:R-:W-:Y:S02]  /*1f50*/  SHF.R.S32.HI R25, RZ, 0x1f, R25 ;  /* 0x0000001fff197819 */ /* 0x000fe40000011419 */
[----:B------:R-:W-:Y:S02]  /*1f60*/  SHF.R.S32.HI R24, RZ, 0x1f, R24 ;  /* 0x0000001fff187819 */ /* 0x000fe40000011418 */
[----:B------:R-:W-:Y:S02]  /*1f70*/  SHF.R.S32.HI R22, RZ, 0x1f, R22 ;  /* 0x0000001fff167819 */ /* 0x000fe40000011416 */
[----:B------:R-:W-:-:S02]  /*1f80*/  SHF.R.S32.HI R21, RZ, 0x1f, R21 ;  /* 0x0000001fff157819 */ /* 0x000fc40000011415 */
[----:B------:R-:W-:Y:S01]  /*1f90*/  SHF.R.S32.HI R19, RZ, 0x1f, R19 ;  /* 0x0000001fff137819 */ /* 0x000fe20000011413 */
[----:B-1----:R-:W-:Y:S01]  /*1fa0*/  IMAD.IADD R0, R8, 0x1, R7 ;  /* 0x0000000108007824 */ /* 0x002fe200078e0207 */
[----:B------:R-:W-:Y:S02]  /*1fb0*/  SHF.R.S32.HI R15, RZ, 0x1f, R15 ;  /* 0x0000001fff0f7819 */ /* 0x000fe4000001140f */
[----:B------:R-:W-:Y:S02]  /*1fc0*/  SHF.R.S32.HI R12, RZ, 0x1f, R12 ;  /* 0x0000001fff0c7819 */ /* 0x000fe4000001140c */
[----:B------:R1:W-:Y:S01]  /*1fd0*/  STL [R1+0x4], R0 ;  /* 0x0000040001007387 */ /* 0x0003e20000100800 */
[C---:B------:R-:W-:Y:S02]  /*1fe0*/  IADD3 R193, R182.reuse, 0x800, RZ ;  /* 0x00000800b6c17810 */ /* 0x040fe40007ffe0ff */
[C---:B------:R-:W-:Y:S01]  /*1ff0*/  IADD3 R192, R182.reuse, 0x1000, RZ ;  /* 0x00001000b6c07810 */ /* 0x040fe20007ffe0ff */
[----:B------:R2:W-:Y:S01]  /*2000*/  STL [R1+0x10], R3 ;  /* 0x0000100301007387 */ /* 0x0005e20000100800 */
[----:B------:R-:W-:-:S02]  /*2010*/  IADD3 R191, R182, 0x1800, RZ ;  /* 0x00001800b6bf7810 */ /* 0x000fc40007ffe0ff */
[C---:B------:R-:W-:Y:S02]  /*2020*/  IADD3 R190, R182.reuse, 0x2000, RZ ;  /* 0x00002000b6be7810 */ /* 0x040fe40007ffe0ff */
[C---:B------:R-:W-:Y:S02]  /*2030*/  IADD3 R189, R182.reuse, 0x2800, RZ ;  /* 0x00002800b6bd7810 */ /* 0x040fe40007ffe0ff */
[C---:B------:R-:W-:Y:S02]  /*2040*/  IADD3 R188, R182.reuse, 0x3000, RZ ;  /* 0x00003000b6bc7810 */ /* 0x040fe40007ffe0ff */
[C---:B------:R-:W-:Y:S02]  /*2050*/  IADD3 R187, R182.reuse, 0x3800, RZ ;  /* 0x00003800b6bb7810 */ /* 0x040fe40007ffe0ff */
[C---:B------:R-:W-:Y:S02]  /*2060*/  IADD3 R186, R182.reuse, 0x4000, RZ ;  /* 0x00004000b6ba7810 */ /* 0x040fe40007ffe0ff */
[----:B------:R-:W-:-:S02]  /*2070*/  IADD3 R185, R182, 0x4800, RZ ;  /* 0x00004800b6b97810 */ /* 0x000fc40007ffe0ff */
[C---:B------:R-:W-:Y:S02]  /*2080*/  IADD3 R184, R182.reuse, 0x5000, RZ ;  /* 0x00005000b6b87810 */ /* 0x040fe40007ffe0ff */
[----:B------:R-:W-:Y:S01]  /*2090*/  IADD3 R183, R182, 0x5800, RZ ;  /* 0x00005800b6b77810 */ /* 0x000fe20007ffe0ff */
[----:B-1----:R-:W-:-:S05]  /*20a0*/  IMAD.IADD R0, R6, 0x1, R0 ;  /* 0x0000000106007824 */ /* 0x002fca00078e0200 */
[----:B------:R2:W-:Y:S02]  /*20b0*/  STL [R1+0xc], R0 ;  /* 0x00000c0001007387 */ /* 0x0005e40000100800 */
.L_x_945:
[----:B------:R-:W-:Y:S01]  /*20c0*/  ISETP.NE.U32.AND P0, PT, RZ, c[0x0][0x370], PT ;  /* 0x0000dc00ff007a0c */ /* 0x000fe20003f05070 */
[----:B------:R-:W-:Y:S01]  /*20d0*/  IMAD.MOV.U32 R15, RZ, RZ, 0x4 ;  /* 0x00000004ff0f7424 */ /* 0x000fe200078e00ff */
[----:B------:R-:W-:Y:S01]  /*20e0*/  ISETP.NE.U32.AND P1, PT, RZ, c[0x0][0x360], PT ;  /* 0x0000d800ff007a0c */ /* 0x000fe20003f25070 */
[----:B------:R-:W-:Y:S01]  /*20f0*/  IMAD.MOV.U32 R235, RZ, RZ, RZ ;  /* 0x000000ffffeb7224 */ /* 0x000fe200078e00ff */
[----:B------:R-:W-:Y:S01]  /*2100*/  ISETP.NE.AND.EX P2, PT, RZ, c[0x0][0x374], PT, P0 ;  /* 0x0000dd00ff007a0c */ /* 0x000fe20003f45300 */
[----:B------:R-:W-:Y:S01]  /*2110*/  IMAD.MOV.U32 R129, RZ, RZ, RZ ;  /* 0x000000ffff817224 */ /* 0x000fe200078e00ff */
[----:B------:R-:W-:Y:S01]  /*2120*/  ISETP.NE.AND.EX P0, PT, RZ, c[0x0][0x364], PT, P1 ;  /* 0x0000d900ff007a0c */ /* 0x000fe20003f05310 */
[----:B------:R-:W-:Y:S01]  /*2130*/  IMAD.MOV.U32 R14, RZ, RZ, RZ ;  /* 0x000000ffff0e7224 */ /* 0x000fe200078e00ff */
[----:B------:R-:W-:Y:S01]  /*2140*/  ISETP.NE.U32.AND P1, PT, RZ, c[0x0][0x348], PT ;  /* 0x0000d200ff007a0c */ /* 0x000fe20003f25070 */
[----:B------:R-:W-:Y:S01]  /*2150*/  IMAD.MOV.U32 R13, RZ, RZ, RZ ;  /* 0x000000ffff0d7224 */ /* 0x000fe200078e00ff */
[----:B------:R-:W-:Y:S01]  /*2160*/  ISETP.NE.U32.AND P3, PT, RZ, c[0x0][0x350], PT ;  /* 0x0000d400ff007a0c */ /* 0x000fe20003f65070 */
[----:B------:R-:W-:Y:S01]  /*2170*/  IMAD.WIDE R6, R247, R15, c[0x0][0x348] ;  /* 0x0000d200f7067625 */ /* 0x000fe200078e020f */
[----:B------:R-:W-:-:S02]  /*2180*/  ISETP.NE.U32.AND P4, PT, RZ, c[0x0][0x358], PT ;  /* 0x0000d600ff007a0c */ /* 0x000fc40003f85070 */
[----:B------:R-:W-:Y:S01]  /*2190*/  ISETP.NE.AND.EX P1, PT, RZ, c[0x0][0x34c], PT, P1 ;  /* 0x0000d300ff007a0c */ /* 0x000fe20003f25310 */
[CC--:B------:R-:W-:Y:S01]  /*21a0*/  IMAD.WIDE R4, R247.reuse, R15.reuse, c[0x0][0x350] ;  /* 0x0000d400f7047625 */ /* 0x0c0fe200078e020f */
[----:B------:R-:W-:Y:S02]  /*21b0*/  ISETP.NE.AND.EX P3, PT, RZ, c[0x0][0x354], PT, P3 ;  /* 0x0000d500ff007a0c */ /* 0x000fe40003f65330 */
[----:B------:R-:W-:Y:S01]  /*21c0*/  ISETP.NE.AND.EX P4, PT, RZ, c[0x0][0x35c], PT, P4 ;  /* 0x0000d700ff007a0c */ /* 0x000fe20003f85340 */
[----:B------:R-:W-:-:S04]  /*21d0*/  @P2 IMAD.WIDE R10, R247, R15, c[0x0][0x370] ;  /* 0x0000dc00f70a2625 */ /* 0x000fc800078e020f */
[CC--:B------:R-:W-:Y:S01]  /*21e0*/  @P0 IMAD.WIDE R8, R247.reuse, R15.reuse, c[0x0][0x360] ;  /* 0x0000d800f7080625 */ /* 0x0c0fe200078e020f */
[----:B------:R1:W5:Y:S03]  /*21f0*/  @P2 LDG.E R235, [R10.64] ;  /* 0x000000080aeb2981 */ /* 0x000366000c1e1900 */
[----:B--2---:R-:W-:Y:S01]  /*2200*/  IMAD.WIDE R2, R247, R15, c[0x0][0x358] ;  /* 0x0000d600f7027625 */ /* 0x004fe200078e020f */
[----:B------:R1:W5:Y:S04]  /*2210*/  @P0 LDG.E R218, [R8.64] ;  /* 0x0000000808da0981 */ /* 0x000368000c1e1900 */
[----:B------:R1:W5:Y:S04]  /*2220*/  @P1 LDG.E R129, [R6.64] ;  /* 0x0000000806811981 */ /* 0x000368000c1e1900 */
[----:B------:R1:W5:Y:S04]  /*2230*/  @P3 LDG.E R14, [R4.64] ;  /* 0x00000008040e3981 */ /* 0x000368000c1e1900 */
[----:B------:R1:W5:Y:S01]  /*2240*/  @P4 LDG.E R13, [R2.64] ;  /* 0x00000008020d4981 */ /* 0x000362000c1e1900 */
[----:B------:R-:W-:Y:S01]  /*2250*/  YIELD ;  /* 0x0000000000007946 */ /* 0x000fe20003800000 */
[----:B------:R-:W-:Y:S05]  /*2260*/  @P0 BRA `(.L_x_700) ;  /* 0x0000005000000947 */ /* 0x000fea0003800000 */
[----:B-----5:R-:W-:Y:S01]  /*2270*/  MOV R218, c[0x0][0x168] ;  /* 0x00005a0000da7a02 */ /* 0x020fe20000000f00 */
[----:B------:R-:W-:Y:S05]  /*2280*/  @!P1 BRA `(.L_x_700) ;  /* 0x0000003000009947 */ /* 0x000fea0003800000 */
[----:B-1----:R-:W2:Y:S04]  /*2290*/  LDG.E R8, [R6.64] ;  /* 0x0000000806087981 */ /* 0x002ea8000c1e1900 */
[----:B------:R-:W2:Y:S02]  /*22a0*/  LDG.E R0, [R6.64+0x4] ;  /* 0x0000040806007981 */ /* 0x000ea4000c1e1900 */
[----:B--2---:R-:W-:-:S02]  /*22b0*/  IADD3 R218, -R8, R0, RZ ;  /* 0x0000000008da7210 */ /* 0x004fc40007ffe1ff */
.L_x_700:
[----:B------:R-:W-:-:S04]  /*22c0*/  ISETP.NE.U32.AND P0, PT, RZ, c[0x0][0x368], PT ;  /* 0x0000da00ff007a0c */ /* 0x000fc80003f05070 */
[----:B------:R-:W-:-:S13]  /*22d0*/  ISETP.NE.AND.EX P0, PT, RZ, c[0x0][0x36c], PT, P0 ;  /* 0x0000db00ff007a0c */ /* 0x000fda0003f05300 */
[----:B------:R-:W-:Y:S05]  /*22e0*/  @!P0 BRA `(.L_x_701) ;  /* 0x0000003000008947 */ /* 0x000fea0003800000 */
[----:B-1----:R-:W-:-:S05]  /*22f0*/  IMAD.WIDE R4, R247, R15, c[0x0][0x368] ;  /* 0x0000da00f7047625 */ /* 0x002fca00078e020f */
[----:B------:R1:W5:Y:S01]  /*2300*/  LDG.E R11, [R4.64] ;  /* 0x00000008040b7981 */ /* 0x000362000c1e1900 */
[----:B------:R-:W-:Y:S05]  /*2310*/  BRA `(.L_x_702) ;  /* 0x0000005000007947 */ /* 0x000fea0003800000 */
.L_x_701:
[----:B-1----:R-:W-:Y:S01]  /*2320*/  MOV R11, UR6 ;  /* 0x00000006000b7c02 */ /* 0x002fe20008000f00 */
[----:B------:R-:W-:Y:S05]  /*2330*/  @!P3 BRA `(.L_x_702) ;  /* 0x000000300000b947 */ /* 0x000fea0003800000 */
[----:B------:R-:W2:Y:S04]  /*2340*/  LDG.E R6, [R4.64] ;  /* 0x0000000804067981 */ /* 0x000ea8000c1e1900 */
[----:B------:R-:W2:Y:S02]  /*2350*/  LDG.E R0, [R4.64+0x4] ;  /* 0x0000040804007981 */ /* 0x000ea4000c1e1900 */
[----:B--2---:R-:W-:Y:S02]  /*2360*/  IADD3 R11, -R6, R0, RZ ;  /* 0x00000000060b7210 */ /* 0x004fe40007ffe1ff */
.L_x_702:
[----:B-1----:R1:W2:Y:S04]  /*2370*/  @P4 LDG.E R5, [R2.64] ;  /* 0x0000000802054981 */ /* 0x0022a8000c1e1900 */
[----:B------:R1:W2:Y:S01]  /*2380*/  @P4 LDG.E R4, [R2.64+0x4] ;  /* 0x0000040802044981 */ /* 0x0002a2000c1e1900 */
[----:B------:R-:W-:Y:S01]  /*2390*/  ISETP.NE.U32.AND P0, PT, RZ, c[0x0][0x378], PT ;  /* 0x0000de00ff007a0c */ /* 0x000fe20003f05070 */
[----:B------:R-:W-:-:S02]  /*23a0*/  IMAD.MOV.U32 R0, RZ, RZ, c[0x0][0x2c4] ;  /* 0x0000b100ff007624 */ /* 0x000fc400078e00ff */
[----:B-----5:R-:W-:Y:S01]  /*23b0*/  IMAD.MOV.U32 R128, RZ, RZ, R11 ;  /* 0x000000ffff807224 */ /* 0x020fe200078e000b */
[----:B------:R-:W-:Y:S02]  /*23c0*/  ISETP.NE.AND.EX P0, PT, RZ, c[0x0][0x37c], PT, P0 ;  /* 0x0000df00ff007a0c */ /* 0x000fe40003f05300 */
[----:B------:R-:W-:Y:S01]  /*23d0*/  ISETP.NE.AND P2, PT, R0, 0x1, PT ;  /* 0x000000010000780c */ /* 0x000fe20003f45270 */
[----:B------:R-:W-:Y:S02]  /*23e0*/  IMAD.SHL.U32 R234, R245, 0x80, RZ ;  /* 0x00000080f5ea7824 */ /* 0x000fe400078e00ff */
[----:B------:R-:W-:Y:S02]  /*23f0*/  IMAD.MOV.U32 R67, RZ, RZ, c[0x0][0x228] ;  /* 0x00008a00ff437624 */ /* 0x000fe400078e00ff */
[----:B------:R-:W-:Y:S01]  /*2400*/  IMAD.IADD R9, R11, 0x1, -R235 ;  /* 0x000000010b097824 */ /* 0x000fe200078e0aeb */
[----:B------:R-:W-:Y:S01]  /*2410*/  IADD3 R0, R234, 0x7f, RZ ;  /* 0x0000007fea007810 */ /* 0x000fe20007ffe0ff */
[----:B------:R-:W-:Y:S01]  /*2420*/  IMAD.MOV.U32 R6, RZ, RZ, c[0x0][0x32c] ;  /* 0x0000cb00ff067624 */ /* 0x000fe200078e00ff */
[----:B------:R-:W-:-:S04]  /*2430*/  LOP3.LUT R227, R227, 0xffffffdf, RZ, 0xc0, !PT ;  /* 0xffffffdfe3e37812 */ /* 0x000fc800078ec0ff */
[----:B------:R-:W-:Y:S01]  /*2440*/  ISETP.GE.AND P1, PT, R6, 0x1, PT ;  /* 0x000000010600780c */ /* 0x000fe20003f26270 */
[----:B-1----:R-:W-:-:S05]  /*2450*/  @P0 IMAD.WIDE R2, R247, R15, c[0x0][0x378] ;  /* 0x0000de00f7020625 */ /* 0x002fca00078e020f */
[----:B------:R1:W5:Y:S01]  /*2460*/  @P0 LDG.E R128, [R2.64] ;  /* 0x0000000802800981 */ /* 0x000362000c1e1900 */
[----:B------:R-:W-:-:S04]  /*2470*/  @P2 LOP3.LUT R227, R227, 0x20, RZ, 0xfc, !PT ;  /* 0x00000020e3e32812 */ /* 0x000fc800078efcff */
[----:B------:R-:W-:-:S04]  /*2480*/  LOP3.LUT R227, R227, 0xffffffbf, RZ, 0xc0, !PT ;  /* 0xffffffbfe3e37812 */ /* 0x000fc800078ec0ff */
[----:B------:R-:W-:Y:S01]  /*2490*/  @P1 LOP3.LUT R227, R227, 0x40, RZ, 0xfc, !PT ;  /* 0x00000040e3e31812 */ /* 0x000fe200078efcff */
[----:B-1----:R-:W-:-:S05]  /*24a0*/  @P2 IMAD.HI.U32 R3, R0, c[0x0][0x2c8], RZ ;  /* 0x0000b20000032a27 */ /* 0x002fca00078e00ff */
[----:B------:R-:W-:Y:S01]  /*24b0*/  @P2 SHF.R.U32.HI R0, RZ, c[0x0][0x2cc], R3 ;  /* 0x0000b300ff002a19 */ /* 0x000fe20000011603 */
[----:B--2---:R-:W-:-:S04]  /*24c0*/  @P4 IMAD.IADD R67, R4, 0x1, -R5 ;  /* 0x0000000104434824 */ /* 0x004fc800078e0a05 */
[----:B------:R-:W-:-:S05]  /*24d0*/  IMAD.IADD R217, R9, 0x1, R67 ;  /* 0x0000000109d97824 */ /* 0x000fca00078e0243 */
[C---:B------:R-:W-:Y:S02]  /*24e0*/  IADD3 R2, R217.reuse, 0x3f, RZ ;  /* 0x0000003fd9027810 */ /* 0x040fe40007ffe0ff */
[----:B------:R-:W-:Y:S02]  /*24f0*/  IADD3 R120, R217, 0x1, -R218 ;  /* 0x00000001d9787810 */ /* 0x000fe40007ffe8da */
[----:B------:R-:W-:-:S03]  /*2500*/  SHF.R.S32.HI R3, RZ, 0x1f, R2 ;  /* 0x0000001fff037819 */ /* 0x000fc60000011402 */
[----:B------:R-:W-:Y:S01]  /*2510*/  IMAD.IADD R0, R120, 0x1, R0 ;  /* 0x0000000178007824 */ /* 0x000fe200078e0200 */
[----:B------:R-:W-:-:S04]  /*2520*/  LEA.HI R2, R3, R2, RZ, 0x6 ;  /* 0x0000000203027211 */ /* 0x000fc800078f30ff */
[----:B------:R-:W-:Y:S02]  /*2530*/  IADD3 R3, R0, c[0x0][0x328], RZ ;  /* 0x0000ca0000037a10 */ /* 0x000fe40007ffe0ff */
[----:B------:R-:W-:Y:S01]  /*2540*/  SHF.R.S32.HI R121, RZ, 0x6, R2 ;  /* 0x00000006ff797819 */ /* 0x000fe20000011402 */
        /* <DEDUP_REMOVED lines=11> */
.L_x_705:
[----:B------:R-:W-:-:S13]  /*2600*/  ISETP.NE.AND P0, PT, R6, 0x1, PT ;  /* 0x000000010600780c */ /* 0x000fda0003f05270 */
[----:B------:R-:W-:-:S05]  /*2610*/  @P0 IMAD.HI.U32 R0, R2, c[0x0][0x330], RZ ;  /* 0x0000cc0002000a27 */ /* 0x000fca00078e00ff */
[----:B------:R-:W-:Y:S02]  /*2620*/  @P0 SHF.R.U32.HI R2, RZ, c[0x0][0x334], R0 ;  /* 0x0000cd00ff020a19 */ /* 0x000fe40000011600 */
.L_x_706:
[----:B------:R-:W-:Y:S05]  /*2630*/  BSYNC B0 ;  /* 0x0000000000007941 */ /* 0x000fea0003800000 */
.L_x_704:
[----:B------:R-:W-:-:S05]  /*2640*/  IMAD R2, R2, R6, c[0x0][0x32c] ;  /* 0x0000cb0002027624 */ /* 0x000fca00078e0206 */
[----:B------:R-:W-:-:S04]  /*2650*/  IMNMX R3, R3, R2, PT ;  /* 0x0000000203037217 */ /* 0x000fc80003800200 */
.L_x_703:
[----:B------:R-:W-:Y:S01]  /*2660*/  IADD3 R3, R3, 0x3f, RZ ;  /* 0x0000003f03037810 */ /* 0x000fe20007ffe0ff */
[----:B------:R-:W-:-:S03]  /*2670*/  @P2 IMAD.HI.U32 R2, R234, c[0x0][0x2c8], RZ ;  /* 0x0000b200ea022a27 */ /* 0x000fc600078e00ff */
[----:B------:R-:W-:Y:S01]  /*2680*/  SHF.R.S32.HI R4, RZ, 0x1f, R3 ;  /* 0x0000001fff047819 */ /* 0x000fe20000011403 */
[----:B------:R-:W-:Y:S01]  /*2690*/  IMAD.MOV.U32 R0, RZ, RZ, R234 ;  /* 0x000000ffff007224 */ /* 0x000fe200078e00ea */
[----:B------:R-:W-:Y:S01]  /*26a0*/  @P2 SHF.R.U32.HI R0, RZ, c[0x0][0x2cc], R2 ;  /* 0x0000b300ff002a19 */ /* 0x000fe20000011602 */
[----:B------:R-:W-:Y:S01]  /*26b0*/  IMAD.IADD R168, R217, 0x1, -R218 ;  /* 0x00000001d9a87824 */ /* 0x000fe200078e0ada */
[----:B------:R-:W-:-:S03]  /*26c0*/  LEA.HI R3, R4, R3, RZ, 0x6 ;  /* 0x0000000304037211 */ /* 0x000fc600078f30ff */
[----:B------:R-:W-:Y:S01]  /*26d0*/  IMAD.IADD R0, R168, 0x1, R0 ;  /* 0x00000001a8007824 */ /* 0x000fe200078e0200 */
[----:B------:R-:W-:-:S04]  /*26e0*/  SHF.R.S32.HI R3, RZ, 0x6, R3 ;  /* 0x00000006ff037819 */ /* 0x000fc80000011403 */
        /* <DEDUP_REMOVED lines=12> */
.L_x_709:
[----:B------:R-:W-:-:S13]  /*27b0*/  ISETP.NE.AND P0, PT, R6, 0x1, PT ;  /* 0x000000010600780c */ /* 0x000fda0003f05270 */
[----:B------:R-:W-:-:S05]  /*27c0*/  @P0 IMAD.HI.U32 R3, R0, c[0x0][0x330], RZ ;  /* 0x0000cc0000030a27 */ /* 0x000fca00078e00ff */
[----:B------:R-:W-:Y:S02]  /*27d0*/  @P0 SHF.R.U32.HI R0, RZ, c[0x0][0x334], R3 ;  /* 0x0000cd00ff000a19 */ /* 0x000fe40000011603 */
.L_x_710:
[----:B------:R-:W-:Y:S05]  /*27e0*/  BSYNC B0 ;  /* 0x0000000000007941 */ /* 0x000fea0003800000 */
.L_x_708:
[----:B------:R-:W-:-:S05]  /*27f0*/  IMAD R0, R0, c[0x0][0x32c], RZ ;  /* 0x0000cb0000007a24 */ /* 0x000fca00078e02ff */
[----:B------:R-:W-:-:S04]  /*2800*/  IMNMX R2, R2, R0, !PT ;  /* 0x0000000002027217 */ /* 0x000fc80007800200 */
.L_x_707:
[----:B------:R-:W-:Y:S01]  /*2810*/  SHF.R.S32.HI R0, RZ, 0x1f, R2 ;  /* 0x0000001fff007819 */ /* 0x000fe20000011402 */
[----:B------:R-:W-:Y:S01]  /*2820*/  BSSY B0, `(.L_x_711) ;  /* 0x000002c000007945 */ /* 0x000fe20003800000 */
[----:B------:R-:W-:Y:S02]  /*2830*/  LOP3.LUT R3, R246, 0xff000000, RZ, 0xc0, !PT ;  /* 0xff000000f6037812 */ /* 0x000fe400078ec0ff */
[----:B------:R-:W-:Y:S02]  /*2840*/  LEA.HI R2, R0, R2, RZ, 0x6 ;  /* 0x0000000200027211 */ /* 0x000fe400078f30ff */
[----:B------:R-:W-:Y:S02]  /*2850*/  LOP3.LUT R4, R246, 0xff0000, RZ, 0xc0, !PT ;  /* 0x00ff0000f6047812 */ /* 0x000fe400078ec0ff */
[----:B------:R-:W-:Y:S02]  /*2860*/  SHF.R.S32.HI R0, RZ, 0x6, R2 ;  /* 0x00000006ff007819 */ /* 0x000fe40000011402 */
[----:B------:R-:W-:-:S02]  /*2870*/  SHF.R.U32.HI R3, RZ, 0x8, R3 ;  /* 0x00000008ff037819 */ /* 0x000fc40000011603 */
[----:B------:R-:W-:Y:S01]  /*2880*/  IMNMX R6, RZ, R0, !PT ;  /* 0x00000000ff067217 */ /* 0x000fe20007800200 */
[----:B------:R-:W-:Y:S01]  /*2890*/  IMAD.MOV.U32 R0, RZ, RZ, RZ ;  /* 0x000000ffff007224 */ /* 0x000fe200078e00ff */
[----:B------:R-:W-:Y:S02]  /*28a0*/  LEA.HI R2, R4, R3, RZ, 0x10 ;  /* 0x0000000304027211 */ /* 0x000fe400078f80ff */
[----:B------:R-:W-:Y:S02]  /*28b0*/  ISETP.GT.AND P0, PT, R7, R6, PT ;  /* 0x000000060700720c */ /* 0x000fe40003f04270 */
[----:B------:R-:W-:Y:S02]  /*28c0*/  SHF.R.U32.HI R245, RZ, 0x10, R2 ;  /* 0x00000010fff57819 */ /* 0x000fe40000011602 */
[----:B------:R-:W-:Y:S02]  /*28d0*/  LOP3.LUT R250, R2, 0xff, RZ, 0xc0, !PT ;  /* 0x000000ff02fa7812 */ /* 0x000fe400078ec0ff */
[----:B------:R-:W-:-:S04]  /*28e0*/  ISETP.NE.AND P1, PT, R245, RZ, PT ;  /* 0x000000fff500720c */ /* 0x000fc80003f25270 */
[----:B------:R-:W-:-:S03]  /*28f0*/  SEL R118, R245, c[0x0][0x338], P1 ;  /* 0x0000ce00f5767a07 */ /* 0x000fc60000800000 */
[----:B------:R-:W-:Y:S05]  /*2900*/  @!P0 BRA `(.L_x_712) ;  /* 0x000001d000008947 */ /* 0x000fea0003800000 */
        /* <DEDUP_REMOVED lines=29> */
.L_x_712:
[----:B------:R-:W-:Y:S05]  /*2ae0*/  BSYNC B0 ;  /* 0x0000000000007941 */ /* 0x000fea0003800000 */
.L_x_711:
[----:B------:R-:W-:-:S04]  /*2af0*/  IMAD R2, R250, R0, R6 ;  /* 0x00000000fa027224 */ /* 0x000fc800078e0206 */
        /* <DEDUP_REMOVED lines=23> */
[----:B------:R-:W-:Y:S02]  /*2c70*/  SHF.R.S32.HI R6, RZ, 0x1f, R247 ;  /* 0x0000001fff067819 */ /* 0x000fe400000114f7 */
[----:B------:R-:W-:Y:S01]  /*2c80*/  IADD3 R57, R0, -0x1, RZ ;  /* 0xffffffff00397810 */ /* 0x000fe20007ffe0ff */
[----:B------:R-:W-:Y:S01]  /*2c90*/  IMAD R4, R69, c[0x0][0x238], RZ ;  /* 0x00008e0045047a24 */ /* 0x000fe200078e02ff */
[----:B------:R-:W-:Y:S01]  /*2ca0*/  SEL R8, R6, RZ, !P4 ;  /* 0x000000ff06087207 */ /* 0x000fe20006000000 */
[----:B------:R-:W-:Y:S01]  /*2cb0*/  IMAD.SHL.U32 R126, R7, 0x40, RZ ;  /* 0x00000040077e7824 */ /* 0x000fe200078e00ff */
[----:B------:R-:W-:Y:S01]  /*2cc0*/  SEL R10, R247, RZ, !P4 ;  /* 0x000000fff70a7207 */ /* 0x000fe20006000000 */
[----:B------:R-:W-:Y:S01]  /*2cd0*/  IMAD R4, R68, c[0x0][0x23c], R4 ;  /* 0x00008f0044047a24 */ /* 0x000fe200078e0204 */
[----:B------:R-:W-:Y:S01]  /*2ce0*/  SHF.L.U64.HI R125, R7, R123, c[0x0][0x23c] ;  /* 0x00008f00077d7619 */ /* 0x000fe2000001027b */
[----:B------:R-:W-:Y:S01]  /*2cf0*/  IMAD R0, R57, -0x40, R115 ;  /* 0xffffffc039007824 */ /* 0x000fe200078e0273 */
[----:B------:R-:W-:Y:S01]  /*2d00*/  ISETP.GE.AND P6, PT, R200, c[0x0][0x1d4], PT ;  /* 0x00007500c8007a0c */ /* 0x000fe20003fc6270 */
[----:B------:R-:W-:Y:S01]  /*2d10*/  IMAD.IADD R3, R3, 0x1, R4 ;  /* 0x0000000103037824 */ /* 0x000fe200078e0204 */
[----:B------:R-:W-:Y:S01]  /*2d20*/  ISETP.GE.AND P5, PT, R199, c[0x0][0x1d4], PT ;  /* 0x00007500c7007a0c */ /* 0x000fe20003fa6270 */
[----:B------:R-:W-:Y:S01]  /*2d30*/  IMAD R4, R8, c[0x0][0x248], RZ ;  /* 0x0000920008047a24 */ /* 0x000fe200078e02ff */
[----:B------:R-:W-:Y:S01]  /*2d40*/  ISETP.GE.AND P1, PT, R0, 0x1, PT ;  /* 0x000000010000780c */ /* 0x000fe20003f26270 */
[----:B------:R-:W-:Y:S01]  /*2d50*/  IMAD.WIDE.U32 R2, R22, c[0x0][0x240], R2 ;  /* 0x0000900016027a25 */ /* 0x000fe200078e0002 */
[----:B------:R-:W-:-:S03]  /*2d60*/  ISETP.GE.AND P4, PT, R202, c[0x0][0x1d4], PT ;  /* 0x00007500ca007a0c */ /* 0x000fc60003f86270 */
[----:B------:R-:W-:Y:S02]  /*2d70*/  IMAD R3, R22, c[0x0][0x244], R3 ;  /* 0x0000910016037a24 */ /* 0x000fe400078e0203 */
[C---:B------:R-:W-:Y:S02]  /*2d80*/  IMAD R4, R10.reuse, c[0x0][0x24c], R4 ;  /* 0x000093000a047a24 */ /* 0x040fe400078e0204 */
[----:B------:R-:W-:Y:S01]  /*2d90*/  IMAD.WIDE.U32 R78, R10, c[0x0][0x248], R2 ;  /* 0x000092000a4e7a25 */ /* 0x000fe200078e0002 */
[----:B------:R-:W-:-:S03]  /*2da0*/  SHF.R.S32.HI R3, RZ, 0x1f, R57 ;  /* 0x0000001fff037819 */ /* 0x000fc60000011439 */
[----:B------:R-:W-:Y:S02]  /*2db0*/  IMAD R2, R125, R57, RZ ;  /* 0x000000397d027224 */ /* 0x000fe400078e02ff */
[----:B------:R-:W-:Y:S02]  /*2dc0*/  IMAD.IADD R77, R79, 0x1, R4 ;  /* 0x000000014f4d7824 */ /* 0x000fe400078e0204 */
[----:B------:R-:W-:Y:S02]  /*2dd0*/  IMAD.MOV.U32 R76, RZ, RZ, R78 ;  /* 0x000000ffff4c7224 */ /* 0x000fe400078e004e */
[-C--:B------:R-:W-:Y:S02]  /*2de0*/  IMAD R2, R3, R126.reuse, R2 ;  /* 0x0000007e03027224 */ /* 0x080fe400078e0202 */
[----:B------:R-:W-:-:S04]  /*2df0*/  IMAD.WIDE.U32 R4, R57, R126, R76 ;  /* 0x0000007e39047225 */ /* 0x000fc800078e004c */
[----:B------:R-:W-:Y:S01]  /*2e00*/  IMAD.IADD R5, R5, 0x1, R2 ;  /* 0x0000000105057824 */ /* 0x000fe200078e0202 */
[C---:B------:R-:W-:Y:S01]  /*2e10*/  @P1 LEA R2, P0, R4.reuse, c[0x0][0x220], 0x1 ;  /* 0x0000880004021a11 */ /* 0x040fe200078008ff */
[----:B------:R-:W-:Y:S02]  /*2e20*/  IMAD.MOV.U32 R124, RZ, RZ, 0x5 ;  /* 0x00000005ff7c7424 */ /* 0x000fe400078e00ff */
[C---:B------:R-:W-:Y:S01]  /*2e30*/  IMAD.SHL.U32 R131, R7.reuse, 0x20, RZ ;  /* 0x0000002007837824 */ /* 0x040fe200078e00ff */
[----:B------:R-:W-:Y:S02]  /*2e40*/  @P1 LEA.HI.X R3, R4, c[0x0][0x224], R5, 0x1, P0 ;  /* 0x0000890004031a11 */ /* 0x000fe400000f0c05 */
[----:B------:R-:W-:Y:S02]  /*2e50*/  ISETP.GT.AND P0, PT, R0, 0x20, PT ;  /* 0x000000200000780c */ /* 0x000fe40003f04270 */
[----:B------:R-:W-:Y:S01]  /*2e60*/  SHF.L.U64.HI R124, R7, R124, c[0x0][0x23c] ;  /* 0x00008f00077c7619 */ /* 0x000fe2000001027c */
[----:B------:R-:W-:Y:S01]  /*2e70*/  @!PT LDS RZ, [RZ] ;  /* 0x00000000fffff984 */ /* 0x000fe20000000800 */
[----:B------:R-:W-:Y:S01]  /*2e80*/  @!PT LDS RZ, [RZ] ;  /* 0x00000000fffff984 */ /* 0x000fe20000000800 */
[----:B------:R-:W-:Y:S01]  /*2e90*/  @!PT LDS RZ, [RZ] ;  /* 0x00000000fffff984 */ /* 0x000fe20000000800 */
[----:B------:R1:W-:Y:S04]  /*2ea0*/  @P1 LDGSTS.E.BYPASS.LTC128B.128 [R194+0x6100], [R2.64], !P6 ;  /* 0x0610000002c21fae */ /* 0x0003e8000f101d48 */
[----:B------:R1:W-:Y:S04]  /*2eb0*/  @P1 LDGSTS.E.BYPASS.LTC128B.128 [R194+0x8100], [R2.64+0x80], !P5 ;  /* 0x0810008002c21fae */ /* 0x0003e8000e901d48 */
[----:B------:R1:W-:Y:S02]  /*2ec0*/  @P1 LDGSTS.E.BYPASS.LTC128B.128 [R194+0xa100], [R2.64+0x100], !P4 ;  /* 0x0a10010002c21fae */ /* 0x0003e4000e101d48 */
[----:B------:R-:W-:-:S05]  /*2ed0*/  @P0 IADD3 R0, P1, R131, R4, RZ ;  /* 0x0000000483000210 */ /* 0x000fca0007f3e0ff */
[----:B-1----:R-:W-:Y:S01]  /*2ee0*/  @P0 IMAD.X R3, R5, 0x1, R124, P1 ;  /* 0x0000000105030824 */ /* 0x002fe200008e067c */
[----:B------:R-:W-:-:S04]  /*2ef0*/  @P0 LEA R2, P1, R0, c[0x0][0x220], 0x1 ;  /* 0x0000880000020a11 */ /* 0x000fc800078208ff */
[----:B------:R-:W-:Y:S02]  /*2f00*/  @P0 LEA.HI.X R3, R0, c[0x0][0x224], R3, 0x1, P1 ;  /* 0x0000890000030a11 */ /* 0x000fe400008f0c03 */
[----:B------:R-:W-:-:S03]  /*2f10*/  ISETP.NE.U32.AND P1, PT, RZ, c[0x0][0x340], PT ;  /* 0x0000d000ff007a0c */ /* 0x000fc60003f25070 */
[----:B------:R1:W-:Y:S01]  /*2f20*/  @P0 LDGSTS.E.BYPASS.LTC128B.128 [R194+0x7100], [R2.64], !P6 ;  /* 0x0710000002c20fae */ /* 0x0003e2000f101d48 */
[----:B------:R-:W-:-:S03]  /*2f30*/  ISETP.NE.AND.EX P1, PT, RZ, c[0x0][0x344], PT, P1 ;  /* 0x0000d100ff007a0c */ /* 0x000fc60003f25310 */
[----:B------:R1:W-:Y:S04]  /*2f40*/  @P0 LDGSTS.E.BYPASS.LTC128B.128 [R194+0x9100], [R2.64+0x80], !P5 ;  /* 0x0910008002c20fae */ /* 0x0003e8000e901d48 */
[----:B------:R1:W-:Y:S01]  /*2f50*/  @P0 LDGSTS.E.BYPASS.LTC128B.128 [R194+0xb100], [R2.64+0x100], !P4 ;  /* 0x0b10010002c20fae */ /* 0x0003e2000e101d48 */
[----:B------:R-:W-:Y:S01]  /*2f60*/  ISETP.GE.AND P2, PT, R104, c[0x0][0x27c], PT ;  /* 0x00009f0068007a0c */ /* 0x000fe20003f46270 */
[----:B------:R-:W-:Y:S01]  /*2f70*/  IMAD.MOV.U32 R119, RZ, RZ, c[0x0][0x27c] ;  /* 0x00009f00ff777624 */ /* 0x000fe200078e00ff */
[----:B------:R-:W-:Y:S01]  /*2f80*/  LOP3.LUT R227, R227, 0xfffffffd, RZ, 0xc0, !PT ;  /* 0xfffffffde3e37812 */ /* 0x000fe200078ec0ff */
[----:B------:R-:W0:Y:S02]  /*2f90*/  LDGDEPBAR ;  /* 0x00000000000079af */ /* 0x000e240000000000 */
[----:B------:R-:W-:-:S05]  /*2fa0*/  @P1 IMAD.WIDE R4, R247, R15, c[0x0][0x340] ;  /* 0x0000d000f7041625 */ /* 0x000fca00078e020f */
[----:B-1----:R-:W2:Y:S01]  /*2fb0*/  @P1 LDG.E R2, [R4.64] ;  /* 0x0000000804021981 */ /* 0x002ea2000c1e1900 */
[----:B------:R-:W-:Y:S01]  /*2fc0*/  WARPSYNC 0xffffffff ;  /* 0xffffffff00007948 */ /* 0x000fe20003800000 */
[----:B------:R-:W-:Y:S01]  /*2fd0*/  SHF.R.S32.HI R141, RZ, 0x1f, R140 ;  /* 0x0000001fff8d7819 */ /* 0x000fe2000001148c */
[----:B------:R-:W-:Y:S01]  /*2fe0*/  IMAD.SHL.U32 R119, R119, 0x2, RZ ;  /* 0x0000000277777824 */ /* 0x000fe200078e00ff */
[----:B------:R-:W-:Y:S02]  /*2ff0*/  SHF.R.S32.HI R9, RZ, 0x1f, R223 ;  /* 0x0000001fff097819 */ /* 0x000fe400000114df */
[----:B------:R-:W-:Y:S02]  /*3000*/  @P2 LOP3.LUT R227, R227, 0x2, RZ, 0xfc, !PT ;  /* 0x00000002e3e32812 */ /* 0x000fe400078efcff */
[----:B-----5:R-:W-:Y:S02]  /*3010*/  SHF.R.S32.HI R20, RZ, 0x1f, R128 ;  /* 0x0000001fff147819 */ /* 0x020fe40000011480 */
[----:B--2---:R-:W-:Y:S01]  /*3020*/  @P1 SHF.R.S32.HI R3, RZ, 0x1f, R2 ;  /* 0x0000001fff031819 */ /* 0x004fe20000011402 */
[----:B------:R-:W-:-:S02]  /*3030*/  @!P1 IMAD.MOV.U32 R2, RZ, RZ, R247 ;  /* 0x000000ffff029224 */ /* 0x000fc400078e00f7 */
[----:B------:R-:W-:Y:S02]  /*3040*/  @!P1 IMAD.MOV.U32 R3, RZ, RZ, R6 ;  /* 0x000000ffff039224 */ /* 0x000fe400078e0006 */
[----:B------:R-:W-:Y:S01]  /*3050*/  IMAD R0, R9, c[0x0][0x280], RZ ;  /* 0x0000a00009007a24 */ /* 0x000fe200078e02ff */
[----:B------:R-:W-:Y:S01]  /*3060*/  ISETP.GE.AND P0, PT, R107, c[0x0][0x27c], PT ;  /* 0x00009f006b007a0c */ /* 0x000fe20003f06270 */
[----:B------:R-:W-:Y:S01]  /*3070*/  IMAD.WIDE.U32 R4, R22, c[0x0][0x260], R200 ;  /* 0x0000980016047a25 */ /* 0x000fe200078e00c8 */
[----:B------:R-:W-:Y:S01]  /*3080*/  LOP3.LUT R227, R227, 0xfffffffe, RZ, 0xc0, !PT ;  /* 0xfffffffee3e37812 */ /* 0x000fe200078ec0ff */
[----:B------:R-:W-:Y:S01]  /*3090*/  BAR.SYNC.DEFER_BLOCKING 0x0 ;  /* 0x0000000000007b1d */ /* 0x000fe20000010000 */
[----:B------:R-:W-:Y:S01]  /*30a0*/  MOV R130, c[0x0][0x290] ;  /* 0x0000a40000827a02 */ /* 0x000fe20000000f00 */
[C---:B------:R-:W-:Y:S02]  /*30b0*/  IMAD R0, R223.reuse, c[0x0][0x284], R0 ;  /* 0x0000a100df007a24 */ /* 0x040fe400078e0200 */
[----:B------:R-:W-:Y:S02]  /*30c0*/  IMAD.WIDE.U32 R6, R223, c[0x0][0x280], R140 ;  /* 0x0000a000df067a25 */ /* 0x000fe400078e008c */
[----:B------:R-:W-:-:S02]  /*30d0*/  ULDC.U8 UR5, c[0x0][0x298] ;  /* 0x0000a60000057ab9 */ /* 0x000fc40000000000 */
[----:B------:R-:W-:Y:S02]  /*30e0*/  IMAD.WIDE.U32 R12, R223, c[0x0][0x280], R104 ;  /* 0x0000a000df0c7a25 */ /* 0x000fe400078e0068 */
[----:B------:R-:W-:Y:S02]  /*30f0*/  @P0 LOP3.LUT R227, R227, 0x1, RZ, 0xfc, !PT ;  /* 0x00000001e3e30812 */ /* 0x000fe400078efcff */
[----:B------:R-:W-:Y:S02]  /*3100*/  IMAD.IADD R116, R11, 0x1, R14 ;  /* 0x000000010b747824 */ /* 0x000fe400078e020e */
[----:B------:R-:W-:Y:S01]  /*3110*/  IMAD R5, R22, c[0x0][0x264], R5 ;  /* 0x0000990016057a24 */ /* 0x000fe200078e0205 */
[----:B------:R-:W-:Y:S01]  /*3120*/  LOP3.LUT R227, R227, 0xfffffffb, RZ, 0xc0, !PT ;  /* 0xfffffffbe3e37812 */ /* 0x000fe200078ec0ff */
[----:B------:R-:W-:Y:S02]  /*3130*/  IMAD R15, R8, c[0x0][0x268], RZ ;  /* 0x00009a00080f7a24 */ /* 0x000fe400078e02ff */
[----:B------:R-:W-:Y:S01]  /*3140*/  IMAD.IADD R11, R7, 0x1, R0 ;  /* 0x00000001070b7824 */ /* 0x000fe200078e0200 */
[----:B------:R-:W-:Y:S01]  /*3150*/  IADD3 R7, R0, R13, RZ ;  /* 0x0000000d00077210 */ /* 0x000fe20007ffe0ff */
[----:B------:R-:W-:Y:S01]  /*3160*/  IMAD R14, R9, c[0x0][0x290], RZ ;  /* 0x0000a400090e7a24 */ /* 0x000fe200078e02ff */
[----:B------:R-:W-:Y:S01]  /*3170*/  SEL R0, RZ, c[0x0][0x27c], !P2 ;  /* 0x00009f00ff007a07 */ /* 0x000fe20005000000 */
[----:B------:R-:W-:-:S02]  /*3180*/  IMAD R23, R10, c[0x0][0x26c], R15 ;  /* 0x00009b000a177a24 */ /* 0x000fc400078e020f */
[----:B------:R-:W-:-:S04]  /*3190*/  IMAD.WIDE.U32 R70, R10, c[0x0][0x268], R4 ;  /* 0x00009a000a467a25 */ /* 0x000fc800078e0004 */
[----:B------:R-:W-:Y:S02]  /*31a0*/  IMAD.MOV.U32 R10, RZ, RZ, R6 ;  /* 0x000000ffff0a7224 */ /* 0x000fe400078e0006 */
[----:B------:R-:W-:Y:S02]  /*31b0*/  IMAD.MOV.U32 R6, RZ, RZ, R12 ;  /* 0x000000ffff067224 */ /* 0x000fe400078e000c */
[----:B------:R-:W-:Y:S01]  /*31c0*/  IMAD.IADD R12, R104, 0x1, R0 ;  /* 0x00000001680c7824 */ /* 0x000fe200078e0200 */
[----:B------:R-:W-:Y:S01]  /*31d0*/  SEL R0, RZ, c[0x0][0x27c], !P0 ;  /* 0x00009f00ff007a07 */ /* 0x000fe20004000000 */
[C---:B------:R-:W-:Y:S01]  /*31e0*/  IMAD.WIDE.U32 R8, R223.reuse, c[0x0][0x290], R140 ;  /* 0x0000a400df087a25 */ /* 0x040fe200078e008c */
[----:B------:R-:W-:Y:S02]  /*31f0*/  ISETP.GE.AND P0, PT, R106, c[0x0][0x27c], PT ;  /* 0x00009f006a007a0c */ /* 0x000fe40003f06270 */
[----:B------:R-:W-:Y:S01]  /*3200*/  SHF.R.S32.HI R15, RZ, 0x1f, R12 ;  /* 0x0000001fff0f7819 */ /* 0x000fe2000001140c */
[----:B------:R-:W-:-:S02]  /*3210*/  IMAD R14, R223, c[0x0][0x294], R14 ;  /* 0x0000a500df0e7a24 */ /* 0x000fc400078e020e */
[----:B------:R-:W-:Y:S01]  /*3220*/  IMAD.WIDE.U32 R4, R223, c[0x0][0x290], R104 ;  /* 0x0000a400df047a25 */ /* 0x000fe200078e0068 */
[CC--:B------:R-:W-:Y:S02]  /*3230*/  LEA.HI R17, R15.reuse, R12.reuse, RZ, 0x6 ;  /* 0x0000000c0f117211 */ /* 0x0c0fe400078f30ff */
[----:B------:R-:W-:Y:S01]  /*3240*/  LEA.HI R13, R15, R12, RZ, 0x3 ;  /* 0x0000000c0f0d7211 */ /* 0x000fe200078f18ff */
[----:B------:R-:W-:Y:S02]  /*3250*/  IMAD.IADD R9, R9, 0x1, R14 ;  /* 0x0000000109097824 */ /* 0x000fe400078e020e */
[----:B------:R-:W-:Y:S01]  /*3260*/  IMAD.IADD R5, R14, 0x1, R5 ;  /* 0x000000010e057824 */ /* 0x000fe200078e0205 */
[----:B------:R-:W-:Y:S01]  /*3270*/  SEL R14, RZ, c[0x0][0x27c], !P0 ;  /* 0x00009f00ff0e7a07 */ /* 0x000fe20004000000 */
[----:B------:R-:W-:Y:S01]  /*3280*/  IMAD.IADD R0, R107, 0x1, R0 ;  /* 0x000000016b007824 */ /* 0x000fe200078e0200 */
[----:B------:R-:W-:Y:S01]  /*3290*/  @P0 LOP3.LUT R227, R227, 0x4, RZ, 0xfc, !PT ;  /* 0x00000004e3e30812 */ /* 0x000fe200078efcff */
[----:B------:R-:W-:Y:S01]  /*32a0*/  IMAD.MOV.U32 R134, RZ, RZ, c[0x0][0x2b8] ;  /* 0x0000ae00ff867624 */ /* 0x000fe200078e00ff */
[----:B------:R-:W-:Y:S01]  /*32b0*/  IADD3 R14, R106, R14, RZ ;  /* 0x0000000e6a0e7210 */ /* 0x000fe20007ffe0ff */
[----:B------:R-:W-:Y:S01]  /*32c0*/  IMAD.MOV.U32 R133, RZ, RZ, c[0x0][0x27c] ;  /* 0x00009f00ff857624 */ /* 0x000fe200078e00ff */
[----:B------:R-:W-:Y:S01]  /*32d0*/  SHF.R.S32.HI R16, RZ, 0x1f, R0 ;  /* 0x0000001fff107819 */ /* 0x000fe20000011400 */
[----:B------:R-:W-:Y:S01]  /*32e0*/  IMAD R3, R3, c[0x0][0x2b0], RZ ;  /* 0x0000ac0003037a24 */ /* 0x000fe200078e02ff */
[----:B------:R-:W-:Y:S01]  /*32f0*/  SHF.R.S32.HI R15, RZ, 0x1f, R14 ;  /* 0x0000001fff0f7819 */ /* 0x000fe2000001140e */
[----:B------:R-:W-:Y:S01]  /*3300*/  IMAD.WIDE.U32 R92, R2, c[0x0][0x2b0], RZ ;  /* 0x0000ac00025c7a25 */ /* 0x000fe200078e00ff */
[----:B------:R-:W-:-:S02]  /*3310*/  LEA.HI R12, R16, R0, RZ, 0x3 ;  /* 0x00000000100c7211 */ /* 0x000fc400078f18ff */
[----:B------:R-:W-:Y:S01]  /*3320*/  LEA.HI R18, R16, R0, RZ, 0x6 ;  /* 0x0000000010127211 */ /* 0x000fe200078f30ff */
[----:B------:R-:W-:Y:S01]  /*3330*/  IMAD.SHL.U32 R16, R17, 0x40, RZ ;  /* 0x0000004011107824 */ /* 0x000fe200078e00ff */
[CC--:B------:R-:W-:Y:S01]  /*3340*/  LEA.HI R0, R15.reuse, R14.reuse, RZ, 0x3 ;  /* 0x0000000e0f007211 */ /* 0x0c0fe200078f18ff */
[----:B------:R-:W-:Y:S01]  /*3350*/  IMAD.MOV.U32 R127, RZ, RZ, c[0x0][0x280] ;  /* 0x0000a000ff7f7624 */ /* 0x000fe200078e00ff */
[----:B------:R-:W-:Y:S01]  /*3360*/  LEA.HI R14, R15, R14, RZ, 0x6 ;  /* 0x0000000e0f0e7211 */ /* 0x000fe200078f30ff */
[----:B------:R-:W-:Y:S01]  /*3370*/  IMAD.WIDE.U32 R84, R128, c[0x0][0x290], R8 ;  /* 0x0000a40080547a25 */ /* 0x000fe200078e0008 */
[----:B------:R-:W-:Y:S02]  /*3380*/  LOP3.LUT R21, R16, 0x7ffff000, RZ, 0xc0, !PT ;  /* 0x7ffff00010157812 */ /* 0x000fe400078ec0ff */
[----:B------:R-:W-:Y:S01]  /*3390*/  LOP3.LUT R15, R238, 0x38, R0, 0xf8, !PT ;  /* 0x00000038ee0f7812 */ /* 0x000fe200078ef800 */
[----:B------:R-:W-:Y:S01]  /*33a0*/  IMAD.SHL.U32 R16, R18, 0x40, RZ ;  /* 0x0000004012107824 */ /* 0x000fe200078e00ff */
[----:B------:R-:W-:Y:S01]  /*33b0*/  LOP3.LUT R17, R238, 0x38, R13, 0xf8, !PT ;  /* 0x00000038ee117812 */ /* 0x000fe200078ef80d */
[----:B------:R-:W-:Y:S01]  /*33c0*/  IMAD.SHL.U32 R14, R14, 0x40, RZ ;  /* 0x000000400e0e7824 */ /* 0x000fe200078e00ff */
[----:B------:R-:W-:Y:S01]  /*33d0*/  ISETP.NE.AND P1, PT, R134, 0x1, PT ;  /* 0x000000018600780c */ /* 0x000fe20003f25270 */
[----:B------:R-:W-:Y:S01]  /*33e0*/  IMAD.WIDE.U32 R90, R22, c[0x0][0x1e8], RZ ;  /* 0x00007a00165a7a25 */ /* 0x000fe200078e00ff */
[----:B------:R-:W-:-:S02]  /*33f0*/  LOP3.LUT R18, R16, 0x7ffff000, RZ, 0xc0, !PT ;  /* 0x7ffff00010127812 */ /* 0x000fc400078ec0ff */
[----:B------:R-:W-:Y:S01]  /*3400*/  LOP3.LUT R16, R14, 0x7ffff000, RZ, 0xc0, !PT ;  /* 0x7ffff0000e107812 */ /* 0x000fe200078ec0ff */
[----:B------:R-:W-:Y:S01]  /*3410*/  IMAD.WIDE.U32 R88, R22, c[0x0][0x210], RZ ;  /* 0x0000840016587a25 */ /* 0x000fe200078e00ff */
[-C--:B------:R-:W-:Y:S02]  /*3420*/  LOP3.LUT R14, R15, R239.reuse, RZ, 0x3c, !PT ;  /* 0x000000ef0f0e7212 */ /* 0x080fe400078e3cff */
[----:B------:R-:W-:Y:S01]  /*3430*/  LOP3.LUT R19, R17, R239, RZ, 0x3c, !PT ;  /* 0x000000ef11137212 */ /* 0x000fe200078e3cff */
[----:B------:R-:W-:Y:S01]  /*3440*/  IMAD.WIDE.U32 R86, R128, c[0x0][0x280], R10 ;  /* 0x0000a00080567a25 */ /* 0x000fe200078e000a */
[----:B------:R-:W-:Y:S02]  /*3450*/  LOP3.LUT R17, R238, 0x38, R12, 0xf8, !PT ;  /* 0x00000038ee117812 */ /* 0x000fe400078ef80c */
[----:B------:R-:W-:Y:S01]  /*3460*/  ISETP.GE.AND P0, PT, R133, 0x1, PT ;  /* 0x000000018500780c */ /* 0x000fe20003f06270 */
[----:B------:R-:W-:Y:S01]  /*3470*/  IMAD.WIDE.U32 R82, R128, c[0x0][0x280], R6 ;  /* 0x0000a00080527a25 */ /* 0x000fe200078e0006 */
[----:B------:R-:W-:-:S02]  /*3480*/  LOP3.LUT R227, R227, 0xffffffef, RZ, 0xc0, !PT ;  /* 0xffffffefe3e37812 */ /* 0x000fc400078ec0ff */
[--C-:B------:R-:W-:Y:S01]  /*3490*/  IADD3 R15, R14, R16, R240.reuse ;  /* 0x000000100e0f7210 */ /* 0x100fe20007ffe0f0 */
[----:B------:R-:W-:Y:S01]  /*34a0*/  IMAD R14, R2, c[0x0][0x2b4], R3 ;  /* 0x0000ad00020e7a24 */ /* 0x000fe200078e0203 */
[----:B------:R-:W-:Y:S01]  /*34b0*/  LOP3.LUT R17, R17, R239, RZ, 0x3c, !PT ;  /* 0x000000ef11117212 */ /* 0x000fe200078e3cff */
[C---:B------:R-:W-:Y:S01]  /*34c0*/  IMAD R2, R20.reuse, c[0x0][0x290], RZ ;  /* 0x0000a40014027a24 */ /* 0x040fe200078e02ff */
[----:B------:R-:W-:Y:S01]  /*34d0*/  LOP3.LUT R227, R227, 0xfffffff7, RZ, 0xc0, !PT ;  /* 0xfffffff7e3e37812 */ /* 0x000fe200078ec0ff */
[----:B------:R-:W-:Y:S01]  /*34e0*/  IMAD R3, R20, c[0x0][0x280], RZ ;  /* 0x0000a00014037a24 */ /* 0x000fe200078e02ff */
[----:B------:R-:W-:Y:S01]  /*34f0*/  IADD3 R19, R19, R21, R240 ;  /* 0x0000001513137210 */ /* 0x000fe20007ffe0f0 */
[C---:B------:R-:W-:Y:S01]  /*3500*/  IMAD R2, R128.reuse, c[0x0][0x294], R2 ;  /* 0x0000a50080027a24 */ /* 0x040fe200078e0202 */
[----:B------:R-:W-:Y:S01]  /*3510*/  IADD3 R17, R17, R18, R240 ;  /* 0x0000001211117210 */ /* 0x000fe20007ffe0f0 */
[C---:B------:R-:W-:Y:S01]  /*3520*/  IMAD R3, R128.reuse, c[0x0][0x284], R3 ;  /* 0x0000a10080037a24 */ /* 0x040fe200078e0203 */
[----:B------:R-:W-:Y:S01]  /*3530*/  LOP3.LUT R75, R13, 0xfffffff8, RZ, 0xc0, !PT ;  /* 0xfffffff80d4b7812 */ /* 0x000fe200078ec0ff */
[----:B------:R-:W-:Y:S01]  /*3540*/  IMAD.WIDE.U32 R80, R128, c[0x0][0x290], R4 ;  /* 0x0000a40080507a25 */ /* 0x000fe200078e0004 */
[----:B------:R-:W-:-:S02]  /*3550*/  LOP3.LUT R74, R12, 0xfffffff8, RZ, 0xc0, !PT ;  /* 0xfffffff80c4a7812 */ /* 0x000fc400078ec0ff */
[----:B------:R-:W-:Y:S01]  /*3560*/  LOP3.LUT R73, R0, 0xfffffff8, RZ, 0xc0, !PT ;  /* 0xfffffff800497812 */ /* 0x000fe200078ec0ff */
[----:B------:R-:W-:Y:S01]  /*3570*/  IMAD R132, R249, 0x40, R223 ;  /* 0x00000040f9847824 */ /* 0x000fe200078e02df */
[----:B------:R-:W-:Y:S01]  /*3580*/  @P1 LOP3.LUT R227, R227, 0x8, RZ, 0xfc, !PT ;  /* 0x00000008e3e31812 */ /* 0x000fe200078efcff */
[----:B------:R-:W-:Y:S01]  /*3590*/  IMAD R114, R22, c[0x0][0x1ec], R91 ;  /* 0x00007b0016727a24 */ /* 0x000fe200078e025b */
[CC--:B------:R-:W-:Y:S01]  /*35a0*/  SHF.L.U64.HI R122, R127.reuse, R123.reuse, c[0x0][0x284] ;  /* 0x0000a1007f7a7619 */ /* 0x0c0fe2000001027b */
[----:B------:R-:W-:Y:S01]  /*35b0*/  IMAD.SHL.U32 R127, R127, 0x40, RZ ;  /* 0x000000407f7f7824 */ /* 0x000fe200078e00ff */
[C---:B------:R-:W-:Y:S01]  /*35c0*/  SHF.L.U64.HI R123, R130.reuse, R123, c[0x0][0x294] ;  /* 0x0000a500827b7619 */ /* 0x040fe2000001027b */
[----:B------:R-:W-:Y:S01]  /*35d0*/  IMAD.SHL.U32 R130, R130, 0x40, RZ ;  /* 0x0000004082827824 */ /* 0x000fe200078e00ff */
[----:B------:R-:W-:Y:S01]  /*35e0*/  IADD3 R112, R93, R14, RZ ;  /* 0x0000000e5d707210 */ /* 0x000fe20007ffe0ff */
[----:B------:R-:W-:Y:S01]  /*35f0*/  IMAD R113, R22, c[0x0][0x214], R89 ;  /* 0x0000850016717a24 */ /* 0x000fe200078e0259 */
[----:B------:R-:W-:Y:S01]  /*3600*/  SHF.R.S32.HI R111, RZ, 0x3, R13 ;  /* 0x00000003ff6f7819 */ /* 0x000fe2000001140d */
[----:B------:R-:W-:Y:S01]  /*3610*/  IMAD.IADD R72, R71, 0x1, R23 ;  /* 0x0000000147487824 */ /* 0x000fe200078e0217 */
[----:B------:R-:W-:Y:S01]  /*3620*/  SHF.R.S32.HI R110, RZ, 0x3, R12 ;  /* 0x00000003ff6e7819 */ /* 0x000fe2000001140c */
[----:B------:R-:W-:Y:S01]  /*3630*/  IMAD.IADD R108, R87, 0x1, R3 ;  /* 0x00000001576c7824 */ /* 0x000fe200078e0203 */
[----:B------:R-:W-:Y:S01]  /*3640*/  SHF.R.S32.HI R109, RZ, 0x3, R0 ;  /* 0x00000003ff6d7819 */ /* 0x000fe20000011400 */
[----:B------:R-:W-:Y:S01]  /*3650*/  IMAD.IADD R102, R3, 0x1, R83 ;  /* 0x0000000103667824 */ /* 0x000fe200078e0253 */
[----:B------:R-:W-:Y:S01]  /*3660*/  IADD3 R103, R85, R2, RZ ;  /* 0x0000000255677210 */ /* 0x000fe20007ffe0ff */
[----:B------:R-:W-:Y:S01]  /*3670*/  IMAD.IADD R98, R2, 0x1, R81 ;  /* 0x0000000102627824 */ /* 0x000fe200078e0251 */
[----:B------:R-:W-:Y:S01]  /*3680*/  SHF.R.S32.HI R101, RZ, 0x1f, R75 ;  /* 0x0000001fff657819 */ /* 0x000fe2000001144b */
[----:B------:R-:W-:Y:S01]  /*3690*/  IMAD.SHL.U32 R97, R19, 0x2, RZ ;  /* 0x0000000213617824 */ /* 0x000fe200078e00ff */
[----:B------:R-:W-:Y:S01]  /*36a0*/  SHF.R.S32.HI R100, RZ, 0x1f, R74 ;  /* 0x0000001fff647819 */ /* 0x000fe2000001144a */
[----:B------:R-:W-:Y:S01]  /*36b0*/  IMAD.SHL.U32 R96, R17, 0x2, RZ ;  /* 0x0000000211607824 */ /* 0x000fe200078e00ff */
[----:B------:R-:W-:-:S02]  /*36c0*/  SHF.R.S32.HI R99, RZ, 0x1f, R73 ;  /* 0x0000001fff637819 */ /* 0x000fc40000011449 */
[----:B------:R-:W-:Y:S02]  /*36d0*/  SHF.L.U32 R95, R15, 0x1, RZ ;  /* 0x000000010f5f7819 */ /* 0x000fe400000006ff */
[----:B------:R-:W-:Y:S02]  /*36e0*/  @P0 LOP3.LUT R227, R227, 0x10, RZ, 0xfc, !PT ;  /* 0x00000010e3e30812 */ /* 0x000fe400078efcff */
.L_x_738:
[----:B------:R-:W-:Y:S01]  /*36f0*/  IMAD.SHL.U32 R64, R57, 0x40, RZ ;  /* 0x0000004039407824 */ /* 0x000fe200078e00ff */
[----:B------:R-:W-:Y:S04]  /*3700*/  DEPBAR.LE SB0, 0x0 ;  /* 0x000080000000791a */ /* 0x000fe80000000000 */
[----:B------:R-:W-:Y:S01]  /*3710*/  IMAD.IADD R0, R132, 0x1, R64 ;  /* 0x0000000184007824 */ /* 0x000fe200078e0240 */
[----:B------:R-:W-:Y:S01]  /*3720*/  ISETP.NE.AND P1, PT, R134, 0x1, PT ;  /* 0x000000018600780c */ /* 0x000fe20003f25270 */
[----:B------:R-:W-:Y:S01]  /*3730*/  IMAD.MOV.U32 R61, RZ, RZ, RZ ;  /* 0x000000ffff3d7224 */ /* 0x000fe200078e00ff */
[----:B------:R-:W-:Y:S01]  /*3740*/  WARPSYNC 0xffffffff ;  /* 0xffffffff00007948 */ /* 0x000fe20003800000 */
[----:B-1----:R-:W-:Y:S01]  /*3750*/  IMAD.IADD R2, R116, 0x1, R0 ;  /* 0x0000000174027824 */ /* 0x002fe200078e0200 */
        /* <DEDUP_REMOVED lines=31> */
[-C--:B------:R-:W-:Y:S01]  /*3950*/  IMAD R2, R123, R57.reuse, RZ ;  /* 0x000000397b027224 */ /* 0x080fe200078e02ff */
[----:B------:R-:W-:Y:S01]  /*3960*/  SHF.R.S32.HI R0, RZ, 0x1f, R57 ;  /* 0x0000001fff007819 */ /* 0x000fe20000011439 */
[----:B------:R-:W-:Y:S01]  /*3970*/  IMAD.WIDE.U32 R8, R130, R57, RZ ;  /* 0x0000003982087225 */ /* 0x000fe200078e00ff */
[----:B------:R-:W-:Y:S03]  /*3980*/  IADD3 R5, -R64, R67, RZ ;  /* 0x0000004340057210 */ /* 0x000fe60007ffe1ff */
[C---:B------:R-:W-:Y:S01]  /*3990*/  IMAD R4, R0.reuse, R127, R3 ;  /* 0x0000007f00047224 */ /* 0x040fe200078e0203 */
[----:B------:R-:W-:Y:S01]  /*39a0*/  IMNMX R63, R5, 0x40, PT ;  /* 0x00000040053f7817 */ /* 0x000fe20003800200 */
[----:B------:R-:W-:Y:S02]  /*39b0*/  IMAD R0, R0, R130, R2 ;  /* 0x0000008200007224 */ /* 0x000fe400078e0202 */
[----:B------:R-:W-:Y:S03]  /*39c0*/  IMAD.WIDE.U32 R2, R127, R57, RZ ;  /* 0x000000397f027225 */ /* 0x000fe600078e00ff */
        /* <DEDUP_REMOVED lines=62> */
.L_x_718:
[----:B------:R-:W-:Y:S05]  /*3db0*/  BSYNC B0 ;  /* 0x0000000000007941 */ /* 0x000fea0003800000 */
.L_x_717:
        /* <DEDUP_REMOVED lines=29> */
[----:B------:R-:W-:Y:S04]  /*3f90*/  PRMT R26, R6, 0x5410, R3 ;  /* 0x00005410061a7816 */ /* 0x000fe80000000003 */
[----:B------:R-:W-:Y:S01]  /*3fa0*/  PRMT R23, R0, 0x7610, R23 ;  /* 0x0000761000177816 */ /* 0x000fe20000000017 */
[----:B------:R-:W-:Y:S05]  /*3fb0*/  IMAD.MOV.U32 R0, RZ, RZ, R15 ;  /* 0x000000ffff007224 */ /* 0x000fea00078e000f */
[----:B------:R-:W-:Y:S02]  /*3fc0*/  PRMT R23, R23, 0x5410, R0 ;  /* 0x0000541017177816 */ /* 0x000fe40000000000 */
[----:B------:R-:W-:Y:S04]  /*3fd0*/  MOV R0, R12 ;  /* 0x0000000c00007202 */ /* 0x000fe80000000f00 */
        /* <DEDUP_REMOVED lines=61> */
.L_x_721:
[----:B------:R-:W-:Y:S05]  /*43b0*/  BSYNC B0 ;  /* 0x0000000000007941 */ /* 0x000fea0003800000 */
.L_x_720:
        /* <DEDUP_REMOVED lines=59> */
.L_x_723:
[----:B------:R-:W-:Y:S05]  /*4770*/  BSYNC B0 ;  /* 0x0000000000007941 */ /* 0x000fea0003800000 */
.L_x_722:
[----:B------:R-:W-:Y:S01]  /*4780*/  ISETP.GE.AND P0, PT, R106, c[0x0][0x1d4], PT ;  /* 0x000075006a007a0c */ /* 0x000fe20003f06270 */
[----:B------:R-:W-:Y:S01]  /*4790*/  @!UPT UIADD3 URZ, URZ, URZ, URZ ;  /* 0x0000003f3f3ff290 */ /* 0x000fe2000fffe03f */
[----:B------:R-:W-:Y:S11]  /*47a0*/  BSSY B0, `(.L_x_724) ;  /* 0x000003b000007945 */ /* 0x000ff60003800000 */
[----:B------:R-:W-:-:S05]  /*47b0*/  @P0 BRA `(.L_x_725) ;  /* 0x0000039000000947 */ /* 0x000fca0003800000 */
[----:B-12---:R-:W1:Y:S01]  /*47c0*/  LDS.128 R8, [R211+0x8000] ;  /* 0x00800000d3087984 */ /* 0x006e620000000c00 */
[----:B------:R-:W-:Y:S11]  /*47d0*/  ISETP.GE.AND P0, PT, R143, c[0x0][0x27c], PT ;  /* 0x00009f008f007a0c */ /* 0x000ff60003f06270 */
[----:B------:R-:W-:Y:S02]  /*47e0*/  @!UPT UIADD3 URZ, URZ, URZ, URZ ;  /* 0x0000003f3f3ff290 */ /* 0x000fe4000fffe03f */
[----:B------:R-:W-:Y:S01]  /*47f0*/  @!P0 HADD2.F32 R0, -RZ, R23.H0_H0 ;  /* 0x20000017ff008230 */ /* 0x000fe20000004100 */
[----:B------:R-:W-:Y:S01]  /*4800*/  @!P0 SHF.R.U64 R4, R14, 0x10, R15 ;  /* 0x000000100e048819 */ /* 0x000fe2000000120f */
[----:B------:R-:W-:Y:S01]  /*4810*/  @!P0 HADD2.F32 R6, -RZ, R40.H0_H0 ;  /* 0x20000028ff068230 */ /* 0x000fe20000004100 */
[--C-:B------:R-:W-:Y:S02]  /*4820*/  @!P0 SHF.R.U64 R7, R32, 0x10, R33.reuse ;  /* 0x0000001020078819 */ /* 0x100fe40000001221 */
[----:B------:R-:W-:Y:S03]  /*4830*/  @!P0 SHF.R.U32.HI R12, RZ, 0x10, R33 ;  /* 0x00000010ff0c8819 */ /* 0x000fe60000011621 */
[----:B------:R-:W-:Y:S02]  /*4840*/  @!P0 HADD2.F32 R7, -RZ, R7.H0_H0 ;  /* 0x20000007ff078230 */ /* 0x000fe40000004100 */
[----:B------:R-:W-:Y:S01]  /*4850*/  @!P0 HADD2.F32 R12, -RZ, R12.H0_H0 ;  /* 0x2000000cff0c8230 */ /* 0x000fe20000004100 */
[----:B-1----:R-:W-:Y:S05]  /*4860*/  @!P0 MOV R2, R8 ;  /* 0x0000000800028202 */ /* 0x002fea0000000f00 */
[--C-:B------:R-:W-:Y:S02]  /*4870*/  @!P0 HADD2.F32 R5, -RZ, R2.reuse.H1_H1 ;  /* 0x30000002ff058230 */ /* 0x100fe40000004100 */
[----:B------:R-:W-:Y:S03]  /*4880*/  @!P0 HADD2.F32 R2, -RZ, R2.H0_H0 ;  /* 0x20000002ff028230 */ /* 0x000fe60000004100 */
[CC--:B------:R-:W-:Y:S02]  /*4890*/  @!P0 FMUL.FTZ R3, R5.reuse, R0.reuse ;  /* 0x0000000005038220 */ /* 0x0c0fe40000410000 */
[C---:B------:R-:W-:Y:S02]  /*48a0*/  @!P0 FMUL.FTZ R0, R2.reuse, R0 ;  /* 0x0000000002008220 */ /* 0x040fe40000410000 */
[-C--:B------:R-:W-:Y:S01]  /*48b0*/  @!P0 FFMA.FTZ R22, R2, R6.reuse, -R3 ;  /* 0x0000000602168223 */ /* 0x080fe20000010803 */
[----:B------:R-:W-:Y:S01]  /*48c0*/  @!P0 MOV R3, R9 ;  /* 0x0000000900038202 */ /* 0x000fe20000000f00 */
[----:B------:R-:W-:Y:S01]  /*48d0*/  @!P0 FFMA.FTZ R0, R5, R6, R0 ;  /* 0x0000000605008223 */ /* 0x000fe20000010000 */
[----:B------:R-:W-:Y:S01]  /*48e0*/  @!P0 HADD2.F32 R2, -RZ, R4.H0_H0 ;  /* 0x20000004ff028230 */ /* 0x000fe20000004100 */
[----:B------:R-:W-:Y:S02]  /*48f0*/  @!P0 SHF.R.U32.HI R6, RZ, 0x10, R15 ;  /* 0x00000010ff068819 */ /* 0x000fe4000001160f */
[--C-:B------:R-:W-:Y:S02]  /*4900*/  @!P0 HADD2.F32 R5, -RZ, R3.reuse.H1_H1 ;  /* 0x30000003ff058230 */ /* 0x100fe40000004100 */
[----:B------:R-:W-:Y:S02]  /*4910*/  @!P0 HADD2.F32 R3, -RZ, R3.H0_H0 ;  /* 0x20000003ff038230 */ /* 0x000fe40000004100 */
[----:B------:R-:W-:Y:S01]  /*4920*/  @!P0 HADD2.F32 R6, -RZ, R6.H0_H0 ;  /* 0x20000006ff068230 */ /* 0x000fe20000004100 */
[-C--:B------:R-:W-:Y:S02]  /*4930*/  @!P0 FMUL.FTZ R4, R5, R2.reuse ;  /* 0x0000000205048220 */ /* 0x080fe40000410000 */
[C---:B------:R-:W-:Y:S02]  /*4940*/  @!P0 FMUL.FTZ R2, R3.reuse, R2 ;  /* 0x0000000203028220 */ /* 0x040fe40000410000 */
[-C--:B------:R-:W-:Y:S01]  /*4950*/  @!P0 FFMA.FTZ R15, R3, R7.reuse, -R4 ;  /* 0x00000007030f8223 */ /* 0x080fe20000010804 */
[----:B------:R-:W-:Y:S01]  /*4960*/  @!P0 HADD2.F32 R3, -RZ, R23.H1_H1 ;  /* 0x30000017ff038230 */ /* 0x000fe20000004100 */
[----:B------:R-:W-:Y:S02]  /*4970*/  @!P0 IMAD.MOV.U32 R4, RZ, RZ, R10 ;  /* 0x000000ffff048224 */ /* 0x000fe400078e000a */
[----:B------:R-:W-:Y:S01]  /*4980*/  @!P0 FFMA.FTZ R2, R5, R7, R2 ;  /* 0x0000000705028223 */ /* 0x000fe20000010002 */
[----:B------:R-:W-:Y:S02]  /*4990*/  @!P0 HADD2.F32 R7, -RZ, R40.H1_H1 ;  /* 0x30000028ff078230 */ /* 0x000fe40000004100 */
[--C-:B------:R-:W-:Y:S02]  /*49a0*/  @!P0 HADD2.F32 R5, -RZ, R4.reuse.H1_H1 ;  /* 0x30000004ff058230 */ /* 0x100fe40000004100 */
[----:B------:R-:W-:Y:S01]  /*49b0*/  @!P0 F2FP.PACK_AB R2, R2, R15 ;  /* 0x0000000f0202823e */ /* 0x000fe200000000ff */
[----:B------:R-:W-:Y:S02]  /*49c0*/  @!P0 HADD2.F32 R4, -RZ, R4.H0_H0 ;  /* 0x20000004ff048230 */ /* 0x000fe40000004100 */
[CC--:B------:R-:W-:Y:S02]  /*49d0*/  @!P0 FMUL.FTZ R13, R5.reuse, R3.reuse ;  /* 0x00000003050d8220 */ /* 0x0c0fe40000410000 */
[----:B------:R-:W-:Y:S02]  /*49e0*/  @!P0 IMAD.MOV.U32 R9, RZ, RZ, R2 ;  /* 0x000000ffff098224 */ /* 0x000fe400078e0002 */
[C---:B------:R-:W-:Y:S02]  /*49f0*/  @!P0 FMUL.FTZ R3, R4.reuse, R3 ;  /* 0x0000000304038220 */ /* 0x040fe40000410000 */
[----:B------:R-:W-:Y:S01]  /*4a00*/  @!P0 FFMA.FTZ R14, R4, R7, -R13 ;  /* 0x00000007040e8223 */ /* 0x000fe2000001080d */
[----:B------:R-:W-:Y:S01]  /*4a10*/  @!P0 MOV R4, R11 ;  /* 0x0000000b00048202 */ /* 0x000fe20000000f00 */
[----:B------:R-:W-:Y:S04]  /*4a20*/  @!P0 FFMA.FTZ R3, R5, R7, R3 ;  /* 0x0000000705038223 */ /* 0x000fe80000010003 */
[--C-:B------:R-:W-:Y:S01]  /*4a30*/  @!P0 HADD2.F32 R7, -RZ, R4.reuse.H1_H1 ;  /* 0x30000004ff078230 */ /* 0x100fe20000004100 */
[----:B------:R-:W-:Y:S01]  /*4a40*/  @!P0 F2FP.PACK_AB R3, R3, R14 ;  /* 0x0000000e0303823e */ /* 0x000fe200000000ff */
[----:B------:R-:W-:Y:S03]  /*4a50*/  @!P0 HADD2.F32 R5, -RZ, R4.H0_H0 ;  /* 0x20000004ff058230 */ /* 0x000fe60000004100 */
[----:B------:R-:W-:Y:S01]  /*4a60*/  @!P0 MOV R10, R3 ;  /* 0x00000003000a8202 */ /* 0x000fe20000000f00 */
[-C--:B------:R-:W-:Y:S02]  /*4a70*/  @!P0 FMUL.FTZ R13, R7, R6.reuse ;  /* 0x00000006070d8220 */ /* 0x080fe40000410000 */
[C---:B------:R-:W-:Y:S02]  /*4a80*/  @!P0 FMUL.FTZ R4, R5.reuse, R6 ;  /* 0x0000000605048220 */ /* 0x040fe40000410000 */
[----:B----4-:R-:W-:Y:S02]  /*4a90*/  IMAD.MOV.U32 R6, RZ, RZ, R44 ;  /* 0x000000ffff067224 */ /* 0x010fe400078e002c */
[-C--:B------:R-:W-:Y:S01]  /*4aa0*/  @!P0 FFMA.FTZ R13, R5, R12.reuse, -R13 ;  /* 0x0000000c050d8223 */ /* 0x080fe2000001080d */
[----:B------:R-:W-:Y:S01]  /*4ab0*/  SHF.L.U32 R5, R236, 0x3, RZ ;  /* 0x00000003ec057819 */ /* 0x000fe200000006ff */
[----:B------:R-:W-:Y:S01]  /*4ac0*/  @!P0 FFMA.FTZ R4, R7, R12, R4 ;  /* 0x0000000c07048223 */ /* 0x000fe20000010004 */
[----:B---3--:R-:W-:Y:S02]  /*4ad0*/  MOV R7, R45 ;  /* 0x0000002d00077202 */ /* 0x008fe40000000f00 */
[C---:B------:R-:W-:Y:S04]  /*4ae0*/  LEA R6, P1, R5.reuse, R6, 0x1 ;  /* 0x0000000605067211 */ /* 0x040fe800078208ff */
[----:B------:R-:W-:Y:S02]  /*4af0*/  LEA.HI.X.SX32 R7, R5, R7, 0x1, P1 ;  /* 0x0000000705077211 */ /* 0x000fe400008f0eff */
[----:B------:R-:W-:Y:S02]  /*4b00*/  @!P0 F2FP.PACK_AB R5, R0, R22 ;  /* 0x000000160005823e */ /* 0x000fe400000000ff */
[----:B------:R-:W-:Y:S02]  /*4b10*/  @!P0 F2FP.PACK_AB R0, R4, R13 ;  /* 0x0000000d0400823e */ /* 0x000fe400000000ff */
[----:B------:R-:W-:Y:S02]  /*4b20*/  @!P0 MOV R8, R5 ;  /* 0x0000000500088202 */ /* 0x000fe40000000f00 */
[----:B------:R-:W-:Y:S05]  /*4b30*/  @!P0 MOV R11, R0 ;  /* 0x00000000000b8202 */ /* 0x000fea0000000f00 */
[----:B------:R1:W-:Y:S02]  /*4b40*/  ST.E.128 [R6.64], R8 ;  /* 0x0000000806007985 */ /* 0x0003e4000c101d08 */
.L_x_725:
[----:B------:R-:W-:Y:S05]  /*4b50*/  BSYNC B0 ;  /* 0x0000000000007941 */ /* 0x000fea0003800000 */
.L_x_724:
        /* <DEDUP_REMOVED lines=14> */
[----:B------:R-:W-:Y:S02]  /*4c40*/  @!P0 SHF.R.U32.HI R7, RZ, 0x10, R17 ;  /* 0x00000010ff078819 */ /* 0x000fe40000011611 */
[----:B------:R-:W-:Y:S01]  /*4c50*/  @!P0 SHF.R.U32.HI R16, RZ, 0x10, R35 ;  /* 0x00000010ff108819 */ /* 0x000fe20000011623 */
[----:B------:R-:W-:Y:S04]  /*4c60*/  @!P0 HADD2.F32 R13, -RZ, R13.H0_H0 ;  /* 0x2000000dff0d8230 */ /* 0x000fe80000004100 */
[----:B------:R-:W-:Y:S01]  /*4c70*/  @!P0 HADD2.F32 R16, -RZ, R16.H0_H0 ;  /* 0x20000010ff108230 */ /* 0x000fe20000004100 */
[----:B-1----:R-:W-:Y:S02]  /*4c80*/  @!P0 MOV R2, R8 ;  /* 0x0000000800028202 */ /* 0x002fe40000000f00 */
[----:B------:R-:W-:Y:S03]  /*4c90*/  @!P0 MOV R3, R9 ;  /* 0x0000000900038202 */ /* 0x000fe60000000f00 */
[--C-:B------:R-:W-:Y:S02]  /*4ca0*/  @!P0 HADD2.F32 R5, -RZ, R2.reuse.H1_H1 ;  /* 0x30000002ff058230 */ /* 0x100fe40000004100 */
[----:B------:R-:W-:Y:S03]  /*4cb0*/  @!P0 HADD2.F32 R2, -RZ, R2.H0_H0 ;  /* 0x20000002ff028230 */ /* 0x000fe60000004100 */
[CC--:B------:R-:W-:Y:S02]  /*4cc0*/  @!P0 FMUL.FTZ R12, R5.reuse, R0.reuse ;  /* 0x00000000050c8220 */ /* 0x0c0fe40000410000 */
[C---:B------:R-:W-:Y:S02]  /*4cd0*/  @!P0 FMUL.FTZ R0, R2.reuse, R0 ;  /* 0x0000000002008220 */ /* 0x040fe40000410000 */
[-C--:B------:R-:W-:Y:S01]  /*4ce0*/  @!P0 FFMA.FTZ R28, R2, R6.reuse, -R12 ;  /* 0x00000006021c8223 */ /* 0x080fe2000001080c */
[----:B------:R-:W-:Y:S01]  /*4cf0*/  @!P0 HADD2.F32 R2, -RZ, R4.H0_H0 ;  /* 0x20000004ff028230 */ /* 0x000fe20000004100 */
[----:B------:R-:W-:Y:S01]  /*4d00*/  @!P0 FFMA.FTZ R0, R5, R6, R0 ;  /* 0x0000000605008223 */ /* 0x000fe20000010000 */
[--C-:B------:R-:W-:Y:S01]  /*4d10*/  @!P0 HADD2.F32 R12, -RZ, R3.reuse.H1_H1 ;  /* 0x30000003ff0c8230 */ /* 0x100fe20000004100 */
[----:B------:R-:W-:Y:S01]  /*4d20*/  @!P0 MOV R6, R10 ;  /* 0x0000000a00068202 */ /* 0x000fe20000000f00 */
[----:B------:R-:W-:Y:S02]  /*4d30*/  @!P0 HADD2.F32 R4, -RZ, R3.H0_H0 ;  /* 0x20000003ff048230 */ /* 0x000fe40000004100 */
[----:B------:R-:W-:Y:S01]  /*4d40*/  @!P0 HADD2.F32 R3, -RZ, R24.H1_H1 ;  /* 0x30000018ff038230 */ /* 0x000fe20000004100 */
[-C--:B------:R-:W-:Y:S01]  /*4d50*/  @!P0 FMUL.FTZ R5, R12, R2.reuse ;  /* 0x000000020c058220 */ /* 0x080fe20000410000 */
[--C-:B------:R-:W-:Y:S01]  /*4d60*/  @!P0 HADD2.F32 R14, -RZ, R6.reuse.H1_H1 ;  /* 0x30000006ff0e8230 */ /* 0x100fe20000004100 */
[C---:B------:R-:W-:Y:S02]  /*4d70*/  @!P0 FMUL.FTZ R2, R4.reuse, R2 ;  /* 0x0000000204028220 */ /* 0x040fe40000410000 */
[----:B------:R-:W-:Y:S01]  /*4d80*/  @!P0 FFMA.FTZ R27, R4, R13, -R5 ;  /* 0x0000000d041b8223 */ /* 0x000fe20000010805 */
[----:B------:R-:W-:Y:S01]  /*4d90*/  @!P0 MOV R5, R11 ;  /* 0x0000000b00058202 */ /* 0x000fe20000000f00 */
[----:B------:R-:W-:Y:S01]  /*4da0*/  @!P0 FMUL.FTZ R17, R14, R3 ;  /* 0x000000030e118220 */ /* 0x000fe20000410000 */
[----:B------:R-:W-:Y:S01]  /*4db0*/  @!P0 HADD2.F32 R4, -RZ, R6.H0_H0 ;  /* 0x20000006ff048230 */ /* 0x000fe20000004100 */
[----:B------:R-:W-:Y:S01]  /*4dc0*/  @!P0 FFMA.FTZ R2, R12, R13, R2 ;  /* 0x0000000d0c028223 */ /* 0x000fe20000010002 */
[----:B------:R-:W-:Y:S02]  /*4dd0*/  @!P0 HADD2.F32 R6, -RZ, R7.H0_H0 ;  /* 0x20000007ff068230 */ /* 0x000fe40000004100 */
[--C-:B------:R-:W-:Y:S01]  /*4de0*/  @!P0 HADD2.F32 R7, -RZ, R5.reuse.H1_H1 ;  /* 0x30000005ff078230 */ /* 0x100fe20000004100 */
[----:B------:R-:W-:Y:S01]  /*4df0*/  @!P0 FMUL.FTZ R3, R4, R3 ;  /* 0x0000000304038220 */ /* 0x000fe20000410000 */
[----:B------:R-:W-:Y:S01]  /*4e00*/  @!P0 F2FP.PACK_AB R2, R2, R27 ;  /* 0x0000001b0202823e */ /* 0x000fe200000000ff */
[----:B------:R-:W-:Y:S01]  /*4e10*/  @!P0 HADD2.F32 R5, -RZ, R5.H0_H0 ;  /* 0x20000005ff058230 */ /* 0x000fe20000004100 */
[-C--:B------:R-:W-:Y:S02]  /*4e20*/  @!P0 FFMA.FTZ R24, R4, R15.reuse, -R17 ;  /* 0x0000000f04188223 */ /* 0x080fe40000010811 */
[----:B------:R-:W-:Y:S01]  /*4e30*/  @!P0 MOV R9, R2 ;  /* 0x0000000200098202 */ /* 0x000fe20000000f00 */
[-C--:B------:R-:W-:Y:S02]  /*4e40*/  @!P0 FMUL.FTZ R17, R7, R6.reuse ;  /* 0x0000000607118220 */ /* 0x080fe40000410000 */
[C---:B------:R-:W-:Y:S02]  /*4e50*/  @!P0 FMUL.FTZ R4, R5.reuse, R6 ;  /* 0x0000000605048220 */ /* 0x040fe40000410000 */
[----:B------:R-:W-:Y:S02]  /*4e60*/  @!P0 FFMA.FTZ R3, R14, R15, R3 ;  /* 0x0000000f0e038223 */ /* 0x000fe40000010003 */
[----:B------:R-:W-:Y:S01]  /*4e70*/  @!P0 FFMA.FTZ R17, R5, R16, -R17 ;  /* 0x0000001005118223 */ /* 0x000fe20000010811 */
        /* <DEDUP_REMOVED lines=8> */
.L_x_727:
[----:B------:R-:W-:Y:S05]  /*4f00*/  BSYNC B0 ;  /* 0x0000000000007941 */ /* 0x000fea0003800000 */
.L_x_726:
        /* <DEDUP_REMOVED lines=58> */
.L_x_729:
[----:B------:R-:W-:Y:S05]  /*52b0*/  BSYNC B0 ;  /* 0x0000000000007941 */ /* 0x000fea0003800000 */
.L_x_728:
        /* <DEDUP_REMOVED lines=58> */
.L_x_716:
        /* <DEDUP_REMOVED lines=47> */
.L_x_731:
[----:B------:R-:W-:Y:S05]  /*5950*/  BSYNC B0 ;  /* 0x0000000000007941 */ /* 0x000fea0003800000 */
.L_x_730:
        /* <DEDUP_REMOVED lines=29> */
[----:B--2---:R-:W-:Y:S01]  /*5b30*/  PRMT R11, R2, 0x5410, R0 ;  /* 0x00005410020b7816 */ /* 0x004fe20000000000 */
[----:B------:R-:W-:-:S05]  /*5b40*/  @P0 BRA `(.L_x_733) ;  /* 0x000007f000000947 */ /* 0x000fca0003800000 */
[--C-:B------:R-:W-:Y:S01]  /*5b50*/  IMAD.MOV.U32 R9, RZ, RZ, R5.reuse ;  /* 0x000000ffff097224 */ /* 0x100fe200078e0005 */
[----:B------:R-:W-:Y:S01]  /*5b60*/  LOP3.LUT P2, RZ, R227, 0x2, RZ, 0xc0, !PT ;  /* 0x00000002e3ff7812 */ /* 0x000fe2000784c0ff */
[----:B------:R-:W1:Y:S01]  /*5b70*/  LDS.128 R12, [R97+0x6100] ;  /* 0x00610000610c7984 */ /* 0x000e620000000c00 */
[----:B------:R-:W-:Y:S02]  /*5b80*/  ISETP.GE.AND P0, PT, R104, c[0x0][0x27c], PT ;  /* 0x00009f0068007a0c */ /* 0x000fe40003f06270 */
[----:B------:R-:W-:Y:S02]  /*5b90*/  SEL R0, R119, R117, !P2 ;  /* 0x0000007577007207 */ /* 0x000fe40005000000 */
[----:B------:R-:W-:Y:S02]  /*5ba0*/  MOV R10, R32 ;  /* 0x00000020000a7202 */ /* 0x000fe40000000f00 */
[----:B------:R-:W-:Y:S04]  /*5bb0*/  SHF.R.S32.HI R2, RZ, 0x1f, R0 ;  /* 0x0000001fff027819 */ /* 0x000fe80000011400 */
        /* <DEDUP_REMOVED lines=25> */
[----:B------:R-:W-:Y:S01]  /*5d50*/  @!P0 IMAD.MOV.U32 R32, RZ, RZ, R37 ;  /* 0x000000ffff208224 */ /* 0x000fe200078e0025 */
[----:B------:R-:W-:Y:S01]  /*5d60*/  @!P0 HADD2.F32 R5, -RZ, R9.H0_H0 ;  /* 0x20000009ff058230 */ /* 0x000fe20000004100 */
[----:B------:R-:W-:Y:S01]  /*5d70*/  @!P0 FFMA.FTZ R60, R3, R28, -R30 ;  /* 0x0000001c033c8223 */ /* 0x000fe2000001081e */
[----:B------:R-:W-:Y:S01]  /*5d80*/  @!P0 HADD2.F32 R2, -RZ, R2.H0_H0 ;  /* 0x20000002ff028230 */ /* 0x000fe20000004100 */
[----:B------:R-:W-:Y:S01]  /*5d90*/  @!P0 MOV R9, R13 ;  /* 0x0000000d00098202 */ /* 0x000fe20000000f00 */
[----:B------:R-:W-:Y:S01]  /*5da0*/  @!P0 HADD2.F32 R27, -RZ, R29.H1_H1 ;  /* 0x3000001dff1b8230 */ /* 0x000fe20000004100 */
[----:B------:R-:W-:Y:S01]  /*5db0*/  MOV R30, R33 ;  /* 0x00000021001e7202 */ /* 0x000fe20000000f00 */
[----:B------:R-:W-:Y:S01]  /*5dc0*/  @!P0 HADD2.F32 R3, -RZ, R8.H1_H1 ;  /* 0x30000008ff038230 */ /* 0x000fe20000004100 */
[----:B------:R-:W-:Y:S01]  /*5dd0*/  @!P0 SHF.R.U32.HI R33, RZ, 0x10, R33 ;  /* 0x00000010ff218819 */ /* 0x000fe20000011621 */
[----:B------:R-:W-:Y:S01]  /*5de0*/  @!P0 HADD2.F32 R8, -RZ, R4.H0_H0 ;  /* 0x20000004ff088230 */ /* 0x000fe20000004100 */
[-C--:B------:R-:W-:Y:S01]  /*5df0*/  @!P0 FMUL.FTZ R29, R27, R2.reuse ;  /* 0x000000021b1d8220 */ /* 0x080fe20000410000 */
[----:B------:R-:W-:Y:S01]  /*5e00*/  @!P0 HADD2.F32 R28, -RZ, R32.H0_H0 ;  /* 0x20000020ff1c8230 */ /* 0x000fe20000004100 */
[C---:B------:R-:W-:Y:S01]  /*5e10*/  @!P0 FMUL.FTZ R2, R3.reuse, R2 ;  /* 0x0000000203028220 */ /* 0x040fe20000410000 */
[----:B------:R-:W-:Y:S01]  /*5e20*/  @!P0 HADD2.F32 R4, -RZ, R9.H0_H0 ;  /* 0x20000009ff048230 */ /* 0x000fe20000004100 */
[-C--:B------:R-:W-:Y:S01]  /*5e30*/  @!P0 FFMA.FTZ R59, R3, R8.reuse, -R29 ;  /* 0x00000008033b8223 */ /* 0x080fe2000001081d */
[----:B------:R-:W-:Y:S01]  /*5e40*/  @!P0 HADD2.F32 R29, -RZ, R30.H0_H0 ;  /* 0x2000001eff1d8230 */ /* 0x000fe20000004100 */
[-C--:B------:R-:W-:Y:S02]  /*5e50*/  @!P0 FMUL.FTZ R30, R28, R5.reuse ;  /* 0x000000051c1e8220 */ /* 0x080fe40000410000 */
        /* <DEDUP_REMOVED lines=18> */
[--C-:B------:R-:W-:Y:S02]  /*5f80*/  @!P0 SHF.R.U64 R4, R34, 0x10, R35.reuse ;  /* 0x0000001022048819 */ /* 0x100fe40000001223 */
[----:B------:R-:W-:Y:S01]  /*5f90*/  @!P0 SHF.R.U32.HI R34, RZ, 0x10, R35 ;  /* 0x00000010ff228819 */ /* 0x000fe20000011623 */
        /* <DEDUP_REMOVED lines=9> */
[----:B------:R-:W-:Y:S02]  /*6030*/  @!P0 FMUL.FTZ R9, R10, R8 ;  /* 0x000000080a098220 */ /* 0x000fe40000410000 */
[----:B------:R-:W-:Y:S01]  /*6040*/  IMAD.MOV.U32 R33, RZ, RZ, R35 ;  /* 0x000000ffff217224 */ /* 0x000fe200078e0023 */
[----:B------:R-:W-:Y:S01]  /*6050*/  @!P0 F2FP.PACK_AB R35, R59, R60 ;  /* 0x0000003c3b23823e */ /* 0x000fe200000000ff */
        /* <DEDUP_REMOVED lines=46> */
.L_x_733:
[----:B------:R-:W-:Y:S05]  /*6340*/  BSYNC B0 ;  /* 0x0000000000007941 */ /* 0x000fea0003800000 */
.L_x_732:
        /* <DEDUP_REMOVED lines=123> */
.L_x_735:
[----:B------:R-:W-:Y:S05]  /*6b00*/  BSYNC B0 ;  /* 0x0000000000007941 */ /* 0x000fea0003800000 */
.L_x_734:
[----:B------:R-:W-:Y:S11]  /*6b10*/  ISETP.GE.AND P0, PT, R106, c[0x0][0x1d4], PT ;  /* 0x000075006a007a0c */ /* 0x000ff60003f06270 */
[----:B------:R-:W-:Y:S02]  /*6b20*/  @!UPT UIADD3 URZ, URZ, URZ, URZ ;  /* 0x0000003f3f3ff290 */ /* 0x000fe4000fffe03f */
[----:B------:R-:W-:-:S05]  /*6b30*/  @P0 BRA `(.L_x_719) ;  /* 0x00000a2000000947 */ /* 0x000fca0003800000 */
[----:B------:R-:W-:Y:S01]  /*6b40*/  LOP3.LUT P1, RZ, R227, 0x4, RZ, 0xc0, !PT ;  /* 0x00000004e3ff7812 */ /* 0x000fe2000782c0ff */
[----:B-1----:R-:W-:Y:S01]  /*6b50*/  LDS.128 R12, [R95+0x6100] ;  /* 0x006100005f0c7984 */ /* 0x002fe20000000c00 */
[----:B------:R-:W-:Y:S02]  /*6b60*/  ISETP.GE.AND P0, PT, R106, c[0x0][0x27c], PT ;  /* 0x00009f006a007a0c */ /* 0x000fe40003f06270 */
[----:B------:R-:W-:Y:S04]  /*6b70*/  SEL R0, R119, R117, !P1 ;  /* 0x0000007577007207 */ /* 0x000fe80004800000 */
[----:B------:R-:W-:Y:S04]  /*6b80*/  SHF.R.S32.HI R2, RZ, 0x1f, R0 ;  /* 0x0000001fff027819 */ /* 0x000fe80000011400 */
[----:B------:R-:W-:Y:S03]  /*6b90*/  LEA.HI R0, R2, R0, RZ, 0x4 ;  /* 0x0000000002007211 */ /* 0x000fe600078f20ff */
[----:B------:R-:W-:Y:S01]  /*6ba0*/  @!P0 HADD2.F32 R4, -RZ, R25.H0_H0 ;  /* 0x20000019ff048230 */ /* 0x000fe20000004100 */
[----:B------:R-:W-:Y:S01]  /*6bb0*/  LEA.HI.SX32 R0, R0, R109, 0x1c ;  /* 0x0000006d00007211 */ /* 0x000fe200078fe2ff */
[----:B------:R-:W-:Y:S01]  /*6bc0*/  @!P0 HADD2.F32 R8, -RZ, R50.H0_H0 ;  /* 0x20000032ff088230 */ /* 0x000fe20000004100 */
[--C-:B------:R-:W-:Y:S01]  /*6bd0*/  @!P0 SHF.R.U64 R10, R44, 0x10, R45.reuse ;  /* 0x000000102c0a8819 */ /* 0x100fe2000000122d */
[----:B------:R-:W-:Y:S01]  /*6be0*/  @!P0 HADD2.F32 R19, -RZ, R51.H0_H0 ;  /* 0x20000033ff138230 */ /* 0x000fe20000004100 */
[----:B------:R-:W-:Y:S02]  /*6bf0*/  SHF.R.S32.HI R2, RZ, 0x1f, R0 ;  /* 0x0000001fff027819 */ /* 0x000fe40000011400 */
[----:B------:R-:W-:Y:S01]  /*6c00*/  SHF.L.U32 R32, R0, 0x3, RZ ;  /* 0x0000000300207819 */ /* 0x000fe200000006ff */
[----:B------:R-:W-:Y:S01]  /*6c10*/  @!P0 HADD2.F32 R10, -RZ, R10.H0_H0 ;  /* 0x2000000aff0a8230 */ /* 0x000fe20000004100 */
[----:B------:R-:W-:Y:S02]  /*6c20*/  LEA.HI R0, R2, R0, RZ, 0x3 ;  /* 0x0000000002007211 */ /* 0x000fe400078f18ff */
[----:B------:R-:W-:Y:S02]  /*6c30*/  LOP3.LUT R2, R238, 0x38, R32, 0xf8, !PT ;  /* 0x00000038ee027812 */ /* 0x000fe400078ef820 */
[----:B------:R-:W-:Y:S02]  /*6c40*/  SHF.L.U32 R0, R0, 0x9, RZ ;  /* 0x0000000900007819 */ /* 0x000fe400000006ff */
[----:B------:R-:W-:Y:S02]  /*6c50*/  LOP3.LUT R2, R2, R239, RZ, 0x3c, !PT ;  /* 0x000000ef02027212 */ /* 0x000fe400078e3cff */
[----:B------:R-:W-:Y:S02]  /*6c60*/  LOP3.LUT R0, R0, 0x7ffff000, RZ, 0xc0, !PT ;  /* 0x7ffff00000007812 */ /* 0x000fe400078ec0ff */
[----:B------:R-:W-:Y:S02]  /*6c70*/  @!P0 SHF.R.U32.HI R11, RZ, 0x10, R45 ;  /* 0x00000010ff0b8819 */ /* 0x000fe4000001162d */
[----:B------:R-:W-:Y:S02]  /*6c80*/  IADD3 R0, R2, R0, R240 ;  /* 0x0000000002007210 */ /* 0x000fe40007ffe0f0 */
[----:B------:R-:W-:Y:S01]  /*6c90*/  @!P0 SHF.R.U64 R2, R20, 0x10, R21 ;  /* 0x0000001014028819 */ /* 0x000fe20000001215 */
[----:B------:R-:W-:Y:S01]  /*6ca0*/  @!P0 HADD2.F32 R17, -RZ, R11.H0_H0 ;  /* 0x2000000bff118230 */ /* 0x000fe20000004100 */
[----:B------:R-:W-:Y:S01]  /*6cb0*/  @!P0 SHF.R.U64 R11, R22, 0x10, R23 ;  /* 0x00000010160b8819 */ /* 0x000fe20000001217 */
[----:B------:R-:W-:Y:S01]  /*6cc0*/  IMAD.SHL.U32 R0, R0, 0x2, RZ ;  /* 0x0000000200007824 */ /* 0x000fe200078e00ff */
[----:B------:R-:W-:Y:S01]  /*6cd0*/  @!P0 SHF.R.U32.HI R7, RZ, 0x10, R21 ;  /* 0x00000010ff078819 */ /* 0x000fe20000011615 */
[----:B------:R-:W-:Y:S01]  /*6ce0*/  @!P0 HADD2.F32 R2, -RZ, R2.H0_H0 ;  /* 0x20000002ff028230 */ /* 0x000fe20000004100 */
[----:B------:R-:W-:Y:S02]  /*6cf0*/  @!P0 SHF.R.U64 R27, R46, 0x10, R47 ;  /* 0x000000102e1b8819 */ /* 0x000fe4000000122f */
[----:B------:R-:W1:Y:S01]  /*6d00*/  LDS.128 R28, [R0+0x6100] ;  /* 0x00610000001c7984 */ /* 0x000e620000000c00 */
[----:B------:R-:W-:Y:S01]  /*6d10*/  @!P0 HADD2.F32 R7, -RZ, R7.H0_H0 ;  /* 0x20000007ff078230 */ /* 0x000fe20000004100 */
[----:B-1----:R-:W-:Y:S01]  /*6d20*/  @!P0 IMAD.MOV.U32 R3, RZ, RZ, R28 ;  /* 0x000000ffff038224 */ /* 0x002fe200078e001c */
[----:B------:R-:W-:Y:S02]  /*6d30*/  @!P0 MOV R0, R12 ;  /* 0x0000000c00008202 */ /* 0x000fe40000000f00 */
[----:B------:R-:W-:Y:S02]  /*6d40*/  @!P0 MOV R24, R30 ;  /* 0x0000001e00188202 */ /* 0x000fe40000000f00 */
[--C-:B------:R-:W-:Y:S01]  /*6d50*/  @!P0 HADD2.F32 R6, -RZ, R3.reuse.H0_H0 ;  /* 0x20000003ff068230 */ /* 0x100fe20000004100 */
[----:B------:R-:W-:Y:S01]  /*6d60*/  @!P0 MOV R21, R31 ;  /* 0x0000001f00158202 */ /* 0x000fe20000000f00 */
[--C-:B------:R-:W-:Y:S02]  /*6d70*/  @!P0 HADD2.F32 R5, -RZ, R0.reuse.H0_H0 ;  /* 0x20000000ff058230 */ /* 0x100fe40000004100 */
[----:B------:R-:W-:Y:S01]  /*6d80*/  @!P0 HADD2.F32 R9, -RZ, R3.H1_H1 ;  /* 0x30000003ff098230 */ /* 0x000fe20000004100 */
[CC--:B------:R-:W-:Y:S01]  /*6d90*/  @!P0 FMUL.FTZ R16, R6.reuse, R4.reuse ;  /* 0x0000000406108220 */ /* 0x0c0fe20000410000 */
[----:B------:R-:W-:Y:S01]  /*6da0*/  @!P0 HADD2.F32 R3, -RZ, R0.H1_H1 ;  /* 0x30000000ff038230 */ /* 0x000fe20000004100 */
[----:B------:R-:W-:Y:S01]  /*6db0*/  @!P0 FMUL.FTZ R0, R5, R4 ;  /* 0x0000000405008220 */ /* 0x000fe20000410000 */
[----:B------:R-:W-:Y:S01]  /*6dc0*/  @!P0 HADD2.F32 R18, -RZ, R24.H0_H0 ;  /* 0x20000018ff128230 */ /* 0x000fe20000004100 */
[----:B------:R-:W-:Y:S02]  /*6dd0*/  @!P0 FMUL.FTZ R4, R9, R2 ;  /* 0x0000000209048220 */ /* 0x000fe40000410000 */
[----:B------:R-:W-:Y:S01]  /*6de0*/  @!P0 FFMA.FTZ R36, R5, R8, -R16 ;  /* 0x0000000805248223 */ /* 0x000fe20000010810 */
[----:B------:R-:W-:Y:S01]  /*6df0*/  @!P0 MOV R5, R29 ;  /* 0x0000001d00058202 */ /* 0x000fe20000000f00 */
[C---:B------:R-:W-:Y:S02]  /*6e00*/  @!P0 FFMA.FTZ R34, R3.reuse, R10, -R4 ;  /* 0x0000000a03228223 */ /* 0x040fe40000010804 */
[----:B------:R-:W-:Y:S02]  /*6e10*/  @!P0 IMAD.MOV.U32 R4, RZ, RZ, R13 ;  /* 0x000000ffff048224 */ /* 0x000fe400078e000d */
[----:B------:R-:W-:Y:S01]  /*6e20*/  @!P0 FFMA.FTZ R0, R6, R8, R0 ;  /* 0x0000000806008223 */ /* 0x000fe20000010000 */
[----:B------:R-:W-:Y:S01]  /*6e30*/  @!P0 HADD2.F32 R16, -RZ, R5.H1_H1 ;  /* 0x30000005ff108230 */ /* 0x000fe20000004100 */
[----:B------:R-:W-:Y:S01]  /*6e40*/  @!P0 FMUL.FTZ R2, R3, R2 ;  /* 0x0000000203028220 */ /* 0x000fe20000410000 */
[----:B------:R-:W-:Y:S01]  /*6e50*/  @!P0 HADD2.F32 R3, -RZ, R25.H1_H1 ;  /* 0x30000019ff038230 */ /* 0x000fe20000004100 */
[----:B------:R-:W-:Y:S01]  /*6e60*/  @!P0 SHF.R.U32.HI R25, RZ, 0x10, R47 ;  /* 0x00000010ff198819 */ /* 0x000fe2000001162f */
[----:B------:R-:W-:Y:S01]  /*6e70*/  @!P0 HADD2.F32 R8, -RZ, R5.H0_H0 ;  /* 0x20000005ff088230 */ /* 0x000fe20000004100 */
[----:B------:R-:W-:Y:S01]  /*6e80*/  @!P0 FFMA.FTZ R2, R9, R10, R2 ;  /* 0x0000000a09028223 */ /* 0x000fe20000010002 */
[----:B------:R-:W-:Y:S01]  /*6e90*/  @!P0 HADD2.F32 R5, -RZ, R4.H1_H1 ;  /* 0x30000004ff058230 */ /* 0x000fe20000004100 */
[----:B------:R-:W-:Y:S01]  /*6ea0*/  @!P0 FMUL.FTZ R9, R16, R7 ;  /* 0x0000000710098220 */ /* 0x000fe20000410000 */
[----:B------:R-:W-:Y:S02]  /*6eb0*/  @!P0 HADD2.F32 R10, -RZ, R50.H1_H1 ;  /* 0x30000032ff0a8230 */ /* 0x000fe40000004100 */
[----:B------:R-:W-:Y:S01]  /*6ec0*/  @!P0 HADD2.F32 R6, -RZ, R4.H0_H0 ;  /* 0x20000004ff068230 */ /* 0x000fe20000004100 */
[----:B------:R-:W-:Y:S02]  /*6ed0*/  @!P0 FMUL.FTZ R4, R8, R3 ;  /* 0x0000000308048220 */ /* 0x000fe40000410000 */
[C---:B------:R-:W-:Y:S02]  /*6ee0*/  @!P0 FFMA.FTZ R20, R5.reuse, R17, -R9 ;  /* 0x0000001105148223 */ /* 0x040fe40000010809 */
[----:B------:R-:W-:Y:S02]  /*6ef0*/  @!P0 IMAD.MOV.U32 R9, RZ, RZ, R14 ;  /* 0x000000ffff098224 */ /* 0x000fe400078e000e */
[CC--:B------:R-:W-:Y:S02]  /*6f00*/  @!P0 FFMA.FTZ R33, R6.reuse, R10.reuse, -R4 ;  /* 0x0000000a06218223 */ /* 0x0c0fe40000010804 */
[----:B------:R-:W-:Y:S01]  /*6f10*/  @!P0 FMUL.FTZ R4, R5, R7 ;  /* 0x0000000705048220 */ /* 0x000fe20000410000 */
[--C-:B------:R-:W-:Y:S01]  /*6f20*/  @!P0 HADD2.F32 R5, -RZ, R26.reuse.H0_H0 ;  /* 0x2000001aff058230 */ /* 0x100fe20000004100 */
[----:B------:R-:W-:Y:S01]  /*6f30*/  @!P0 FMUL.FTZ R3, R6, R3 ;  /* 0x0000000306038220 */ /* 0x000fe20000410000 */
[----:B------:R-:W-:Y:S01]  /*6f40*/  @!P0 HADD2.F32 R6, -RZ, R9.H0_H0 ;  /* 0x20000009ff068230 */ /* 0x000fe20000004100 */
[----:B------:R-:W-:Y:S01]  /*6f50*/  @!P0 F2FP.PACK_AB R33, R20, R33 ;  /* 0x000000211421823e */ /* 0x000fe200000000ff */
[----:B------:R-:W-:Y:S01]  /*6f60*/  @!P0 HADD2.F32 R20, -RZ, R51.H1_H1 ;  /* 0x30000033ff148230 */ /* 0x000fe20000004100 */
[----:B------:R-:W-:Y:S02]  /*6f70*/  @!P0 FMUL.FTZ R7, R18, R5 ;  /* 0x0000000512078220 */ /* 0x000fe40000410000 */
[----:B------:R-:W-:Y:S01]  /*6f80*/  @!P0 FFMA.FTZ R3, R8, R10, R3 ;  /* 0x0000000a08038223 */ /* 0x000fe20000010003 */
[----:B------:R-:W-:Y:S01]  /*6f90*/  @!P0 SHF.R.U32.HI R10, RZ, 0x10, R23 ;  /* 0x00000010ff0a8819 */ /* 0x000fe20000011617 */
[----:B------:R-:W-:Y:S02]  /*6fa0*/  @!P0 IMAD.MOV.U32 R8, RZ, RZ, R15 ;  /* 0x000000ffff088224 */ /* 0x000fe400078e000f */
[----:B------:R-:W-:Y:S01]  /*6fb0*/  @!P0 FFMA.FTZ R35, R6, R19, -R7 ;  /* 0x0000001306238223 */ /* 0x000fe20000010807 */
[----:B------:R-:W-:Y:S01]  /*6fc0*/  @!P0 HADD2.F32 R7, -RZ, R26.H1_H1 ;  /* 0x3000001aff078230 */ /* 0x000fe20000004100 */
[----:B------:R-:W-:Y:S01]  /*6fd0*/  @!P0 FFMA.FTZ R4, R16, R17, R4 ;  /* 0x0000001110048223 */ /* 0x000fe20000010004 */
[--C-:B------:R-:W-:Y:S01]  /*6fe0*/  @!P0 HADD2.F32 R17, -RZ, R21.reuse.H0_H0 ;  /* 0x20000015ff118230 */ /* 0x100fe20000004100 */
[----:B------:R-:W-:Y:S01]  /*6ff0*/  @!P0 FMUL.FTZ R5, R6, R5 ;  /* 0x0000000506058220 */ /* 0x000fe20000410000 */
[----:B------:R-:W-:Y:S01]  /*7000*/  @!P0 HADD2.F32 R6, -RZ, R8.H0_H0 ;  /* 0x20000008ff068230 */ /* 0x000fe20000004100 */
[----:B------:R-:W-:Y:S01]  /*7010*/  @!P0 IMAD.MOV.U32 R13, RZ, RZ, R33 ;  /* 0x000000ffff0d8224 */ /* 0x000fe200078e0021 */
[----:B------:R-:W-:Y:S01]  /*7020*/  @!P0 F2FP.PACK_AB R26, R34, R36 ;  /* 0x00000024221a823e */ /* 0x000fe200000000ff */
[-C--:B------:R-:W-:Y:S01]  /*7030*/  @!P0 FMUL.FTZ R22, R17, R7.reuse ;  /* 0x0000000711168220 */ /* 0x080fe20000410000 */
[----:B------:R-:W-:Y:S01]  /*7040*/  @!P0 HADD2.F32 R16, -RZ, R10.H0_H0 ;  /* 0x2000000aff108230 */ /* 0x000fe20000004100 */
[C---:B------:R-:W-:Y:S01]  /*7050*/  @!P0 FMUL.FTZ R7, R6.reuse, R7 ;  /* 0x0000000706078220 */ /* 0x040fe20000410000 */
[----:B------:R-:W-:Y:S01]  /*7060*/  @!P0 HADD2.F32 R21, -RZ, R21.H1_H1 ;  /* 0x30000015ff158230 */ /* 0x000fe20000004100 */
[----:B------:R-:W-:Y:S01]  /*7070*/  @!P0 FFMA.FTZ R34, R6, R20, -R22 ;  /* 0x0000001406228223 */ /* 0x000fe20000010816 */
[----:B------:R-:W-:Y:S01]  /*7080*/  @!P0 MOV R12, R26 ;  /* 0x0000001a000c8202 */ /* 0x000fe20000000f00 */
[----:B------:R-:W-:Y:S01]  /*7090*/  @!P0 FFMA.FTZ R5, R18, R19, R5 ;  /* 0x0000001312058223 */ /* 0x000fe20000010005 */
[----:B------:R-:W-:Y:S01]  /*70a0*/  @!P0 F2FP.PACK_AB R3, R4, R3 ;  /* 0x000000030403823e */ /* 0x000fe200000000ff */
[----:B------:R-:W-:Y:S02]  /*70b0*/  @!P0 HADD2.F32 R22, -RZ, R25.H0_H0 ;  /* 0x20000019ff168230 */ /* 0x000fe40000004100 */
[----:B------:R-:W-:Y:S01]  /*70c0*/  @!P0 HADD2.F32 R6, -RZ, R8.H1_H1 ;  /* 0x30000008ff068230 */ /* 0x000fe20000004100 */
[----:B------:R-:W-:Y:S01]  /*70d0*/  @!P0 FMUL.FTZ R8, R21, R16 ;  /* 0x0000001015088220 */ /* 0x000fe20000410000 */
[----:B------:R-:W-:Y:S01]  /*70e0*/  @!P0 HADD2.F32 R10, -RZ, R11.H0_H0 ;  /* 0x2000000bff0a8230 */ /* 0x000fe20000004100 */
[----:B------:R-:W-:Y:S01]  /*70f0*/  @!P0 IMAD.MOV.U32 R29, RZ, RZ, R3 ;  /* 0x000000ffff1d8224 */ /* 0x000fe200078e0003 */
[----:B------:R-:W-:Y:S01]  /*7100*/  @!P0 HADD2.F32 R11, -RZ, R24.H1_H1 ;  /* 0x30000018ff0b8230 */ /* 0x000fe20000004100 */
[C---:B----4-:R-:W-:Y:S01]  /*7110*/  LEA R24, P1, R73.reuse, R52, 0x1 ;  /* 0x0000003449187211 */ /* 0x050fe200078208ff */
[C---:B------:R-:W-:Y:S02]  /*7120*/  @!P0 FFMA.FTZ R23, R6.reuse, R22, -R8 ;  /* 0x0000001606178223 */ /* 0x040fe40000010808 */
[----:B------:R-:W-:Y:S01]  /*7130*/  @!P0 FMUL.FTZ R8, R6, R16 ;  /* 0x0000001006088220 */ /* 0x000fe20000410000 */
[----:B---3--:R-:W-:Y:S01]  /*7140*/  LEA.HI.X R25, R73, R53, R99, 0x1, P1 ;  /* 0x0000003549197211 */ /* 0x008fe200008f0c63 */
[----:B------:R-:W-:Y:S01]  /*7150*/  @!P0 HADD2.F32 R16, -RZ, R27.H0_H0 ;  /* 0x2000001bff108230 */ /* 0x000fe20000004100 */
[----:B------:R-:W-:Y:S01]  /*7160*/  @!P0 F2FP.PACK_AB R23, R23, R34 ;  /* 0x000000221717823e */ /* 0x000fe200000000ff */
[----:B------:R-:W-:Y:S01]  /*7170*/  @!P0 HADD2.F32 R6, -RZ, R9.H1_H1 ;  /* 0x30000009ff068230 */ /* 0x000fe20000004100 */
[----:B------:R-:W-:Y:S03]  /*7180*/  @!P0 FMUL.FTZ R9, R11, R10 ;  /* 0x0000000a0b098220 */ /* 0x000fe60000410000 */
[----:B------:R-:W-:Y:S02]  /*7190*/  @!P0 IMAD.MOV.U32 R15, RZ, RZ, R23 ;  /* 0x000000ffff0f8224 */ /* 0x000fe400078e0017 */
        /* <DEDUP_REMOVED lines=21> */
.L_x_715:
        /* <DEDUP_REMOVED lines=8> */
[C---:B------:R-:W-:Y:S02]  /*7370*/  ISETP.GE.AND P3, PT, R215.reuse, c[0x0][0x1d4], PT ;  /* 0x00007500d7007a0c */ /* 0x040fe40003f66270 */
[----:B------:R-:W-:Y:S09]  /*7380*/  ISETP.GE.AND P2, PT, R214, c[0x0][0x1d4], PT ;  /* 0x00007500d6007a0c */ /* 0x000ff20003f46270 */
        /* <DEDUP_REMOVED lines=29> */
.L_x_719:
[----:B------:R-:W-:Y:S05]  /*7560*/  BSYNC B1 ;  /* 0x0000000000017941 */ /* 0x000fea0003800000 */
.L_x_714:
        /* <DEDUP_REMOVED lines=19> */
[----:B------:R-:W-:Y:S02]  /*76a0*/  @P1 IMAD R0, R3, c[0x0][0x258], RZ ;  /* 0x0000960003001a24 */ /* 0x000fe400078e02ff */
[----:B------:R-:W-:Y:S04]  /*76b0*/  @P1 IMAD.MOV.U32 R7, RZ, RZ, R72 ;  /* 0x000000ffff071224 */ /* 0x000fe800078e0048 */
[C---:B------:R-:W-:Y:S04]  /*76c0*/  @P1 IMAD.WIDE.U32 R6, R2.reuse, c[0x0][0x258], R6 ;  /* 0x0000960002061a25 */ /* 0x040fe800078e0006 */
[----:B------:R-:W-:Y:S01]  /*76d0*/  @P1 IMAD R2, R2, c[0x0][0x25c], R0 ;  /* 0x0000970002021a24 */ /* 0x000fe200078e0200 */
[----:B------:R-:W-:Y:S01]  /*76e0*/  @P1 LEA R4, P2, R6, c[0x0][0x250], 0x1 ;  /* 0x0000940006041a11 */ /* 0x000fe200078408ff */
[----:B------:R-:W-:Y:S03]  /*76f0*/  @P0 IMAD R0, R12, c[0x0][0x258], RZ ;  /* 0x000096000c000a24 */ /* 0x000fe600078e02ff */
[----:B------:R-:W-:Y:S01]  /*7700*/  @P1 IADD3 R2, R7, R2, RZ ;  /* 0x0000000207021210 */ /* 0x000fe20007ffe0ff */
[C---:B------:R-:W-:Y:S01]  /*7710*/  @P0 IMAD R0, R9.reuse, c[0x0][0x25c], R0 ;  /* 0x0000970009000a24 */ /* 0x040fe200078e0200 */
[----:B------:R-:W-:Y:S02]  /*7720*/  @P0 MOV R7, R72 ;  /* 0x0000004800070202 */ /* 0x000fe40000000f00 */
        /* <DEDUP_REMOVED lines=13> */
[----:B------:R-:W-:Y:S05]  /*7800*/  @P0 LEA.HI.X R3, R6, c[0x0][0x254], R0, 0x1, P2 ;  /* 0x0000950006030a11 */ /* 0x000fea00010f0c00 */
[----:B------:R2:W-:Y:S04]  /*7810*/  @P0 LDGSTS.E.BYPASS.LTC128B.128 [R194+0x1100], [R2.64], !P6 ;  /* 0x0110000002c20fae */ /* 0x0005e8000f101d48 */
[----:B------:R2:W-:Y:S04]  /*7820*/  @P0 LDGSTS.E.BYPASS.LTC128B.128 [R194+0x3100], [R2.64+0x80], !P5 ;  /* 0x0310008002c20fae */ /* 0x0005e8000e901d48 */
[----:B------:R2:W-:Y:S01]  /*7830*/  @P0 LDGSTS.E.BYPASS.LTC128B.128 [R194+0x5100], [R2.64+0x100], !P4 ;  /* 0x0510010002c20fae */ /* 0x0005e2000e101d48 */
[----:B------:R-:W-:Y:S03]  /*7840*/  ISETP.GT.AND P0, PT, R63, R223, PT ;  /* 0x000000df3f00720c */ /* 0x000fe60003f04270 */
[----:B------:R-:W0:Y:S04]  /*7850*/  LDGDEPBAR ;  /* 0x00000000000079af */ /* 0x000e280000000000 */
[----:B--2---:R1:W2:Y:S01]  /*7860*/  SHFL.IDX PT, R2, R10, RZ, 0x1c1f ;  /* 0x001c1fff0a027589 */ /* 0x0042a200000e0000 */
[----:B------:R-:W-:Y:S04]  /*7870*/  DEPBAR.LE SB0, 0x0 ;  /* 0x000080000000791a */ /* 0x000fe80000000000 */
[----:B------:R1:W3:Y:S04]  /*7880*/  SHFL.IDX PT, R3, R11, RZ, 0x1c1f ;  /* 0x001c1fff0b037589 */ /* 0x0002e800000e0000 */
[----:B------:R-:W-:Y:S06]  /*7890*/  BAR.SYNC.DEFER_BLOCKING 0x0 ;  /* 0x0000000000007b1d */ /* 0x000fec0000010000 */
[----:B------:R-:W-:-:S05]  /*78a0*/  @!P0 BRA `(.L_x_737) ;  /* 0x0000020000008947 */ /* 0x000fca0003800000 */
[----:B------:R-:W-:Y:S02]  /*78b0*/  ISETP.GE.AND P1, PT, R104, c[0x0][0x1d4], PT ;  /* 0x0000750068007a0c */ /* 0x000fe40003f26270 */
[C---:B------:R-:W-:Y:S02]  /*78c0*/  ISETP.GE.AND P3, PT, R215.reuse, c[0x0][0x1d4], PT ;  /* 0x00007500d7007a0c */ /* 0x040fe40003f66270 */
[----:B------:R-:W-:Y:S09]  /*78d0*/  ISETP.GE.AND P2, PT, R214, c[0x0][0x1d4], PT ;  /* 0x00007500d6007a0c */ /* 0x000ff20003f46270 */
[----:B------:R-:W5:Y:S01]  /*78e0*/  @!P1 LDS.128 R12, [R211] ;  /* 0x00000000d30c9984 */ /* 0x000f620000000c00 */
[CC--:B-12---:R-:W-:Y:S04]  /*78f0*/  @!P1 LEA R4, P0, R104.reuse, R2.reuse, 0x1 ;  /* 0x0000000268049211 */ /* 0x0c6fe800078008ff */
[-C--:B---3--:R-:W-:Y:S02]  /*7900*/  @!P1 LEA.HI.X R5, R104, R3.reuse, R105, 0x1, P0 ;  /* 0x0000000368059211 */ /* 0x088fe400000f0c69 */
[CC--:B------:R-:W-:Y:S04]  /*7910*/  @!P3 LEA R8, P0, R215.reuse, R2.reuse, 0x1 ;  /* 0x00000002d708b211 */ /* 0x0c0fe800078008ff */
[-C--:B------:R-:W-:Y:S02]  /*7920*/  @!P3 LEA.HI.X R9, R215, R3.reuse, R243, 0x1, P0 ;  /* 0x00000003d709b211 */ /* 0x080fe400000f0cf3 */
[CC--:B------:R-:W-:Y:S04]  /*7930*/  @!P2 LEA R6, P0, R214.reuse, R2.reuse, 0x1 ;  /* 0x00000002d606a211 */ /* 0x0c0fe800078008ff */
[-C--:B------:R-:W-:Y:S02]  /*7940*/  @!P2 LEA.HI.X R7, R214, R3.reuse, R242, 0x1, P0 ;  /* 0x00000003d607a211 */ /* 0x080fe400000f0cf2 */
[----:B------:R-:W-:Y:S11]  /*7950*/  ISETP.GE.AND P0, PT, R107, c[0x0][0x1d4], PT ;  /* 0x000075006b007a0c */ /* 0x000ff60003f06270 */
[----:B------:R-:W-:Y:S02]  /*7960*/  @!UPT UIADD3 URZ, URZ, URZ, URZ ;  /* 0x0000003f3f3ff290 */ /* 0x000fe4000fffe03f */
[----:B------:R-:W-:Y:S01]  /*7970*/  @!P0 IMAD.SHL.U32 R0, R237, 0x8, RZ ;  /* 0x00000008ed008824 */ /* 0x000fe200078e00ff */
[----:B-----5:R1:W-:Y:S04]  /*7980*/  @!P1 ST.E.128 [R4.64], R12 ;  /* 0x0000000c04009985 */ /* 0x0203e8000c101d08 */
        /* <DEDUP_REMOVED lines=18> */
.L_x_737:
[----:B------:R-:W-:Y:S05]  /*7ab0*/  BSYNC B0 ;  /* 0x0000000000007941 */ /* 0x000fea0003800000 */
.L_x_736:
[C---:B------:R-:W-:Y:S02]  /*7ac0*/  ISETP.GT.AND P0, PT, R57.reuse, R94, PT ;  /* 0x0000005e3900720c */ /* 0x040fe40003f04270 */
[----:B------:R-:W-:Y:S11]  /*7ad0*/  IADD3 R57, R57, -0x1, RZ ;  /* 0xffffffff39397810 */ /* 0x000ff60007ffe0ff */
[----:B-12---:R-:W-:Y:S01]  /*7ae0*/  @P0 SHF.R.S32.HI R2, RZ, 0x1f, R57 ;  /* 0x0000001fff020819 */ /* 0x006fe20000011439 */
[----:B------:R-:W-:Y:S02]  /*7af0*/  @P0 IMAD R0, R125, R57, RZ ;  /* 0x000000397d000224 */ /* 0x000fe400078e02ff */
[----:B------:R-:W-:Y:S02]  /*7b00*/  @P0 IMAD.MOV.U32 R4, RZ, RZ, R78 ;  /* 0x000000ffff040224 */ /* 0x000fe400078e004e */
[----:B------:R-:W-:Y:S02]  /*7b10*/  @P0 IMAD.MOV.U32 R5, RZ, RZ, R77 ;  /* 0x000000ffff050224 */ /* 0x000fe400078e004d */
[-C--:B------:R-:W-:Y:S02]  /*7b20*/  @P0 IMAD R0, R2, R126.reuse, R0 ;  /* 0x0000007e02000224 */ /* 0x080fe400078e0200 */
[----:B------:R-:W-:Y:S04]  /*7b30*/  @P0 IMAD.WIDE.U32 R4, R57, R126, R4 ;  /* 0x0000007e39040225 */ /* 0x000fe800078e0004 */
[----:B------:R-:W-:Y:S01]  /*7b40*/  @P0 IMAD.IADD R0, R5, 0x1, R0 ;  /* 0x0000000105000824 */ /* 0x000fe200078e0200 */
[C---:B------:R-:W-:Y:S04]  /*7b50*/  @P0 LEA R2, P1, R4.reuse, c[0x0][0x220], 0x1 ;  /* 0x0000880004020a11 */ /* 0x040fe800078208ff */
[----:B---3--:R-:W-:Y:S02]  /*7b60*/  @P0 LEA.HI.X R3, R4, c[0x0][0x224], R0, 0x1, P1 ;  /* 0x0000890004030a11 */ /* 0x008fe400008f0c00 */
        /* <DEDUP_REMOVED lines=15> */
.L_x_713:
[----:B------:R-:W-:Y:S02]  /*7c60*/  IMAD.MOV.U32 R0, RZ, RZ, c[0x0][0x2c4] ;  /* 0x0000b100ff007624 */ /* 0x000fe400078e00ff */
[----:B-1----:R-:W-:-:S03]  /*7c70*/  IMAD.MOV.U32 R3, RZ, RZ, c[0x0][0x32c] ;  /* 0x0000cb00ff037624 */ /* 0x002fc600078e00ff */
[----:B------:R-:W-:Y:S02]  /*7c80*/  ISETP.NE.AND P3, PT, R0, 0x1, PT ;  /* 0x000000010000780c */ /* 0x000fe40003f65270 */
[----:B------:R-:W-:Y:S02]  /*7c90*/  IADD3 R0, R234, 0x7f, RZ ;  /* 0x0000007fea007810 */ /* 0x000fe40007ffe0ff */
[----:B------:R-:W-:-:S09]  /*7ca0*/  ISETP.GE.AND P1, PT, R3, 0x1, PT ;  /* 0x000000010300780c */ /* 0x000fd20003f26270 */
[----:B------:R-:W-:-:S05]  /*7cb0*/  @P3 IMAD.HI.U32 R2, R0, c[0x0][0x2c8], RZ ;  /* 0x0000b20000023a27 */ /* 0x000fca00078e00ff */
[----:B------:R-:W-:-:S05]  /*7cc0*/  @P3 SHF.R.U32.HI R0, RZ, c[0x0][0x2cc], R2 ;  /* 0x0000b300ff003a19 */ /* 0x000fca0000011602 */
[----:B------:R-:W-:-:S05]  /*7cd0*/  IMAD.IADD R0, R120, 0x1, R0 ;  /* 0x0000000178007824 */ /* 0x000fca00078e0200 */
[----:B------:R-:W-:Y:S01]  /*7ce0*/  IADD3 R3, R0, c[0x0][0x328], RZ ;  /* 0x0000ca0000037a10 */ /* 0x000fe20007ffe0ff */
[----:B------:R-:W-:Y:S05]  /*7cf0*/  @!P1 BRA `(.L_x_739) ;  /* 0x0000011000009947 */ /* 0x000fea0003800000 */
[C---:B------:R-:W-:Y:S01]  /*7d00*/  ISETP.GT.AND P0, PT, R0.reuse, RZ, PT ;  /* 0x000000ff0000720c */ /* 0x040fe20003f04270 */
[----:B------:R-:W-:Y:S01]  /*7d10*/  BSSY B0, `(.L_x_740) ;  /* 0x000000d000007945 */ /* 0x000fe20003800000 */
[----:B------:R-:W-:Y:S01]  /*7d20*/  IADD3 R2, R0, -0x1, RZ ;  /* 0xffffffff00027810 */ /* 0x000fe20007ffe0ff */
[----:B------:R-:W-:-:S10]  /*7d30*/  IMAD.MOV.U32 R4, RZ, RZ, c[0x0][0x32c] ;  /* 0x0000cb00ff047624 */ /* 0x000fd400078e00ff */
[----:B------:R-:W-:Y:S05]  /*7d40*/  @P0 BRA `(.L_x_741) ;  /* 0x0000006000000947 */ /* 0x000fea0003800000 */
[----:B------:R-:W-:Y:S01]  /*7d50*/  ISETP.NE.AND P0, PT, R4, 0x1, PT ;  /* 0x000000010400780c */ /* 0x000fe20003f05270 */
[----:B------:R-:W-:-:S12]  /*7d60*/  IMAD.MOV R0, RZ, RZ, -R0 ;  /* 0x000000ffff007224 */ /* 0x000fd800078e0a00 */
[----:B------:R-:W-:-:S05]  /*7d70*/  @P0 IMAD.HI.U32 R2, R0, c[0x0][0x330], RZ ;  /* 0x0000cc0000020a27 */ /* 0x000fca00078e00ff */
[----:B------:R-:W-:-:S04]  /*7d80*/  @P0 SHF.R.U32.HI R0, RZ, c[0x0][0x334], R2 ;  /* 0x0000cd00ff000a19 */ /* 0x000fc80000011602 */
[----:B------:R-:W-:Y:S01]  /*7d90*/  LOP3.LUT R2, RZ, R0, RZ, 0x33, !PT ;  /* 0x00000000ff027212 */ /* 0x000fe200078e33ff */
[----:B------:R-:W-:Y:S05]  /*7da0*/  BRA `(.L_x_742) ;  /* 0x0000003000007947 */ /* 0x000fea0003800000 */
.L_x_741:
[----:B------:R-:W-:-:S13]  /*7db0*/  ISETP.NE.AND P0, PT, R4, 0x1, PT ;  /* 0x000000010400780c */ /* 0x000fda0003f05270 */
[----:B------:R-:W-:-:S05]  /*7dc0*/  @P0 IMAD.HI.U32 R0, R2, c[0x0][0x330], RZ ;  /* 0x0000cc0002000a27 */ /* 0x000fca00078e00ff */
[----:B------:R-:W-:Y:S02]  /*7dd0*/  @P0 SHF.R.U32.HI R2, RZ, c[0x0][0x334], R0 ;  /* 0x0000cd00ff020a19 */ /* 0x000fe40000011600 */
.L_x_742:
[----:B------:R-:W-:Y:S05]  /*7de0*/  BSYNC B0 ;  /* 0x0000000000007941 */ /* 0x000fea0003800000 */
.L_x_740:
[----:B------:R-:W-:-:S05]  /*7df0*/  IMAD R2, R2, R4, c[0x0][0x32c] ;  /* 0x0000cb0002027624 */ /* 0x000fca00078e0204 */
[----:B------:R-:W-:-:S04]  /*7e00*/  IMNMX R3, R3, R2, PT ;  /* 0x0000000203037217 */ /* 0x000fc80003800200 */
.L_x_739:
[----:B------:R-:W-:Y:S01]  /*7e10*/  IADD3 R3, R3, 0x3f, RZ ;  /* 0x0000003f03037810 */ /* 0x000fe20007ffe0ff */
[----:B------:R-:W-:-:S03]  /*7e20*/  @P3 IMAD.HI.U32 R2, R234, c[0x0][0x2c8], RZ ;  /* 0x0000b200ea023a27 */ /* 0x000fc600078e00ff */
[----:B------:R-:W-:Y:S01]  /*7e30*/  SHF.R.S32.HI R4, RZ, 0x1f, R3 ;  /* 0x0000001fff047819 */ /* 0x000fe20000011403 */
[----:B------:R-:W-:Y:S01]  /*7e40*/  IMAD.MOV.U32 R0, RZ, RZ, R234 ;  /* 0x000000ffff007224 */ /* 0x000fe200078e00ea */
[----:B------:R-:W-:Y:S02]  /*7e50*/  @P3 SHF.R.U32.HI R0, RZ, c[0x0][0x2cc], R2 ;  /* 0x0000b300ff003a19 */ /* 0x000fe40000011602 */
        /* <DEDUP_REMOVED lines=16> */
.L_x_745:
[----:B------:R-:W-:-:S04]  /*7f60*/  MOV R3, c[0x0][0x32c] ;  /* 0x0000cb0000037a02 */ /* 0x000fc80000000f00 */
[----:B------:R-:W-:-:S13]  /*7f70*/  ISETP.NE.AND P0, PT, R3, 0x1, PT ;  /* 0x000000010300780c */ /* 0x000fda0003f05270 */
[----:B------:R-:W-:-:S05]  /*7f80*/  @P0 IMAD.HI.U32 R3, R0, c[0x0][0x330], RZ ;  /* 0x0000cc0000030a27 */ /* 0x000fca00078e00ff */
[----:B------:R-:W-:Y:S02]  /*7f90*/  @P0 SHF.R.U32.HI R0, RZ, c[0x0][0x334], R3 ;  /* 0x0000cd00ff000a19 */ /* 0x000fe40000011603 */
.L_x_746:
[----:B------:R-:W-:Y:S05]  /*7fa0*/  BSYNC B0 ;  /* 0x0000000000007941 */ /* 0x000fea0003800000 */
.L_x_744:
[----:B------:R-:W-:-:S05]  /*7fb0*/  IMAD R0, R0, c[0x0][0x32c], RZ ;  /* 0x0000cb0000007a24 */ /* 0x000fca00078e02ff */
[----:B------:R-:W-:-:S04]  /*7fc0*/  IMNMX R2, R2, R0, !PT ;  /* 0x0000000002027217 */ /* 0x000fc80007800200 */
.L_x_743:
[----:B------:R-:W-:Y:S01]  /*7fd0*/  SHF.R.S32.HI R0, RZ, 0x1f, R2 ;  /* 0x0000001fff007819 */ /* 0x000fe20000011402 */
[----:B------:R-:W-:Y:S03]  /*7fe0*/  BSSY B0, `(.L_x_747) ;  /* 0x0000024000007945 */ /* 0x000fe60003800000 */
[----:B------:R-:W-:-:S04]  /*7ff0*/  LEA.HI R0, R0, R2, RZ, 0x6 ;  /* 0x0000000200007211 */ /* 0x000fc800078f30ff */
[----:B------:R-:W-:-:S04]  /*8000*/  SHF.R.S32.HI R0, RZ, 0x6, R0 ;  /* 0x00000006ff007819 */ /* 0x000fc80000011400 */
[----:B------:R-:W-:Y:S01]  /*8010*/  IMNMX R6, RZ, R0, !PT ;  /* 0x00000000ff067217 */ /* 0x000fe20007800200 */
[----:B------:R-:W-:-:S03]  /*8020*/  IMAD.MOV.U32 R0, RZ, RZ, RZ ;  /* 0x000000ffff007224 */ /* 0x000fc600078e00ff */
[----:B------:R-:W-:-:S13]  /*8030*/  ISETP.GT.AND P0, PT, R7, R6, PT ;  /* 0x000000060700720c */ /* 0x000fda0003f04270 */
        /* <DEDUP_REMOVED lines=30> */
.L_x_748:
[----:B------:R-:W-:Y:S05]  /*8220*/  BSYNC B0 ;  /* 0x0000000000007941 */ /* 0x000fea0003800000 */
.L_x_747:
[----:B------:R-:W-:Y:S01]  /*8230*/  IMAD R216, R250, R0, R6 ;  /* 0x00000000fad87224 */ /* 0x000fe200078e0206 */
[----:B------:R-:W-:Y:S01]  /*8240*/  MOV R18, RZ ;  /* 0x000000ff00127202 */ /* 0x000fe20000000f00 */
[----:B------:R-:W-:Y:S01]  /*8250*/  IMAD.MOV.U32 R15, RZ, RZ, RZ ;  /* 0x000000ffff0f7224 */ /* 0x000fe200078e00ff */
[----:B------:R-:W-:Y:S01]  /*8260*/  CS2R R50, SRZ ;  /* 0x0000000000327805 */ /* 0x000fe2000001ff00 */
[--C-:B------:R-:W-:Y:S01]  /*8270*/  IMAD.IADD R2, R216, 0x1, R0.reuse ;  /* 0x00000001d8027824 */ /* 0x100fe200078e0200 */
        /* <DEDUP_REMOVED lines=53> */
[----:B------:R-:W-:-:S04]  /*85d0*/  @P1 IMAD.MOV.U32 R2, RZ, RZ, 0x4 ;  /* 0x00000004ff021424 */ /* 0x000fc800078e00ff */
[----:B------:R-:W-:-:S05]  /*85e0*/  @P1 IMAD.WIDE R2, R247, R2, c[0x0][0x340] ;  /* 0x0000d000f7021625 */ /* 0x000fca00078e0202 */
[----:B------:R1:W5:Y:S01]  /*85f0*/  @P1 LDG.E R12, [R2.64] ;  /* 0x00000008020c1981 */ /* 0x000362000c1e1900 */
[----:B------:R-:W-:Y:S02]  /*8600*/  SHF.R.S32.HI R0, RZ, 0x1f, R129 ;  /* 0x0000001fff007819 */ /* 0x000fe40000011481 */
[----:B------:R-:W-:Y:S02]  /*8610*/  ISETP.NE.U32.AND P0, PT, RZ, c[0x0][0x348], PT ;  /* 0x0000d200ff007a0c */ /* 0x000fe40003f05070 */
[----:B------:R-:W-:Y:S01]  /*8620*/  LOP3.LUT R85, R246, 0xffff, RZ, 0xc0, !PT ;  /* 0x0000fffff6557812 */ /* 0x000fe200078ec0ff */
[----:B------:R-:W-:Y:S01]  /*8630*/  IMAD R0, R0, c[0x0][0x178], RZ ;  /* 0x00005e0000007a24 */ /* 0x000fe200078e02ff */
[----:B------:R-:W-:Y:S02]  /*8640*/  ISETP.NE.AND.EX P0, PT, RZ, c[0x0][0x34c], PT, P0 ;  /* 0x0000d300ff007a0c */ /* 0x000fe40003f05300 */
[----:B------:R-:W-:Y:S01]  /*8650*/  IADD3 R4, R210, R234, RZ ;  /* 0x000000ead2047210 */ /* 0x000fe20007ffe0ff */
[----:B------:R-:W-:Y:S01]  /*8660*/  IMAD R0, R129, c[0x0][0x17c], R0 ;  /* 0x00005f0081007a24 */ /* 0x000fe200078e0200 */
[----:B------:R-:W-:-:S02]  /*8670*/  SEL R5, R247, RZ, !P0 ;  /* 0x000000fff7057207 */ /* 0x000fc40004000000 */
[----:B------:R-:W-:Y:S01]  /*8680*/  ISETP.GE.AND P4, PT, R200, c[0x0][0x198], PT ;  /* 0x00006600c8007a0c */ /* 0x000fe20003f86270 */
[----:B------:R-:W-:Y:S01]  /*8690*/  @P3 IMAD.HI.U32 R7, R4, c[0x0][0x2c8], RZ ;  /* 0x0000b20004073a27 */ /* 0x000fe200078e00ff */
[----:B------:R-:W-:Y:S02]  /*86a0*/  ISETP.GE.AND P2, PT, R202, c[0x0][0x198], PT ;  /* 0x00006600ca007a0c */ /* 0x000fe40003f46270 */
[----:B------:R-:W-:Y:S01]  /*86b0*/  IADD3 R100, R196, -0x1, RZ ;  /* 0xffffffffc4647810 */ /* 0x000fe20007ffe0ff */
[----:B-1----:R-:W-:-:S04]  /*86c0*/  IMAD.WIDE.U32 R2, R129, c[0x0][0x178], RZ ;  /* 0x00005e0081027a25 */ /* 0x002fc800078e00ff */
[----:B------:R-:W-:Y:S01]  /*86d0*/  IMAD.IADD R3, R3, 0x1, R0 ;  /* 0x0000000103037824 */ /* 0x000fe200078e0200 */
[----:B------:R-:W-:-:S03]  /*86e0*/  SHF.R.S32.HI R0, RZ, 0x1f, R247 ;  /* 0x0000001fff007819 */ /* 0x000fc600000114f7 */
[----:B------:R-:W-:Y:S01]  /*86f0*/  IMAD.WIDE.U32 R2, R85, c[0x0][0x1b8], R2 ;  /* 0x00006e0055027a25 */ /* 0x000fe200078e0002 */
[----:B------:R-:W-:-:S03]  /*8700*/  SEL R6, R0, RZ, !P0 ;  /* 0x000000ff00067207 */ /* 0x000fc60004000000 */
[----:B------:R-:W-:Y:S01]  /*8710*/  IMAD.MOV.U32 R0, RZ, RZ, R4 ;  /* 0x000000ffff007224 */ /* 0x000fe200078e0004 */
[----:B------:R-:W-:Y:S01]  /*8720*/  @P3 SHF.R.U32.HI R0, RZ, c[0x0][0x2cc], R7 ;  /* 0x0000b300ff003a19 */ /* 0x000fe20000011607 */
[----:B------:R-:W-:Y:S01]  /*8730*/  IMAD R3, R85, c[0x0][0x1bc], R3 ;  /* 0x00006f0055037a24 */ /* 0x000fe200078e0203 */
[----:B------:R-:W-:Y:S01]  /*8740*/  ISETP.GE.AND P3, PT, R199, c[0x0][0x198], PT ;  /* 0x00006600c7007a0c */ /* 0x000fe20003f66270 */
[----:B------:R-:W-:Y:S01]  /*8750*/  IMAD R6, R6, c[0x0][0x1c0], RZ ;  /* 0x0000700006067a24 */ /* 0x000fe200078e02ff */
[----:B------:R-:W-:Y:S01]  /*8760*/  SHF.R.S32.HI R7, RZ, 0x1f, R0 ;  /* 0x0000001fff077819 */ /* 0x000fe20000011400 */
[----:B------:R-:W-:-:S04]  /*8770*/  IMAD.WIDE.U32 R2, R5, c[0x0][0x1c0], R2 ;  /* 0x0000700005027a25 */ /* 0x000fc800078e0002 */
[----:B------:R-:W-:Y:S01]  /*8780*/  IMAD R6, R5, c[0x0][0x1c4], R6 ;  /* 0x0000710005067a24 */ /* 0x000fe200078e0206 */
[----:B------:R-:W-:-:S03]  /*8790*/  IADD3 R5, -R0, RZ, RZ ;  /* 0x000000ff00057210 */ /* 0x000fc60007ffe1ff */
[----:B------:R-:W-:Y:S02]  /*87a0*/  IMAD.IADD R3, R3, 0x1, R6 ;  /* 0x0000000103037824 */ /* 0x000fe400078e0206 */
[----:B------:R-:W-:Y:S02]  /*87b0*/  IMAD R4, R5, c[0x0][0x2c4], R4 ;  /* 0x0000b10005047a24 */ /* 0x000fe400078e0204 */
[----:B------:R-:W-:Y:S02]  /*87c0*/  IMAD R5, R7, c[0x0][0x1b0], RZ ;  /* 0x00006c0007057a24 */ /* 0x000fe400078e02ff */
[----:B------:R-:W-:-:S04]  /*87d0*/  IMAD.WIDE.U32 R2, R0, c[0x0][0x1b0], R2 ;  /* 0x00006c0000027a25 */ /* 0x000fc800078e0002 */
[----:B------:R-:W-:Y:S01]  /*87e0*/  IMAD R6, R0, c[0x0][0x1b4], R5 ;  /* 0x00006d0000067a24 */ /* 0x000fe200078e0205 */
[----:B------:R-:W-:-:S04]  /*87f0*/  SHF.R.S32.HI R5, RZ, 0x1f, R4 ;  /* 0x0000001fff057819 */ /* 0x000fc80000011404 */
[----:B------:R-:W-:Y:S01]  /*8800*/  IADD3 R3, R3, R6, RZ ;  /* 0x0000000603037210 */ /* 0x000fe20007ffe0ff */
[----:B------:R-:W-:-:S04]  /*8810*/  IMAD R0, R5, c[0x0][0x1a8], RZ ;  /* 0x00006a0005007a24 */ /* 0x000fc800078e02ff */
[C---:B------:R-:W-:Y:S02]  /*8820*/  IMAD R0, R4.reuse, c[0x0][0x1ac], R0 ;  /* 0x00006b0004007a24 */ /* 0x040fe400078e0200 */
[----:B------:R-:W-:Y:S01]  /*8830*/  IMAD.WIDE.U32 R2, R4, c[0x0][0x1a8], R2 ;  /* 0x00006a0004027a25 */ /* 0x000fe200078e0002 */
[----:B------:R-:W-:-:S03]  /*8840*/  IADD3 R4, R251, R234, RZ ;  /* 0x000000eafb047210 */ /* 0x000fc60007ffe0ff */
[----:B------:R-:W-:Y:S01]  /*8850*/  IMAD.IADD R0, R3, 0x1, R0 ;  /* 0x0000000103007824 */ /* 0x000fe200078e0200 */
[----:B------:R-:W-:-:S04]  /*8860*/  LEA R6, P0, R2, c[0x0][0x160], 0x1 ;  /* 0x0000580002067a11 */ /* 0x000fc800078008ff */
[----:B------:R-:W-:Y:S02]  /*8870*/  LEA.HI.X R5, R2, c[0x0][0x164], R0, 0x1, P0 ;  /* 0x0000590002057a11 */ /* 0x000fe400000f0c00 */
[----:B------:R-:W-:Y:S01]  /*8880*/  @!P1 MOV R12, R247 ;  /* 0x000000f7000c9202 */ /* 0x000fe20000000f00 */
[----:B------:R-:W-:Y:S05]  /*8890*/  BRA.DIV ~URZ, `(.L_x_750) ;  /* 0x000198e27f007947 */ /* 0x000fea000b800000 */
[----:B------:R1:W2:Y:S02]  /*88a0*/  SHFL.IDX PT, R7, R5, RZ, 0x181f ;  /* 0x00181fff05077589 */ /* 0x0002a400000e0000 */
.L_x_950:
[----:B------:R-:W-:Y:S05]  /*88b0*/  BRA.DIV ~URZ, `(.L_x_751) ;  /* 0x000199327f007947 */ /* 0x000fea000b800000 */
[----:B------:R3:W4:Y:S02]  /*88c0*/  SHFL.IDX PT, R0, R6, RZ, 0x181f ;  /* 0x00181fff06007589 */ /* 0x00072400000e0000 */
.L_x_951:
[----:B------:R-:W-:Y:S01]  /*88d0*/  IMAD R32, R218, c[0x0][0x2c4], RZ ;  /* 0x0000b100da207a24 */ /* 0x000fe200078e02ff */
[----:B------:R-:W-:Y:S04]  /*88e0*/  BSSY B0, `(.L_x_752) ;  /* 0x000000f000007945 */ /* 0x000fe80003800000 */
[----:B------:R-:W-:-:S13]  /*88f0*/  ISETP.GE.AND P0, PT, R4, R32, PT ;  /* 0x000000200400720c */ /* 0x000fda0003f06270 */
[----:B------:R-:W-:Y:S05]  /*8900*/  @P0 BRA `(.L_x_753) ;  /* 0x000000c000000947 */ /* 0x000fea0003800000 */
[CC--:B----4-:R-:W-:Y:S02]  /*8910*/  LEA R10, P0, R200.reuse, R0.reuse, 0x1 ;  /* 0x00000000c80a7211 */ /* 0x0d0fe400078008ff */
[CC--:B------:R-:W-:Y:S02]  /*8920*/  LEA R8, P1, R199.reuse, R0.reuse, 0x1 ;  /* 0x00000000c7087211 */ /* 0x0c0fe400078208ff */
[-C--:B--2---:R-:W-:Y:S02]  /*8930*/  LEA.HI.X R11, R200, R7.reuse, R201, 0x1, P0 ;  /* 0x00000007c80b7211 */ /* 0x084fe400000f0cc9 */
[C---:B------:R-:W-:Y:S02]  /*8940*/  LEA R2, P0, R202.reuse, R0, 0x1 ;  /* 0x00000000ca027211 */ /* 0x040fe400078008ff */
[-C--:B------:R-:W-:Y:S01]  /*8950*/  LEA.HI.X R9, R199, R7.reuse, R220, 0x1, P1 ;  /* 0x00000007c7097211 */ /* 0x080fe200008f0cdc */
[----:B------:R-:W-:Y:S01]  /*8960*/  @!PT LDS RZ, [RZ] ;  /* 0x00000000fffff984 */ /* 0x000fe20000000800 */
[----:B------:R-:W-:Y:S01]  /*8970*/  @!PT LDS RZ, [RZ] ;  /* 0x00000000fffff984 */ /* 0x000fe20000000800 */
[----:B------:R-:W-:Y:S01]  /*8980*/  @!PT LDS RZ, [RZ] ;  /* 0x00000000fffff984 */ /* 0x000fe20000000800 */
[----:B------:R2:W-:Y:S01]  /*8990*/  LDGSTS.E.BYPASS.LTC128B.128 [R194+0xc100], [R10.64], !P4 ;  /* 0x0c1000000ac27fae */ /* 0x0005e2000e101d48 */
[----:B------:R-:W-:-:S03]  /*89a0*/  LEA.HI.X R3, R202, R7, R219, 0x1, P0 ;  /* 0x00000007ca037211 */ /* 0x000fc600000f0cdb */
[----:B------:R2:W-:Y:S04]  /*89b0*/  LDGSTS.E.BYPASS.LTC128B.128 [R194+0x10100], [R8.64], !P3 ;  /* 0x1010000008c27fae */ /* 0x0005e8000d901d48 */
[----:B------:R2:W-:Y:S02]  /*89c0*/  LDGSTS.E.BYPASS.LTC128B.128 [R194+0x14100], [R2.64], !P2 ;  /* 0x1410000002c27fae */ /* 0x0005e4000d101d48 */
.L_x_753:
[----:B------:R-:W-:Y:S05]  /*89d0*/  BSYNC B0 ;  /* 0x0000000000007941 */ /* 0x000fea0003800000 */
.L_x_752:
[----:B------:R-:W-:Y:S05]  /*89e0*/  BRA.DIV ~URZ, `(.L_x_754) ;  /* 0x000198627f007947 */ /* 0x000fea000b800000 */
[----:B--2---:R2:W1:Y:S04]  /*89f0*/  SHFL.IDX PT, R7, R5, 0x1, 0x181f ;  /* 0x00381f0005077f89 */ /* 0x00446800000e0000 */
[----:B----4-:R2:W4:Y:S02]  /*8a00*/  SHFL.IDX PT, R0, R6, 0x1, 0x181f ;  /* 0x00381f0006007f89 */ /* 0x01052400000e0000 */
.L_x_952:
[----:B------:R-:W-:Y:S01]  /*8a10*/  IADD3 R2, R4, 0x20, RZ ;  /* 0x0000002004027810 */ /* 0x000fe20007ffe0ff */
[----:B------:R-:W-:Y:S03]  /*8a20*/  BSSY B0, `(.L_x_755) ;  /* 0x000000f000007945 */ /* 0x000fe60003800000 */
[----:B------:R-:W-:-:S13]  /*8a30*/  ISETP.GE.AND P0, PT, R2, R32, PT ;  /* 0x000000200200720c */ /* 0x000fda0003f06270 */
[----:B------:R-:W-:Y:S05]  /*8a40*/  @P0 BRA `(.L_x_756) ;  /* 0x000000c000000947 */ /* 0x000fea0003800000 */
[CC--:B----4-:R-:W-:Y:S02]  /*8a50*/  LEA R10, P0, R200.reuse, R0.reuse, 0x1 ;  /* 0x00000000c80a7211 */ /* 0x0d0fe400078008ff */
[CC--:B------:R-:W-:Y:S02]  /*8a60*/  LEA R8, P1, R199.reuse, R0.reuse, 0x1 ;  /* 0x00000000c7087211 */ /* 0x0c0fe400078208ff */
[-C--:B-1----:R-:W-:Y:S02]  /*8a70*/  LEA.HI.X R11, R200, R7.reuse, R201, 0x1, P0 ;  /* 0x00000007c80b7211 */ /* 0x082fe400000f0cc9 */
        /* <DEDUP_REMOVED lines=9> */
.L_x_756:
[----:B------:R-:W-:Y:S05]  /*8b10*/  BSYNC B0 ;  /* 0x0000000000007941 */ /* 0x000fea0003800000 */
.L_x_755:
[----:B------:R-:W-:Y:S05]  /*8b20*/  BRA.DIV ~URZ, `(.L_x_757) ;  /* 0x000197e27f007947 */ /* 0x000fea000b800000 */
[----:B-1----:R1:W2:Y:S02]  /*8b30*/  SHFL.IDX PT, R7, R5, 0x2, 0x181f ;  /* 0x00581f0005077f89 */ /* 0x0022a400000e0000 */
.L_x_953:
[----:B------:R-:W-:Y:S05]  /*8b40*/  BRA.DIV ~URZ, `(.L_x_758) ;  /* 0x000198327f007947 */ /* 0x000fea000b800000 */
[----:B----4-:R4:W1:Y:S02]  /*8b50*/  SHFL.IDX PT, R0, R6, 0x2, 0x181f ;  /* 0x00581f0006007f89 */ /* 0x01086400000e0000 */
.L_x_954:
[----:B------:R-:W-:Y:S01]  /*8b60*/  IADD3 R2, R4, 0x40, RZ ;  /* 0x0000004004027810 */ /* 0x000fe20007ffe0ff */
[----:B------:R-:W-:Y:S03]  /*8b70*/  BSSY B0, `(.L_x_759) ;  /* 0x000000f000007945 */ /* 0x000fe60003800000 */
[----:B------:R-:W-:-:S13]  /*8b80*/  ISETP.GE.AND P0, PT, R2, R32, PT ;  /* 0x000000200200720c */ /* 0x000fda0003f06270 */
[----:B------:R-:W-:Y:S05]  /*8b90*/  @P0 BRA `(.L_x_760) ;  /* 0x000000c000000947 */ /* 0x000fea0003800000 */
[CC--:B-1----:R-:W-:Y:S02]  /*8ba0*/  LEA R10, P0, R200.reuse, R0.reuse, 0x1 ;  /* 0x00000000c80a7211 */ /* 0x0c2fe400078008ff */
        /* <DEDUP_REMOVED lines=11> */
.L_x_760:
[----:B------:R-:W-:Y:S05]  /*8c60*/  BSYNC B0 ;  /* 0x0000000000007941 */ /* 0x000fea0003800000 */
.L_x_759:
[----:B------:R-:W-:Y:S05]  /*8c70*/  BRA.DIV ~URZ, `(.L_x_761) ;  /* 0x000197627f007947 */ /* 0x000fea000b800000 */
[----:B-12---:R-:W1:Y:S04]  /*8c80*/  SHFL.IDX PT, R5, R5, 0x3, 0x181f ;  /* 0x00781f0005057f89 */ /* 0x006e6800000e0000 */
[----:B------:R2:W3:Y:S02]  /*8c90*/  SHFL.IDX PT, R0, R6, 0x3, 0x181f ;  /* 0x00781f0006007f89 */ /* 0x0004e400000e0000 */
.L_x_955:
[----:B------:R-:W-:Y:S01]  /*8ca0*/  IADD3 R2, R4, 0x60, RZ ;  /* 0x0000006004027810 */ /* 0x000fe20007ffe0ff */
[----:B-----5:R-:W-:-:S03]  /*8cb0*/  IMAD.WIDE.U32 R230, R12, c[0x0][0x2b0], RZ ;  /* 0x0000ac000ce67a25 */ /* 0x020fc600078e00ff */
[----:B------:R-:W-:-:S13]  /*8cc0*/  ISETP.GE.AND P0, PT, R2, R32, PT ;  /* 0x000000200200720c */ /* 0x000fda0003f06270 */
[----:B---3--:R-:W-:-:S04]  /*8cd0*/  @!P0 LEA R8, P1, R200, R0, 0x1 ;  /* 0x00000000c8088211 */ /* 0x008fc800078208ff */
[----:B-1----:R-:W-:Y:S02]  /*8ce0*/  @!P0 LEA.HI.X R9, R200, R5, R201, 0x1, P1 ;  /* 0x00000005c8098211 */ /* 0x002fe400008f0cc9 */
[----:B--2-4-:R-:W-:-:S03]  /*8cf0*/  @!P0 LEA R6, P1, R199, R0, 0x1 ;  /* 0x00000000c7068211 */ /* 0x014fc600078208ff */
[----:B------:R-:W-:Y:S01]  /*8d00*/  @!PT LDS RZ, [RZ] ;  /* 0x00000000fffff984 */ /* 0x000fe20000000800 */
[----:B------:R-:W-:Y:S01]  /*8d10*/  @!PT LDS RZ, [RZ] ;  /* 0x00000000fffff984 */ /* 0x000fe20000000800 */
[----:B------:R-:W-:Y:S01]  /*8d20*/  @!PT LDS RZ, [RZ] ;  /* 0x00000000fffff984 */ /* 0x000fe20000000800 */
[----:B------:R1:W-:Y:S01]  /*8d30*/  @!P0 LDGSTS.E.BYPASS.LTC128B.128 [R194+0xf100], [R8.64], !P4 ;  /* 0x0f10000008c28fae */ /* 0x0003e2000e101d48 */
[-C--:B------:R-:W-:Y:S02]  /*8d40*/  @!P0 LEA.HI.X R7, R199, R5.reuse, R220, 0x1, P1 ;  /* 0x00000005c7078211 */ /* 0x080fe400008f0cdc */
        /* <DEDUP_REMOVED lines=26> */
[----:B------:R-:W2:Y:S01]  /*8ef0*/  @!P0 LDG.E R197, [R4.64] ;  /* 0x0000000804c58981 */ /* 0x000ea2000c1e1900 */
[----:B------:R-:W-:Y:S01]  /*8f00*/  IMAD.MOV R0, RZ, RZ, -R0 ;  /* 0x000000ffff007224 */ /* 0x000fe200078e0a00 */
[----:B------:R-:W-:Y:S01]  /*8f10*/  ISETP.GT.AND P5, PT, R210, 0x3f, PT ;  /* 0x0000003fd200780c */ /* 0x000fe20003fa4270 */
[----:B------:R-:W-:-:S04]  /*8f20*/  IMAD.WIDE.U32 R228, R85, c[0x0][0x1e8], RZ ;  /* 0x00007a0055e47a25 */ /* 0x000fc800078e00ff */
[----:B------:R-:W-:Y:S02]  /*8f30*/  IMAD R198, R0, c[0x0][0x2b8], R2 ;  /* 0x0000ae0000c67a24 */ /* 0x000fe400078e0202 */
[----:B------:R-:W-:Y:S02]  /*8f40*/  IMAD R232, R85, c[0x0][0x1ec], R229 ;  /* 0x00007b0055e87a24 */ /* 0x000fe400078e02e5 */
[----:B------:R-:W-:Y:S01]  /*8f50*/  IMAD.WIDE.U32 R2, R198, c[0x0][0x1e0], RZ ;  /* 0x00007800c6027a25 */ /* 0x000fe200078e00ff */
[----:B------:R-:W-:-:S03]  /*8f60*/  SHF.R.S32.HI R96, RZ, 0x1f, R198 ;  /* 0x0000001fff607819 */ /* 0x000fc600000114c6 */
[----:B------:R-:W-:Y:S02]  /*8f70*/  IMAD.IADD R99, R217, 0x1, -R98 ;  /* 0x00000001d9637824 */ /* 0x000fe400078e0a62 */
[----:B------:R-:W-:Y:S02]  /*8f80*/  IMAD R0, R96, c[0x0][0x1e0], RZ ;  /* 0x0000780060007a24 */ /* 0x000fe400078e02ff */
[----:B------:R-:W-:Y:S02]  /*8f90*/  IMAD.IADD R80, R99, 0x1, -R251 ;  /* 0x0000000163507824 */ /* 0x000fe400078e0afb */
[----:B------:R-:W-:-:S03]  /*8fa0*/  IMAD R0, R198, c[0x0][0x1e4], R0 ;  /* 0x00007900c6007a24 */ /* 0x000fc600078e0200 */
[----:B------:R-:W-:Y:S01]  /*8fb0*/  ISETP.GE.AND P1, PT, R80, 0x1, PT ;  /* 0x000000015000780c */ /* 0x000fe20003f26270 */
[----:B------:R-:W-:-:S12]  /*8fc0*/  IMAD.IADD R3, R3, 0x1, R0 ;  /* 0x0000000103037824 */ /* 0x000fd800078e0200 */
[----:B------:R-:W-:Y:S02]  /*8fd0*/  @P1 ISETP.GE.AND P2, PT, R200, c[0x0][0x1d4], PT ;  /* 0x00007500c8001a0c */ /* 0x000fe40003f46270 */
[----:B------:R-:W-:Y:S02]  /*8fe0*/  @P1 ISETP.GE.AND P3, PT, R199, c[0x0][0x1d4], PT ;  /* 0x00007500c7001a0c */ /* 0x000fe40003f66270 */
        /* <DEDUP_REMOVED lines=14> */
[----:B------:R-:W-:-:S03]  /*90d0*/  ISETP.GE.AND P0, PT, R80, 0x21, PT ;  /* 0x000000215000780c */ /* 0x000fc60003f06270 */
[----:B------:R1:W-:Y:S01]  /*90e0*/  @P1 LDGSTS.E.BYPASS.LTC128B.128 [R194+0x6100], [R6.64], !P2 ;  /* 0x0610000006c21fae */ /* 0x0003e2000d101d48 */
[----:B------:R-:W-:-:S04]  /*90f0*/  @P1 LEA R8, P2, R199, R3, 0x1 ;  /* 0x00000003c7081211 */ /* 0x000fc800078408ff */
[----:B------:R-:W-:-:S05]  /*9100*/  @P1 LEA.HI.X R9, R199, R4, R220, 0x1, P2 ;  /* 0x00000004c7091211 */ /* 0x000fca00010f0cdc */
[----:B------:R3:W-:Y:S01]  /*9110*/  @P1 LDGSTS.E.BYPASS.LTC128B.128 [R194+0x8100], [R8.64], !P3 ;  /* 0x0810000008c21fae */ /* 0x0007e2000d901d48 */
[----:B------:R-:W-:Y:S02]  /*9120*/  @P0 ISETP.GE.AND P4, PT, R200, c[0x0][0x1d4], PT ;  /* 0x00007500c8000a0c */ /* 0x000fe40003f86270 */
[----:B-1----:R-:W-:-:S04]  /*9130*/  @P1 LEA R6, P2, R202, R3, 0x1 ;  /* 0x00000003ca061211 */ /* 0x002fc800078408ff */
[C---:B------:R-:W-:Y:S02]  /*9140*/  @P1 LEA.HI.X R7, R202.reuse, R4, R219, 0x1, P2 ;  /* 0x00000004ca071211 */ /* 0x040fe400010f0cdb */
[----:B------:R-:W-:Y:S02]  /*9150*/  @P1 ISETP.GE.AND P2, PT, R202, c[0x0][0x1d4], PT ;  /* 0x00007500ca001a0c */ /* 0x000fe40003f46270 */
[----:B---3--:R-:W-:-:S04]  /*9160*/  @P0 LEA R8, P3, R200, R0, 0x1 ;  /* 0x00000000c8080211 */ /* 0x008fc800078608ff */
[----:B----4-:R-:W-:Y:S02]  /*9170*/  @P0 LEA.HI.X R9, R200, R2, R201, 0x1, P3 ;  /* 0x00000002c8090211 */ /* 0x010fe400018f0cc9 */
[----:B------:R-:W-:-:S05]  /*9180*/  @P0 ISETP.GE.AND P3, PT, R199, c[0x0][0x1d4], PT ;  /* 0x00007500c7000a0c */ /* 0x000fca0003f66270 */
[----:B------:R1:W-:Y:S01]  /*9190*/  @P1 LDGSTS.E.BYPASS.LTC128B.128 [R194+0xa100], [R6.64], !P2 ;  /* 0x0a10000006c21fae */ /* 0x0003e2000d101d48 */
[----:B------:R-:W-:-:S03]  /*91a0*/  @P0 ISETP.GE.AND P2, PT, R202, c[0x0][0x1d4], PT ;  /* 0x00007500ca000a0c */ /* 0x000fc60003f46270 */
[----:B------:R2:W-:Y:S01]  /*91b0*/  @P0 LDGSTS.E.BYPASS.LTC128B.128 [R194+0x7100], [R8.64], !P4 ;  /* 0x0710000008c20fae */ /* 0x0005e2000e101d48 */
[----:B-1----:R-:W-:-:S04]  /*91c0*/  @P0 LEA R6, P1, R199, R0, 0x1 ;  /* 0x00000000c7060211 */ /* 0x002fc800078208ff */
[----:B------:R-:W-:Y:S02]  /*91d0*/  @P0 LEA.HI.X R7, R199, R2, R220, 0x1, P1 ;  /* 0x00000002c7070211 */ /* 0x000fe400008f0cdc */
[----:B------:R-:W-:-:S03]  /*91e0*/  @P0 LEA R4, P1, R202, R0, 0x1 ;  /* 0x00000000ca040211 */ /* 0x000fc600078208ff */
[----:B------:R2:W-:Y:S01]  /*91f0*/  @P0 LDGSTS.E.BYPASS.LTC128B.128 [R194+0x9100], [R6.64], !P3 ;  /* 0x0910000006c20fae */ /* 0x0005e2000d901d48 */
[----:B------:R-:W-:-:S05]  /*9200*/  @P0 LEA.HI.X R5, R202, R2, R219, 0x1, P1 ;  /* 0x00000002ca050211 */ /* 0x000fca00008f0cdb */
[----:B------:R2:W-:Y:S01]  /*9210*/  @P0 LDGSTS.E.BYPASS.LTC128B.128 [R194+0xb100], [R4.64], !P2 ;  /* 0x0b10000004c20fae */ /* 0x0005e2000d101d48 */
[----:B------:R-:W-:-:S03]  /*9220*/  ISETP.LT.AND P0, PT, RZ, c[0x0][0x27c], PT ;  /* 0x00009f00ff007a0c */ /* 0x000fc60003f01270 */
[----:B------:R-:W0:Y:S10]  /*9230*/  LDGDEPBAR ;  /* 0x00000000000079af */ /* 0x000e340000000000 */
[----:B------:R-:W-:Y:S05]  /*9240*/  @P0 BRA `(.L_x_762) ;  /* 0x0000002000000947 */ /* 0x000fea0003800000 */
[----:B------:R-:W-:-:S04]  /*9250*/  DEPBAR.LE SB0, 0x1 ;  /* 0x000080400000791a */ /* 0x000fc80000000000 */
[----:B------:R-:W-:Y:S05]  /*9260*/  BRA `(.L_x_763) ;  /* 0x0000684000007947 */ /* 0x000fea0003800000 */
.L_x_762:
[----:B------:R-:W-:Y:S01]  /*9270*/  ULDC.U8 UR4, c[0x0][0x298] ;  /* 0x0000a60000047ab9 */ /* 0x000fe20000000000 */
[----:B------:R-:W-:Y:S01]  /*9280*/  SHF.R.S32.HI R0, RZ, 0x1f, R128 ;  /* 0x0000001fff007819 */ /* 0x000fe20000011480 */
[----:B--2---:R-:W-:Y:S01]  /*9290*/  IMAD.WIDE.U32 R4, R128, c[0x0][0x280], RZ ;  /* 0x0000a00080047a25 */ /* 0x004fe200078e00ff */
[----:B------:R-:W-:Y:S01]  /*92a0*/  ISETP.NE.AND P0, PT, RZ, UR4, PT ;  /* 0x00000004ff007c0c */ /* 0x000fe2000bf05270 */
[----:B------:R-:W-:Y:S01]  /*92b0*/  BSSY B2, `(.L_x_763) ;  /* 0x000067f000027945 */ /* 0x000fe20003800000 */
[----:B------:R-:W-:Y:S01]  /*92c0*/  IADD3 R18, R223, R234, RZ ;  /* 0x000000eadf127210 */ /* 0x000fe20007ffe0ff */
[C---:B------:R-:W-:Y:S02]  /*92d0*/  IMAD R2, R0.reuse, c[0x0][0x280], RZ ;  /* 0x0000a00000027a24 */ /* 0x040fe400078e02ff */
[----:B------:R-:W-:Y:S02]  /*92e0*/  IMAD R0, R0, c[0x0][0x290], RZ ;  /* 0x0000a40000007a24 */ /* 0x000fe400078e02ff */
[----:B------:R-:W-:-:S02]  /*92f0*/  IMAD R7, R128, c[0x0][0x284], R2 ;  /* 0x0000a10080077a24 */ /* 0x000fc400078e0202 */
[C---:B------:R-:W-:Y:S01]  /*9300*/  IMAD R6, R128.reuse, c[0x0][0x294], R0 ;  /* 0x0000a50080067a24 */ /* 0x040fe200078e0200 */
[----:B------:R-:W-:Y:S01]  /*9310*/  LEA R0, R249, R18, 0x6 ;  /* 0x00000012f9007211 */ /* 0x000fe200078e30ff */
[----:B------:R-:W-:Y:S01]  /*9320*/  IMAD.WIDE.U32 R2, R128, c[0x0][0x290], RZ ;  /* 0x0000a40080027a25 */ /* 0x000fe200078e00ff */
[----:B------:R-:W-:-:S04]  /*9330*/  IADD3 R7, R7, R5, RZ ;  /* 0x0000000507077210 */ /* 0x000fc80007ffe0ff */
[----:B------:R-:W-:Y:S01]  /*9340*/  IADD3 R6, R6, R3, RZ ;  /* 0x0000000306067210 */ /* 0x000fe20007ffe0ff */
[----:B------:R-:W-:Y:S05]  /*9350*/  @!P0 BRA `(.L_x_764) ;  /* 0x0000338000008947 */ /* 0x000fea0003800000 */
[----:B------:R1:W5:Y:S01]  /*9360*/  LDL R81, [R1+0x30] ;  /* 0x0000300001517983 */ /* 0x0003620000100800 */
[----:B------:R-:W-:-:S03]  /*9370*/  IMAD.MOV.U32 R8, RZ, RZ, c[0x0][0x2c4] ;  /* 0x0000b100ff087624 */ /* 0x000fc600078e00ff */
[----:B------:R1:W5:Y:S02]  /*9380*/  LDL R79, [R1+0x2c] ;  /* 0x00002c00014f7983 */ /* 0x0003640000100800 */
[----:B------:R-:W-:Y:S02]  /*9390*/  ISETP.NE.AND P1, PT, R8, 0x1, PT ;  /* 0x000000010800780c */ /* 0x000fe40003f25270 */
[----:B------:R1:W5:Y:S04]  /*93a0*/  LDL R78, [R1+0x28] ;  /* 0x00002800014e7983 */ /* 0x0003680000100800 */
[----:B------:R1:W5:Y:S04]  /*93b0*/  LDL R77, [R1+0x24] ;  /* 0x00002400014d7983 */ /* 0x0003680000100800 */
[----:B------:R1:W5:Y:S03]  /*93c0*/  LDL R73, [R1+0x20] ;  /* 0x0000200001497983 */ /* 0x0003660000100800 */
[----:B------:R-:W-:-:S05]  /*93d0*/  @P1 IMAD.HI.U32 R3, R0, c[0x0][0x2c8], RZ ;  /* 0x0000b20000031a27 */ /* 0x000fca00078e00ff */
[----:B------:R-:W-:Y:S01]  /*93e0*/  @P1 SHF.R.U32.HI R0, RZ, c[0x0][0x2cc], R3 ;  /* 0x0000b300ff001a19 */ /* 0x000fe20000011603 */
[----:B------:R-:W-:-:S03]  /*93f0*/  IMAD.MOV.U32 R5, RZ, RZ, R7 ;  /* 0x000000ffff057224 */ /* 0x000fc600078e0007 */
[----:B------:R-:W-:Y:S02]  /*9400*/  SHF.R.S32.HI R3, RZ, 0x1f, R0 ;  /* 0x0000001fff037819 */ /* 0x000fe40000011400 */
[----:B------:R-:W-:Y:S01]  /*9410*/  MOV R7, R6 ;  /* 0x0000000600077202 */ /* 0x000fe20000000f00 */
[----:B------:R-:W-:Y:S02]  /*9420*/  IMAD.MOV.U32 R6, RZ, RZ, R2 ;  /* 0x000000ffff067224 */ /* 0x000fe400078e0002 */
[C---:B------:R-:W-:Y:S02]  /*9430*/  IMAD R9, R3.reuse, c[0x0][0x280], RZ ;  /* 0x0000a00003097a24 */ /* 0x040fe400078e02ff */
[----:B------:R-:W-:Y:S02]  /*9440*/  IMAD R8, R3, c[0x0][0x290], RZ ;  /* 0x0000a40003087a24 */ /* 0x000fe400078e02ff */
[----:B------:R-:W-:-:S04]  /*9450*/  IMAD.WIDE.U32 R2, R0, c[0x0][0x290], R6 ;  /* 0x0000a40000027a25 */ /* 0x000fc800078e0006 */
[----:B------:R-:W-:-:S04]  /*9460*/  IMAD.WIDE.U32 R4, R0, c[0x0][0x280], R4 ;  /* 0x0000a00000047a25 */ /* 0x000fc800078e0004 */
[C---:B------:R-:W-:Y:S02]  /*9470*/  IMAD R6, R0.reuse, c[0x0][0x284], R9 ;  /* 0x0000a10000067a24 */ /* 0x040fe400078e0209 */
[----:B------:R-:W-:Y:S01]  /*9480*/  IMAD R0, R0, c[0x0][0x294], R8 ;  /* 0x0000a50000007a24 */ /* 0x000fe200078e0208 */
[----:B------:R-:W-:-:S04]  /*9490*/  LEA R38, P0, R2, c[0x0][0x288], 0x1 ;  /* 0x0000a20002267a11 */ /* 0x000fc800078008ff */
[----:B------:R-:W-:-:S04]  /*94a0*/  IADD3 R0, R3, R0, RZ ;  /* 0x0000000003007210 */ /* 0x000fc80007ffe0ff */
[----:B------:R-:W-:Y:S02]  /*94b0*/  LEA.HI.X R33, R2, c[0x0][0x28c], R0, 0x1, P0 ;  /* 0x0000a30002217a11 */ /* 0x000fe400000f0c00 */
[----:B------:R-:W-:Y:S02]  /*94c0*/  ISETP.GE.AND P0, PT, R18, R32, PT ;  /* 0x000000201200720c */ /* 0x000fe40003f06270 */
[----:B------:R-:W-:Y:S02]  /*94d0*/  LEA R37, P1, R4, c[0x0][0x270], 0x1 ;  /* 0x00009c0004257a11 */ /* 0x000fe400078208ff */
[----:B------:R-:W-:-:S04]  /*94e0*/  IADD3 R6, R5, R6, RZ ;  /* 0x0000000605067210 */ /* 0x000fc80007ffe0ff */
[----:B------:R-:W-:Y:S01]  /*94f0*/  LEA.HI.X R36, R4, c[0x0][0x274], R6, 0x1, P1 ;  /* 0x00009d0004247a11 */ /* 0x000fe200008f0c06 */
[----:B------:R1:W2:Y:S01]  /*9500*/  SHFL.IDX PT, R2, R38, RZ, 0x1c1f ;  /* 0x001c1fff26027589 */ /* 0x0002a200000e0000 */
[----:B------:R-:W-:Y:S03]  /*9510*/  BSSY B0, `(.L_x_765) ;  /* 0x0000050000007945 */ /* 0x000fe60003800000 */
[----:B------:R1:W3:Y:S01]  /*9520*/  SHFL.IDX PT, R4, R37, RZ, 0x1c1f ;  /* 0x001c1fff25047589 */ /* 0x0002e200000e0000 */
[----:B------:R-:W-:-:S03]  /*9530*/  CS2R R62, SRZ ;  /* 0x00000000003e7805 */ /* 0x000fc6000001ff00 */
[----:B------:R1:W4:Y:S01]  /*9540*/  SHFL.IDX PT, R5, R36, RZ, 0x1c1f ;  /* 0x001c1fff24057589 */ /* 0x00032200000e0000 */
[----:B------:R-:W-:-:S03]  /*9550*/  CS2R R40, SRZ ;  /* 0x0000000000287805 */ /* 0x000fc6000001ff00 */
[----:B------:R1:W1:Y:S01]  /*9560*/  SHFL.IDX PT, R3, R33, RZ, 0x1c1f ;  /* 0x001c1fff21037589 */ /* 0x00026200000e0000 */
        /* <DEDUP_REMOVED lines=11> */
[----:B------:R-:W-:Y:S05]  /*9620*/  @P0 BRA `(.L_x_766) ;  /* 0x000003e000000947 */ /* 0x000fea0003800000 */
[----:B--2---:R-:W-:Y:S01]  /*9630*/  ISETP.GE.AND P0, PT, R146, c[0x0][0x27c], PT ;  /* 0x00009f0092007a0c */ /* 0x004fe20003f06270 */
[----:B------:R-:W-:Y:S01]  /*9640*/  CS2R R12, SRZ ;  /* 0x00000000000c7805 */ /* 0x000fe2000001ff00 */
[----:B------:R-:W-:Y:S01]  /*9650*/  ISETP.GE.AND P1, PT, R143, c[0x0][0x27c], PT ;  /* 0x00009f008f007a0c */ /* 0x000fe20003f26270 */
[----:B------:R-:W-:-:S10]  /*9660*/  CS2R R8, SRZ ;  /* 0x0000000000087805 */ /* 0x000fd4000001ff00 */
[C---:B------:R-:W-:Y:S01]  /*9670*/  @!P0 IMAD.SHL.U32 R0, R146.reuse, 0x2, RZ ;  /* 0x0000000292008824 */ /* 0x040fe200078e00ff */
[----:B-----5:R-:W-:-:S04]  /*9680*/  @!P0 SHF.L.U64.HI R7, R146, 0x1, R81 ;  /* 0x0000000192078819 */ /* 0x020fc80000010251 */
[----:B---3--:R-:W-:-:S05]  /*9690*/  @!P0 IADD3 R10, P2, R4, R0, RZ ;  /* 0x00000000040a8210 */ /* 0x008fca0007f5e0ff */
[----:B----4-:R-:W-:Y:S01]  /*96a0*/  @!P0 IMAD.X R11, R5, 0x1, R7, P2 ;  /* 0x00000001050b8824 */ /* 0x010fe200010e0607 */
[----:B------:R-:W-:Y:S01]  /*96b0*/  @!P0 IADD3 R6, P2, R2, R0, RZ ;  /* 0x0000000002068210 */ /* 0x000fe20007f5e0ff */
[----:B------:R-:W-:-:S03]  /*96c0*/  @!P1 IMAD.SHL.U32 R14, R143, 0x2, RZ ;  /* 0x000000028f0e9824 */ /* 0x000fc600078e00ff */
[----:B------:R2:W5:Y:S01]  /*96d0*/  @!P0 LD.E.64 R12, [R10.64] ;  /* 0x000000080a0c8980 */ /* 0x000562000c101b00 */
[----:B-1----:R-:W-:Y:S01]  /*96e0*/  @!P0 IMAD.X R7, R3, 0x1, R7, P2 ;  /* 0x0000000103078824 */ /* 0x002fe200010e0607 */
[----:B------:R-:W-:-:S04]  /*96f0*/  @!P1 SHF.L.U64.HI R0, R143, 0x1, R79 ;  /* 0x000000018f009819 */ /* 0x000fc8000001024f */
[----:B------:R1:W5:Y:S01]  /*9700*/  @!P0 LD.E.64 R8, [R6.64] ;  /* 0x0000000806088980 */ /* 0x000362000c101b00 */
[----:B------:R-:W-:Y:S01]  /*9710*/  ISETP.GE.AND P0, PT, R145, c[0x0][0x27c], PT ;  /* 0x00009f0091007a0c */ /* 0x000fe20003f06270 */
[----:B------:R-:W-:Y:S01]  /*9720*/  CS2R R26, SRZ ;  /* 0x00000000001a7805 */ /* 0x000fe2000001ff00 */
[----:B------:R-:W-:Y:S01]  /*9730*/  CS2R R24, SRZ ;  /* 0x0000000000187805 */ /* 0x000fe2000001ff00 */
[----:B--2---:R-:W-:-:S05]  /*9740*/  @!P1 IADD3 R10, P2, R4, R14, RZ ;  /* 0x0000000e040a9210 */ /* 0x004fca0007f5e0ff */
[----:B------:R-:W-:Y:S01]  /*9750*/  @!P1 IMAD.X R11, R5, 0x1, R0, P2 ;  /* 0x00000001050b9824 */ /* 0x000fe200010e0600 */
[----:B-1----:R-:W-:-:S04]  /*9760*/  @!P1 IADD3 R6, P2, R2, R14, RZ ;  /* 0x0000000e02069210 */ /* 0x002fc80007f5e0ff */
[----:B------:R-:W-:Y:S01]  /*9770*/  @!P0 IMAD.SHL.U32 R14, R145, 0x2, RZ ;  /* 0x00000002910e8824 */ /* 0x000fe200078e00ff */
[----:B------:R1:W5:Y:S01]  /*9780*/  @!P1 LD.E.64 R26, [R10.64] ;  /* 0x000000080a1a9980 */ /* 0x000362000c101b00 */
[----:B------:R-:W-:Y:S01]  /*9790*/  @!P1 IMAD.X R7, R3, 0x1, R0, P2 ;  /* 0x0000000103079824 */ /* 0x000fe200010e0600 */
[----:B------:R-:W-:Y:S02]  /*97a0*/  ISETP.GE.AND P2, PT, R142, c[0x0][0x27c], PT ;  /* 0x00009f008e007a0c */ /* 0x000fe40003f46270 */
[----:B------:R-:W-:Y:S02]  /*97b0*/  @!P0 SHF.L.U64.HI R0, R145, 0x1, R78 ;  /* 0x0000000191008819 */ /* 0x000fe4000001024e */
[----:B------:R2:W5:Y:S01]  /*97c0*/  @!P1 LD.E.64 R24, [R6.64] ;  /* 0x0000000806189980 */ /* 0x000562000c101b00 */
[----:B------:R-:W-:Y:S01]  /*97d0*/  CS2R R28, SRZ ;  /* 0x00000000001c7805 */ /* 0x000fe2000001ff00 */
[----:B------:R-:W-:Y:S01]  /*97e0*/  CS2R R30, SRZ ;  /* 0x00000000001e7805 */ /* 0x000fe2000001ff00 */
[----:B-1----:R-:W-:-:S05]  /*97f0*/  @!P0 IADD3 R10, P1, R4, R14, RZ ;  /* 0x0000000e040a8210 */ /* 0x002fca0007f3e0ff */
[----:B------:R-:W-:Y:S01]  /*9800*/  @!P0 IMAD.X R11, R5, 0x1, R0, P1 ;  /* 0x00000001050b8824 */ /* 0x000fe200008e0600 */
[----:B--2---:R-:W-:Y:S01]  /*9810*/  @!P0 IADD3 R6, P1, R2, R14, RZ ;  /* 0x0000000e02068210 */ /* 0x004fe20007f3e0ff */
[----:B------:R-:W-:-:S03]  /*9820*/  @!P2 IMAD.SHL.U32 R14, R142, 0x2, RZ ;  /* 0x000000028e0ea824 */ /* 0x000fc600078e00ff */
[----:B------:R1:W5:Y:S01]  /*9830*/  @!P0 LD.E.64 R28, [R10.64] ;  /* 0x000000080a1c8980 */ /* 0x000362000c101b00 */
[----:B------:R-:W-:Y:S01]  /*9840*/  @!P0 IMAD.X R7, R3, 0x1, R0, P1 ;  /* 0x0000000103078824 */ /* 0x000fe200008e0600 */
[-C--:B------:R-:W-:Y:S02]  /*9850*/  @!P2 IADD3 R16, P3, R4, R14.reuse, RZ ;  /* 0x0000000e0410a210 */ /* 0x080fe40007f7e0ff */
[----:B------:R-:W-:Y:S02]  /*9860*/  @!P2 SHF.L.U64.HI R0, R142, 0x1, R77 ;  /* 0x000000018e00a819 */ /* 0x000fe4000001024d */
[----:B------:R2:W5:Y:S01]  /*9870*/  @!P0 LD.E.64 R30, [R6.64] ;  /* 0x00000008061e8980 */ /* 0x000562000c101b00 */
[----:B------:R-:W-:Y:S02]  /*9880*/  @!P2 IADD3 R14, P0, R2, R14, RZ ;  /* 0x0000000e020ea210 */ /* 0x000fe40007f1e0ff */
[----:B------:R-:W-:-:S03]  /*9890*/  ISETP.GE.AND P1, PT, R140, c[0x0][0x27c], PT ;  /* 0x00009f008c007a0c */ /* 0x000fc60003f26270 */
[--C-:B------:R-:W-:Y:S01]  /*98a0*/  @!P2 IMAD.X R15, R3, 0x1, R0.reuse, P0 ;  /* 0x00000001030fa824 */ /* 0x100fe200000e0600 */
[----:B------:R-:W-:Y:S01]  /*98b0*/  ISETP.GE.AND P0, PT, R144, c[0x0][0x27c], PT ;  /* 0x00009f0090007a0c */ /* 0x000fe20003f06270 */
[----:B------:R-:W-:-:S08]  /*98c0*/  @!P2 IMAD.X R17, R5, 0x1, R0, P3 ;  /* 0x000000010511a824 */ /* 0x000fd000018e0600 */
[----:B------:R-:W-:Y:S01]  /*98d0*/  @!P1 IMAD.WIDE R22, R140, 0x2, R4 ;  /* 0x000000028c169825 */ /* 0x000fe200078e0204 */
[----:B-1----:R-:W-:-:S03]  /*98e0*/  CS2R R10, SRZ ;  /* 0x00000000000a7805 */ /* 0x002fc6000001ff00 */
[----:B------:R-:W-:Y:S01]  /*98f0*/  @!P1 IMAD.WIDE R20, R140, 0x2, R2 ;  /* 0x000000028c149825 */ /* 0x000fe200078e0202 */
[----:B--2---:R-:W-:-:S03]  /*9900*/  CS2R R6, SRZ ;  /* 0x0000000000067805 */ /* 0x004fc6000001ff00 */
[C---:B------:R-:W-:Y:S01]  /*9910*/  @!P0 IMAD.SHL.U32 R0, R144.reuse, 0x2, RZ ;  /* 0x0000000290008824 */ /* 0x040fe200078e00ff */
[----:B------:R1:W5:Y:S01]  /*9920*/  @!P1 LD.E.64 R10, [R22.64] ;  /* 0x00000008160a9980 */ /* 0x000362000c101b00 */
[----:B------:R-:W-:-:S03]  /*9930*/  @!P0 SHF.L.U64.HI R19, R144, 0x1, R73 ;  /* 0x0000000190138819 */ /* 0x000fc60000010249 */
[----:B------:R2:W5:Y:S01]  /*9940*/  @!P1 LD.E.64 R6, [R20.64] ;  /* 0x0000000814069980 */ /* 0x000562000c101b00 */
[----:B------:R-:W-:-:S05]  /*9950*/  @!P0 IADD3 R4, P1, R4, R0, RZ ;  /* 0x0000000004048210 */ /* 0x000fca0007f3e0ff */
[--C-:B------:R-:W-:Y:S01]  /*9960*/  @!P0 IMAD.X R5, R5, 0x1, R19.reuse, P1 ;  /* 0x0000000105058824 */ /* 0x100fe200008e0613 */
[----:B------:R-:W-:Y:S01]  /*9970*/  @!P0 IADD3 R2, P1, R2, R0, RZ ;  /* 0x0000000002028210 */ /* 0x000fe20007f3e0ff */
[----:B------:R-:W-:Y:S01]  /*9980*/  CS2R R34, SRZ ;  /* 0x0000000000227805 */ /* 0x000fe2000001ff00 */
[----:B------:R-:W-:Y:S01]  /*9990*/  CS2R R40, SRZ ;  /* 0x0000000000287805 */ /* 0x000fe2000001ff00 */
[----:B------:R-:W-:Y:S02]  /*99a0*/  CS2R R42, SRZ ;  /* 0x00000000002a7805 */ /* 0x000fe4000001ff00 */
[----:B------:R-:W-:Y:S02]  /*99b0*/  @!P0 IMAD.X R3, R3, 0x1, R19, P1 ;  /* 0x0000000103038824 */ /* 0x000fe400008e0613 */
[----:B------:R2:W5:Y:S04]  /*99c0*/  @!P2 LD.E.64 R34, [R14.64] ;  /* 0x000000080e22a980 */ /* 0x000568000c101b00 */
[----:B------:R2:W5:Y:S01]  /*99d0*/  @!P0 LD.E.64 R40, [R4.64] ;  /* 0x0000000804288980 */ /* 0x000562000c101b00 */
[----:B-1----:R-:W-:-:S03]  /*99e0*/  CS2R R22, SRZ ;  /* 0x0000000000167805 */ /* 0x002fc6000001ff00 */
[----:B------:R2:W5:Y:S04]  /*99f0*/  @!P0 LD.E.64 R42, [R2.64] ;  /* 0x00000008022a8980 */ /* 0x000568000c101b00 */
[----:B------:R2:W5:Y:S02]  /*9a00*/  @!P2 LD.E.64 R22, [R16.64] ;  /* 0x000000081016a980 */ /* 0x000564000c101b00 */
.L_x_766:
[----:B--2---:R-:W-:Y:S05]  /*9a10*/  BSYNC B0 ;  /* 0x0000000000007941 */ /* 0x004fea0003800000 */
.L_x_765:
[----:B------:R-:W-:Y:S01]  /*9a20*/  IADD3 R0, R18, 0x40, RZ ;  /* 0x0000004012007810 */ /* 0x000fe20007ffe0ff */
[----:B-----5:R-:W-:Y:S01]  /*9a30*/  IMAD.MOV.U32 R2, RZ, RZ, R22 ;  /* 0x000000ffff027224 */ /* 0x020fe200078e0016 */
[----:B------:R-:W-:Y:S01]  /*9a40*/  MOV R14, R6 ;  /* 0x00000006000e7202 */ /* 0x000fe20000000f00 */
[----:B-1----:R-:W-:Y:S01]  /*9a50*/  IMAD.MOV.U32 R3, RZ, RZ, R41 ;  /* 0x000000ffff037224 */ /* 0x002fe200078e0029 */
[----:B------:R-:W-:Y:S01]  /*9a60*/  ISETP.GE.AND P0, PT, R0, R32, PT ;  /* 0x000000200000720c */ /* 0x000fe20003f06270 */
[----:B------:R-:W-:Y:S01]  /*9a70*/  IMAD.MOV.U32 R0, RZ, RZ, R23 ;  /* 0x000000ffff007224 */ /* 0x000fe200078e0017 */
[----:B----4-:R-:W1:Y:S01]  /*9a80*/  SHFL.IDX PT, R5, R36, 0x1, 0x1c1f ;  /* 0x003c1f0024057f89 */ /* 0x010e6200000e0000 */
[----:B---3--:R-:W-:Y:S01]  /*9a90*/  IMAD.MOV.U32 R4, RZ, RZ, R40 ;  /* 0x000000ffff047224 */ /* 0x008fe200078e0028 */
[----:B------:R-:W-:Y:S01]  /*9aa0*/  PRMT R76, R76, 0x5410, R3 ;  /* 0x000054104c4c7816 */ /* 0x000fe20000000003 */
[----:B------:R-:W-:Y:S01]  /*9ab0*/  IMAD.MOV.U32 R3, RZ, RZ, R29 ;  /* 0x000000ffff037224 */ /* 0x000fe200078e001d */
[----:B------:R-:W-:Y:S01]  /*9ac0*/  PRMT R72, R2, 0x5410, R0 ;  /* 0x0000541002487816 */ /* 0x000fe20000000000 */
[----:B------:R-:W-:Y:S01]  /*9ad0*/  IMAD.MOV.U32 R2, RZ, RZ, R26 ;  /* 0x000000ffff027224 */ /* 0x000fe200078e001a */
[----:B------:R-:W-:Y:S01]  /*9ae0*/  PRMT R75, R75, 0x5410, R4 ;  /* 0x000054104b4b7816 */ /* 0x000fe20000000004 */
[----:B------:R-:W-:Y:S01]  /*9af0*/  IMAD.MOV.U32 R0, RZ, RZ, R27 ;  /* 0x000000ffff007224 */ /* 0x000fe200078e001b */
[----:B------:R-:W-:Y:S01]  /*9b00*/  MOV R4, R28 ;  /* 0x0000001c00047202 */ /* 0x000fe20000000f00 */
[----:B------:R-:W-:Y:S01]  /*9b10*/  IMAD.MOV.U32 R16, RZ, RZ, R8 ;  /* 0x000000ffff107224 */ /* 0x000fe200078e0008 */
[----:B------:R-:W-:Y:S01]  /*9b20*/  BSSY B0, `(.L_x_767) ;  /* 0x0000066000007945 */ /* 0x000fe20003800000 */
[----:B------:R-:W-:Y:S01]  /*9b30*/  IMAD.MOV.U32 R15, RZ, RZ, R9 ;  /* 0x000000ffff0f7224 */ /* 0x000fe200078e0009 */
[----:B------:R-:W-:Y:S01]  /*9b40*/  PRMT R68, R2, 0x5410, R0 ;  /* 0x0000541002447816 */ /* 0x000fe20000000000 */
[----:B------:R-:W-:Y:S01]  /*9b50*/  IMAD.MOV.U32 R2, RZ, RZ, R10 ;  /* 0x000000ffff027224 */ /* 0x000fe200078e000a */
[----:B------:R-:W-:Y:S01]  /*9b60*/  PRMT R70, R4, 0x5410, R3 ;  /* 0x0000541004467816 */ /* 0x000fe20000000003 */
[----:B------:R-:W-:Y:S01]  /*9b70*/  IMAD.MOV.U32 R0, RZ, RZ, R11 ;  /* 0x000000ffff007224 */ /* 0x000fe200078e000b */
[----:B------:R-:W-:Y:S01]  /*9b80*/  MOV R4, R12 ;  /* 0x0000000c00047202 */ /* 0x000fe20000000f00 */
[----:B------:R-:W-:Y:S01]  /*9b90*/  IMAD.MOV.U32 R3, RZ, RZ, R13 ;  /* 0x000000ffff037224 */ /* 0x000fe200078e000d */
[----:B------:R-:W-:Y:S01]  /*9ba0*/  PRMT R65, R16, 0x5410, R15 ;  /* 0x0000541010417816 */ /* 0x000fe2000000000f */
[----:B------:R-:W-:Y:S01]  /*9bb0*/  CS2R R56, SRZ ;  /* 0x0000000000387805 */ /* 0x000fe2000001ff00 */
[----:B------:R-:W-:Y:S01]  /*9bc0*/  PRMT R64, R2, 0x5410, R0 ;  /* 0x0000541002407816 */ /* 0x000fe20000000000 */
[----:B------:R-:W-:Y:S01]  /*9bd0*/  IMAD.MOV.U32 R2, RZ, RZ, R34 ;  /* 0x000000ffff027224 */ /* 0x000fe200078e0022 */
[----:B------:R-:W-:Y:S01]  /*9be0*/  PRMT R66, R4, 0x5410, R3 ;  /* 0x0000541004427816 */ /* 0x000fe20000000003 */
[----:B------:R-:W-:Y:S01]  /*9bf0*/  IMAD.MOV.U32 R0, RZ, RZ, R35 ;  /* 0x000000ffff007224 */ /* 0x000fe200078e0023 */
[----:B------:R-:W-:Y:S01]  /*9c00*/  MOV R4, R42 ;  /* 0x0000002a00047202 */ /* 0x000fe20000000f00 */
[----:B------:R-:W-:Y:S01]  /*9c10*/  IMAD.MOV.U32 R3, RZ, RZ, R43 ;  /* 0x000000ffff037224 */ /* 0x000fe200078e002b */
[----:B------:R-:W-:Y:S01]  /*9c20*/  CS2R R52, SRZ ;  /* 0x0000000000347805 */ /* 0x000fe2000001ff00 */
[----:B------:R-:W-:Y:S01]  /*9c30*/  CS2R R48, SRZ ;  /* 0x0000000000307805 */ /* 0x000fe2000001ff00 */
[----:B------:R-:W-:Y:S01]  /*9c40*/  PRMT R71, R2, 0x5410, R0 ;  /* 0x0000541002477816 */ /* 0x000fe20000000000 */
[----:B------:R-:W-:Y:S01]  /*9c50*/  IMAD.MOV.U32 R2, RZ, RZ, R24 ;  /* 0x000000ffff027224 */ /* 0x000fe200078e0018 */
[----:B------:R-:W-:Y:S01]  /*9c60*/  PRMT R74, R4, 0x5410, R3 ;  /* 0x00005410044a7816 */ /* 0x000fe20000000003 */
[----:B------:R-:W-:Y:S01]  /*9c70*/  IMAD.MOV.U32 R3, RZ, RZ, R31 ;  /* 0x000000ffff037224 */ /* 0x000fe200078e001f */
[----:B------:R-:W-:Y:S01]  /*9c80*/  MOV R0, R25 ;  /* 0x0000001900007202 */ /* 0x000fe20000000f00 */
[----:B------:R-:W-:Y:S01]  /*9c90*/  CS2R R44, SRZ ;  /* 0x00000000002c7805 */ /* 0x000fe2000001ff00 */
[----:B------:R-:W-:Y:S01]  /*9ca0*/  MOV R4, R30 ;  /* 0x0000001e00047202 */ /* 0x000fe20000000f00 */
[----:B------:R-:W-:Y:S01]  /*9cb0*/  CS2R R60, SRZ ;  /* 0x00000000003c7805 */ /* 0x000fe2000001ff00 */
[----:B------:R-:W-:Y:S01]  /*9cc0*/  PRMT R67, R2, 0x5410, R0 ;  /* 0x0000541002437816 */ /* 0x000fe20000000000 */
[----:B------:R-:W-:Y:S01]  /*9cd0*/  IMAD.MOV.U32 R0, RZ, RZ, R7 ;  /* 0x000000ffff007224 */ /* 0x000fe200078e0007 */
[----:B------:R-:W-:Y:S01]  /*9ce0*/  PRMT R69, R4, 0x5410, R3 ;  /* 0x0000541004457816 */ /* 0x000fe20000000003 */
[----:B------:R2:W3:Y:S01]  /*9cf0*/  SHFL.IDX PT, R2, R38, 0x1, 0x1c1f ;  /* 0x003c1f0026027f89 */ /* 0x0004e200000e0000 */
[----:B------:R-:W-:Y:S01]  /*9d00*/  CS2R R58, SRZ ;  /* 0x00000000003a7805 */ /* 0x000fe2000001ff00 */
[----:B------:R-:W-:Y:S01]  /*9d10*/  CS2R R54, SRZ ;  /* 0x0000000000367805 */ /* 0x000fe2000001ff00 */
[----:B------:R-:W-:Y:S01]  /*9d20*/  CS2R R50, SRZ ;  /* 0x0000000000327805 */ /* 0x000fe2000001ff00 */
[----:B------:R4:W1:Y:S01]  /*9d30*/  SHFL.IDX PT, R4, R37, 0x1, 0x1c1f ;  /* 0x003c1f0025047f89 */ /* 0x00086200000e0000 */
[----:B------:R-:W-:-:S03]  /*9d40*/  CS2R R46, SRZ ;  /* 0x00000000002e7805 */ /* 0x000fc6000001ff00 */
[----:B------:R1:W3:Y:S01]  /*9d50*/  SHFL.IDX PT, R3, R33, 0x1, 0x1c1f ;  /* 0x003c1f0021037f89 */ /* 0x0002e200000e0000 */
[----:B--2---:R-:W-:Y:S01]  /*9d60*/  CS2R R38, SRZ ;  /* 0x0000000000267805 */ /* 0x004fe2000001ff00 */
[----:B----4-:R-:W-:Y:S01]  /*9d70*/  CS2R R36, SRZ ;  /* 0x0000000000247805 */ /* 0x010fe2000001ff00 */
[----:B-1----:R-:W-:Y:S01]  /*9d80*/  PRMT R33, R14, 0x5410, R0 ;  /* 0x000054100e217816 */ /* 0x002fe20000000000 */
[----:B------:R-:W-:Y:S05]  /*9d90*/  @P0 BRA `(.L_x_768) ;  /* 0x000003e000000947 */ /* 0x000fea0003800000 */
[----:B---3--:R-:W-:Y:S01]  /*9da0*/  ISETP.GE.AND P0, PT, R146, c[0x0][0x27c], PT ;  /* 0x00009f0092007a0c */ /* 0x008fe20003f06270 */
[----:B------:R-:W-:Y:S01]  /*9db0*/  CS2R R44, SRZ ;  /* 0x00000000002c7805 */ /* 0x000fe2000001ff00 */
[----:B------:R-:W-:Y:S01]  /*9dc0*/  ISETP.GE.AND P1, PT, R143, c[0x0][0x27c], PT ;  /* 0x00009f008f007a0c */ /* 0x000fe20003f26270 */
[----:B------:R-:W-:-:S10]  /*9dd0*/  CS2R R46, SRZ ;  /* 0x00000000002e7805 */ /* 0x000fd4000001ff00 */
[C---:B------:R-:W-:Y:S01]  /*9de0*/  @!P0 IMAD.SHL.U32 R0, R146.reuse, 0x2, RZ ;  /* 0x0000000292008824 */ /* 0x040fe200078e00ff */
[----:B------:R-:W-:-:S04]  /*9df0*/  @!P0 SHF.L.U64.HI R15, R146, 0x1, R81 ;  /* 0x00000001920f8819 */ /* 0x000fc80000010251 */
[----:B------:R-:W-:-:S05]  /*9e00*/  @!P0 IADD3 R16, P2, R4, R0, RZ ;  /* 0x0000000004108210 */ /* 0x000fca0007f5e0ff */
[----:B------:R-:W-:Y:S01]  /*9e10*/  @!P0 IMAD.X R17, R5, 0x1, R15, P2 ;  /* 0x0000000105118824 */ /* 0x000fe200010e060f */
[----:B------:R-:W-:Y:S01]  /*9e20*/  @!P0 IADD3 R14, P2, R2, R0, RZ ;  /* 0x00000000020e8210 */ /* 0x000fe20007f5e0ff */
[----:B------:R-:W-:-:S03]  /*9e30*/  @!P1 IMAD.SHL.U32 R0, R143, 0x2, RZ ;  /* 0x000000028f009824 */ /* 0x000fc600078e00ff */
[----:B------:R1:W5:Y:S01]  /*9e40*/  @!P0 LD.E.64 R44, [R16.64] ;  /* 0x00000008102c8980 */ /* 0x000362000c101b00 */
[----:B------:R-:W-:-:S05]  /*9e50*/  @!P0 IMAD.X R15, R3, 0x1, R15, P2 ;  /* 0x00000001030f8824 */ /* 0x000fca00010e060f */
[----:B------:R2:W5:Y:S01]  /*9e60*/  @!P0 LD.E.64 R46, [R14.64] ;  /* 0x000000080e2e8980 */ /* 0x000562000c101b00 */
[----:B------:R-:W-:Y:S01]  /*9e70*/  ISETP.GE.AND P0, PT, R145, c[0x0][0x27c], PT ;  /* 0x00009f0091007a0c */ /* 0x000fe20003f06270 */
[----:B------:R-:W-:Y:S01]  /*9e80*/  CS2R R48, SRZ ;  /* 0x0000000000307805 */ /* 0x000fe2000001ff00 */
[----:B------:R-:W-:Y:S01]  /*9e90*/  CS2R R50, SRZ ;  /* 0x0000000000327805 */ /* 0x000fe2000001ff00 */
[----:B-1----:R-:W-:Y:S02]  /*9ea0*/  @!P1 IADD3 R16, P2, R4, R0, RZ ;  /* 0x0000000004109210 */ /* 0x002fe40007f5e0ff */
[----:B--2---:R-:W-:-:S05]  /*9eb0*/  @!P1 SHF.L.U64.HI R15, R143, 0x1, R79 ;  /* 0x000000018f0f9819 */ /* 0x004fca000001024f */
[--C-:B------:R-:W-:Y:S01]  /*9ec0*/  @!P1 IMAD.X R17, R5, 0x1, R15.reuse, P2 ;  /* 0x0000000105119824 */ /* 0x100fe200010e060f */
[----:B------:R-:W-:Y:S02]  /*9ed0*/  @!P1 IADD3 R14, P2, R2, R0, RZ ;  /* 0x00000000020e9210 */ /* 0x000fe40007f5e0ff */
[----:B------:R-:W-:Y:S02]  /*9ee0*/  @!P0 IMAD.SHL.U32 R0, R145, 0x2, RZ ;  /* 0x0000000291008824 */ /* 0x000fe400078e00ff */
[----:B------:R1:W5:Y:S01]  /*9ef0*/  @!P1 LD.E.64 R48, [R16.64] ;  /* 0x0000000810309980 */ /* 0x000362000c101b00 */
[----:B------:R-:W-:Y:S01]  /*9f00*/  @!P1 IMAD.X R15, R3, 0x1, R15, P2 ;  /* 0x00000001030f9824 */ /* 0x000fe200010e060f */
[----:B------:R-:W-:-:S04]  /*9f10*/  ISETP.GE.AND P2, PT, R142, c[0x0][0x27c], PT ;  /* 0x00009f008e007a0c */ /* 0x000fc80003f46270 */
[----:B------:R2:W5:Y:S01]  /*9f20*/  @!P1 LD.E.64 R50, [R14.64] ;  /* 0x000000080e329980 */ /* 0x000562000c101b00 */
[----:B------:R-:W-:Y:S01]  /*9f30*/  CS2R R52, SRZ ;  /* 0x0000000000347805 */ /* 0x000fe2000001ff00 */
[----:B------:R-:W-:Y:S01]  /*9f40*/  CS2R R54, SRZ ;  /* 0x0000000000367805 */ /* 0x000fe2000001ff00 */
[----:B-1----:R-:W-:Y:S02]  /*9f50*/  @!P0 IADD3 R16, P1, R4, R0, RZ ;  /* 0x0000000004108210 */ /* 0x002fe40007f3e0ff */
[----:B--2---:R-:W-:-:S05]  /*9f60*/  @!P0 SHF.L.U64.HI R15, R145, 0x1, R78 ;  /* 0x00000001910f8819 */ /* 0x004fca000001024e */
[----:B------:R-:W-:Y:S01]  /*9f70*/  @!P0 IMAD.X R17, R5, 0x1, R15, P1 ;  /* 0x0000000105118824 */ /* 0x000fe200008e060f */
[----:B------:R-:W-:Y:S01]  /*9f80*/  @!P0 IADD3 R14, P1, R2, R0, RZ ;  /* 0x00000000020e8210 */ /* 0x000fe20007f3e0ff */
[----:B------:R-:W-:-:S03]  /*9f90*/  @!P2 IMAD.SHL.U32 R18, R142, 0x2, RZ ;  /* 0x000000028e12a824 */ /* 0x000fc600078e00ff */
[----:B------:R1:W5:Y:S01]  /*9fa0*/  @!P0 LD.E.64 R52, [R16.64] ;  /* 0x0000000810348980 */ /* 0x000362000c101b00 */
[----:B------:R-:W-:Y:S01]  /*9fb0*/  @!P0 IMAD.X R15, R3, 0x1, R15, P1 ;  /* 0x00000001030f8824 */ /* 0x000fe200008e060f */
[----:B------:R-:W-:-:S04]  /*9fc0*/  @!P2 SHF.L.U64.HI R0, R142, 0x1, R77 ;  /* 0x000000018e00a819 */ /* 0x000fc8000001024d */
[----:B------:R2:W5:Y:S01]  /*9fd0*/  @!P0 LD.E.64 R54, [R14.64] ;  /* 0x000000080e368980 */ /* 0x000562000c101b00 */
[----:B------:R-:W-:Y:S01]  /*9fe0*/  ISETP.GE.AND P1, PT, R140, c[0x0][0x27c], PT ;  /* 0x00009f008c007a0c */ /* 0x000fe20003f26270 */
[----:B------:R-:W-:Y:S01]  /*9ff0*/  CS2R R36, SRZ ;  /* 0x0000000000247805 */ /* 0x000fe2000001ff00 */
[----:B------:R-:W-:Y:S01]  /*a000*/  CS2R R38, SRZ ;  /* 0x0000000000267805 */ /* 0x000fe2000001ff00 */
[----:B--2---:R-:W-:-:S05]  /*a010*/  @!P2 IADD3 R14, P0, R2, R18, RZ ;  /* 0x00000012020ea210 */ /* 0x004fca0007f1e0ff */
[----:B------:R-:W-:Y:S01]  /*a020*/  @!P2 IMAD.X R15, R3, 0x1, R0, P0 ;  /* 0x00000001030fa824 */ /* 0x000fe200000e0600 */
[----:B------:R-:W-:Y:S02]  /*a030*/  ISETP.GE.AND P0, PT, R144, c[0x0][0x27c], PT ;  /* 0x00009f0090007a0c */ /* 0x000fe40003f06270 */
[----:B-1----:R-:W-:Y:S02]  /*a040*/  @!P2 IADD3 R16, P3, R4, R18, RZ ;  /* 0x000000120410a210 */ /* 0x002fe40007f7e0ff */
[----:B------:R-:W-:-:S04]  /*a050*/  @!P1 IMAD.WIDE R20, R140, 0x2, R4 ;  /* 0x000000028c149825 */ /* 0x000fc800078e0204 */
[----:B------:R-:W-:Y:S01]  /*a060*/  @!P2 IMAD.X R17, R5, 0x1, R0, P3 ;  /* 0x000000010511a824 */ /* 0x000fe200018e0600 */
[----:B------:R1:W5:Y:S01]  /*a070*/  @!P1 LD.E.64 R36, [R20.64] ;  /* 0x0000000814249980 */ /* 0x000362000c101b00 */
[----:B------:R-:W-:-:S04]  /*a080*/  @!P1 IMAD.WIDE R18, R140, 0x2, R2 ;  /* 0x000000028c129825 */ /* 0x000fc800078e0202 */
[----:B------:R-:W-:Y:S01]  /*a090*/  @!P0 IMAD.SHL.U32 R0, R144, 0x2, RZ ;  /* 0x0000000290008824 */ /* 0x000fe200078e00ff */
[----:B------:R2:W5:Y:S04]  /*a0a0*/  @!P1 LD.E.64 R38, [R18.64] ;  /* 0x0000000812269980 */ /* 0x000568000c101b00 */
[----:B------:R-:W-:Y:S01]  /*a0b0*/  @!P0 IADD3 R4, P1, R4, R0, RZ ;  /* 0x0000000004048210 */ /* 0x000fe20007f3e0ff */
[----:B------:R-:W-:Y:S01]  /*a0c0*/  CS2R R56, SRZ ;  /* 0x0000000000387805 */ /* 0x000fe2000001ff00 */
[----:B------:R-:W-:Y:S01]  /*a0d0*/  CS2R R58, SRZ ;  /* 0x00000000003a7805 */ /* 0x000fe2000001ff00 */
[----:B------:R-:W-:Y:S01]  /*a0e0*/  CS2R R62, SRZ ;  /* 0x00000000003e7805 */ /* 0x000fe2000001ff00 */
[----:B------:R-:W-:-:S03]  /*a0f0*/  CS2R R60, SRZ ;  /* 0x00000000003c7805 */ /* 0x000fc6000001ff00 */
[----:B------:R1:W5:Y:S04]  /*a100*/  @!P2 LD.E.64 R56, [R16.64] ;  /* 0x000000081038a980 */ /* 0x000368000c101b00 */
[----:B------:R1:W5:Y:S01]  /*a110*/  @!P2 LD.E.64 R58, [R14.64] ;  /* 0x000000080e3aa980 */ /* 0x000362000c101b00 */
[----:B--2---:R-:W-:-:S05]  /*a120*/  @!P0 SHF.L.U64.HI R18, R144, 0x1, R73 ;  /* 0x0000000190128819 */ /* 0x004fca0000010249 */
[----:B------:R-:W-:Y:S01]  /*a130*/  @!P0 IMAD.X R5, R5, 0x1, R18, P1 ;  /* 0x0000000105058824 */ /* 0x000fe200008e0612 */
[----:B------:R-:W-:-:S04]  /*a140*/  @!P0 IADD3 R2, P1, R2, R0, RZ ;  /* 0x0000000002028210 */ /* 0x000fc80007f3e0ff */
[----:B------:R1:W5:Y:S01]  /*a150*/  @!P0 LD.E.64 R62, [R4.64] ;  /* 0x00000008043e8980 */ /* 0x000362000c101b00 */
[----:B------:R-:W-:-:S05]  /*a160*/  @!P0 IMAD.X R3, R3, 0x1, R18, P1 ;  /* 0x0000000103038824 */ /* 0x000fca00008e0612 */
[----:B------:R1:W5:Y:S03]  /*a170*/  @!P0 LD.E.64 R60, [R2.64] ;  /* 0x00000008023c8980 */ /* 0x000366000c101b00 */
.L_x_768:
[----:B---3--:R-:W-:Y:S05]  /*a180*/  BSYNC B0 ;  /* 0x0000000000007941 */ /* 0x008fea0003800000 */
.L_x_767:
[----:B-1---5:R-:W-:Y:S01]  /*a190*/  IMAD.MOV.U32 R2, RZ, RZ, R62 ;  /* 0x000000ffff027224 */ /* 0x022fe200078e003e */
[----:B------:R-:W-:-:S04]  /*a1a0*/  DEPBAR.LE SB0, 0x1 ;  /* 0x000080400000791a */ /* 0x000fc80000000000 */
        /* <DEDUP_REMOVED lines=12> */
[----:B------:R-:W-:-:S03]  /*a270*/  IMAD.MOV.U32 R3, RZ, RZ, R49 ;  /* 0x000000ffff037224 */ /* 0x000fc600078e0031 */
[----:B------:R-:W-:Y:S01]  /*a280*/  PRMT R77, R2, 0x5410, R0 ;  /* 0x00005410024d7816 */ /* 0x000fe20000000000 */
[----:B------:R-:W-:Y:S01]  /*a290*/  IMAD.MOV.U32 R0, RZ, RZ, R61 ;  /* 0x000000ffff007224 */ /* 0x000fe200078e003d */
[----:B------:R-:W-:Y:S02]  /*a2a0*/  MOV R2, R60 ;  /* 0x0000003c00027202 */ /* 0x000fe40000000f00 */
[----:B------:R-:W-:Y:S01]  /*a2b0*/  PRMT R79, R4, 0x5410, R3 ;  /* 0x00005410044f7816 */ /* 0x000fe20000000003 */
[----:B------:R-:W-:Y:S01]  /*a2c0*/  IMAD.MOV.U32 R4, RZ, RZ, R36 ;  /* 0x000000ffff047224 */ /* 0x000fe200078e0024 */
[----:B------:R-:W-:Y:S01]  /*a2d0*/  PRMT R86, R2, 0x5410, R0 ;  /* 0x0000541002567816 */ /* 0x000fe20000000000 */
[----:B------:R-:W-:Y:S02]  /*a2e0*/  IMAD.MOV.U32 R3, RZ, RZ, R37 ;  /* 0x000000ffff037224 */ /* 0x000fe400078e0025 */
[----:B------:R-:W-:Y:S02]  /*a2f0*/  IMAD.MOV.U32 R2, RZ, RZ, R58 ;  /* 0x000000ffff027224 */ /* 0x000fe400078e003a */
[----:B------:R-:W-:Y:S01]  /*a300*/  IMAD.MOV.U32 R0, RZ, RZ, R59 ;  /* 0x000000ffff007224 */ /* 0x000fe200078e003b */
[----:B------:R-:W-:Y:S01]  /*a310*/  PRMT R73, R4, 0x5410, R3 ;  /* 0x0000541004497816 */ /* 0x000fe20000000003 */
[----:B------:R-:W-:-:S03]  /*a320*/  IMAD.IADD R3, R32, 0x1, -R234 ;  /* 0x0000000120037824 */ /* 0x000fc600078e0aea */
[----:B------:R-:W-:Y:S01]  /*a330*/  PRMT R83, R2, 0x5410, R0 ;  /* 0x0000541002537816 */ /* 0x000fe20000000000 */
[----:B------:R-:W-:Y:S01]  /*a340*/  IMAD.MOV.U32 R0, RZ, RZ, R55 ;  /* 0x000000ffff007224 */ /* 0x000fe200078e0037 */
[----:B------:R-:W-:Y:S02]  /*a350*/  MOV R2, R54 ;  /* 0x0000003600027202 */ /* 0x000fe40000000f00 */
[----:B------:R-:W-:Y:S02]  /*a360*/  IMNMX R21, R3, 0x80, PT ;  /* 0x0000008003157817 */ /* 0x000fe40003800200 */
[----:B------:R-:W-:Y:S01]  /*a370*/  PRMT R81, R2, 0x5410, R0 ;  /* 0x0000541002517816 */ /* 0x000fe20000000000 */
[----:B------:R-:W-:Y:S01]  /*a380*/  IMAD.MOV.U32 R2, RZ, RZ, R50 ;  /* 0x000000ffff027224 */ /* 0x000fe200078e0032 */
[----:B------:R-:W-:Y:S01]  /*a390*/  MOV R0, R51 ;  /* 0x0000003300007202 */ /* 0x000fe20000000f00 */
[----:B------:R-:W-:Y:S01]  /*a3a0*/  BAR.SYNC.DEFER_BLOCKING 0x0 ;  /* 0x0000000000007b1d */ /* 0x000fe20000010000 */
[----:B------:R-:W-:-:S02]  /*a3b0*/  ISETP.GE.AND P0, PT, R223, R21, PT ;  /* 0x00000015df00720c */ /* 0x000fc40003f06270 */
[----:B------:R-:W-:Y:S01]  /*a3c0*/  PRMT R78, R2, 0x5410, R0 ;  /* 0x00005410024e7816 */ /* 0x000fe20000000000 */
[----:B------:R-:W-:Y:S02]  /*a3d0*/  IMAD.MOV.U32 R0, RZ, RZ, R47 ;  /* 0x000000ffff007224 */ /* 0x000fe400078e002f */
[----:B------:R-:W-:-:S03]  /*a3e0*/  IMAD.MOV.U32 R2, RZ, RZ, R46 ;  /* 0x000000ffff027224 */ /* 0x000fc600078e002e */
[----:B------:R-:W-:Y:S01]  /*a3f0*/  PRMT R76, R0, 0x7610, R76 ;  /* 0x00007610004c7816 */ /* 0x000fe2000000004c */
[----:B------:R-:W-:Y:S01]  /*a400*/  IMAD.MOV.U32 R0, RZ, RZ, R39 ;  /* 0x000000ffff007224 */ /* 0x000fe200078e0027 */
[----:B------:R-:W-:Y:S02]  /*a410*/  PRMT R75, R2, 0x7610, R75 ;  /* 0x00007610024b7816 */ /* 0x000fe4000000004b */
[----:B------:R-:W-:-:S04]  /*a420*/  MOV R2, R38 ;  /* 0x0000002600027202 */ /* 0x000fc80000000f00 */
[----:B------:R-:W-:Y:S01]  /*a430*/  PRMT R32, R2, 0x5410, R0 ;  /* 0x0000541002207816 */ /* 0x000fe20000000000 */
[----:B------:R-:W-:Y:S05]  /*a440*/  @P0 BRA `(.L_x_770) ;  /* 0x0000112000000947 */ /* 0x000fea0003800000 */
[----:B------:R-:W-:Y:S01]  /*a450*/  ISETP.GE.AND P0, PT, R140, c[0x0][0x27c], PT ;  /* 0x00009f008c007a0c */ /* 0x000fe20003f06270 */
[----:B------:R-:W-:-:S12]  /*a460*/  BSSY B0, `(.L_x_771) ;  /* 0x000002c000007945 */ /* 0x000fd80003800000 */
[----:B------:R-:W-:Y:S05]  /*a470*/  @P0 BRA `(.L_x_772) ;  /* 0x000002a000000947 */ /* 0x000fea0003800000 */
[----:B------:R-:W1:Y:S01]  /*a480*/  LDS.128 R16, [R211+0xc000] ;  /* 0x00c00000d3107984 */ /* 0x000e620000000c00 */
[----:B------:R-:W-:Y:S02]  /*a490*/  SHF.R.U32.HI R0, RZ, 0x10, R7 ;  /* 0x00000010ff007819 */ /* 0x000fe40000011607 */
[----:B------:R-:W-:Y:S02]  /*a4a0*/  SHF.R.U32.HI R2, RZ, 0x10, R11 ;  /* 0x00000010ff027819 */ /* 0x000fe4000001160b */
[----:B------:R-:W-:Y:S01]  /*a4b0*/  SHF.R.U64 R6, R6, 0x10, R7 ;  /* 0x0000001006067819 */ /* 0x000fe20000001207 */
[----:B------:R-:W-:Y:S02]  /*a4c0*/  HADD2.F32 R0, -RZ, R0.H0_H0 ;  /* 0x20000000ff007230 */ /* 0x000fe40000004100 */
[----:B------:R-:W-:Y:S02]  /*a4d0*/  HADD2.F32 R2, -RZ, R2.H0_H0 ;  /* 0x20000002ff027230 */ /* 0x000fe40000004100 */
[----:B------:R-:W-:-:S02]  /*a4e0*/  HADD2.F32 R6, -RZ, R6.H0_H0 ;  /* 0x20000006ff067230 */ /* 0x000fc40000004100 */
[--C-:B-1----:R-:W-:Y:S02]  /*a4f0*/  HADD2.F32 R3, -RZ, R19.reuse.H1_H1 ;  /* 0x30000013ff037230 */ /* 0x102fe40000004100 */
[----:B------:R-:W-:-:S03]  /*a500*/  HADD2.F32 R4, -RZ, R19.H0_H0 ;  /* 0x20000013ff047230 */ /* 0x000fc60000004100 */
[CC--:B------:R-:W-:Y:S02]  /*a510*/  FMUL.FTZ R5, R3.reuse, R0.reuse ;  /* 0x0000000003057220 */ /* 0x0c0fe40000410000 */
[C---:B------:R-:W-:Y:S02]  /*a520*/  FMUL.FTZ R0, R4.reuse, R0 ;  /* 0x0000000004007220 */ /* 0x040fe40000410000 */
[-C--:B------:R-:W-:Y:S01]  /*a530*/  FFMA.FTZ R20, R4, R2.reuse, -R5 ;  /* 0x0000000204147223 */ /* 0x080fe20000010805 */
[--C-:B------:R-:W-:Y:S01]  /*a540*/  HADD2.F32 R4, -RZ, R16.reuse.H0_H0 ;  /* 0x20000010ff047230 */ /* 0x100fe20000004100 */
[----:B------:R-:W-:Y:S01]  /*a550*/  FFMA.FTZ R19, R3, R2, R0 ;  /* 0x0000000203137223 */ /* 0x000fe20000010000 */
[----:B------:R-:W-:Y:S02]  /*a560*/  HADD2.F32 R3, -RZ, R16.H1_H1 ;  /* 0x30000010ff037230 */ /* 0x000fe40000004100 */
[----:B------:R-:W-:Y:S02]  /*a570*/  HADD2.F32 R0, -RZ, R33.H0_H0 ;  /* 0x20000021ff007230 */ /* 0x000fe40000004100 */
[----:B------:R-:W-:-:S03]  /*a580*/  HADD2.F32 R2, -RZ, R64.H0_H0 ;  /* 0x20000040ff027230 */ /* 0x000fc60000004100 */
[CC--:B------:R-:W-:Y:S02]  /*a590*/  FMUL.FTZ R5, R3.reuse, R0.reuse ;  /* 0x0000000003057220 */ /* 0x0c0fe40000410000 */
[C---:B------:R-:W-:Y:S02]  /*a5a0*/  FMUL.FTZ R0, R4.reuse, R0 ;  /* 0x0000000004007220 */ /* 0x040fe40000410000 */
[-C--:B------:R-:W-:Y:S01]  /*a5b0*/  FFMA.FTZ R16, R4, R2.reuse, -R5 ;  /* 0x0000000204107223 */ /* 0x080fe20000010805 */
[--C-:B------:R-:W-:Y:S01]  /*a5c0*/  HADD2.F32 R4, -RZ, R18.reuse.H0_H0 ;  /* 0x20000012ff047230 */ /* 0x100fe20000004100 */
[----:B------:R-:W-:Y:S01]  /*a5d0*/  FFMA.FTZ R15, R3, R2, R0 ;  /* 0x00000002030f7223 */ /* 0x000fe20000010000 */
[----:B------:R-:W-:Y:S02]  /*a5e0*/  HADD2.F32 R3, -RZ, R18.H1_H1 ;  /* 0x30000012ff037230 */ /* 0x000fe40000004100 */
[----:B------:R-:W-:Y:S02]  /*a5f0*/  HADD2.F32 R0, -RZ, R33.H1_H1 ;  /* 0x30000021ff007230 */ /* 0x000fe40000004100 */
[----:B------:R-:W-:-:S03]  /*a600*/  HADD2.F32 R2, -RZ, R64.H1_H1 ;  /* 0x30000040ff027230 */ /* 0x000fc60000004100 */
[CC--:B------:R-:W-:Y:S02]  /*a610*/  FMUL.FTZ R5, R3.reuse, R0.reuse ;  /* 0x0000000003057220 */ /* 0x0c0fe40000410000 */
[C---:B------:R-:W-:Y:S02]  /*a620*/  FMUL.FTZ R0, R4.reuse, R0 ;  /* 0x0000000004007220 */ /* 0x040fe40000410000 */
[-C--:B------:R-:W-:Y:S02]  /*a630*/  FFMA.FTZ R14, R4, R2.reuse, -R5 ;  /* 0x00000002040e7223 */ /* 0x080fe40000010805 */
[----:B------:R-:W-:Y:S01]  /*a640*/  FFMA.FTZ R5, R3, R2, R0 ;  /* 0x0000000203057223 */ /* 0x000fe20000010000 */
[----:B------:R-:W-:Y:S01]  /*a650*/  SHF.R.U64 R3, R10, 0x10, R11 ;  /* 0x000000100a037819 */ /* 0x000fe2000000120b */
[--C-:B------:R-:W-:Y:S02]  /*a660*/  HADD2.F32 R0, -RZ, R17.reuse.H1_H1 ;  /* 0x30000011ff007230 */ /* 0x100fe40000004100 */
[----:B------:R-:W-:-:S02]  /*a670*/  HADD2.F32 R2, -RZ, R17.H0_H0 ;  /* 0x20000011ff027230 */ /* 0x000fc40000004100 */
[----:B------:R-:W-:Y:S01]  /*a680*/  HADD2.F32 R7, -RZ, R3.H0_H0 ;  /* 0x20000003ff077230 */ /* 0x000fe20000004100 */
[-C--:B------:R-:W-:Y:S02]  /*a690*/  FMUL.FTZ R4, R0, R6.reuse ;  /* 0x0000000600047220 */ /* 0x080fe40000410000 */
[C---:B------:R-:W-:Y:S01]  /*a6a0*/  FMUL.FTZ R3, R2.reuse, R6 ;  /* 0x0000000602037220 */ /* 0x040fe20000410000 */
[----:B------:R-:W-:Y:S01]  /*a6b0*/  F2FP.PACK_AB R6, R5, R14 ;  /* 0x0000000e0506723e */ /* 0x000fe200000000ff */
[-C--:B------:R-:W-:Y:S01]  /*a6c0*/  FFMA.FTZ R2, R2, R7.reuse, -R4 ;  /* 0x0000000702027223 */ /* 0x080fe20000010804 */
[----:B------:R-:W-:Y:S01]  /*a6d0*/  F2FP.PACK_AB R4, R15, R16 ;  /* 0x000000100f04723e */ /* 0x000fe200000000ff */
[----:B------:R-:W-:Y:S01]  /*a6e0*/  FFMA.FTZ R3, R0, R7, R3 ;  /* 0x0000000700037223 */ /* 0x000fe20000010003 */
[----:B------:R-:W-:-:S04]  /*a6f0*/  F2FP.PACK_AB R7, R19, R20 ;  /* 0x000000141307723e */ /* 0x000fc800000000ff */
[----:B------:R-:W-:-:S05]  /*a700*/  F2FP.PACK_AB R5, R3, R2 ;  /* 0x000000020305723e */ /* 0x000fca00000000ff */
[----:B------:R1:W-:Y:S02]  /*a710*/  STS.128 [R211+0xc000], R4 ;  /* 0x00c00004d3007388 */ /* 0x0003e40000000c00 */
.L_x_772:
[----:B------:R-:W-:Y:S05]  /*a720*/  BSYNC B0 ;  /* 0x0000000000007941 */ /* 0x000fea0003800000 */
.L_x_771:
[----:B------:R-:W-:Y:S01]  /*a730*/  ISETP.GE.AND P0, PT, R146, c[0x0][0x27c], PT ;  /* 0x00009f0092007a0c */ /* 0x000fe20003f06270 */
[----:B------:R-:W-:-:S12]  /*a740*/  BSSY B0, `(.L_x_773) ;  /* 0x000002c000007945 */ /* 0x000fd80003800000 */
[----:B------:R-:W-:Y:S05]  /*a750*/  @P0 BRA `(.L_x_774) ;  /* 0x000002a000000947 */ /* 0x000fea0003800000 */
[----:B------:R-:W2:Y:S01]  /*a760*/  LDS.128 R16, [R212+0xc000] ;  /* 0x00c00000d4107984 */ /* 0x000ea20000000c00 */
[----:B------:R-:W-:Y:S02]  /*a770*/  SHF.R.U32.HI R0, RZ, 0x10, R9 ;  /* 0x00000010ff007819 */ /* 0x000fe40000011609 */
[----:B------:R-:W-:Y:S02]  /*a780*/  SHF.R.U32.HI R2, RZ, 0x10, R13 ;  /* 0x00000010ff027819 */ /* 0x000fe4000001160d */
[----:B-1----:R-:W-:Y:S01]  /*a790*/  SHF.R.U64 R6, R8, 0x10, R9 ;  /* 0x0000001008067819 */ /* 0x002fe20000001209 */
[----:B------:R-:W-:Y:S02]  /*a7a0*/  HADD2.F32 R0, -RZ, R0.H0_H0 ;  /* 0x20000000ff007230 */ /* 0x000fe40000004100 */
[----:B------:R-:W-:Y:S02]  /*a7b0*/  HADD2.F32 R2, -RZ, R2.H0_H0 ;  /* 0x20000002ff027230 */ /* 0x000fe40000004100 */
[----:B------:R-:W-:-:S02]  /*a7c0*/  HADD2.F32 R6, -RZ, R6.H0_H0 ;  /* 0x20000006ff067230 */ /* 0x000fc40000004100 */
[--C-:B--2---:R-:W-:Y:S02]  /*a7d0*/  HADD2.F32 R3, -RZ, R19.reuse.H1_H1 ;  /* 0x30000013ff037230 */ /* 0x104fe40000004100 */
        /* <DEDUP_REMOVED lines=8> */
[----:B------:R-:W-:Y:S01]  /*a860*/  HADD2.F32 R2, -RZ, R66.H0_H0 ;  /* 0x20000042ff027230 */ /* 0x000fe20000004100 */
[----:B------:R-:W-:-:S02]  /*a870*/  F2FP.PACK_AB R7, R7, R14 ;  /* 0x0000000e0707723e */ /* 0x000fc400000000ff */
        /* <DEDUP_REMOVED lines=19> */
[----:B------:R-:W-:Y:S01]  /*a9b0*/  FFMA.FTZ R2, R2, R9, -R4 ;  /* 0x0000000902027223 */ /* 0x000fe20000010804 */
[----:B------:R-:W-:Y:S01]  /*a9c0*/  F2FP.PACK_AB R4, R10, R11 ;  /* 0x0000000b0a04723e */ /* 0x000fe200000000ff */
[----:B------:R-:W-:-:S05]  /*a9d0*/  FFMA.FTZ R3, R0, R9, R3 ;  /* 0x0000000900037223 */ /* 0x000fca0000010003 */
[----:B------:R-:W-:-:S05]  /*a9e0*/  F2FP.PACK_AB R5, R3, R2 ;  /* 0x000000020305723e */ /* 0x000fca00000000ff */
[----:B------:R1:W-:Y:S02]  /*a9f0*/  STS.128 [R212+0xc000], R4 ;  /* 0x00c00004d4007388 */ /* 0x0003e40000000c00 */
.L_x_774:
[----:B------:R-:W-:Y:S05]  /*aa00*/  BSYNC B0 ;  /* 0x0000000000007941 */ /* 0x000fea0003800000 */
.L_x_773:
[----:B------:R-:W-:Y:S01]  /*aa10*/  ISETP.GE.AND P0, PT, R143, c[0x0][0x27c], PT ;  /* 0x00009f008f007a0c */ /* 0x000fe20003f06270 */
[----:B------:R-:W-:-:S12]  /*aa20*/  BSSY B0, `(.L_x_775) ;  /* 0x000002c000007945 */ /* 0x000fd80003800000 */
[----:B------:R-:W-:Y:S05]  /*aa30*/  @P0 BRA `(.L_x_776) ;  /* 0x000002a000000947 */ /* 0x000fea0003800000 */
[----:B------:R-:W2:Y:S01]  /*aa40*/  LDS.128 R8, [R211+0x10000] ;  /* 0x01000000d3087984 */ /* 0x000ea20000000c00 */
[----:B------:R-:W-:Y:S01]  /*aa50*/  SHF.R.U32.HI R0, RZ, 0x10, R25 ;  /* 0x00000010ff007819 */ /* 0x000fe20000011619 */
[----:B-1----:R-:W-:Y:S01]  /*aa60*/  HADD2.F32 R6, -RZ, R68.H0_H0 ;  /* 0x20000044ff067230 */ /* 0x002fe20000004100 */
[----:B------:R-:W-:Y:S02]  /*aa70*/  SHF.R.U32.HI R2, RZ, 0x10, R27 ;  /* 0x00000010ff027819 */ /* 0x000fe4000001161b */
[----:B------:R-:W-:Y:S01]  /*aa80*/  SHF.R.U64 R12, R24, 0x10, R25 ;  /* 0x00000010180c7819 */ /* 0x000fe20000001219 */
[----:B------:R-:W-:Y:S01]  /*aa90*/  HADD2.F32 R0, -RZ, R0.H0_H0 ;  /* 0x20000000ff007230 */ /* 0x000fe20000004100 */
[----:B------:R-:W-:Y:S01]  /*aaa0*/  SHF.R.U64 R13, R26, 0x10, R27 ;  /* 0x000000101a0d7819 */ /* 0x000fe2000000121b */
[----:B------:R-:W-:-:S04]  /*aab0*/  HADD2.F32 R2, -RZ, R2.H0_H0 ;  /* 0x20000002ff027230 */ /* 0x000fc80000004100 */
[----:B------:R-:W-:Y:S02]  /*aac0*/  HADD2.F32 R13, -RZ, R13.H0_H0 ;  /* 0x2000000dff0d7230 */ /* 0x000fe40000004100 */
[--C-:B--2---:R-:W-:Y:S02]  /*aad0*/  HADD2.F32 R3, -RZ, R11.reuse.H1_H1 ;  /* 0x3000000bff037230 */ /* 0x104fe40000004100 */
[----:B------:R-:W-:Y:S02]  /*aae0*/  HADD2.F32 R4, -RZ, R11.H0_H0 ;  /* 0x2000000bff047230 */ /* 0x000fe40000004100 */
[----:B------:R-:W-:Y:S01]  /*aaf0*/  HADD2.F32 R11, -RZ, R8.H1_H1 ;  /* 0x30000008ff0b7230 */ /* 0x000fe20000004100 */
[CC--:B------:R-:W-:Y:S01]  /*ab00*/  FMUL.FTZ R5, R3.reuse, R0.reuse ;  /* 0x0000000003057220 */ /* 0x0c0fe20000410000 */
[--C-:B------:R-:W-:Y:S01]  /*ab10*/  HADD2.F32 R7, -RZ, R10.reuse.H0_H0 ;  /* 0x2000000aff077230 */ /* 0x100fe20000004100 */
[C---:B------:R-:W-:Y:S02]  /*ab20*/  FMUL.FTZ R0, R4.reuse, R0 ;  /* 0x0000000004007220 */ /* 0x040fe40000410000 */
[-C--:B------:R-:W-:Y:S01]  /*ab30*/  FFMA.FTZ R15, R4, R2.reuse, -R5 ;  /* 0x00000002040f7223 */ /* 0x080fe20000010805 */
[----:B------:R-:W-:Y:S01]  /*ab40*/  HADD2.F32 R4, -RZ, R10.H1_H1 ;  /* 0x3000000aff047230 */ /* 0x000fe20000004100 */
[----:B------:R-:W-:Y:S01]  /*ab50*/  FFMA.FTZ R14, R3, R2, R0 ;  /* 0x00000002030e7223 */ /* 0x000fe20000010000 */
[----:B------:R-:W-:-:S02]  /*ab60*/  HADD2.F32 R0, -RZ, R67.H0_H0 ;  /* 0x20000043ff007230 */ /* 0x000fc40000004100 */
[----:B------:R-:W-:Y:S02]  /*ab70*/  HADD2.F32 R2, -RZ, R8.H0_H0 ;  /* 0x20000008ff027230 */ /* 0x000fe40000004100 */
[--C-:B------:R-:W-:Y:S01]  /*ab80*/  HADD2.F32 R5, -RZ, R9.reuse.H0_H0 ;  /* 0x20000009ff057230 */ /* 0x100fe20000004100 */
[CC--:B------:R-:W-:Y:S01]  /*ab90*/  FMUL.FTZ R10, R11.reuse, R0.reuse ;  /* 0x000000000b0a7220 */ /* 0x0c0fe20000410000 */
[----:B------:R-:W-:Y:S01]  /*aba0*/  HADD2.F32 R3, -RZ, R9.H1_H1 ;  /* 0x30000009ff037230 */ /* 0x000fe20000004100 */
[C---:B------:R-:W-:Y:S01]  /*abb0*/  FMUL.FTZ R8, R2.reuse, R0 ;  /* 0x0000000002087220 */ /* 0x040fe20000410000 */
[----:B------:R-:W-:Y:S01]  /*abc0*/  HADD2.F32 R0, -RZ, R67.H1_H1 ;  /* 0x30000043ff007230 */ /* 0x000fe20000004100 */
[-C--:B------:R-:W-:Y:S01]  /*abd0*/  FFMA.FTZ R10, R2, R6.reuse, -R10 ;  /* 0x00000006020a7223 */ /* 0x080fe2000001080a */
[----:B------:R-:W-:Y:S01]  /*abe0*/  HADD2.F32 R9, -RZ, R12.H0_H0 ;  /* 0x2000000cff097230 */ /* 0x000fe20000004100 */
[----:B------:R-:W-:Y:S01]  /*abf0*/  FFMA.FTZ R11, R11, R6, R8 ;  /* 0x000000060b0b7223 */ /* 0x000fe20000010008 */
[----:B------:R-:W-:Y:S01]  /*ac00*/  HADD2.F32 R2, -RZ, R68.H1_H1 ;  /* 0x30000044ff027230 */ /* 0x000fe20000004100 */
[----:B------:R-:W-:-:S02]  /*ac10*/  FMUL.FTZ R6, R4, R0 ;  /* 0x0000000004067220 */ /* 0x000fc40000410000 */
[----:B------:R-:W-:Y:S02]  /*ac20*/  FMUL.FTZ R0, R7, R0 ;  /* 0x0000000007007220 */ /* 0x000fe40000410000 */
[-C--:B------:R-:W-:Y:S02]  /*ac30*/  FMUL.FTZ R8, R3, R9.reuse ;  /* 0x0000000903087220 */ /* 0x080fe40000410000 */
[----:B------:R-:W-:Y:S02]  /*ac40*/  FMUL.FTZ R9, R5, R9 ;  /* 0x0000000905097220 */ /* 0x000fe40000410000 */
[-C--:B------:R-:W-:Y:S01]  /*ac50*/  FFMA.FTZ R6, R7, R2.reuse, -R6 ;  /* 0x0000000207067223 */ /* 0x080fe20000010806 */
[----:B------:R-:W-:Y:S01]  /*ac60*/  F2FP.PACK_AB R7, R14, R15 ;  /* 0x0000000f0e07723e */ /* 0x000fe200000000ff */
[----:B------:R-:W-:Y:S01]  /*ac70*/  FFMA.FTZ R2, R4, R2, R0 ;  /* 0x0000000204027223 */ /* 0x000fe20000010000 */
[----:B------:R-:W-:Y:S01]  /*ac80*/  F2FP.PACK_AB R4, R11, R10 ;  /* 0x0000000a0b04723e */ /* 0x000fe200000000ff */
[----:B------:R-:W-:-:S02]  /*ac90*/  FFMA.FTZ R0, R5, R13, -R8 ;  /* 0x0000000d05007223 */ /* 0x000fc40000010808 */
[----:B------:R-:W-:Y:S01]  /*aca0*/  FFMA.FTZ R3, R3, R13, R9 ;  /* 0x0000000d03037223 */ /* 0x000fe20000010009 */
[----:B------:R-:W-:-:S04]  /*acb0*/  F2FP.PACK_AB R6, R2, R6 ;  /* 0x000000060206723e */ /* 0x000fc800000000ff */
[----:B------:R-:W-:-:S05]  /*acc0*/  F2FP.PACK_AB R5, R3, R0 ;  /* 0x000000000305723e */ /* 0x000fca00000000ff */
[----:B------:R1:W-:Y:S02]  /*acd0*/  STS.128 [R211+0x10000], R4 ;  /* 0x01000004d3007388 */ /* 0x0003e40000000c00 */
.L_x_776:
[----:B------:R-:W-:Y:S05]  /*ace0*/  BSYNC B0 ;  /* 0x0000000000007941 */ /* 0x000fea0003800000 */
.L_x_775:
[----:B------:R-:W-:Y:S01]  /*acf0*/  ISETP.GE.AND P0, PT, R145, c[0x0][0x27c], PT ;  /* 0x00009f0091007a0c */ /* 0x000fe20003f06270 */
[----:B------:R-:W-:-:S12]  /*ad00*/  BSSY B0, `(.L_x_777) ;  /* 0x000002c000007945 */ /* 0x000fd80003800000 */
[----:B------:R-:W-:Y:S05]  /*ad10*/  @P0 BRA `(.L_x_778) ;  /* 0x000002a000000947 */ /* 0x000fea0003800000 */
[----:B-1----:R-:W1:Y:S01]  /*ad20*/  LDS.128 R4, [R212+0x10000] ;  /* 0x01000000d4047984 */ /* 0x002e620000000c00 */
[----:B------:R-:W-:Y:S02]  /*ad30*/  SHF.R.U32.HI R0, RZ, 0x10, R31 ;  /* 0x00000010ff007819 */ /* 0x000fe4000001161f */
[----:B------:R-:W-:Y:S02]  /*ad40*/  SHF.R.U32.HI R2, RZ, 0x10, R29 ;  /* 0x00000010ff027819 */ /* 0x000fe4000001161d */
[----:B------:R-:W-:Y:S01]  /*ad50*/  SHF.R.U64 R14, R30, 0x10, R31 ;  /* 0x000000101e0e7819 */ /* 0x000fe2000000121f */
[----:B------:R-:W-:Y:S01]  /*ad60*/  HADD2.F32 R12, -RZ, R0.H0_H0 ;  /* 0x20000000ff0c7230 */ /* 0x000fe20000004100 */
[----:B------:R-:W-:Y:S01]  /*ad70*/  SHF.R.U64 R16, R28, 0x10, R29 ;  /* 0x000000101c107819 */ /* 0x000fe2000000121d */
[----:B------:R-:W-:Y:S02]  /*ad80*/  HADD2.F32 R0, -RZ, R69.H0_H0 ;  /* 0x20000045ff007230 */ /* 0x000fe40000004100 */
[----:B------:R-:W-:-:S02]  /*ad90*/  HADD2.F32 R17, -RZ, R2.H0_H0 ;  /* 0x20000002ff117230 */ /* 0x000fc40000004100 */
[----:B------:R-:W-:Y:S02]  /*ada0*/  HADD2.F32 R2, -RZ, R70.H0_H0 ;  /* 0x20000046ff027230 */ /* 0x000fe40000004100 */
[--C-:B-1----:R-:W-:Y:S02]  /*adb0*/  HADD2.F32 R10, -RZ, R7.reuse.H0_H0 ;  /* 0x20000007ff0a7230 */ /* 0x102fe40000004100 */
[----:B------:R-:W-:Y:S02]  /*adc0*/  HADD2.F32 R7, -RZ, R7.H1_H1 ;  /* 0x30000007ff077230 */ /* 0x000fe40000004100 */
[--C-:B------:R-:W-:Y:S02]  /*add0*/  HADD2.F32 R9, -RZ, R4.reuse.H0_H0 ;  /* 0x20000004ff097230 */ /* 0x100fe40000004100 */
[----:B------:R-:W-:Y:S02]  /*ade0*/  HADD2.F32 R8, -RZ, R4.H1_H1 ;  /* 0x30000004ff087230 */ /* 0x000fe40000004100 */
[----:B------:R-:W-:-:S02]  /*adf0*/  HADD2.F32 R4, -RZ, R5.H0_H0 ;  /* 0x20000005ff047230 */ /* 0x000fc40000004100 */
[----:B------:R-:W-:Y:S01]  /*ae00*/  HADD2.F32 R3, -RZ, R5.H1_H1 ;  /* 0x30000005ff037230 */ /* 0x000fe20000004100 */
[----:B------:R-:W-:Y:S01]  /*ae10*/  FMUL.FTZ R5, R7, R12 ;  /* 0x0000000c07057220 */ /* 0x000fe20000410000 */
[--C-:B------:R-:W-:Y:S01]  /*ae20*/  HADD2.F32 R11, -RZ, R6.reuse.H0_H0 ;  /* 0x20000006ff0b7230 */ /* 0x100fe20000004100 */
[-C--:B------:R-:W-:Y:S01]  /*ae30*/  FMUL.FTZ R13, R8, R0.reuse ;  /* 0x00000000080d7220 */ /* 0x080fe20000410000 */
[----:B------:R-:W-:Y:S01]  /*ae40*/  HADD2.F32 R6, -RZ, R6.H1_H1 ;  /* 0x30000006ff067230 */ /* 0x000fe20000004100 */
[----:B------:R-:W-:Y:S02]  /*ae50*/  FFMA.FTZ R15, R10, R17, -R5 ;  /* 0x000000110a0f7223 */ /* 0x000fe40000010805 */
[C---:B------:R-:W-:Y:S01]  /*ae60*/  FMUL.FTZ R5, R9.reuse, R0 ;  /* 0x0000000009057220 */ /* 0x040fe20000410000 */
[----:B------:R-:W-:Y:S01]  /*ae70*/  HADD2.F32 R0, -RZ, R69.H1_H1 ;  /* 0x30000045ff007230 */ /* 0x000fe20000004100 */
[-C--:B------:R-:W-:Y:S02]  /*ae80*/  FFMA.FTZ R13, R9, R2.reuse, -R13 ;  /* 0x00000002090d7223 */ /* 0x080fe4000001080d */
[----:B------:R-:W-:Y:S01]  /*ae90*/  FFMA.FTZ R9, R8, R2, R5 ;  /* 0x0000000208097223 */ /* 0x000fe20000010005 */
[----:B------:R-:W-:Y:S01]  /*aea0*/  HADD2.F32 R8, -RZ, R14.H0_H0 ;  /* 0x2000000eff087230 */ /* 0x000fe20000004100 */
[----:B------:R-:W-:Y:S01]  /*aeb0*/  FMUL.FTZ R12, R10, R12 ;  /* 0x0000000c0a0c7220 */ /* 0x000fe20000410000 */
[----:B------:R-:W-:Y:S01]  /*aec0*/  HADD2.F32 R2, -RZ, R70.H1_H1 ;  /* 0x30000046ff027230 */ /* 0x000fe20000004100 */
[----:B------:R-:W-:-:S02]  /*aed0*/  FMUL.FTZ R5, R6, R0 ;  /* 0x0000000006057220 */ /* 0x000fc40000410000 */
[----:B------:R-:W-:Y:S01]  /*aee0*/  FFMA.FTZ R10, R7, R17, R12 ;  /* 0x00000011070a7223 */ /* 0x000fe2000001000c */
[----:B------:R-:W-:Y:S01]  /*aef0*/  HADD2.F32 R12, -RZ, R16.H0_H0 ;  /* 0x20000010ff0c7230 */ /* 0x000fe20000004100 */
[----:B------:R-:W-:Y:S02]  /*af00*/  FMUL.FTZ R0, R11, R0 ;  /* 0x000000000b007220 */ /* 0x000fe40000410000 */
[-C--:B------:R-:W-:Y:S02]  /*af10*/  FMUL.FTZ R7, R3, R8.reuse ;  /* 0x0000000803077220 */ /* 0x080fe40000410000 */
[----:B------:R-:W-:Y:S02]  /*af20*/  FMUL.FTZ R8, R4, R8 ;  /* 0x0000000804087220 */ /* 0x000fe40000410000 */
[-C--:B------:R-:W-:Y:S02]  /*af30*/  FFMA.FTZ R5, R11, R2.reuse, -R5 ;  /* 0x000000020b057223 */ /* 0x080fe40000010805 */
[----:B------:R-:W-:-:S02]  /*af40*/  FFMA.FTZ R2, R6, R2, R0 ;  /* 0x0000000206027223 */ /* 0x000fc40000010000 */
[-C--:B------:R-:W-:Y:S01]  /*af50*/  FFMA.FTZ R0, R4, R12.reuse, -R7 ;  /* 0x0000000c04007223 */ /* 0x080fe20000010807 */
[----:B------:R-:W-:Y:S01]  /*af60*/  F2FP.PACK_AB R7, R10, R15 ;  /* 0x0000000f0a07723e */ /* 0x000fe200000000ff */
[----:B------:R-:W-:Y:S01]  /*af70*/  FFMA.FTZ R3, R3, R12, R8 ;  /* 0x0000000c03037223 */ /* 0x000fe20000010008 */
[----:B------:R-:W-:Y:S02]  /*af80*/  F2FP.PACK_AB R6, R2, R5 ;  /* 0x000000050206723e */ /* 0x000fe400000000ff */
[----:B------:R-:W-:Y:S02]  /*af90*/  F2FP.PACK_AB R4, R9, R13 ;  /* 0x0000000d0904723e */ /* 0x000fe400000000ff */
[----:B------:R-:W-:-:S05]  /*afa0*/  F2FP.PACK_AB R5, R3, R0 ;  /* 0x000000000305723e */ /* 0x000fca00000000ff */
[----:B------:R1:W-:Y:S02]  /*afb0*/  STS.128 [R212+0x10000], R4 ;  /* 0x01000004d4007388 */ /* 0x0003e40000000c00 */
.L_x_778:
[----:B------:R-:W-:Y:S05]  /*afc0*/  BSYNC B0 ;  /* 0x0000000000007941 */ /* 0x000fea0003800000 */
.L_x_777:
        /* <DEDUP_REMOVED lines=12> */
[----:B------:R-:W-:Y:S02]  /*b090*/  HADD2.F32 R15, -RZ, R15.H0_H0 ;  /* 0x2000000fff0f7230 */ /* 0x000fe40000004100 */
[--C-:B-1----:R-:W-:Y:S02]  /*b0a0*/  HADD2.F32 R10, -RZ, R7.reuse.H0_H0 ;  /* 0x20000007ff0a7230 */ /* 0x102fe40000004100 */
[----:B------:R-:W-:Y:S02]  /*b0b0*/  HADD2.F32 R7, -RZ, R7.H1_H1 ;  /* 0x30000007ff077230 */ /* 0x000fe40000004100 */
[--C-:B------:R-:W-:Y:S02]  /*b0c0*/  HADD2.F32 R9, -RZ, R4.reuse.H0_H0 ;  /* 0x20000004ff097230 */ /* 0x100fe40000004100 */
[----:B------:R-:W-:-:S02]  /*b0d0*/  HADD2.F32 R8, -RZ, R4.H1_H1 ;  /* 0x30000004ff087230 */ /* 0x000fc40000004100 */
[--C-:B------:R-:W-:Y:S02]  /*b0e0*/  HADD2.F32 R4, -RZ, R5.reuse.H0_H0 ;  /* 0x20000005ff047230 */ /* 0x100fe40000004100 */
        /* <DEDUP_REMOVED lines=8> */
[----:B------:R-:W-:-:S02]  /*b170*/  FFMA.FTZ R13, R9, R2, -R13 ;  /* 0x00000002090d7223 */ /* 0x000fc4000001080d */
[----:B------:R-:W-:Y:S01]  /*b180*/  FFMA.FTZ R9, R8, R2, R5 ;  /* 0x0000000208097223 */ /* 0x000fe20000010005 */
[----:B------:R-:W-:Y:S01]  /*b190*/  HADD2.F32 R8, -RZ, R14.H0_H0 ;  /* 0x2000000eff087230 */ /* 0x000fe20000004100 */
[----:B------:R-:W-:Y:S01]  /*b1a0*/  FMUL.FTZ R12, R10, R12 ;  /* 0x0000000c0a0c7220 */ /* 0x000fe20000410000 */
[----:B------:R-:W-:Y:S01]  /*b1b0*/  HADD2.F32 R2, -RZ, R72.H1_H1 ;  /* 0x30000048ff027230 */ /* 0x000fe20000004100 */
[-C--:B------:R-:W-:Y:S02]  /*b1c0*/  FMUL.FTZ R5, R6, R0.reuse ;  /* 0x0000000006057220 */ /* 0x080fe40000410000 */
[----:B------:R-:W-:Y:S02]  /*b1d0*/  FFMA.FTZ R10, R7, R17, R12 ;  /* 0x00000011070a7223 */ /* 0x000fe4000001000c */
[----:B------:R-:W-:Y:S02]  /*b1e0*/  FMUL.FTZ R0, R11, R0 ;  /* 0x000000000b007220 */ /* 0x000fe40000410000 */
[----:B------:R-:W-:-:S02]  /*b1f0*/  FMUL.FTZ R7, R3, R8 ;  /* 0x0000000803077220 */ /* 0x000fc40000410000 */
[----:B------:R-:W-:Y:S02]  /*b200*/  FMUL.FTZ R8, R4, R8 ;  /* 0x0000000804087220 */ /* 0x000fe40000410000 */
[-C--:B------:R-:W-:Y:S02]  /*b210*/  FFMA.FTZ R5, R11, R2.reuse, -R5 ;  /* 0x000000020b057223 */ /* 0x080fe40000010805 */
[----:B------:R-:W-:Y:S02]  /*b220*/  FFMA.FTZ R2, R6, R2, R0 ;  /* 0x0000000206027223 */ /* 0x000fe40000010000 */
[-C--:B------:R-:W-:Y:S01]  /*b230*/  FFMA.FTZ R0, R4, R15.reuse, -R7 ;  /* 0x0000000f04007223 */ /* 0x080fe20000010807 */
[----:B------:R-:W-:Y:S01]  /*b240*/  F2FP.PACK_AB R7, R10, R16 ;  /* 0x000000100a07723e */ /* 0x000fe200000000ff */
[----:B------:R-:W-:Y:S01]  /*b250*/  FFMA.FTZ R3, R3, R15, R8 ;  /* 0x0000000f03037223 */ /* 0x000fe20000010008 */
[----:B------:R-:W-:Y:S02]  /*b260*/  F2FP.PACK_AB R6, R2, R5 ;  /* 0x000000050206723e */ /* 0x000fe400000000ff */
[----:B------:R-:W-:-:S02]  /*b270*/  F2FP.PACK_AB R4, R9, R13 ;  /* 0x0000000d0904723e */ /* 0x000fc400000000ff */
[----:B------:R-:W-:-:S05]  /*b280*/  F2FP.PACK_AB R5, R3, R0 ;  /* 0x000000000305723e */ /* 0x000fca00000000ff */
[----:B------:R1:W-:Y:S02]  /*b290*/  STS.128 [R211+0x14000], R4 ;  /* 0x01400004d3007388 */ /* 0x0003e40000000c00 */
.L_x_780:
[----:B------:R-:W-:Y:S05]  /*b2a0*/  BSYNC B0 ;  /* 0x0000000000007941 */ /* 0x000fea0003800000 */
.L_x_779:
[----:B------:R-:W-:-:S13]  /*b2b0*/  ISETP.GE.AND P0, PT, R144, c[0x0][0x27c], PT ;  /* 0x00009f0090007a0c */ /* 0x000fda0003f06270 */
        /* <DEDUP_REMOVED lines=9> */
[----:B------:R-:W-:Y:S02]  /*b350*/  HADD2.F32 R2, -RZ, R75.H1_H1 ;  /* 0x3000004bff027230 */ /* 0x000fe40000004100 */
        /* <DEDUP_REMOVED lines=33> */
.L_x_770:
[----:B------:R-:W-:Y:S05]  /*b570*/  BSYNC B1 ;  /* 0x0000000000017941 */ /* 0x000fea0003800000 */
.L_x_769:
[----:B------:R-:W-:-:S04]  /*b580*/  IADD3 R0, R223, 0x40, RZ ;  /* 0x00000040df007810 */ /* 0x000fc80007ffe0ff */
[----:B------:R-:W-:-:S13]  /*b590*/  ISETP.GE.AND P0, PT, R0, R21, PT ;  /* 0x000000150000720c */ /* 0x000fda0003f06270 */
[----:B------:R-:W-:Y:S05]  /*b5a0*/  @P0 BRA `(.L_x_781) ;  /* 0x000044f000000947 */ /* 0x000fea0003800000 */
        /* <DEDUP_REMOVED lines=45> */
.L_x_783:
[----:B------:R-:W-:Y:S05]  /*b880*/  BSYNC B0 ;  /* 0x0000000000007941 */ /* 0x000fea0003800000 */
.L_x_782:
        /* <DEDUP_REMOVED lines=25> */
[----:B------:R-:W-:Y:S01]  /*ba20*/  HADD2.F32 R0, -RZ, R76.H0_H0 ;  /* 0x2000004cff007230 */ /* 0x000fe20000004100 */
        /* <DEDUP_REMOVED lines=19> */
.L_x_785:
[----:B------:R-:W-:Y:S05]  /*bb60*/  BSYNC B0 ;  /* 0x0000000000007941 */ /* 0x000fea0003800000 */
.L_x_784:
        /* <DEDUP_REMOVED lines=45> */
.L_x_787:
[----:B------:R-:W-:Y:S05]  /*be40*/  BSYNC B0 ;  /* 0x0000000000007941 */ /* 0x000fea0003800000 */
.L_x_786:
        /* <DEDUP_REMOVED lines=45> */
.L_x_789:
[----:B------:R-:W-:Y:S05]  /*c120*/  BSYNC B0 ;  /* 0x0000000000007941 */ /* 0x000fea0003800000 */
.L_x_788:
        /* <DEDUP_REMOVED lines=45> */
.L_x_791:
[----:B------:R-:W-:Y:S05]  /*c400*/  BSYNC B0 ;  /* 0x0000000000007941 */ /* 0x000fea0003800000 */
.L_x_790:
        /* <DEDUP_REMOVED lines=43> */
[----:B------:R1:W-:Y:S01]  /*c6c0*/  STS.128 [R212+0x16000], R4 ;  /* 0x01600004d4007388 */ /* 0x0003e20000000c00 */
[----:B------:R-:W-:Y:S05]  /*c6d0*/  BRA `(.L_x_781) ;  /* 0x000033c000007947 */ /* 0x000fea0003800000 */
.L_x_764:
[----:B------:R-:W-:Y:S01]  /*c6e0*/  IMAD.MOV.U32 R3, RZ, RZ, c[0x0][0x2c4] ;  /* 0x0000b100ff037624 */ /* 0x000fe200078e00ff */
[----:B------:R-:W-:Y:S01]  /*c6f0*/  BSSY B0, `(.L_x_792) ;  /* 0x0000048000007945 */ /* 0x000fe20003800000 */
[----:B------:R-:W-:Y:S01]  /*c700*/  IMAD.MOV.U32 R5, RZ, RZ, R7 ;  /* 0x000000ffff057224 */ /* 0x000fe200078e0007 */
[----:B------:R-:W-:Y:S01]  /*c710*/  MOV R7, R6 ;  /* 0x0000000600077202 */ /* 0x000fe20000000f00 */
[----:B------:R-:W-:Y:S01]  /*c720*/  IMAD.MOV.U32 R6, RZ, RZ, R2 ;  /* 0x000000ffff067224 */ /* 0x000fe200078e0002 */
[----:B------:R-:W-:Y:S01]  /*c730*/  ISETP.NE.AND P0, PT, R3, 0x1, PT ;  /* 0x000000010300780c */ /* 0x000fe20003f05270 */
        /* <DEDUP_REMOVED lines=9> */
[----:B------:R-:W-:-:S03]  /*c7d0*/  CS2R R24, SRZ ;  /* 0x0000000000187805 */ /* 0x000fc6000001ff00 */
[----:B------:R-:W-:-:S05]  /*c7e0*/  @P0 IMAD.HI.U32 R3, R0, c[0x0][0x2c8], RZ ;  /* 0x0000b20000030a27 */ /* 0x000fca00078e00ff */
[----:B------:R-:W-:-:S04]  /*c7f0*/  @P0 SHF.R.U32.HI R0, RZ, c[0x0][0x2cc], R3 ;  /* 0x0000b300ff000a19 */ /* 0x000fc80000011603 */
[----:B------:R-:W-:Y:S01]  /*c800*/  SHF.R.S32.HI R3, RZ, 0x1f, R0 ;  /* 0x0000001fff037819 */ /* 0x000fe20000011400 */
[----:B------:R-:W-:-:S04]  /*c810*/  IMAD.WIDE.U32 R4, R0, c[0x0][0x280], R4 ;  /* 0x0000a00000047a25 */ /* 0x000fc800078e0004 */
[C---:B------:R-:W-:Y:S01]  /*c820*/  IMAD R9, R3.reuse, c[0x0][0x280], RZ ;  /* 0x0000a00003097a24 */ /* 0x040fe200078e02ff */
[----:B------:R-:W-:Y:S01]  /*c830*/  LEA R21, P1, R4, c[0x0][0x270], 0x1 ;  /* 0x00009c0004157a11 */ /* 0x000fe200078208ff */
[----:B------:R-:W-:Y:S02]  /*c840*/  IMAD R8, R3, c[0x0][0x290], RZ ;  /* 0x0000a40003087a24 */ /* 0x000fe400078e02ff */
[C---:B------:R-:W-:Y:S02]  /*c850*/  IMAD.WIDE.U32 R2, R0.reuse, c[0x0][0x290], R6 ;  /* 0x0000a40000027a25 */ /* 0x040fe400078e0006 */
[----:B------:R1:W2:Y:S02]  /*c860*/  SHFL.IDX PT, R12, R21, RZ, 0x1c1f ;  /* 0x001c1fff150c7589 */ /* 0x0002a400000e0000 */
[----:B------:R-:W-:Y:S01]  /*c870*/  IMAD R6, R0, c[0x0][0x284], R9 ;  /* 0x0000a10000067a24 */ /* 0x000fe200078e0209 */
[----:B------:R-:W-:Y:S01]  /*c880*/  LEA R22, P0, R2, c[0x0][0x288], 0x1 ;  /* 0x0000a20002167a11 */ /* 0x000fe200078008ff */
[----:B------:R-:W-:-:S02]  /*c890*/  IMAD R0, R0, c[0x0][0x294], R8 ;  /* 0x0000a50000007a24 */ /* 0x000fc400078e0208 */
[----:B------:R-:W-:Y:S01]  /*c8a0*/  CS2R R8, SRZ ;  /* 0x0000000000087805 */ /* 0x000fe2000001ff00 */
[----:B------:R-:W-:Y:S02]  /*c8b0*/  IADD3 R6, R5, R6, RZ ;  /* 0x0000000605067210 */ /* 0x000fe40007ffe0ff */
[----:B------:R-:W-:Y:S02]  /*c8c0*/  IADD3 R0, R3, R0, RZ ;  /* 0x0000000003007210 */ /* 0x000fe40007ffe0ff */
[----:B------:R-:W-:Y:S02]  /*c8d0*/  LEA.HI.X R20, R4, c[0x0][0x274], R6, 0x1, P1 ;  /* 0x00009d0004147a11 */ /* 0x000fe400008f0c06 */
[----:B------:R-:W-:Y:S01]  /*c8e0*/  LEA.HI.X R19, R2, c[0x0][0x28c], R0, 0x1, P0 ;  /* 0x0000a30002137a11 */ /* 0x000fe200000f0c00 */
[----:B------:R-:W-:Y:S01]  /*c8f0*/  CS2R R6, SRZ ;  /* 0x0000000000067805 */ /* 0x000fe2000001ff00 */
[----:B------:R-:W-:Y:S01]  /*c900*/  ISETP.GE.AND P0, PT, R18, R32, PT ;  /* 0x000000201200720c */ /* 0x000fe20003f06270 */
[----:B------:R1:W3:Y:S01]  /*c910*/  SHFL.IDX PT, R2, R22, RZ, 0x1c1f ;  /* 0x001c1fff16027589 */ /* 0x0002e200000e0000 */
[----:B------:R-:W-:-:S03]  /*c920*/  CS2R R4, SRZ ;  /* 0x0000000000047805 */ /* 0x000fc6000001ff00 */
[----:B------:R1:W4:Y:S04]  /*c930*/  SHFL.IDX PT, R13, R20, RZ, 0x1c1f ;  /* 0x001c1fff140d7589 */ /* 0x00032800000e0000 */
[----:B------:R1:W1:Y:S04]  /*c940*/  SHFL.IDX PT, R3, R19, RZ, 0x1c1f ;  /* 0x001c1fff13037589 */ /* 0x00026800000e0000 */
[----:B------:R-:W-:Y:S05]  /*c950*/  @P0 BRA `(.L_x_793) ;  /* 0x0000021000000947 */ /* 0x000fea0003800000 */
[----:B--2---:R-:W-:Y:S01]  /*c960*/  ISETP.GE.AND P0, PT, R104, c[0x0][0x27c], PT ;  /* 0x00009f0068007a0c */ /* 0x004fe20003f06270 */
[----:B------:R-:W-:Y:S01]  /*c970*/  CS2R R30, SRZ ;  /* 0x00000000001e7805 */ /* 0x000fe2000001ff00 */
[----:B------:R-:W-:Y:S01]  /*c980*/  ISETP.GE.AND P2, PT, R107, c[0x0][0x27c], PT ;  /* 0x00009f006b007a0c */ /* 0x000fe20003f46270 */
[----:B------:R-:W-:Y:S01]  /*c990*/  CS2R R28, SRZ ;  /* 0x00000000001c7805 */ /* 0x000fe2000001ff00 */
[----:B------:R-:W-:Y:S01]  /*c9a0*/  CS2R R26, SRZ ;  /* 0x00000000001a7805 */ /* 0x000fe2000001ff00 */
[----:B------:R-:W-:Y:S01]  /*c9b0*/  CS2R R24, SRZ ;  /* 0x0000000000187805 */ /* 0x000fe2000001ff00 */
[----:B------:R-:W-:Y:S01]  /*c9c0*/  CS2R R42, SRZ ;  /* 0x00000000002a7805 */ /* 0x000fe2000001ff00 */
[----:B------:R-:W-:-:S06]  /*c9d0*/  CS2R R40, SRZ ;  /* 0x0000000000287805 */ /* 0x000fcc000001ff00 */
[C---:B------:R-:W-:Y:S01]  /*c9e0*/  @!P0 IMAD.SHL.U32 R0, R104.reuse, 0x2, RZ ;  /* 0x0000000268008824 */ /* 0x040fe200078e00ff */
[----:B------:R-:W-:-:S04]  /*c9f0*/  @!P0 SHF.L.U64.HI R4, R104, 0x1, R105 ;  /* 0x0000000168048819 */ /* 0x000fc80000010269 */
[-C--:B------:R-:W-:Y:S02]  /*ca00*/  @!P0 IADD3 R16, P1, R12, R0.reuse, RZ ;  /* 0x000000000c108210 */ /* 0x080fe40007f3e0ff */
[----:B---3--:R-:W-:Y:S02]  /*ca10*/  @!P0 IADD3 R14, P3, R2, R0, RZ ;  /* 0x00000000020e8210 */ /* 0x008fe40007f7e0ff */
[----:B----4-:R-:W-:Y:S02]  /*ca20*/  @!P0 IADD3.X R17, R13, R4, RZ, P1, !PT ;  /* 0x000000040d118210 */ /* 0x010fe40000ffe4ff */
[----:B------:R-:W-:Y:S01]  /*ca30*/  ISETP.GE.AND P1, PT, R106, c[0x0][0x27c], PT ;  /* 0x00009f006a007a0c */ /* 0x000fe20003f26270 */
[----:B-1----:R-:W-:Y:S01]  /*ca40*/  @!P0 IMAD.X R15, R3, 0x1, R4, P3 ;  /* 0x00000001030f8824 */ /* 0x002fe200018e0604 */
[----:B------:R-:W-:-:S05]  /*ca50*/  @!P2 SHF.L.U32 R4, R237, 0x3, RZ ;  /* 0x00000003ed04a819 */ /* 0x000fca00000006ff */
[----:B------:R-:W-:-:S04]  /*ca60*/  @!P2 IMAD.WIDE R8, R4, 0x2, R12 ;  /* 0x000000020408a825 */ /* 0x000fc800078e020c */
[----:B------:R-:W-:Y:S01]  /*ca70*/  @!P2 IMAD.WIDE R6, R4, 0x2, R2 ;  /* 0x000000020406a825 */ /* 0x000fe200078e0202 */
[----:B------:R1:W5:Y:S03]  /*ca80*/  @!P2 LD.E.128 R28, [R8.64] ;  /* 0x00000008081ca980 */ /* 0x000366000c101d00 */
[----:B------:R-:W-:Y:S01]  /*ca90*/  @!P1 IMAD.SHL.U32 R0, R236, 0x8, RZ ;  /* 0x00000008ec009824 */ /* 0x000fe200078e00ff */
[----:B------:R2:W5:Y:S03]  /*caa0*/  @!P2 LD.E.128 R24, [R6.64] ;  /* 0x000000080618a980 */ /* 0x000566000c101d00 */
        /* <DEDUP_REMOVED lines=12> */
.L_x_793:
[----:B--2---:R-:W-:Y:S05]  /*cb70*/  BSYNC B0 ;  /* 0x0000000000007941 */ /* 0x004fea0003800000 */
.L_x_792:
[----:B------:R-:W-:Y:S01]  /*cb80*/  IADD3 R0, R18, 0x40, RZ ;  /* 0x0000004012007810 */ /* 0x000fe20007ffe0ff */
[----:B---345:R-:W-:Y:S01]  /*cb90*/  IMAD.MOV.U32 R2, RZ, RZ, R40 ;  /* 0x000000ffff027224 */ /* 0x038fe200078e0028 */
[----:B------:R-:W-:Y:S01]  /*cba0*/  MOV R16, R6 ;  /* 0x0000000600107202 */ /* 0x000fe20000000f00 */
[----:B------:R-:W-:Y:S01]  /*cbb0*/  IMAD.MOV.U32 R12, RZ, RZ, R42 ;  /* 0x000000ffff0c7224 */ /* 0x000fe200078e002a */
[----:B------:R-:W-:Y:S01]  /*cbc0*/  ISETP.GE.AND P0, PT, R0, R32, PT ;  /* 0x000000200000720c */ /* 0x000fe20003f06270 */
[----:B------:R-:W-:Y:S01]  /*cbd0*/  IMAD.MOV.U32 R0, RZ, RZ, R41 ;  /* 0x000000ffff007224 */ /* 0x000fe200078e0029 */
[----:B------:R-:W-:Y:S01]  /*cbe0*/  PRMT R81, R2, 0x7610, R81 ;  /* 0x0000761002517816 */ /* 0x000fe20000000051 */
[----:B-1----:R-:W-:Y:S01]  /*cbf0*/  IMAD.MOV.U32 R3, RZ, RZ, R43 ;  /* 0x000000ffff037224 */ /* 0x002fe200078e002b */
[----:B------:R-:W-:Y:S01]  /*cc00*/  PRMT R82, R12, 0x7610, R82 ;  /* 0x000076100c527816 */ /* 0x000fe20000000052 */
[----:B------:R-:W-:Y:S01]  /*cc10*/  IMAD.MOV.U32 R2, RZ, RZ, R28 ;  /* 0x000000ffff027224 */ /* 0x000fe200078e001c */
        /* <DEDUP_REMOVED lines=8> */
[----:B------:R1:W2:Y:S01]  /*cca0*/  SHFL.IDX PT, R13, R20, 0x1, 0x1c1f ;  /* 0x003c1f00140d7f89 */ /* 0x0002a200000e0000 */
[----:B------:R-:W-:Y:S01]  /*ccb0*/  IMAD.MOV.U32 R2, RZ, RZ, R8 ;  /* 0x000000ffff027224 */ /* 0x000fe200078e0008 */
[----:B------:R-:W-:Y:S01]  /*ccc0*/  PRMT R77, R12, 0x5410, R3 ;  /* 0x000054100c4d7816 */ /* 0x000fe20000000003 */
[----:B------:R-:W-:Y:S01]  /*ccd0*/  IMAD.MOV.U32 R3, RZ, RZ, R11 ;  /* 0x000000ffff037224 */ /* 0x000fe200078e000b */
[----:B------:R-:W-:Y:S01]  /*cce0*/  MOV R12, R10 ;  /* 0x0000000a000c7202 */ /* 0x000fe20000000f00 */
[----:B------:R-:W-:Y:S01]  /*ccf0*/  IMAD.MOV.U32 R15, RZ, RZ, R7 ;  /* 0x000000ffff0f7224 */ /* 0x000fe200078e0007 */
        /* <DEDUP_REMOVED lines=9> */
[----:B------:R-:W-:Y:S01]  /*cd90*/  PRMT R62, R14, 0x5410, R16 ;  /* 0x000054100e3e7816 */ /* 0x000fe20000000010 */
[----:B------:R-:W-:Y:S01]  /*cda0*/  CS2R R68, SRZ ;  /* 0x0000000000447805 */ /* 0x000fe2000001ff00 */
        /* <DEDUP_REMOVED lines=11> */
[----:B------:R-:W-:Y:S01]  /*ce60*/  CS2R R54, SRZ ;  /* 0x0000000000367805 */ /* 0x000fe2000001ff00 */
[----:B------:R-:W-:Y:S01]  /*ce70*/  PRMT R75, R2, 0x5410, R12 ;  /* 0x00005410024b7816 */ /* 0x000fe2000000000c */
[----:B------:R1:W3:Y:S01]  /*ce80*/  SHFL.IDX PT, R3, R19, 0x1, 0x1c1f ;  /* 0x003c1f0013037f89 */ /* 0x0002e200000e0000 */
[----:B------:R-:W-:Y:S01]  /*ce90*/  PRMT R33, R0, 0x7610, R33 ;  /* 0x0000761000217816 */ /* 0x000fe20000000021 */
[----:B------:R-:W-:Y:S01]  /*cea0*/  CS2R R52, SRZ ;  /* 0x0000000000347805 */ /* 0x000fe2000001ff00 */
[----:B------:R-:W-:Y:S01]  /*ceb0*/  CS2R R46, SRZ ;  /* 0x00000000002e7805 */ /* 0x000fe2000001ff00 */
[----:B------:R1:W4:Y:S01]  /*cec0*/  SHFL.IDX PT, R12, R21, 0x1, 0x1c1f ;  /* 0x003c1f00150c7f89 */ /* 0x00032200000e0000 */
[----:B------:R-:W-:Y:S01]  /*ced0*/  CS2R R44, SRZ ;  /* 0x00000000002c7805 */ /* 0x000fe2000001ff00 */
[----:B------:R-:W-:Y:S01]  /*cee0*/  CS2R R66, SRZ ;  /* 0x0000000000427805 */ /* 0x000fe2000001ff00 */
[----:B------:R-:W-:Y:S01]  /*cef0*/  CS2R R64, SRZ ;  /* 0x0000000000407805 */ /* 0x000fe2000001ff00 */
[----:B------:R1:W1:Y:S01]  /*cf00*/  SHFL.IDX PT, R2, R22, 0x1, 0x1c1f ;  /* 0x003c1f0016027f89 */ /* 0x00026200000e0000 */
        /* <DEDUP_REMOVED lines=14> */
[----:B------:R-:W-:Y:S02]  /*cff0*/  @!P0 SHF.L.U64.HI R15, R104, 0x1, R105 ;  /* 0x00000001680f8819 */ /* 0x000fe40000010269 */
[----:B------:R-:W-:Y:S02]  /*d000*/  @!P2 SHF.L.U32 R18, R237, 0x3, RZ ;  /* 0x00000003ed12a819 */ /* 0x000fe400000006ff */
[-C--:B----4-:R-:W-:Y:S02]  /*d010*/  @!P0 IADD3 R16, P1, R12, R0.reuse, RZ ;  /* 0x000000000c108210 */ /* 0x090fe40007f3e0ff */
[----:B-1----:R-:W-:Y:S01]  /*d020*/  @!P0 IADD3 R14, P3, R2, R0, RZ ;  /* 0x00000000020e8210 */ /* 0x002fe20007f7e0ff */
[----:B------:R-:W-:Y:S01]  /*d030*/  @!P2 IMAD.WIDE R20, R18, 0x2, R12 ;  /* 0x000000021214a825 */ /* 0x000fe200078e020c */
[----:B------:R-:W-:Y:S02]  /*d040*/  @!P0 IADD3.X R17, R13, R15, RZ, P1, !PT ;  /* 0x0000000f0d118210 */ /* 0x000fe40000ffe4ff */
[----:B------:R-:W-:Y:S01]  /*d050*/  ISETP.GE.AND P1, PT, R106, c[0x0][0x27c], PT ;  /* 0x00009f006a007a0c */ /* 0x000fe20003f26270 */
[----:B---3--:R-:W-:Y:S01]  /*d060*/  @!P0 IMAD.X R15, R3, 0x1, R15, P3 ;  /* 0x00000001030f8824 */ /* 0x008fe200018e060f */
[----:B------:R-:W-:Y:S01]  /*d070*/  CS2R R66, SRZ ;  /* 0x0000000000427805 */ /* 0x000fe2000001ff00 */
[----:B------:R-:W-:Y:S01]  /*d080*/  @!P2 IMAD.WIDE R18, R18, 0x2, R2 ;  /* 0x000000021212a825 */ /* 0x000fe200078e0202 */
[----:B------:R-:W-:Y:S01]  /*d090*/  CS2R R64, SRZ ;  /* 0x0000000000407805 */ /* 0x000fe2000001ff00 */
[----:B------:R-:W-:Y:S01]  /*d0a0*/  CS2R R46, SRZ ;  /* 0x00000000002e7805 */ /* 0x000fe2000001ff00 */
[----:B------:R-:W-:Y:S01]  /*d0b0*/  CS2R R44, SRZ ;  /* 0x00000000002c7805 */ /* 0x000fe2000001ff00 */
[----:B------:R-:W-:Y:S01]  /*d0c0*/  CS2R R50, SRZ ;  /* 0x0000000000327805 */ /* 0x000fe2000001ff00 */
[----:B------:R-:W-:Y:S01]  /*d0d0*/  CS2R R48, SRZ ;  /* 0x0000000000307805 */ /* 0x000fe2000001ff00 */
[----:B------:R1:W5:Y:S04]  /*d0e0*/  @!P2 LD.E.128 R52, [R20.64] ;  /* 0x000000081434a980 */ /* 0x000368000c101d00 */
[----:B------:R-:W-:Y:S01]  /*d0f0*/  @!P1 IMAD.SHL.U32 R0, R236, 0x8, RZ ;  /* 0x00000008ec009824 */ /* 0x000fe200078e00ff */
[----:B------:R1:W5:Y:S03]  /*d100*/  @!P2 LD.E.128 R56, [R18.64] ;  /* 0x000000081238a980 */ /* 0x000366000c101d00 */
[C---:B------:R-:W-:Y:S01]  /*d110*/  @!P1 IMAD.WIDE R12, R0.reuse, 0x2, R12 ;  /* 0x00000002000c9825 */ /* 0x040fe200078e020c */
[----:B------:R1:W5:Y:S03]  /*d120*/  @!P0 LD.E.128 R44, [R16.64] ;  /* 0x00000008102c8980 */ /* 0x000366000c101d00 */
[----:B------:R-:W-:Y:S01]  /*d130*/  @!P1 IMAD.WIDE R2, R0, 0x2, R2 ;  /* 0x0000000200029825 */ /* 0x000fe200078e0202 */
[----:B------:R1:W5:Y:S04]  /*d140*/  @!P1 LD.E.128 R68, [R12.64] ;  /* 0x000000080c449980 */ /* 0x000368000c101d00 */
[----:B------:R1:W5:Y:S04]  /*d150*/  @!P1 LD.E.128 R64, [R2.64] ;  /* 0x0000000802409980 */ /* 0x000368000c101d00 */
[----:B------:R1:W5:Y:S02]  /*d160*/  @!P0 LD.E.128 R48, [R14.64] ;  /* 0x000000080e308980 */ /* 0x000364000c101d00 */
.L_x_795:
[----:B--2---:R-:W-:Y:S05]  /*d170*/  BSYNC B0 ;  /* 0x0000000000007941 */ /* 0x004fea0003800000 */
.L_x_794:
[----:B-1---5:R-:W-:Y:S01]  /*d180*/  IMAD.MOV.U32 R2, RZ, RZ, R70 ;  /* 0x000000ffff027224 */ /* 0x022fe200078e0046 */
[----:B------:R-:W-:-:S04]  /*d190*/  DEPBAR.LE SB0, 0x1 ;  /* 0x000080400000791a */ /* 0x000fc80000000000 */
[----:B------:R-:W-:Y:S01]  /*d1a0*/  IMAD.MOV.U32 R0, RZ, RZ, R71 ;  /* 0x000000ffff007224 */ /* 0x000fe200078e0047 */
[----:B------:R-:W-:Y:S01]  /*d1b0*/  BSSY B1, `(.L_x_796) ;  /* 0x0000159000017945 */ /* 0x000fe20003800000 */
[----:B---3--:R-:W-:Y:S02]  /*d1c0*/  IMAD.MOV.U32 R3, RZ, RZ, R69 ;  /* 0x000000ffff037224 */ /* 0x008fe400078e0045 */
[----:B----4-:R-:W-:Y:S01]  /*d1d0*/  IMAD.MOV.U32 R12, RZ, RZ, R68 ;  /* 0x000000ffff0c7224 */ /* 0x010fe200078e0044 */
[----:B------:R-:W-:Y:S01]  /*d1e0*/  PRMT R95, R0, 0x5410, R2 ;  /* 0x00005410005f7816 */ /* 0x000fe20000000002 */
[----:B------:R-:W-:Y:S01]  /*d1f0*/  IMAD.MOV.U32 R2, RZ, RZ, R54 ;  /* 0x000000ffff027224 */ /* 0x000fe200078e0036 */
[----:B------:R-:W-:Y:S01]  /*d200*/  PRMT R93, R3, 0x7610, R93 ;  /* 0x00007610035d7816 */ /* 0x000fe2000000005d */
[----:B------:R-:W-:Y:S01]  /*d210*/  IMAD.MOV.U32 R0, RZ, RZ, R55 ;  /* 0x000000ffff007224 */ /* 0x000fe200078e0037 */
[----:B------:R-:W-:Y:S01]  /*d220*/  PRMT R94, R94, 0x5410, R12 ;  /* 0x000054105e5e7816 */ /* 0x000fe2000000000c */
[----:B------:R-:W-:-:S02]  /*d230*/  IMAD.MOV.U32 R3, RZ, RZ, R53 ;  /* 0x000000ffff037224 */ /* 0x000fc400078e0035 */
        /* <DEDUP_REMOVED lines=8> */
[----:B------:R-:W-:Y:S01]  /*d2c0*/  PRMT R90, R90, 0x5410, R12 ;  /* 0x000054105a5a7816 */ /* 0x000fe2000000000c */
[----:B------:R-:W-:Y:S01]  /*d2d0*/  IMAD.MOV.U32 R2, RZ, RZ, R66 ;  /* 0x000000ffff027224 */ /* 0x000fe200078e0042 */
[----:B------:R-:W-:Y:S01]  /*d2e0*/  PRMT R84, R3, 0x7610, R84 ;  /* 0x0000761003547816 */ /* 0x000fe20000000054 */
[----:B------:R-:W-:Y:S01]  /*d2f0*/  IMAD.IADD R3, R32, 0x1, -R234 ;  /* 0x0000000120037824 */ /* 0x000fe200078e0aea */
[----:B------:R-:W-:Y:S01]  /*d300*/  PRMT R94, R0, 0x7610, R94 ;  /* 0x00007610005e7816 */ /* 0x000fe2000000005e */
[----:B------:R-:W-:Y:S01]  /*d310*/  IMAD.MOV.U32 R0, RZ, RZ, R65 ;  /* 0x000000ffff007224 */ /* 0x000fe200078e0041 */
[----:B------:R-:W-:Y:S01]  /*d320*/  PRMT R93, R93, 0x5410, R2 ;  /* 0x000054105d5d7816 */ /* 0x000fe20000000002 */
[----:B------:R-:W-:Y:S01]  /*d330*/  IMAD.MOV.U32 R12, RZ, RZ, R44 ;  /* 0x000000ffff0c7224 */ /* 0x000fe200078e002c */
[----:B------:R-:W-:-:S02]  /*d340*/  MOV R2, R64 ;  /* 0x0000004000027202 */ /* 0x000fc40000000f00 */
[----:B------:R-:W-:Y:S02]  /*d350*/  IMNMX R73, R3, 0x80, PT ;  /* 0x0000008003497817 */ /* 0x000fe40003800200 */
[----:B------:R-:W-:Y:S01]  /*d360*/  PRMT R92, R0, 0x5410, R2 ;  /* 0x00005410005c7816 */ /* 0x000fe20000000002 */
[----:B------:R-:W-:Y:S01]  /*d370*/  IMAD.MOV.U32 R2, RZ, RZ, R58 ;  /* 0x000000ffff027224 */ /* 0x000fe200078e003a */
[----:B------:R-:W-:Y:S01]  /*d380*/  BAR.SYNC.DEFER_BLOCKING 0x0 ;  /* 0x0000000000007b1d */ /* 0x000fe20000010000 */
[----:B------:R-:W-:Y:S01]  /*d390*/  IMAD.MOV.U32 R0, RZ, RZ, R59 ;  /* 0x000000ffff007224 */ /* 0x000fe200078e003b */
[----:B------:R-:W-:Y:S02]  /*d3a0*/  ISETP.GE.AND P0, PT, R223, R73, PT ;  /* 0x00000049df00720c */ /* 0x000fe40003f06270 */
[----:B------:R-:W-:Y:S01]  /*d3b0*/  PRMT R89, R89, 0x5410, R2 ;  /* 0x0000541059597816 */ /* 0x000fe20000000002 */
[----:B------:R-:W-:Y:S01]  /*d3c0*/  IMAD.MOV.U32 R2, RZ, RZ, R56 ;  /* 0x000000ffff027224 */ /* 0x000fe200078e0038 */
[----:B------:R-:W-:-:S02]  /*d3d0*/  PRMT R90, R0, 0x7610, R90 ;  /* 0x00007610005a7816 */ /* 0x000fc4000000005a */
[----:B------:R-:W-:Y:S02]  /*d3e0*/  MOV R0, R57 ;  /* 0x0000003900007202 */ /* 0x000fe40000000f00 */
[----:B------:R-:W-:Y:S02]  /*d3f0*/  PRMT R86, R86, 0x5410, R12 ;  /* 0x0000541056567816 */ /* 0x000fe4000000000c */
[----:B------:R-:W-:Y:S01]  /*d400*/  PRMT R88, R0, 0x5410, R2 ;  /* 0x0000541000587816 */ /* 0x000fe20000000002 */
[----:B------:R-:W-:Y:S02]  /*d410*/  IMAD.MOV.U32 R2, RZ, RZ, R50 ;  /* 0x000000ffff027224 */ /* 0x000fe400078e0032 */
[----:B------:R-:W-:-:S03]  /*d420*/  IMAD.MOV.U32 R0, RZ, RZ, R51 ;  /* 0x000000ffff007224 */ /* 0x000fc600078e0033 */
[----:B------:R-:W-:Y:S01]  /*d430*/  PRMT R84, R84, 0x5410, R2 ;  /* 0x0000541054547816 */ /* 0x000fe20000000002 */
[----:B------:R-:W-:Y:S01]  /*d440*/  IMAD.MOV.U32 R2, RZ, RZ, R48 ;  /* 0x000000ffff027224 */ /* 0x000fe200078e0030 */
[----:B------:R-:W-:Y:S01]  /*d450*/  PRMT R86, R0, 0x7610, R86 ;  /* 0x0000761000567816 */ /* 0x000fe20000000056 */
[----:B------:R-:W-:-:S03]  /*d460*/  IMAD.MOV.U32 R0, RZ, RZ, R49 ;  /* 0x000000ffff007224 */ /* 0x000fc600078e0031 */
[----:B------:R-:W-:Y:S02]  /*d470*/  PRMT R83, R83, 0x5410, R2 ;  /* 0x0000541053537816 */ /* 0x000fe40000000002 */
[----:B------:R-:W-:Y:S01]  /*d480*/  PRMT R82, R82, 0x5410, R0 ;  /* 0x0000541052527816 */ /* 0x000fe20000000000 */
[----:B------:R-:W-:Y:S05]  /*d490*/  @P0 BRA `(.L_x_797) ;  /* 0x000012a000000947 */ /* 0x000fea0003800000 */
[----:B------:R-:W-:Y:S01]  /*d4a0*/  ISETP.GE.AND P0, PT, R104, c[0x0][0x27c], PT ;  /* 0x00009f0068007a0c */ /* 0x000fe20003f06270 */
[----:B------:R-:W-:-:S12]  /*d4b0*/  BSSY B0, `(.L_x_798) ;  /* 0x0000062000007945 */ /* 0x000fd80003800000 */
[----:B------:R-:W-:Y:S05]  /*d4c0*/  @P0 BRA `(.L_x_799) ;  /* 0x0000060000000947 */ /* 0x000fea0003800000 */
[----:B------:R-:W2:Y:S01]  /*d4d0*/  LDL R101, [R1+0x44] ;  /* 0x0000440001657983 */ /* 0x000ea20000100800 */
[----:B------:R-:W-:-:S04]  /*d4e0*/  MOV R2, c[0x0][0x27c] ;  /* 0x00009f0000027a02 */ /* 0x000fc80000000f00 */
[----:B------:R-:W-:-:S04]  /*d4f0*/  LEA.HI R2, R2, R249, RZ, 0x1d ;  /* 0x000000f902027211 */ /* 0x000fc800078fe8ff */
[----:B------:R-:W-:-:S04]  /*d500*/  SHF.R.S32.HI R0, RZ, 0x1f, R2 ;  /* 0x0000001fff007819 */ /* 0x000fc80000011402 */
[----:B------:R-:W-:Y:S02]  /*d510*/  LEA.HI R0, R0, R2, RZ, 0x3 ;  /* 0x0000000200007211 */ /* 0x000fe400078f18ff */
[----:B------:R-:W-:Y:S02]  /*d520*/  SHF.L.U32 R2, R2, 0x3, RZ ;  /* 0x0000000302027819 */ /* 0x000fe400000006ff */
[----:B------:R-:W-:Y:S02]  /*d530*/  SHF.L.U32 R0, R0, 0xa, RZ ;  /* 0x0000000a00007819 */ /* 0x000fe400000006ff */
[----:B------:R-:W-:Y:S02]  /*d540*/  LOP3.LUT R2, R238, 0x38, R2, 0xf8, !PT ;  /* 0x00000038ee027812 */ /* 0x000fe400078ef802 */
[----:B------:R-:W-:Y:S02]  /*d550*/  LOP3.LUT R0, R0, 0x7fffe000, RZ, 0xc0, !PT ;  /* 0x7fffe00000007812 */ /* 0x000fe400078ec0ff */
[----:B------:R-:W-:-:S04]  /*d560*/  LOP3.LUT R2, R2, R239, RZ, 0x3c, !PT ;  /* 0x000000ef02027212 */ /* 0x000fc800078e3cff */
[----:B------:R-:W-:Y:S01]  /*d570*/  IADD3 R0, R2, R0, R240 ;  /* 0x0000000002007210 */ /* 0x000fe20007ffe0f0 */
[----:B------:R-:W-:-:S03]  /*d580*/  HADD2.F32 R2, -RZ, R33.H1_H1 ;  /* 0x30000021ff027230 */ /* 0x000fc60000004100 */
[----:B------:R-:W-:Y:S01]  /*d590*/  SHF.L.U32 R14, R0, 0x1, RZ ;  /* 0x00000001000e7819 */ /* 0x000fe200000006ff */
[----:B------:R-:W-:Y:S01]  /*d5a0*/  HADD2.F32 R0, -RZ, R33.H0_H0 ;  /* 0x20000021ff007230 */ /* 0x000fe20000004100 */
[--C-:B------:R-:W-:Y:S02]  /*d5b0*/  SHF.R.U64 R33, R8, 0x10, R9.reuse ;  /* 0x0000001008217819 */ /* 0x100fe40000001209 */
[----:B------:R-:W-:Y:S01]  /*d5c0*/  SHF.R.U32.HI R8, RZ, 0x10, R9 ;  /* 0x00000010ff087819 */ /* 0x000fe20000011609 */
[----:B------:R-:W1:Y:S04]  /*d5d0*/  LDS.128 R20, [R14+0xc100] ;  /* 0x00c100000e147984 */ /* 0x000e680000000c00 */
[----:B------:R-:W-:Y:S02]  /*d5e0*/  HADD2.F32 R9, -RZ, R8.H0_H0 ;  /* 0x20000008ff097230 */ /* 0x000fe40000004100 */
[----:B-1----:R-:W-:-:S05]  /*d5f0*/  HADD2.F32 R3, -RZ, R21.H0_H0 ;  /* 0x20000015ff037230 */ /* 0x002fca0000004100 */
[----:B------:R-:W-:Y:S01]  /*d600*/  FMUL.FTZ R13, R3, R0 ;  /* 0x00000000030d7220 */ /* 0x000fe20000410000 */
[----:B--2---:R-:W1:Y:S02]  /*d610*/  LDS.128 R16, [R101] ;  /* 0x0000000065107984 */ /* 0x004e640000000c00 */
[----:B-1----:R-:W-:-:S05]  /*d620*/  HADD2.F32 R12, -RZ, R17.H0_H0 ;  /* 0x20000011ff0c7230 */ /* 0x002fca0000004100 */
[C---:B------:R-:W-:Y:S02]  /*d630*/  FMUL.FTZ R0, R12.reuse, R0 ;  /* 0x000000000c007220 */ /* 0x040fe40000410000 */
[-C--:B------:R-:W-:Y:S02]  /*d640*/  FFMA.FTZ R61, R12, R2.reuse, -R13 ;  /* 0x000000020c3d7223 */ /* 0x080fe4000001080d */
[----:B------:R-:W-:Y:S01]  /*d650*/  FFMA.FTZ R60, R3, R2, R0 ;  /* 0x00000002033c7223 */ /* 0x000fe20000010000 */
[----:B------:R-:W-:Y:S01]  /*d660*/  SHF.R.U32.HI R0, RZ, 0x10, R5 ;  /* 0x00000010ff007819 */ /* 0x000fe20000011605 */
[----:B------:R-:W-:Y:S02]  /*d670*/  HADD2.F32 R3, -RZ, R17.H1_H1 ;  /* 0x30000011ff037230 */ /* 0x000fe40000004100 */
[----:B------:R-:W-:Y:S02]  /*d680*/  HADD2.F32 R2, -RZ, R21.H1_H1 ;  /* 0x30000015ff027230 */ /* 0x000fe40000004100 */
[----:B------:R-:W-:-:S05]  /*d690*/  HADD2.F32 R0, -RZ, R0.H0_H0 ;  /* 0x20000000ff007230 */ /* 0x000fca0000004100 */
[CC--:B------:R-:W-:Y:S02]  /*d6a0*/  FMUL.FTZ R8, R3.reuse, R0.reuse ;  /* 0x0000000003087220 */ /* 0x0c0fe40000410000 */
[C---:B------:R-:W-:Y:S02]  /*d6b0*/  FMUL.FTZ R0, R2.reuse, R0 ;  /* 0x0000000002007220 */ /* 0x040fe40000410000 */
[-C--:B------:R-:W-:Y:S01]  /*d6c0*/  FFMA.FTZ R34, R2, R9.reuse, R8 ;  /* 0x0000000902227223 */ /* 0x080fe20000010008 */
[----:B------:R-:W-:Y:S01]  /*d6d0*/  SHF.R.U64 R8, R4, 0x10, R5 ;  /* 0x0000001004087819 */ /* 0x000fe20000001205 */
[----:B------:R-:W-:Y:S01]  /*d6e0*/  FFMA.FTZ R35, R3, R9, -R0 ;  /* 0x0000000903237223 */ /* 0x000fe20000010800 */
[----:B------:R-:W-:Y:S01]  /*d6f0*/  HADD2.F32 R0, -RZ, R62.H0_H0 ;  /* 0x2000003eff007230 */ /* 0x000fe20000004100 */
[----:B------:R-:W-:Y:S01]  /*d700*/  SHF.R.U64 R9, R10, 0x10, R11 ;  /* 0x000000100a097819 */ /* 0x000fe2000000120b */
[----:B------:R-:W-:Y:S02]  /*d710*/  HADD2.F32 R4, -RZ, R16.H0_H0 ;  /* 0x20000010ff047230 */ /* 0x000fe40000004100 */
[----:B------:R-:W-:-:S02]  /*d720*/  HADD2.F32 R3, -RZ, R20.H0_H0 ;  /* 0x20000014ff037230 */ /* 0x000fc40000004100 */
[----:B------:R-:W-:Y:S01]  /*d730*/  HADD2.F32 R2, -RZ, R63.H1_H1 ;  /* 0x3000003fff027230 */ /* 0x000fe20000004100 */
[CC--:B------:R-:W-:Y:S01]  /*d740*/  FMUL.FTZ R5, R4.reuse, R0.reuse ;  /* 0x0000000004057220 */ /* 0x0c0fe20000410000 */
[----:B------:R-:W-:Y:S01]  /*d750*/  HADD2.F32 R9, -RZ, R9.H0_H0 ;  /* 0x20000009ff097230 */ /* 0x000fe20000004100 */
[C---:B------:R-:W-:Y:S02]  /*d760*/  FMUL.FTZ R0, R3.reuse, R0 ;  /* 0x0000000003007220 */ /* 0x040fe40000410000 */
[-C--:B------:R-:W-:Y:S01]  /*d770*/  FFMA.FTZ R21, R3, R2.reuse, R5 ;  /* 0x0000000203157223 */ /* 0x080fe20000010005 */
[----:B------:R-:W-:Y:S01]  /*d780*/  HADD2.F32 R3, -RZ, R22.H0_H0 ;  /* 0x20000016ff037230 */ /* 0x000fe20000004100 */
[----:B------:R-:W-:Y:S01]  /*d790*/  FFMA.FTZ R32, R4, R2, -R0 ;  /* 0x0000000204207223 */ /* 0x000fe20000010800 */
[----:B------:R-:W-:Y:S02]  /*d7a0*/  HADD2.F32 R0, -RZ, R62.H1_H1 ;  /* 0x3000003eff007230 */ /* 0x000fe40000004100 */
[----:B------:R-:W-:-:S02]  /*d7b0*/  HADD2.F32 R4, -RZ, R18.H0_H0 ;  /* 0x20000012ff047230 */ /* 0x000fc40000004100 */
[----:B------:R-:W-:Y:S01]  /*d7c0*/  HADD2.F32 R2, -RZ, R72.H0_H0 ;  /* 0x20000048ff027230 */ /* 0x000fe20000004100 */
[CC--:B------:R-:W-:Y:S02]  /*d7d0*/  FMUL.FTZ R5, R3.reuse, R0.reuse ;  /* 0x0000000003057220 */ /* 0x0c0fe40000410000 */
[C---:B------:R-:W-:Y:S02]  /*d7e0*/  FMUL.FTZ R0, R4.reuse, R0 ;  /* 0x0000000004007220 */ /* 0x040fe40000410000 */
[-C--:B------:R-:W-:Y:S01]  /*d7f0*/  FFMA.FTZ R17, R4, R2.reuse, -R5 ;  /* 0x0000000204117223 */ /* 0x080fe20000010805 */
[----:B------:R-:W-:Y:S01]  /*d800*/  HADD2.F32 R4, -RZ, R19.H0_H0 ;  /* 0x20000013ff047230 */ /* 0x000fe20000004100 */
[----:B------:R-:W-:Y:S01]  /*d810*/  FFMA.FTZ R15, R3, R2, R0 ;  /* 0x00000002030f7223 */ /* 0x000fe20000010000 */
[----:B------:R-:W-:Y:S02]  /*d820*/  HADD2.F32 R0, -RZ, R63.H0_H0 ;  /* 0x2000003fff007230 */ /* 0x000fe40000004100 */
[----:B------:R-:W-:-:S02]  /*d830*/  HADD2.F32 R3, -RZ, R23.H0_H0 ;  /* 0x20000017ff037230 */ /* 0x000fc40000004100 */
[----:B------:R-:W-:-:S03]  /*d840*/  HADD2.F32 R2, -RZ, R72.H1_H1 ;  /* 0x30000048ff027230 */ /* 0x000fc60000004100 */
[CC--:B------:R-:W-:Y:S02]  /*d850*/  FMUL.FTZ R5, R3.reuse, R0.reuse ;  /* 0x0000000003057220 */ /* 0x0c0fe40000410000 */
[C---:B------:R-:W-:Y:S02]  /*d860*/  FMUL.FTZ R0, R4.reuse, R0 ;  /* 0x0000000004007220 */ /* 0x040fe40000410000 */
[-C--:B------:R-:W-:Y:S01]  /*d870*/  FFMA.FTZ R13, R4, R2.reuse, -R5 ;  /* 0x00000002040d7223 */ /* 0x080fe20000010805 */
[--C-:B------:R-:W-:Y:S01]  /*d880*/  SHF.R.U64 R5, R6, 0x10, R7.reuse ;  /* 0x0000001006057819 */ /* 0x100fe20000001207 */
[----:B------:R-:W-:Y:S01]  /*d890*/  FFMA.FTZ R12, R3, R2, R0 ;  /* 0x00000002030c7223 */ /* 0x000fe20000010000 */
[----:B------:R-:W-:Y:S01]  /*d8a0*/  SHF.R.U32.HI R0, RZ, 0x10, R7 ;  /* 0x00000010ff007819 */ /* 0x000fe20000011607 */
[----:B------:R-:W-:Y:S01]  /*d8b0*/  HADD2.F32 R2, -RZ, R19.H1_H1 ;  /* 0x30000013ff027230 */ /* 0x000fe20000004100 */
[----:B------:R-:W-:Y:S01]  /*d8c0*/  SHF.R.U32.HI R3, RZ, 0x10, R11 ;  /* 0x00000010ff037819 */ /* 0x000fe2000001160b */
[----:B------:R-:W-:-:S02]  /*d8d0*/  HADD2.F32 R5, -RZ, R5.H0_H0 ;  /* 0x20000005ff057230 */ /* 0x000fc40000004100 */
[----:B------:R-:W-:Y:S02]  /*d8e0*/  HADD2.F32 R4, -RZ, R0.H0_H0 ;  /* 0x20000000ff047230 */ /* 0x000fe40000004100 */
[----:B------:R-:W-:Y:S02]  /*d8f0*/  HADD2.F32 R0, -RZ, R23.H1_H1 ;  /* 0x30000017ff007230 */ /* 0x000fe40000004100 */
[----:B------:R-:W-:Y:S01]  /*d900*/  HADD2.F32 R6, -RZ, R3.H0_H0 ;  /* 0x20000003ff067230 */ /* 0x000fe20000004100 */
[-C--:B------:R-:W-:Y:S02]  /*d910*/  FMUL.FTZ R3, R2, R4.reuse ;  /* 0x0000000402037220 */ /* 0x080fe40000410000 */
[C---:B------:R-:W-:Y:S02]  /*d920*/  FMUL.FTZ R4, R0.reuse, R4 ;  /* 0x0000000400047220 */ /* 0x040fe40000410000 */
[-C--:B------:R-:W-:Y:S01]  /*d930*/  FFMA.FTZ R7, R0, R6.reuse, R3 ;  /* 0x0000000600077223 */ /* 0x080fe20000010003 */
[----:B------:R-:W-:Y:S01]  /*d940*/  HADD2.F32 R0, -RZ, R20.H1_H1 ;  /* 0x30000014ff007230 */ /* 0x000fe20000004100 */
[----:B------:R-:W-:Y:S01]  /*d950*/  FFMA.FTZ R11, R2, R6, -R4 ;  /* 0x00000006020b7223 */ /* 0x000fe20000010804 */
[----:B------:R-:W-:-:S02]  /*d960*/  HADD2.F32 R2, -RZ, R16.H1_H1 ;  /* 0x30000010ff027230 */ /* 0x000fc40000004100 */
[----:B------:R-:W-:Y:S01]  /*d970*/  HADD2.F32 R4, -RZ, R8.H0_H0 ;  /* 0x20000008ff047230 */ /* 0x000fe20000004100 */
[----:B------:R-:W-:Y:S01]  /*d980*/  F2FP.PACK_AB R7, R7, R12 ;  /* 0x0000000c0707723e */ /* 0x000fe200000000ff */
[----:B------:R-:W-:Y:S01]  /*d990*/  HADD2.F32 R8, -RZ, R33.H0_H0 ;  /* 0x20000021ff087230 */ /* 0x000fe20000004100 */
[----:B------:R-:W-:Y:S02]  /*d9a0*/  F2FP.PACK_AB R11, R11, R13 ;  /* 0x0000000d0b0b723e */ /* 0x000fe400000000ff */
[-C--:B------:R-:W-:Y:S02]  /*d9b0*/  FMUL.FTZ R3, R2, R4.reuse ;  /* 0x0000000402037220 */ /* 0x080fe40000410000 */
[C---:B------:R-:W-:Y:S02]  /*d9c0*/  FMUL.FTZ R4, R0.reuse, R4 ;  /* 0x0000000400047220 */ /* 0x040fe40000410000 */
[-C--:B------:R-:W-:Y:S01]  /*d9d0*/  FFMA.FTZ R6, R0, R8.reuse, R3 ;  /* 0x0000000800067223 */ /* 0x080fe20000010003 */
[----:B------:R-:W-:Y:S01]  /*d9e0*/  HADD2.F32 R0, -RZ, R22.H1_H1 ;  /* 0x30000016ff007230 */ /* 0x000fe20000004100 */
[----:B------:R-:W-:Y:S01]  /*d9f0*/  FFMA.FTZ R8, R2, R8, -R4 ;  /* 0x0000000802087223 */ /* 0x000fe20000010804 */
[----:B------:R-:W-:-:S03]  /*da00*/  HADD2.F32 R2, -RZ, R18.H1_H1 ;  /* 0x30000012ff027230 */ /* 0x000fc60000004100 */
[-C--:B------:R-:W-:Y:S01]  /*da10*/  FMUL.FTZ R4, R0, R5.reuse ;  /* 0x0000000500047220 */ /* 0x080fe20000410000 */
[----:B------:R-:W-:Y:S01]  /*da20*/  F2FP.PACK_AB R8, R8, R32 ;  /* 0x000000200808723e */ /* 0x000fe200000000ff */
[----:B------:R-:W-:Y:S01]  /*da30*/  FMUL.FTZ R3, R2, R5 ;  /* 0x0000000502037220 */ /* 0x000fe20000410000 */
[----:B------:R-:W-:Y:S01]  /*da40*/  F2FP.PACK_AB R5, R34, R60 ;  /* 0x0000003c2205723e */ /* 0x000fe200000000ff */
[----:B------:R-:W-:Y:S01]  /*da50*/  FFMA.FTZ R2, R2, R9, -R4 ;  /* 0x0000000902027223 */ /* 0x000fe20000010804 */
[----:B------:R-:W-:Y:S01]  /*da60*/  F2FP.PACK_AB R4, R6, R21 ;  /* 0x000000150604723e */ /* 0x000fe200000000ff */
[----:B------:R-:W-:Y:S01]  /*da70*/  FFMA.FTZ R3, R0, R9, R3 ;  /* 0x0000000900037223 */ /* 0x000fe20000010003 */
[----:B------:R-:W-:Y:S02]  /*da80*/  F2FP.PACK_AB R9, R35, R61 ;  /* 0x0000003d2309723e */ /* 0x000fe400000000ff */
[----:B------:R-:W-:Y:S02]  /*da90*/  F2FP.PACK_AB R10, R2, R17 ;  /* 0x00000011020a723e */ /* 0x000fe400000000ff */
[----:B------:R-:W-:-:S03]  /*daa0*/  F2FP.PACK_AB R6, R3, R15 ;  /* 0x0000000f0306723e */ /* 0x000fc600000000ff */
[----:B------:R1:W-:Y:S04]  /*dab0*/  STS.128 [R101], R8 ;  /* 0x0000000865007388 */ /* 0x0003e80000000c00 */
[----:B------:R1:W-:Y:S02]  /*dac0*/  STS.128 [R14+0xc100], R4 ;  /* 0x00c100040e007388 */ /* 0x0003e40000000c00 */
.L_x_799:
[----:B------:R-:W-:Y:S05]  /*dad0*/  BSYNC B0 ;  /* 0x0000000000007941 */ /* 0x000fea0003800000 */
.L_x_798:
[----:B------:R-:W-:Y:S01]  /*dae0*/  ISETP.GE.AND P0, PT, R107, c[0x0][0x27c], PT ;  /* 0x00009f006b007a0c */ /* 0x000fe20003f06270 */
[----:B------:R-:W-:-:S12]  /*daf0*/  BSSY B0, `(.L_x_800) ;  /* 0x0000062000007945 */ /* 0x000fd80003800000 */
[----:B------:R-:W-:Y:S05]  /*db00*/  @P0 BRA `(.L_x_801) ;  /* 0x0000060000000947 */ /* 0x000fea0003800000 */
[----:B------:R-:W2:Y:S01]  /*db10*/  LDL R34, [R1+0x40] ;  /* 0x0000400001227983 */ /* 0x000ea20000100800 */
[----:B------:R-:W-:Y:S02]  /*db20*/  MOV R0, c[0x0][0x27c] ;  /* 0x00009f0000007a02 */ /* 0x000fe40000000f00 */
[----:B-1----:R-:W-:Y:S02]  /*db30*/  SHF.R.U64 R7, R30, 0x10, R31 ;  /* 0x000000101e077819 */ /* 0x002fe4000000121f */
[----:B------:R-:W-:-:S03]  /*db40*/  LEA.HI R0, R0, R237, RZ, 0x1d ;  /* 0x000000ed00007211 */ /* 0x000fc600078fe8ff */
[----:B------:R-:W-:Y:S01]  /*db50*/  HADD2.F32 R7, -RZ, R7.H0_H0 ;  /* 0x20000007ff077230 */ /* 0x000fe20000004100 */
        /* <DEDUP_REMOVED lines=8> */
[----:B------:R-:W-:-:S03]  /*dbe0*/  HADD2.F32 R2, -RZ, R74.H1_H1 ;  /* 0x3000004aff027230 */ /* 0x000fc60000004100 */
[----:B------:R-:W-:Y:S01]  /*dbf0*/  SHF.L.U32 R16, R0, 0x1, RZ ;  /* 0x0000000100107819 */ /* 0x000fe200000006ff */
[----:B------:R-:W-:-:S04]  /*dc00*/  HADD2.F32 R0, -RZ, R74.H0_H0 ;  /* 0x2000004aff007230 */ /* 0x000fc80000004100 */
[----:B------:R-:W1:Y:S02]  /*dc10*/  LDS.128 R12, [R16+0xc100] ;  /* 0x00c10000100c7984 */ /* 0x000e640000000c00 */
[----:B-1----:R-:W-:Y:S02]  /*dc20*/  HADD2.F32 R3, -RZ, R13.H0_H0 ;  /* 0x2000000dff037230 */ /* 0x002fe40000004100 */
[----:B--2---:R-:W1:Y:S02]  /*dc30*/  LDS.128 R8, [R34] ;  /* 0x0000000022087984 */ /* 0x004e640000000c00 */
[----:B-1----:R-:W-:-:S05]  /*dc40*/  HADD2.F32 R4, -RZ, R9.H0_H0 ;  /* 0x20000009ff047230 */ /* 0x002fca0000004100 */
[CC--:B------:R-:W-:Y:S02]  /*dc50*/  FMUL.FTZ R5, R4.reuse, R0.reuse ;  /* 0x0000000004057220 */ /* 0x0c0fe40000410000 */
[C---:B------:R-:W-:Y:S02]  /*dc60*/  FMUL.FTZ R0, R3.reuse, R0 ;  /* 0x0000000003007220 */ /* 0x040fe40000410000 */
[-C--:B------:R-:W-:Y:S01]  /*dc70*/  FFMA.FTZ R32, R3, R2.reuse, R5 ;  /* 0x0000000203207223 */ /* 0x080fe20000010005 */
[----:B------:R-:W-:Y:S01]  /*dc80*/  HADD2.F32 R3, -RZ, R13.H1_H1 ;  /* 0x3000000dff037230 */ /* 0x000fe20000004100 */
[----:B------:R-:W-:Y:S01]  /*dc90*/  FFMA.FTZ R33, R4, R2, -R0 ;  /* 0x0000000204217223 */ /* 0x000fe20000010800 */
[----:B------:R-:W-:Y:S01]  /*dca0*/  SHF.R.U32.HI R0, RZ, 0x10, R25 ;  /* 0x00000010ff007819 */ /* 0x000fe20000011619 */
[----:B------:R-:W-:Y:S01]  /*dcb0*/  HADD2.F32 R4, -RZ, R9.H1_H1 ;  /* 0x30000009ff047230 */ /* 0x000fe20000004100 */
[----:B------:R-:W-:-:S03]  /*dcc0*/  SHF.R.U32.HI R2, RZ, 0x10, R29 ;  /* 0x00000010ff027819 */ /* 0x000fc6000001161d */
[----:B------:R-:W-:Y:S02]  /*dcd0*/  HADD2.F32 R0, -RZ, R0.H0_H0 ;  /* 0x20000000ff007230 */ /* 0x000fe40000004100 */
[----:B------:R-:W-:-:S03]  /*dce0*/  HADD2.F32 R2, -RZ, R2.H0_H0 ;  /* 0x20000002ff027230 */ /* 0x000fc60000004100 */
[CC--:B------:R-:W-:Y:S02]  /*dcf0*/  FMUL.FTZ R5, R4.reuse, R0.reuse ;  /* 0x0000000004057220 */ /* 0x0c0fe40000410000 */
[C---:B------:R-:W-:Y:S02]  /*dd00*/  FMUL.FTZ R0, R3.reuse, R0 ;  /* 0x0000000003007220 */ /* 0x040fe40000410000 */
[-C--:B------:R-:W-:Y:S01]  /*dd10*/  FFMA.FTZ R22, R3, R2.reuse, R5 ;  /* 0x0000000203167223 */ /* 0x080fe20000010005 */
[----:B------:R-:W-:Y:S01]  /*dd20*/  HADD2.F32 R3, -RZ, R12.H0_H0 ;  /* 0x2000000cff037230 */ /* 0x000fe20000004100 */
[----:B------:R-:W-:Y:S01]  /*dd30*/  FFMA.FTZ R23, R4, R2, -R0 ;  /* 0x0000000204177223 */ /* 0x000fe20000010800 */
[----:B------:R-:W-:Y:S02]  /*dd40*/  HADD2.F32 R0, -RZ, R75.H0_H0 ;  /* 0x2000004bff007230 */ /* 0x000fe40000004100 */
[----:B------:R-:W-:Y:S02]  /*dd50*/  HADD2.F32 R4, -RZ, R8.H0_H0 ;  /* 0x20000008ff047230 */ /* 0x000fe40000004100 */
[----:B------:R-:W-:-:S03]  /*dd60*/  HADD2.F32 R2, -RZ, R76.H0_H0 ;  /* 0x2000004cff027230 */ /* 0x000fc60000004100 */
[CC--:B------:R-:W-:Y:S02]  /*dd70*/  FMUL.FTZ R5, R4.reuse, R0.reuse ;  /* 0x0000000004057220 */ /* 0x0c0fe40000410000 */
[C---:B------:R-:W-:Y:S02]  /*dd80*/  FMUL.FTZ R0, R3.reuse, R0 ;  /* 0x0000000003007220 */ /* 0x040fe40000410000 */
[-C--:B------:R-:W-:Y:S01]  /*dd90*/  FFMA.FTZ R20, R3, R2.reuse, R5 ;  /* 0x0000000203147223 */ /* 0x080fe20000010005 */
[----:B------:R-:W-:Y:S01]  /*dda0*/  HADD2.F32 R3, -RZ, R14.H0_H0 ;  /* 0x2000000eff037230 */ /* 0x000fe20000004100 */
[----:B------:R-:W-:Y:S01]  /*ddb0*/  FFMA.FTZ R21, R4, R2, -R0 ;  /* 0x0000000204157223 */ /* 0x000fe20000010800 */
[----:B------:R-:W-:Y:S02]  /*ddc0*/  HADD2.F32 R0, -RZ, R75.H1_H1 ;  /* 0x3000004bff007230 */ /* 0x000fe40000004100 */
        /* <DEDUP_REMOVED lines=9> */
[----:B------:R-:W-:-:S03]  /*de60*/  HADD2.F32 R2, -RZ, R77.H1_H1 ;  /* 0x3000004dff027230 */ /* 0x000fc60000004100 */
        /* <DEDUP_REMOVED lines=13> */
[----:B------:R-:W-:Y:S01]  /*df40*/  HADD2.F32 R3, -RZ, R8.H1_H1 ;  /* 0x30000008ff037230 */ /* 0x000fe20000004100 */
[----:B------:R-:W-:Y:S01]  /*df50*/  FFMA.FTZ R11, R4, R2, -R0 ;  /* 0x00000002040b7223 */ /* 0x000fe20000010800 */
[----:B------:R-:W-:Y:S02]  /*df60*/  SHF.R.U64 R0, R24, 0x10, R25 ;  /* 0x0000001018007819 */ /* 0x000fe40000001219 */
[----:B------:R-:W-:Y:S02]  /*df70*/  SHF.R.U64 R2, R28, 0x10, R29 ;  /* 0x000000101c027819 */ /* 0x000fe4000000121d */
[----:B------:R-:W-:Y:S01]  /*df80*/  SHF.R.U64 R5, R26, 0x10, R27 ;  /* 0x000000101a057819 */ /* 0x000fe2000000121b */
[----:B------:R-:W-:Y:S01]  /*df90*/  HADD2.F32 R4, -RZ, R0.H0_H0 ;  /* 0x20000000ff047230 */ /* 0x000fe20000004100 */
[----:B------:R-:W-:Y:S01]  /*dfa0*/  F2FP.PACK_AB R11, R11, R17 ;  /* 0x000000110b0b723e */ /* 0x000fe200000000ff */
[----:B------:R-:W-:-:S02]  /*dfb0*/  HADD2.F32 R0, -RZ, R12.H1_H1 ;  /* 0x3000000cff007230 */ /* 0x000fc40000004100 */
[----:B------:R-:W-:Y:S01]  /*dfc0*/  HADD2.F32 R6, -RZ, R2.H0_H0 ;  /* 0x20000002ff067230 */ /* 0x000fe20000004100 */
[CC--:B------:R-:W-:Y:S01]  /*dfd0*/  FMUL.FTZ R2, R3.reuse, R4.reuse ;  /* 0x0000000403027220 */ /* 0x0c0fe20000410000 */
[----:B------:R-:W-:Y:S01]  /*dfe0*/  HADD2.F32 R5, -RZ, R5.H0_H0 ;  /* 0x20000005ff057230 */ /* 0x000fe20000004100 */
[C---:B------:R-:W-:Y:S02]  /*dff0*/  FMUL.FTZ R4, R0.reuse, R4 ;  /* 0x0000000400047220 */ /* 0x040fe40000410000 */
[-C--:B------:R-:W-:Y:S01]  /*e000*/  FFMA.FTZ R8, R0, R6.reuse, R2 ;  /* 0x0000000600087223 */ /* 0x080fe20000010002 */
[----:B------:R-:W-:Y:S01]  /*e010*/  HADD2.F32 R0, -RZ, R14.H1_H1 ;  /* 0x3000000eff007230 */ /* 0x000fe20000004100 */
[----:B------:R-:W-:Y:S01]  /*e020*/  FFMA.FTZ R6, R3, R6, -R4 ;  /* 0x0000000603067223 */ /* 0x000fe20000010804 */
[----:B------:R-:W-:-:S03]  /*e030*/  HADD2.F32 R2, -RZ, R10.H1_H1 ;  /* 0x3000000aff027230 */ /* 0x000fc60000004100 */
[-C--:B------:R-:W-:Y:S02]  /*e040*/  FMUL.FTZ R4, R0, R5.reuse ;  /* 0x0000000500047220 */ /* 0x080fe40000410000 */
[----:B------:R-:W-:Y:S01]  /*e050*/  FMUL.FTZ R3, R2, R5 ;  /* 0x0000000502037220 */ /* 0x000fe20000410000 */
[----:B------:R-:W-:Y:S01]  /*e060*/  F2FP.PACK_AB R5, R22, R32 ;  /* 0x000000201605723e */ /* 0x000fe200000000ff */
[-C--:B------:R-:W-:Y:S01]  /*e070*/  FFMA.FTZ R2, R2, R7.reuse, -R4 ;  /* 0x0000000702027223 */ /* 0x080fe20000010804 */
[----:B------:R-:W-:Y:S01]  /*e080*/  F2FP.PACK_AB R4, R8, R20 ;  /* 0x000000140804723e */ /* 0x000fe200000000ff */
[----:B------:R-:W-:Y:S01]  /*e090*/  FFMA.FTZ R3, R0, R7, R3 ;  /* 0x0000000700037223 */ /* 0x000fe20000010003 */
[----:B------:R-:W-:Y:S02]  /*e0a0*/  F2FP.PACK_AB R7, R9, R13 ;  /* 0x0000000d0907723e */ /* 0x000fe400000000ff */
[----:B------:R-:W-:Y:S02]  /*e0b0*/  F2FP.PACK_AB R9, R23, R33 ;  /* 0x000000211709723e */ /* 0x000fe400000000ff */
[----:B------:R-:W-:-:S02]  /*e0c0*/  F2FP.PACK_AB R8, R6, R21 ;  /* 0x000000150608723e */ /* 0x000fc400000000ff */
[----:B------:R-:W-:Y:S02]  /*e0d0*/  F2FP.PACK_AB R10, R2, R18 ;  /* 0x00000012020a723e */ /* 0x000fe400000000ff */
[----:B------:R-:W-:-:S03]  /*e0e0*/  F2FP.PACK_AB R6, R3, R19 ;  /* 0x000000130306723e */ /* 0x000fc600000000ff */
[----:B------:R1:W-:Y:S04]  /*e0f0*/  STS.128 [R34], R8 ;  /* 0x0000000822007388 */ /* 0x0003e80000000c00 */
[----:B------:R1:W-:Y:S02]  /*e100*/  STS.128 [R16+0xc100], R4 ;  /* 0x00c1000410007388 */ /* 0x0003e40000000c00 */
.L_x_801:
[----:B------:R-:W-:Y:S05]  /*e110*/  BSYNC B0 ;  /* 0x0000000000007941 */ /* 0x000fea0003800000 */
.L_x_800:
[----:B------:R-:W-:-:S13]  /*e120*/  ISETP.GE.AND P0, PT, R106, c[0x0][0x27c], PT ;  /* 0x00009f006a007a0c */ /* 0x000fda0003f06270 */
[----:B------:R-:W-:Y:S05]  /*e130*/  @P0 BRA `(.L_x_797) ;  /* 0x0000060000000947 */ /* 0x000fea0003800000 */
[----:B------:R-:W2:Y:S01]  /*e140*/  LDL R60, [R1+0x38] ;  /* 0x00003800013c7983 */ /* 0x000ea20000100800 */
[----:B------:R-:W-:Y:S01]  /*e150*/  MOV R0, c[0x0][0x27c] ;  /* 0x00009f0000007a02 */ /* 0x000fe20000000f00 */
[----:B------:R-:W-:Y:S01]  /*e160*/  HADD2.F32 R13, -RZ, R79.H0_H0 ;  /* 0x2000004fff0d7230 */ /* 0x000fe20000004100 */
[----:B-1----:R-:W-:Y:S01]  /*e170*/  SHF.R.U32.HI R8, RZ, 0x10, R37 ;  /* 0x00000010ff087819 */ /* 0x002fe20000011625 */
[----:B------:R-:W-:Y:S01]  /*e180*/  HADD2.F32 R15, -RZ, R81.H0_H0 ;  /* 0x20000051ff0f7230 */ /* 0x000fe20000004100 */
[----:B------:R-:W-:Y:S01]  /*e190*/  LEA.HI R0, R0, R236, RZ, 0x1d ;  /* 0x000000ec00007211 */ /* 0x000fe200078fe8ff */
[----:B------:R-:W-:Y:S01]  /*e1a0*/  HADD2.F32 R11, -RZ, R82.H0_H0 ;  /* 0x20000052ff0b7230 */ /* 0x000fe20000004100 */
[----:B------:R-:W-:Y:S01]  /*e1b0*/  SHF.R.U32.HI R9, RZ, 0x10, R41 ;  /* 0x00000010ff097819 */ /* 0x000fe20000011629 */
[----:B------:R-:W-:Y:S01]  /*e1c0*/  HADD2.F32 R10, -RZ, R8.H0_H0 ;  /* 0x20000008ff0a7230 */ /* 0x000fe20000004100 */
[----:B------:R-:W-:Y:S02]  /*e1d0*/  SHF.R.S32.HI R2, RZ, 0x1f, R0 ;  /* 0x0000001fff027819 */ /* 0x000fe40000011400 */
[----:B------:R-:W-:-:S02]  /*e1e0*/  SHF.L.U32 R3, R0, 0x3, RZ ;  /* 0x0000000300037819 */ /* 0x000fc400000006ff */
[----:B------:R-:W-:Y:S02]  /*e1f0*/  LEA.HI R0, R2, R0, RZ, 0x3 ;  /* 0x0000000002007211 */ /* 0x000fe400078f18ff */
[----:B------:R-:W-:Y:S02]  /*e200*/  LOP3.LUT R2, R238, 0x38, R3, 0xf8, !PT ;  /* 0x00000038ee027812 */ /* 0x000fe400078ef803 */
[----:B------:R-:W-:Y:S02]  /*e210*/  SHF.L.U32 R0, R0, 0xa, RZ ;  /* 0x0000000a00007819 */ /* 0x000fe400000006ff */
[----:B------:R-:W-:Y:S02]  /*e220*/  LOP3.LUT R2, R2, R239, RZ, 0x3c, !PT ;  /* 0x000000ef02027212 */ /* 0x000fe400078e3cff */
[----:B------:R-:W-:Y:S02]  /*e230*/  LOP3.LUT R0, R0, 0x7fffe000, RZ, 0xc0, !PT ;  /* 0x7fffe00000007812 */ /* 0x000fe400078ec0ff */
[----:B------:R-:W-:-:S02]  /*e240*/  SHF.R.U64 R33, R36, 0x10, R37 ;  /* 0x0000001024217819 */ /* 0x000fc40000001225 */
[----:B------:R-:W-:Y:S02]  /*e250*/  IADD3 R0, R2, R0, R240 ;  /* 0x0000000002007210 */ /* 0x000fe40007ffe0f0 */
[--C-:B------:R-:W-:Y:S01]  /*e260*/  SHF.R.U64 R30, R38, 0x10, R39.reuse ;  /* 0x00000010261e7819 */ /* 0x100fe20000001227 */
[----:B------:R-:W-:Y:S01]  /*e270*/  HADD2.F32 R38, -RZ, R9.H0_H0 ;  /* 0x20000009ff267230 */ /* 0x000fe20000004100 */
[----:B------:R-:W-:Y:S01]  /*e280*/  SHF.L.U32 R22, R0, 0x1, RZ ;  /* 0x0000000100167819 */ /* 0x000fe200000006ff */
[----:B------:R-:W-:Y:S01]  /*e290*/  HADD2.F32 R0, -RZ, R78.H0_H0 ;  /* 0x2000004eff007230 */ /* 0x000fe20000004100 */
[----:B------:R-:W-:Y:S02]  /*e2a0*/  SHF.R.U32.HI R24, RZ, 0x10, R39 ;  /* 0x00000010ff187819 */ /* 0x000fe40000011627 */
[----:B------:R-:W-:Y:S01]  /*e2b0*/  SHF.R.U32.HI R28, RZ, 0x10, R43 ;  /* 0x00000010ff1c7819 */ /* 0x000fe2000001162b */
[----:B------:R-:W1:Y:S01]  /*e2c0*/  LDS.128 R16, [R22+0xc100] ;  /* 0x00c1000016107984 */ /* 0x000e620000000c00 */
[----:B------:R-:W-:-:S02]  /*e2d0*/  SHF.R.U64 R40, R40, 0x10, R41 ;  /* 0x0000001028287819 */ /* 0x000fc40000001229 */
[----:B------:R-:W-:Y:S01]  /*e2e0*/  SHF.R.U64 R34, R42, 0x10, R43 ;  /* 0x000000102a227819 */ /* 0x000fe2000000122b */
[----:B------:R-:W-:Y:S02]  /*e2f0*/  HADD2.F32 R37, -RZ, R28.H0_H0 ;  /* 0x2000001cff257230 */ /* 0x000fe40000004100 */
[----:B------:R-:W-:Y:S02]  /*e300*/  HADD2.F32 R28, -RZ, R40.H0_H0 ;  /* 0x20000028ff1c7230 */ /* 0x000fe40000004100 */
[----:B-1----:R-:W-:-:S05]  /*e310*/  HADD2.F32 R2, -RZ, R17.H0_H0 ;  /* 0x20000011ff027230 */ /* 0x002fca0000004100 */
[-C--:B------:R-:W-:Y:S01]  /*e320*/  FMUL.FTZ R23, R2, R0.reuse ;  /* 0x0000000002177220 */ /* 0x080fe20000410000 */
[----:B--2---:R-:W1:Y:S02]  /*e330*/  LDS.128 R4, [R60] ;  /* 0x000000003c047984 */ /* 0x004e640000000c00 */
[--C-:B-1----:R-:W-:Y:S02]  /*e340*/  HADD2.F32 R14, -RZ, R5.reuse.H0_H0 ;  /* 0x20000005ff0e7230 */ /* 0x102fe40000004100 */
[----:B------:R-:W-:Y:S02]  /*e350*/  HADD2.F32 R20, -RZ, R5.H1_H1 ;  /* 0x30000005ff147230 */ /* 0x000fe40000004100 */
[----:B------:R-:W-:Y:S01]  /*e360*/  HADD2.F32 R21, -RZ, R4.H0_H0 ;  /* 0x20000004ff157230 */ /* 0x000fe20000004100 */
[----:B------:R-:W-:Y:S01]  /*e370*/  FMUL.FTZ R3, R14, R0 ;  /* 0x000000000e037220 */ /* 0x000fe20000410000 */
[----:B------:R-:W-:Y:S01]  /*e380*/  HADD2.F32 R0, -RZ, R78.H1_H1 ;  /* 0x3000004eff007230 */ /* 0x000fe20000004100 */
[----:B------:R-:W-:Y:S01]  /*e390*/  FMUL.FTZ R5, R20, R10 ;  /* 0x0000000a14057220 */ /* 0x000fe20000410000 */
[----:B------:R-:W-:Y:S01]  /*e3a0*/  HADD2.F32 R12, -RZ, R6.H0_H0 ;  /* 0x20000006ff0c7230 */ /* 0x000fe20000004100 */
[-C--:B------:R-:W-:Y:S01]  /*e3b0*/  FFMA.FTZ R36, R2, R13.reuse, R3 ;  /* 0x0000000d02247223 */ /* 0x080fe20000010003 */
[----:B------:R-:W-:Y:S01]  /*e3c0*/  HADD2.F32 R2, -RZ, R17.H1_H1 ;  /* 0x30000011ff027230 */ /* 0x000fe20000004100 */
[----:B------:R-:W-:Y:S01]  /*e3d0*/  FMUL.FTZ R8, R21, R0 ;  /* 0x0000000015087220 */ /* 0x000fe20000410000 */
[----:B------:R-:W-:Y:S01]  /*e3e0*/  HADD2.F32 R3, -RZ, R16.H0_H0 ;  /* 0x20000010ff037230 */ /* 0x000fe20000004100 */
[----:B------:R-:W-:Y:S01]  /*e3f0*/  FFMA.FTZ R26, R14, R13, -R23 ;  /* 0x0000000d0e1a7223 */ /* 0x000fe20000010817 */
[----:B------:R-:W-:Y:S01]  /*e400*/  HADD2.F32 R23, -RZ, R24.H0_H0 ;  /* 0x20000018ff177230 */ /* 0x000fe20000004100 */
[C---:B------:R-:W-:Y:S01]  /*e410*/  FMUL.FTZ R29, R2.reuse, R10 ;  /* 0x0000000a021d7220 */ /* 0x040fe20000410000 */
[----:B------:R-:W-:Y:S01]  /*e420*/  HADD2.F32 R10, -RZ, R4.H1_H1 ;  /* 0x30000004ff0a7230 */ /* 0x000fe20000004100 */
[----:B------:R-:W-:Y:S01]  /*e430*/  FFMA.FTZ R35, R2, R38, R5 ;  /* 0x0000002602237223 */ /* 0x000fe20000010005 */
[----:B------:R-:W-:Y:S01]  /*e440*/  HADD2.F32 R2, -RZ, R18.H0_H0 ;  /* 0x20000012ff027230 */ /* 0x000fe20000004100 */
[C---:B------:R-:W-:Y:S01]  /*e450*/  FMUL.FTZ R27, R3.reuse, R0 ;  /* 0x00000000031b7220 */ /* 0x040fe20000410000 */
[----:B------:R-:W-:Y:S01]  /*e460*/  HADD2.F32 R0, -RZ, R79.H1_H1 ;  /* 0x3000004fff007230 */ /* 0x000fe20000004100 */
[-C--:B------:R-:W-:Y:S01]  /*e470*/  FFMA.FTZ R32, R3, R15.reuse, R8 ;  /* 0x0000000f03207223 */ /* 0x080fe20000010008 */
[----:B------:R-:W-:Y:S01]  /*e480*/  HADD2.F32 R8, -RZ, R7.H0_H0 ;  /* 0x20000007ff087230 */ /* 0x000fe20000004100 */
[----:B------:R-:W-:Y:S01]  /*e490*/  FFMA.FTZ R15, R21, R15, -R27 ;  /* 0x0000000f150f7223 */ /* 0x000fe2000001081b */
[----:B------:R-:W-:Y:S01]  /*e4a0*/  HADD2.F32 R4, -RZ, R19.H0_H0 ;  /* 0x20000013ff047230 */ /* 0x000fe20000004100 */
[-C--:B------:R-:W-:Y:S01]  /*e4b0*/  FMUL.FTZ R3, R12, R0.reuse ;  /* 0x000000000c037220 */ /* 0x080fe20000410000 */
[----:B------:R-:W-:Y:S01]  /*e4c0*/  HADD2.F32 R7, -RZ, R7.H1_H1 ;  /* 0x30000007ff077230 */ /* 0x000fe20000004100 */
[C---:B------:R-:W-:Y:S01]  /*e4d0*/  FMUL.FTZ R25, R2.reuse, R0 ;  /* 0x0000000002197220 */ /* 0x040fe20000410000 */
[----:B------:R-:W-:Y:S01]  /*e4e0*/  HADD2.F32 R0, -RZ, R81.H1_H1 ;  /* 0x30000051ff007230 */ /* 0x000fe20000004100 */
[-C--:B------:R-:W-:Y:S01]  /*e4f0*/  FFMA.FTZ R31, R2, R11.reuse, R3 ;  /* 0x0000000b021f7223 */ /* 0x080fe20000010003 */
[----:B------:R-:W-:Y:S01]  /*e500*/  HADD2.F32 R2, -RZ, R83.H0_H0 ;  /* 0x20000053ff027230 */ /* 0x000fe20000004100 */
[----:B------:R-:W-:Y:S01]  /*e510*/  FFMA.FTZ R12, R12, R11, -R25 ;  /* 0x0000000b0c0c7223 */ /* 0x000fe20000010819 */
[----:B------:R-:W-:Y:S01]  /*e520*/  HADD2.F32 R3, -RZ, R19.H1_H1 ;  /* 0x30000013ff037230 */ /* 0x000fe20000004100 */
[-C--:B------:R-:W-:Y:S01]  /*e530*/  FMUL.FTZ R13, R8, R0.reuse ;  /* 0x00000000080d7220 */ /* 0x080fe20000410000 */
[----:B------:R-:W-:Y:S01]  /*e540*/  HADD2.F32 R9, -RZ, R6.H1_H1 ;  /* 0x30000006ff097230 */ /* 0x000fe20000004100 */
[C---:B------:R-:W-:Y:S01]  /*e550*/  FMUL.FTZ R17, R4.reuse, R0 ;  /* 0x0000000004117220 */ /* 0x040fe20000410000 */
[----:B------:R-:W-:Y:S01]  /*e560*/  HADD2.F32 R6, -RZ, R16.H1_H1 ;  /* 0x30000010ff067230 */ /* 0x000fe20000004100 */
[----:B------:R-:W-:Y:S01]  /*e570*/  FFMA.FTZ R19, R4, R2, R13 ;  /* 0x0000000204137223 */ /* 0x000fe2000001000d */
[----:B------:R-:W-:Y:S01]  /*e580*/  HADD2.F32 R4, -RZ, R33.H0_H0 ;  /* 0x20000021ff047230 */ /* 0x000fe20000004100 */
[-C--:B------:R-:W-:Y:S01]  /*e590*/  FMUL.FTZ R0, R7, R23.reuse ;  /* 0x0000001707007220 */ /* 0x080fe20000410000 */
[----:B------:R-:W-:Y:S01]  /*e5a0*/  HADD2.F32 R14, -RZ, R30.H0_H0 ;  /* 0x2000001eff0e7230 */ /* 0x000fe20000004100 */
[C---:B------:R-:W-:Y:S01]  /*e5b0*/  FMUL.FTZ R13, R3.reuse, R23 ;  /* 0x00000017030d7220 */ /* 0x040fe20000410000 */
[----:B------:R-:W-:Y:S01]  /*e5c0*/  HADD2.F32 R5, -RZ, R18.H1_H1 ;  /* 0x30000012ff057230 */ /* 0x000fe20000004100 */
[----:B------:R-:W-:Y:S01]  /*e5d0*/  FFMA.FTZ R16, R3, R37, R0 ;  /* 0x0000002503107223 */ /* 0x000fe20000010000 */
[----:B------:R-:W-:Y:S01]  /*e5e0*/  HADD2.F32 R24, -RZ, R34.H0_H0 ;  /* 0x20000022ff187230 */ /* 0x000fe20000004100 */
[----:B------:R-:W-:-:S02]  /*e5f0*/  FMUL.FTZ R3, R10, R4 ;  /* 0x000000040a037220 */ /* 0x000fc40000410000 */
[----:B------:R-:W-:Y:S02]  /*e600*/  FMUL.FTZ R0, R9, R14 ;  /* 0x0000000e09007220 */ /* 0x000fe40000410000 */
[C---:B------:R-:W-:Y:S02]  /*e610*/  FFMA.FTZ R18, R6.reuse, R28, R3 ;  /* 0x0000001c06127223 */ /* 0x040fe40000010003 */
[----:B------:R-:W-:Y:S02]  /*e620*/  FMUL.FTZ R4, R6, R4 ;  /* 0x0000000406047220 */ /* 0x000fe40000410000 */
[C---:B------:R-:W-:Y:S02]  /*e630*/  FMUL.FTZ R3, R5.reuse, R14 ;  /* 0x0000000e05037220 */ /* 0x040fe40000410000 */
[----:B------:R-:W-:Y:S01]  /*e640*/  FFMA.FTZ R23, R5, R24, R0 ;  /* 0x0000001805177223 */ /* 0x000fe20000010000 */
[----:B------:R-:W-:Y:S01]  /*e650*/  F2FP.PACK_AB R5, R35, R36 ;  /* 0x000000242305723e */ /* 0x000fe200000000ff */
[----:B------:R-:W-:-:S02]  /*e660*/  FFMA.FTZ R14, R20, R38, -R29 ;  /* 0x00000026140e7223 */ /* 0x000fc4000001081d */
[----:B------:R-:W-:Y:S02]  /*e670*/  FFMA.FTZ R2, R8, R2, -R17 ;  /* 0x0000000208027223 */ /* 0x000fe40000010811 */
        /* <DEDUP_REMOVED lines=9> */
[----:B------:R-:W-:-:S03]  /*e710*/  F2FP.PACK_AB R6, R23, R31 ;  /* 0x0000001f1706723e */ /* 0x000fc600000000ff */
[----:B------:R1:W-:Y:S04]  /*e720*/  STS.128 [R60], R8 ;  /* 0x000000083c007388 */ /* 0x0003e80000000c00 */
[----:B------:R1:W-:Y:S02]  /*e730*/  STS.128 [R22+0xc100], R4 ;  /* 0x00c1000416007388 */ /* 0x0003e40000000c00 */
.L_x_797:
[----:B------:R-:W-:Y:S05]  /*e740*/  BSYNC B1 ;  /* 0x0000000000017941 */ /* 0x000fea0003800000 */
.L_x_796:
[----:B------:R-:W-:-:S04]  /*e750*/  IADD3 R0, R223, 0x40, RZ ;  /* 0x00000040df007810 */ /* 0x000fc80007ffe0ff */
[----:B------:R-:W-:-:S13]  /*e760*/  ISETP.GE.AND P0, PT, R0, R73, PT ;  /* 0x000000490000720c */ /* 0x000fda0003f06270 */
[----:B------:R-:W-:Y:S05]  /*e770*/  @P0 BRA `(.L_x_781) ;  /* 0x0000132000000947 */ /* 0x000fea0003800000 */
[----:B------:R2:W5:Y:S01]  /*e780*/  LDL R42, [R1+0x1c] ;  /* 0x00001c00012a7983 */ /* 0x0005620000100800 */
[----:B------:R-:W-:Y:S01]  /*e790*/  ISETP.GE.AND P0, PT, R104, c[0x0][0x27c], PT ;  /* 0x00009f0068007a0c */ /* 0x000fe20003f06270 */
[----:B------:R-:W-:Y:S01]  /*e7a0*/  BSSY B0, `(.L_x_802) ;  /* 0x0000069000007945 */ /* 0x000fe20003800000 */
[C---:B------:R-:W-:Y:S02]  /*e7b0*/  IADD3 R43, R223.reuse, 0x40, RZ ;  /* 0x00000040df2b7810 */ /* 0x040fe40007ffe0ff */
[----:B-1----:R-:W-:-:S03]  /*e7c0*/  IADD3 R60, R223, 0x40, RZ ;  /* 0x00000040df3c7810 */ /* 0x002fc60007ffe0ff */
[----:B------:R-:W-:Y:S02]  /*e7d0*/  IMAD.SHL.U32 R43, R43, 0x40, RZ ;  /* 0x000000402b2b7824 */ /* 0x000fe400078e00ff */
[----:B------:R-:W-:-:S03]  /*e7e0*/  IMAD.SHL.U32 R60, R60, 0x40, RZ ;  /* 0x000000403c3c7824 */ /* 0x000fc600078e00ff */
[----:B------:R-:W-:Y:S02]  /*e7f0*/  LOP3.LUT R43, R43, 0x1c0, RZ, 0xc0, !PT ;  /* 0x000001c02b2b7812 */ /* 0x000fe400078ec0ff */
[----:B------:R-:W-:Y:S02]  /*e800*/  LOP3.LUT R60, R60, 0x1c0, RZ, 0xc0, !PT ;  /* 0x000001c03c3c7812 */ /* 0x000fe400078ec0ff */
[----:B------:R-:W-:Y:S01]  /*e810*/  SHF.R.U32.HI R43, RZ, 0x3, R43 ;  /* 0x00000003ff2b7819 */ /* 0x000fe2000001162b */
[----:B------:R-:W-:Y:S05]  /*e820*/  @P0 BRA `(.L_x_803) ;  /* 0x0000060000000947 */ /* 0x000fea0003800000 */
[----:B------:R-:W3:Y:S01]  /*e830*/  LDL R41, [R1+0x48] ;  /* 0x0000480001297983 */ /* 0x000ee20000100800 */
[----:B------:R-:W-:Y:S02]  /*e840*/  MOV R0, c[0x0][0x27c] ;  /* 0x00009f0000007a02 */ /* 0x000fe40000000f00 */
[----:B------:R-:W-:Y:S02]  /*e850*/  SHF.R.U32.HI R23, RZ, 0x10, R49 ;  /* 0x00000010ff177819 */ /* 0x000fe40000011631 */
[----:B------:R-:W-:-:S02]  /*e860*/  LEA.HI R0, R0, R249, RZ, 0x1d ;  /* 0x000000f900007211 */ /* 0x000fc400078fe8ff */
[----:B------:R-:W-:Y:S02]  /*e870*/  SHF.R.U32.HI R24, RZ, 0x10, R45 ;  /* 0x00000010ff187819 */ /* 0x000fe4000001162d */
[----:B------:R-:W-:Y:S02]  /*e880*/  SHF.R.S32.HI R3, RZ, 0x1f, R0 ;  /* 0x0000001fff037819 */ /* 0x000fe40000011400 */
[----:B------:R-:W-:Y:S01]  /*e890*/  SHF.L.U32 R2, R0, 0x3, RZ ;  /* 0x0000000300027819 */ /* 0x000fe200000006ff */
[----:B------:R-:W-:Y:S01]  /*e8a0*/  HADD2.F32 R40, -RZ, R24.H0_H0 ;  /* 0x20000018ff287230 */ /* 0x000fe20000004100 */
[----:B------:R-:W-:Y:S02]  /*e8b0*/  LEA.HI R0, R3, R0, RZ, 0x3 ;  /* 0x0000000003007211 */ /* 0x000fe400078f18ff */
[----:B------:R-:W-:Y:S02]  /*e8c0*/  LOP3.LUT R2, R60, 0x38, R2, 0xf8, !PT ;  /* 0x000000383c027812 */ /* 0x000fe400078ef802 */
[----:B------:R-:W-:-:S02]  /*e8d0*/  SHF.L.U32 R0, R0, 0xa, RZ ;  /* 0x0000000a00007819 */ /* 0x000fc400000006ff */
[----:B------:R-:W-:Y:S02]  /*e8e0*/  LOP3.LUT R2, R2, R43, RZ, 0x3c, !PT ;  /* 0x0000002b02027212 */ /* 0x000fe400078e3cff */
[----:B------:R-:W-:Y:S02]  /*e8f0*/  LOP3.LUT R0, R0, 0x7fffe000, RZ, 0xc0, !PT ;  /* 0x7fffe00000007812 */ /* 0x000fe400078ec0ff */
[----:B------:R-:W-:Y:S02]  /*e900*/  SHF.R.U32.HI R25, RZ, 0x10, R51 ;  /* 0x00000010ff197819 */ /* 0x000fe40000011633 */
[----:B-----5:R-:W-:Y:S02]  /*e910*/  IADD3 R0, R2, R0, R42 ;  /* 0x0000000002007210 */ /* 0x020fe40007ffe02a */
[----:B------:R-:W-:Y:S02]  /*e920*/  SHF.R.U64 R36, R48, 0x10, R49 ;  /* 0x0000001030247819 */ /* 0x000fe40000001231 */
[----:B------:R-:W-:Y:S01]  /*e930*/  SHF.L.U32 R22, R0, 0x1, RZ ;  /* 0x0000000100167819 */ /* 0x000fe200000006ff */
[----:B------:R-:W-:Y:S01]  /*e940*/  HADD2.F32 R0, -RZ, R82.H1_H1 ;  /* 0x30000052ff007230 */ /* 0x000fe20000004100 */
[----:B------:R-:W-:-:S02]  /*e950*/  SHF.R.U32.HI R27, RZ, 0x10, R47 ;  /* 0x00000010ff1b7819 */ /* 0x000fc4000001162f */
[----:B------:R-:W-:Y:S01]  /*e960*/  SHF.R.U64 R38, R44, 0x10, R45 ;  /* 0x000000102c267819 */ /* 0x000fe2000000122d */
[----:B------:R-:W1:Y:S01]  /*e970*/  LDS.128 R8, [R22+0xc100] ;  /* 0x00c1000016087984 */ /* 0x000e620000000c00 */
[----:B------:R-:W-:Y:S01]  /*e980*/  SHF.R.U64 R31, R50, 0x10, R51 ;  /* 0x00000010321f7819 */ /* 0x000fe20000001233 */
[----:B------:R-:W-:Y:S01]  /*e990*/  HADD2.F32 R39, -RZ, R27.H0_H0 ;  /* 0x2000001bff277230 */ /* 0x000fe20000004100 */
[----:B------:R-:W-:Y:S01]  /*e9a0*/  SHF.R.U64 R37, R46, 0x10, R47 ;  /* 0x000000102e257819 */ /* 0x000fe2000000122f */
[----:B------:R-:W-:Y:S02]  /*e9b0*/  HADD2.F32 R38, -RZ, R38.H0_H0 ;  /* 0x20000026ff267230 */ /* 0x000fe40000004100 */
[--C-:B-1----:R-:W-:Y:S02]  /*e9c0*/  HADD2.F32 R3, -RZ, R9.reuse.H0_H0 ;  /* 0x20000009ff037230 */ /* 0x102fe40000004100 */
[----:B------:R-:W-:Y:S02]  /*e9d0*/  HADD2.F32 R2, -RZ, R9.H1_H1 ;  /* 0x30000009ff027230 */ /* 0x000fe40000004100 */
[--C-:B------:R-:W-:Y:S01]  /*e9e0*/  HADD2.F32 R9, -RZ, R8.reuse.H0_H0 ;  /* 0x20000008ff097230 */ /* 0x100fe20000004100 */
[----:B------:R-:W-:Y:S01]  /*e9f0*/  FMUL.FTZ R30, R3, R0 ;  /* 0x00000000031e7220 */ /* 0x000fe20000410000 */
[----:B------:R-:W-:-:S02]  /*ea00*/  HADD2.F32 R13, -RZ, R8.H1_H1 ;  /* 0x30000008ff0d7230 */ /* 0x000fc40000004100 */
[----:B------:R-:W-:Y:S02]  /*ea10*/  HADD2.F32 R8, -RZ, R11.H0_H0 ;  /* 0x2000000bff087230 */ /* 0x000fe40000004100 */
[--C-:B------:R-:W-:Y:S02]  /*ea20*/  HADD2.F32 R12, -RZ, R10.reuse.H0_H0 ;  /* 0x2000000aff0c7230 */ /* 0x100fe40000004100 */
[----:B------:R-:W-:Y:S01]  /*ea30*/  HADD2.F32 R10, -RZ, R10.H1_H1 ;  /* 0x3000000aff0a7230 */ /* 0x000fe20000004100 */
[----:B---3--:R-:W1:Y:S02]  /*ea40*/  LDS.128 R4, [R41] ;  /* 0x0000000029047984 */ /* 0x008e640000000c00 */
[----:B-1----:R-:W-:Y:S02]  /*ea50*/  HADD2.F32 R21, -RZ, R5.H0_H0 ;  /* 0x20000005ff157230 */ /* 0x002fe40000004100 */
[--C-:B------:R-:W-:Y:S02]  /*ea60*/  HADD2.F32 R15, -RZ, R7.reuse.H0_H0 ;  /* 0x20000007ff0f7230 */ /* 0x100fe40000004100 */
[----:B------:R-:W-:-:S02]  /*ea70*/  HADD2.F32 R14, -RZ, R7.H1_H1 ;  /* 0x30000007ff0e7230 */ /* 0x000fc40000004100 */
[----:B------:R-:W-:Y:S02]  /*ea80*/  HADD2.F32 R7, -RZ, R11.H1_H1 ;  /* 0x3000000bff077230 */ /* 0x000fe40000004100 */
[----:B------:R-:W-:Y:S01]  /*ea90*/  HADD2.F32 R19, -RZ, R5.H1_H1 ;  /* 0x30000005ff137230 */ /* 0x000fe20000004100 */
[----:B------:R-:W-:Y:S01]  /*eaa0*/  FMUL.FTZ R5, R21, R0 ;  /* 0x0000000015057220 */ /* 0x000fe20000410000 */
[----:B------:R-:W-:Y:S02]  /*eab0*/  HADD2.F32 R11, -RZ, R23.H0_H0 ;  /* 0x20000017ff0b7230 */ /* 0x000fe40000004100 */
[--C-:B------:R-:W-:Y:S02]  /*eac0*/  HADD2.F32 R17, -RZ, R6.reuse.H0_H0 ;  /* 0x20000006ff117230 */ /* 0x100fe40000004100 */
[----:B------:R-:W-:Y:S01]  /*ead0*/  HADD2.F32 R16, -RZ, R6.H1_H1 ;  /* 0x30000006ff107230 */ /* 0x000fe20000004100 */
[-C--:B------:R-:W-:Y:S01]  /*eae0*/  FMUL.FTZ R0, R19, R11.reuse ;  /* 0x0000000b13007220 */ /* 0x080fe20000410000 */
[----:B------:R-:W-:Y:S01]  /*eaf0*/  HADD2.F32 R6, -RZ, R84.H0_H0 ;  /* 0x20000054ff067230 */ /* 0x000fe20000004100 */
[C---:B------:R-:W-:Y:S01]  /*eb00*/  FMUL.FTZ R29, R2.reuse, R11 ;  /* 0x0000000b021d7220 */ /* 0x040fe20000410000 */
[--C-:B------:R-:W-:Y:S01]  /*eb10*/  HADD2.F32 R20, -RZ, R4.reuse.H0_H0 ;  /* 0x20000004ff147230 */ /* 0x100fe20000004100 */
[----:B------:R-:W-:Y:S01]  /*eb20*/  FFMA.FTZ R34, R2, R40, R0 ;  /* 0x0000002802227223 */ /* 0x000fe20000010000 */
[----:B------:R-:W-:Y:S01]  /*eb30*/  HADD2.F32 R18, -RZ, R4.H1_H1 ;  /* 0x30000004ff127230 */ /* 0x000fe20000004100 */
[----:B------:R-:W-:Y:S01]  /*eb40*/  FFMA.FTZ R35, R3, R6, R5 ;  /* 0x0000000603237223 */ /* 0x000fe20000010005 */
[----:B------:R-:W-:-:S02]  /*eb50*/  HADD2.F32 R4, -RZ, R83.H1_H1 ;  /* 0x30000053ff047230 */ /* 0x000fc40000004100 */
[--C-:B------:R-:W-:Y:S02]  /*eb60*/  HADD2.F32 R5, -RZ, R86.reuse.H1_H1 ;  /* 0x30000056ff057230 */ /* 0x100fe40000004100 */
[----:B------:R-:W-:Y:S01]  /*eb70*/  HADD2.F32 R0, -RZ, R86.H0_H0 ;  /* 0x20000056ff007230 */ /* 0x000fe20000004100 */
[-C--:B------:R-:W-:Y:S01]  /*eb80*/  FMUL.FTZ R3, R20, R4.reuse ;  /* 0x0000000414037220 */ /* 0x080fe20000410000 */
[----:B------:R-:W-:Y:S01]  /*eb90*/  HADD2.F32 R2, -RZ, R84.H1_H1 ;  /* 0x30000054ff027230 */ /* 0x000fe20000004100 */
[C---:B------:R-:W-:Y:S01]  /*eba0*/  FMUL.FTZ R28, R9.reuse, R4 ;  /* 0x00000004091c7220 */ /* 0x040fe20000410000 */
[----:B------:R-:W-:Y:S01]  /*ebb0*/  HADD2.F32 R23, -RZ, R25.H0_H0 ;  /* 0x20000019ff177230 */ /* 0x000fe20000004100 */
[----:B------:R-:W-:Y:S01]  /*ebc0*/  FFMA.FTZ R32, R9, R5, R3 ;  /* 0x0000000509207223 */ /* 0x000fe20000010003 */
[--C-:B------:R-:W-:Y:S01]  /*ebd0*/  HADD2.F32 R3, -RZ, R87.reuse.H0_H0 ;  /* 0x20000057ff037230 */ /* 0x100fe20000004100 */
[-C--:B------:R-:W-:Y:S01]  /*ebe0*/  FMUL.FTZ R9, R15, R0.reuse ;  /* 0x000000000f097220 */ /* 0x080fe20000410000 */
[----:B------:R-:W-:Y:S01]  /*ebf0*/  HADD2.F32 R4, -RZ, R87.H1_H1 ;  /* 0x30000057ff047230 */ /* 0x000fe20000004100 */
[----:B------:R-:W-:-:S02]  /*ec00*/  FMUL.FTZ R24, R8, R0 ;  /* 0x0000000008187220 */ /* 0x000fc40000410000 */
[----:B------:R-:W-:Y:S01]  /*ec10*/  FFMA.FTZ R25, R8, R3, R9 ;  /* 0x0000000308197223 */ /* 0x000fe20000010009 */
[----:B------:R-:W-:Y:S01]  /*ec20*/  HADD2.F32 R8, -RZ, R36.H0_H0 ;  /* 0x20000024ff087230 */ /* 0x000fe20000004100 */
[-C--:B------:R-:W-:Y:S01]  /*ec30*/  FMUL.FTZ R11, R17, R2.reuse ;  /* 0x00000002110b7220 */ /* 0x080fe20000410000 */
[----:B------:R-:W-:Y:S01]  /*ec40*/  HADD2.F32 R9, -RZ, R31.H0_H0 ;  /* 0x2000001fff097230 */ /* 0x000fe20000004100 */
[----:B------:R-:W-:Y:S01]  /*ec50*/  FMUL.FTZ R0, R14, R23 ;  /* 0x000000170e007220 */ /* 0x000fe20000410000 */
[----:B------:R-:W-:Y:S01]  /*ec60*/  HADD2.F32 R31, -RZ, R37.H0_H0 ;  /* 0x20000025ff1f7230 */ /* 0x000fe20000004100 */
[C---:B------:R-:W-:Y:S02]  /*ec70*/  FMUL.FTZ R26, R12.reuse, R2 ;  /* 0x000000020c1a7220 */ /* 0x040fe40000410000 */
[----:B------:R-:W-:Y:S02]  /*ec80*/  FFMA.FTZ R33, R12, R4, R11 ;  /* 0x000000040c217223 */ /* 0x000fe4000001000b */
[----:B------:R-:W-:-:S02]  /*ec90*/  FMUL.FTZ R2, R18, R8 ;  /* 0x0000000812027220 */ /* 0x000fc40000410000 */
[C---:B------:R-:W-:Y:S02]  /*eca0*/  FMUL.FTZ R11, R7.reuse, R23 ;  /* 0x00000017070b7220 */ /* 0x040fe40000410000 */
[----:B------:R-:W-:Y:S02]  /*ecb0*/  FFMA.FTZ R23, R7, R39, R0 ;  /* 0x0000002707177223 */ /* 0x000fe40000010000 */
[C---:B------:R-:W-:Y:S02]  /*ecc0*/  FMUL.FTZ R7, R13.reuse, R8 ;  /* 0x000000080d077220 */ /* 0x040fe40000410000 */
[-C--:B------:R-:W-:Y:S02]  /*ecd0*/  FMUL.FTZ R0, R16, R9.reuse ;  /* 0x0000000910007220 */ /* 0x080fe40000410000 */
[----:B------:R-:W-:Y:S02]  /*ece0*/  FFMA.FTZ R13, R13, R38, R2 ;  /* 0x000000260d0d7223 */ /* 0x000fe40000010002 */
[----:B------:R-:W-:-:S02]  /*ecf0*/  FMUL.FTZ R2, R10, R9 ;  /* 0x000000090a027220 */ /* 0x000fc40000410000 */
[----:B------:R-:W-:Y:S02]  /*ed00*/  FFMA.FTZ R27, R10, R31, R0 ;  /* 0x0000001f0a1b7223 */ /* 0x000fe40000010000 */
[----:B------:R-:W-:Y:S02]  /*ed10*/  FFMA.FTZ R12, R21, R6, -R30 ;  /* 0x00000006150c7223 */ /* 0x000fe4000001081e */
[----:B------:R-:W-:Y:S02]  /*ed20*/  FFMA.FTZ R9, R19, R40, -R29 ;  /* 0x0000002813097223 */ /* 0x000fe4000001081d */
[----:B------:R-:W-:Y:S01]  /*ed30*/  FFMA.FTZ R8, R20, R5, -R28 ;  /* 0x0000000514087223 */ /* 0x000fe2000001081c */
[----:B------:R-:W-:Y:S01]  /*ed40*/  F2FP.PACK_AB R5, R34, R35 ;  /* 0x000000232205723e */ /* 0x000fe200000000ff */
[----:B------:R-:W-:Y:S01]  /*ed50*/  FFMA.FTZ R10, R17, R4, -R26 ;  /* 0x00000004110a7223 */ /* 0x000fe2000001081a */
[----:B------:R-:W-:Y:S01]  /*ed60*/  F2FP.PACK_AB R9, R9, R12 ;  /* 0x0000000c0909723e */ /* 0x000fe200000000ff */
[----:B------:R-:W-:Y:S01]  /*ed70*/  FFMA.FTZ R3, R15, R3, -R24 ;  /* 0x000000030f037223 */ /* 0x000fe20000010818 */
[----:B------:R-:W-:Y:S01]  /*ed80*/  F2FP.PACK_AB R4, R13, R32 ;  /* 0x000000200d04723e */ /* 0x000fe200000000ff */
[----:B------:R-:W-:-:S02]  /*ed90*/  FFMA.FTZ R0, R14, R39, -R11 ;  /* 0x000000270e007223 */ /* 0x000fc4000001080b */
[----:B------:R-:W-:Y:S01]  /*eda0*/  FFMA.FTZ R6, R18, R38, -R7 ;  /* 0x0000002612067223 */ /* 0x000fe20000010807 */
[----:B------:R-:W-:Y:S01]  /*edb0*/  F2FP.PACK_AB R7, R23, R25 ;  /* 0x000000191707723e */ /* 0x000fe200000000ff */
[----:B------:R-:W-:Y:S01]  /*edc0*/  FFMA.FTZ R2, R16, R31, -R2 ;  /* 0x0000001f10027223 */ /* 0x000fe20000010802 */
[----:B------:R-:W-:Y:S02]  /*edd0*/  F2FP.PACK_AB R11, R0, R3 ;  /* 0x00000003000b723e */ /* 0x000fe400000000ff */
[----:B------:R-:W-:Y:S02]  /*ede0*/  F2FP.PACK_AB R8, R6, R8 ;  /* 0x000000080608723e */ /* 0x000fe400000000ff */
[----:B------:R-:W-:Y:S02]  /*edf0*/  F2FP.PACK_AB R10, R2, R10 ;  /* 0x0000000a020a723e */ /* 0x000fe400000000ff */
[----:B------:R-:W-:-:S03]  /*ee00*/  F2FP.PACK_AB R6, R27, R33 ;  /* 0x000000211b06723e */ /* 0x000fc600000000ff */
[----:B------:R1:W-:Y:S04]  /*ee10*/  STS.128 [R41], R8 ;  /* 0x0000000829007388 */ /* 0x0003e80000000c00 */
[----:B------:R1:W-:Y:S02]  /*ee20*/  STS.128 [R22+0xc100], R4 ;  /* 0x00c1000416007388 */ /* 0x0003e40000000c00 */
.L_x_803:
[----:B------:R-:W-:Y:S05]  /*ee30*/  BSYNC B0 ;  /* 0x0000000000007941 */ /* 0x000fea0003800000 */
.L_x_802:
[----:B------:R-:W-:Y:S01]  /*ee40*/  ISETP.GE.AND P0, PT, R107, c[0x0][0x27c], PT ;  /* 0x00009f006b007a0c */ /* 0x000fe20003f06270 */
[----:B------:R-:W-:-:S12]  /*ee50*/  BSSY B0, `(.L_x_804) ;  /* 0x0000062000007945 */ /* 0x000fd80003800000 */
[----:B------:R-:W-:Y:S05]  /*ee60*/  @P0 BRA `(.L_x_805) ;  /* 0x0000060000000947 */ /* 0x000fea0003800000 */
[----:B-1----:R-:W3:Y:S01]  /*ee70*/  LDL R41, [R1+0x3c] ;  /* 0x00003c0001297983 */ /* 0x002ee20000100800 */
[----:B------:R-:W-:Y:S02]  /*ee80*/  MOV R0, c[0x0][0x27c] ;  /* 0x00009f0000007a02 */ /* 0x000fe40000000f00 */
[----:B------:R-:W-:Y:S02]  /*ee90*/  SHF.R.U32.HI R23, RZ, 0x10, R57 ;  /* 0x00000010ff177819 */ /* 0x000fe40000011639 */
[----:B------:R-:W-:Y:S02]  /*eea0*/  LEA.HI R0, R0, R237, RZ, 0x1d ;  /* 0x000000ed00007211 */ /* 0x000fe400078fe8ff */
[----:B------:R-:W-:Y:S02]  /*eeb0*/  SHF.R.U32.HI R24, RZ, 0x10, R53 ;  /* 0x00000010ff187819 */ /* 0x000fe40000011635 */
[----:B------:R-:W-:Y:S02]  /*eec0*/  SHF.R.S32.HI R2, RZ, 0x1f, R0 ;  /* 0x0000001fff027819 */ /* 0x000fe40000011400 */
[----:B------:R-:W-:Y:S01]  /*eed0*/  SHF.L.U32 R3, R0, 0x3, RZ ;  /* 0x0000000300037819 */ /* 0x000fe200000006ff */
[----:B------:R-:W-:Y:S01]  /*eee0*/  HADD2.F32 R40, -RZ, R24.H0_H0 ;  /* 0x20000018ff287230 */ /* 0x000fe20000004100 */
[----:B------:R-:W-:-:S02]  /*eef0*/  LEA.HI R0, R2, R0, RZ, 0x3 ;  /* 0x0000000002007211 */ /* 0x000fc400078f18ff */
[----:B------:R-:W-:Y:S02]  /*ef00*/  LOP3.LUT R2, R60, 0x38, R3, 0xf8, !PT ;  /* 0x000000383c027812 */ /* 0x000fe400078ef803 */
[----:B------:R-:W-:Y:S02]  /*ef10*/  SHF.L.U32 R0, R0, 0xa, RZ ;  /* 0x0000000a00007819 */ /* 0x000fe400000006ff */
[----:B------:R-:W-:Y:S02]  /*ef20*/  LOP3.LUT R2, R2, R43, RZ, 0x3c, !PT ;  /* 0x0000002b02027212 */ /* 0x000fe400078e3cff */
[----:B------:R-:W-:Y:S02]  /*ef30*/  LOP3.LUT R0, R0, 0x7fffe000, RZ, 0xc0, !PT ;  /* 0x7fffe00000007812 */ /* 0x000fe400078ec0ff */
[----:B------:R-:W-:Y:S02]  /*ef40*/  SHF.R.U32.HI R25, RZ, 0x10, R59 ;  /* 0x00000010ff197819 */ /* 0x000fe4000001163b */
[----:B-----5:R-:W-:-:S02]  /*ef50*/  IADD3 R0, R2, R0, R42 ;  /* 0x0000000002007210 */ /* 0x020fc40007ffe02a */
[----:B------:R-:W-:Y:S02]  /*ef60*/  SHF.R.U64 R31, R56, 0x10, R57 ;  /* 0x00000010381f7819 */ /* 0x000fe40000001239 */
[----:B------:R-:W-:Y:S01]  /*ef70*/  SHF.L.U32 R22, R0, 0x1, RZ ;  /* 0x0000000100167819 */ /* 0x000fe200000006ff */
[----:B------:R-:W-:Y:S01]  /*ef80*/  HADD2.F32 R0, -RZ, R88.H0_H0 ;  /* 0x20000058ff007230 */ /* 0x000fe20000004100 */
[----:B------:R-:W-:Y:S02]  /*ef90*/  SHF.R.U32.HI R27, RZ, 0x10, R55 ;  /* 0x00000010ff1b7819 */ /* 0x000fe40000011637 */
[----:B------:R-:W-:Y:S01]  /*efa0*/  SHF.R.U64 R35, R52, 0x10, R53 ;  /* 0x0000001034237819 */ /* 0x000fe20000001235 */
[----:B------:R-:W1:Y:S01]  /*efb0*/  LDS.128 R8, [R22+0xc100] ;  /* 0x00c1000016087984 */ /* 0x000e620000000c00 */
[----:B------:R-:W-:Y:S01]  /*efc0*/  SHF.R.U64 R32, R58, 0x10, R59 ;  /* 0x000000103a207819 */ /* 0x000fe2000000123b */
[----:B------:R-:W-:Y:S01]  /*efd0*/  HADD2.F32 R39, -RZ, R27.H0_H0 ;  /* 0x2000001bff277230 */ /* 0x000fe20000004100 */
[----:B------:R-:W-:Y:S01]  /*efe0*/  SHF.R.U64 R37, R54, 0x10, R55 ;  /* 0x0000001036257819 */ /* 0x000fe20000001237 */
[----:B------:R-:W-:-:S02]  /*eff0*/  HADD2.F32 R35, -RZ, R35.H0_H0 ;  /* 0x20000023ff237230 */ /* 0x000fc40000004100 */
[--C-:B-1----:R-:W-:Y:S02]  /*f000*/  HADD2.F32 R3, -RZ, R9.reuse.H0_H0 ;  /* 0x20000009ff037230 */ /* 0x102fe40000004100 */
[----:B------:R-:W-:Y:S02]  /*f010*/  HADD2.F32 R2, -RZ, R9.H1_H1 ;  /* 0x30000009ff027230 */ /* 0x000fe40000004100 */
[--C-:B------:R-:W-:Y:S01]  /*f020*/  HADD2.F32 R9, -RZ, R8.reuse.H0_H0 ;  /* 0x20000008ff097230 */ /* 0x100fe20000004100 */
[----:B------:R-:W-:Y:S01]  /*f030*/  FMUL.FTZ R30, R3, R0 ;  /* 0x00000000031e7220 */ /* 0x000fe20000410000 */
[----:B------:R-:W-:Y:S02]  /*f040*/  HADD2.F32 R13, -RZ, R8.H1_H1 ;  /* 0x30000008ff0d7230 */ /* 0x000fe40000004100 */
[----:B------:R-:W-:Y:S02]  /*f050*/  HADD2.F32 R8, -RZ, R11.H0_H0 ;  /* 0x2000000bff087230 */ /* 0x000fe40000004100 */
[----:B------:R-:W-:-:S02]  /*f060*/  HADD2.F32 R12, -RZ, R10.H0_H0 ;  /* 0x2000000aff0c7230 */ /* 0x000fc40000004100 */
[----:B------:R-:W-:Y:S01]  /*f070*/  HADD2.F32 R10, -RZ, R10.H1_H1 ;  /* 0x3000000aff0a7230 */ /* 0x000fe20000004100 */
[----:B---3--:R-:W1:Y:S02]  /*f080*/  LDS.128 R4, [R41] ;  /* 0x0000000029047984 */ /* 0x008e640000000c00 */
[----:B-1----:R-:W-:Y:S02]  /*f090*/  HADD2.F32 R21, -RZ, R5.H0_H0 ;  /* 0x20000005ff157230 */ /* 0x002fe40000004100 */
[--C-:B------:R-:W-:Y:S02]  /*f0a0*/  HADD2.F32 R15, -RZ, R7.reuse.H0_H0 ;  /* 0x20000007ff0f7230 */ /* 0x100fe40000004100 */
[----:B------:R-:W-:Y:S02]  /*f0b0*/  HADD2.F32 R14, -RZ, R7.H1_H1 ;  /* 0x30000007ff0e7230 */ /* 0x000fe40000004100 */
[----:B------:R-:W-:Y:S02]  /*f0c0*/  HADD2.F32 R7, -RZ, R11.H1_H1 ;  /* 0x3000000bff077230 */ /* 0x000fe40000004100 */
[----:B------:R-:W-:Y:S01]  /*f0d0*/  HADD2.F32 R19, -RZ, R5.H1_H1 ;  /* 0x30000005ff137230 */ /* 0x000fe20000004100 */
[----:B------:R-:W-:Y:S01]  /*f0e0*/  FMUL.FTZ R5, R21, R0 ;  /* 0x0000000015057220 */ /* 0x000fe20000410000 */
[----:B------:R-:W-:-:S02]  /*f0f0*/  HADD2.F32 R11, -RZ, R23.H0_H0 ;  /* 0x20000017ff0b7230 */ /* 0x000fc40000004100 */
        /* <DEDUP_REMOVED lines=33> */
[----:B------:R-:W-:Y:S02]  /*f310*/  FMUL.FTZ R0, R16, R9 ;  /* 0x0000000910007220 */ /* 0x000fe40000410000 */
        /* <DEDUP_REMOVED lines=21> */
.L_x_805:
[----:B------:R-:W-:Y:S05]  /*f470*/  BSYNC B0 ;  /* 0x0000000000007941 */ /* 0x000fea0003800000 */
.L_x_804:
[----:B------:R-:W-:-:S13]  /*f480*/  ISETP.GE.AND P0, PT, R106, c[0x0][0x27c], PT ;  /* 0x00009f006a007a0c */ /* 0x000fda0003f06270 */
        /* <DEDUP_REMOVED lines=97> */
.L_x_781:
[----:B------:R-:W-:Y:S05]  /*faa0*/  BSYNC B2 ;  /* 0x0000000000027941 */ /* 0x000fea0003800000 */
.L_x_763:
[----:B------:R-:W-:Y:S01]  /*fab0*/  IMAD R0, R96, c[0x0][0x208], RZ ;  /* 0x0000820060007a24 */ /* 0x000fe200078e02ff */
[----:B------:R-:W-:Y:S01]  /*fac0*/  SHF.L.U64.HI R93, R200, 0x1, R201 ;  /* 0x00000001c85d7819 */ /* 0x000fe200000102c9 */
[----:B------:R-:W-:Y:S01]  /*fad0*/  IMAD.WIDE.U32 R2, R198, c[0x0][0x208], RZ ;  /* 0x00008200c6027a25 */ /* 0x000fe200078e00ff */
[----:B------:R-:W-:-:S04]  /*fae0*/  DEPBAR.LE SB0, 0x0 ;  /* 0x000080000000791a */ /* 0x000fc80000000000 */
[----:B------:R-:W-:Y:S01]  /*faf0*/  IMAD R0, R198, c[0x0][0x20c], R0 ;  /* 0x00008300c6007a24 */ /* 0x000fe200078e0200 */
[----:B------:R-:W-:Y:S01]  /*fb00*/  BAR.SYNC.DEFER_BLOCKING 0x0 ;  /* 0x0000000000007b1d */ /* 0x000fe20000010000 */
[----:B------:R-:W-:Y:S01]  /*fb10*/  IMAD.WIDE.U32 R224, R85, c[0x0][0x210], RZ ;  /* 0x0000840055e07a25 */ /* 0x000fe200078e00ff */
[----:B------:R-:W-:Y:S02]  /*fb20*/  SHF.L.U64.HI R95, R199, 0x1, R220 ;  /* 0x00000001c75f7819 */ /* 0x000fe400000102dc */
[----:B------:R-:W-:Y:S01]  /*fb30*/  ISETP.GE.AND P3, PT, R200, c[0x0][0x1d4], PT ;  /* 0x00007500c8007a0c */ /* 0x000fe20003f66270 */
[----:B------:R-:W-:Y:S01]  /*fb40*/  IMAD.IADD R3, R3, 0x1, R0 ;  /* 0x0000000103037824 */ /* 0x000fe200078e0200 */
[----:B------:R-:W-:Y:S01]  /*fb50*/  BSSY B0, `(.L_x_806) ;  /* 0x0000115000007945 */ /* 0x000fe20003800000 */
[----:B------:R-:W-:Y:S01]  /*fb60*/  IMAD R0, R97, c[0x0][0x218], RZ ;  /* 0x0000860061007a24 */ /* 0x000fe200078e02ff */
[----:B------:R-:W-:Y:S01]  /*fb70*/  SHF.L.U64.HI R97, R202, 0x1, R219 ;  /* 0x00000001ca617819 */ /* 0x000fe200000102db */
        /* <DEDUP_REMOVED lines=10> */
[----:B------:R-:W-:-:S02]  /*fc20*/  LEA.HI.X R4, R0, c[0x0][0x1fc], R2, 0x1, P0 ;  /* 0x00007f0000047a11 */ /* 0x000fc400000f0c02 */
[----:B------:R-:W1:Y:S04]  /*fc30*/  SHFL.IDX PT, R0, R3, RZ, 0x181f ;  /* 0x00181fff03007589 */ /* 0x000e6800000e0000 */
[----:B------:R-:W2:Y:S04]  /*fc40*/  SHFL.IDX PT, R2, R4, RZ, 0x181f ;  /* 0x00181fff04027589 */ /* 0x000ea800000e0000 */
[----:B------:R-:W3:Y:S04]  /*fc50*/  SHFL.IDX PT, R3, R3, 0x1, 0x181f ;  /* 0x00381f0003037f89 */ /* 0x000ee800000e0000 */
[----:B------:R-:W4:Y:S04]  /*fc60*/  SHFL.IDX PT, R12, R4, 0x1, 0x181f ;  /* 0x00381f00040c7f89 */ /* 0x000f2800000e0000 */
[----:B------:R-:W4:Y:S04]  /*fc70*/  LDSM.16.M88.4 R24, [R147] ;  /* 0x000000009318783b */ /* 0x000f280000000200 */
[----:B------:R-:W-:Y:S01]  /*fc80*/  LDSM.16.M88.4 R32, [R147+0x800] ;  /* 0x000800009320783b */ /* 0x000fe20000000200 */
[----:B-1----:R-:W-:-:S03]  /*fc90*/  IADD3 R22, P0, R0, R92, RZ ;  /* 0x0000005c00167210 */ /* 0x002fc60007f1e0ff */
[----:B------:R-:W1:Y:S01]  /*fca0*/  LDSM.16.M88.4 R36, [R147+0x1000] ;  /* 0x001000009324783b */ /* 0x000e620000000200 */
[C---:B------:R-:W-:Y:S02]  /*fcb0*/  IADD3 R16, P1, R0.reuse, R96, RZ ;  /* 0x0000006000107210 */ /* 0x040fe40007f3e0ff */
[----:B------:R-:W-:Y:S01]  /*fcc0*/  IADD3 R20, P2, R0, R94, RZ ;  /* 0x0000005e00147210 */ /* 0x000fe20007f5e0ff */
[C---:B--2---:R-:W-:Y:S01]  /*fcd0*/  IMAD.X R23, R2.reuse, 0x1, R93, P0 ;  /* 0x0000000102177824 */ /* 0x044fe200000e065d */
[----:B------:R-:W2:Y:S01]  /*fce0*/  LDSM.16.M88.4 R44, [R147+0x1800] ;  /* 0x00180000932c783b */ /* 0x000ea20000000200 */
[C---:B------:R-:W-:Y:S01]  /*fcf0*/  IMAD.X R17, R2.reuse, 0x1, R97, P1 ;  /* 0x0000000102117824 */ /* 0x040fe200008e0661 */
[----:B---3--:R-:W-:Y:S01]  /*fd00*/  IADD3 R18, P0, R3, R92, RZ ;  /* 0x0000005c03127210 */ /* 0x008fe20007f1e0ff */
[----:B------:R-:W-:Y:S01]  /*fd10*/  IMAD.X R21, R2, 0x1, R95, P2 ;  /* 0x0000000102157824 */ /* 0x000fe200010e065f */
[----:B------:R-:W-:Y:S01]  /*fd20*/  ISETP.GE.AND P1, PT, R199, c[0x0][0x1d4], PT ;  /* 0x00007500c7007a0c */ /* 0x000fe20003f26270 */
[----:B------:R-:W-:Y:S01]  /*fd30*/  LDSM.16.M88.4 R4, [R179] ;  /* 0x00000000b304783b */ /* 0x000fe20000000200 */
        /* <DEDUP_REMOVED lines=8> */
[----:B------:R-:W3:Y:S04]  /*fdc0*/  LDSM.16.M88.4 R64, [R192] ;  /* 0x00000000c040783b */ /* 0x000ee80000000200 */
[----:B------:R-:W3:Y:S01]  /*fdd0*/  LDSM.16.M88.4 R76, [R191] ;  /* 0x00000000bf4c783b */ /* 0x000ee20000000200 */
[----:B------:R-:W-:Y:S03]  /*fde0*/  HMMA.16816.F32 R28, R8, R24, RZ ;  /* 0x00000018081c723c */ /* 0x000fe600000018ff */
[----:B------:R-:W-:Y:S01]  /*fdf0*/  @!PT LDS RZ, [RZ] ;  /* 0x00000000fffff984 */ /* 0x000fe20000000800 */
[----:B------:R-:W-:Y:S01]  /*fe00*/  @!PT LDS RZ, [RZ] ;  /* 0x00000000fffff984 */ /* 0x000fe20000000800 */
[----:B------:R-:W-:Y:S01]  /*fe10*/  @!PT LDS RZ, [RZ] ;  /* 0x00000000fffff984 */ /* 0x000fe20000000800 */
[----:B------:R3:W-:Y:S01]  /*fe20*/  LDGSTS.E.BYPASS.LTC128B.128 [R194+0x100], [R22.64], !P0 ;  /* 0x0010000016c27fae */ /* 0x0007e2000c101d48 */
[C---:B------:R-:W-:Y:S02]  /*fe30*/  ISETP.LT.OR P0, PT, R80.reuse, 0x1, P1 ;  /* 0x000000015000780c */ /* 0x040fe40000f01670 */
[----:B------:R-:W-:-:S02]  /*fe40*/  ISETP.LT.OR P1, PT, R80, 0x21, P1 ;  /* 0x000000215000780c */ /* 0x000fc40000f21670 */
[C---:B------:R-:W-:Y:S09]  /*fe50*/  HMMA.16816.F32 R24, R8.reuse, R26, RZ ;  /* 0x0000001a0818723c */ /* 0x040ff200000018ff */
[----:B------:R3:W-:Y:S01]  /*fe60*/  LDGSTS.E.BYPASS.LTC128B.128 [R194+0x2100], [R20.64], !P0 ;  /* 0x0210000014c27fae */ /* 0x0007e2000c101d48 */
[----:B------:R-:W-:Y:S01]  /*fe70*/  ISETP.LT.OR P0, PT, R80, 0x1, P2 ;  /* 0x000000015000780c */ /* 0x000fe20001701670 */
[C---:B-1----:R-:W-:Y:S08]  /*fe80*/  HMMA.16816.F32 R48, R8.reuse, R38, RZ ;  /* 0x000000260830723c */ /* 0x042ff000000018ff */
[----:B--2---:R-:W-:Y:S04]  /*fe90*/  HMMA.16816.F32 R52, R8, R44, RZ ;  /* 0x0000002c0834723c */ /* 0x004fe800000018ff */
[----:B------:R1:W-:Y:S01]  /*fea0*/  LDGSTS.E.BYPASS.LTC128B.128 [R194+0x4100], [R16.64], !P0 ;  /* 0x0410000010c27fae */ /* 0x0003e2000c101d48 */
[----:B------:R-:W-:-:S03]  /*feb0*/  IADD3 R2, P0, R3, R96, RZ ;  /* 0x0000006003027210 */ /* 0x000fc60007f1e0ff */
[----:B------:R1:W-:Y:S01]  /*fec0*/  LDGSTS.E.BYPASS.LTC128B.128 [R194+0x1100], [R18.64], !P3 ;  /* 0x0110000012c27fae */ /* 0x0003e2000d901d48 */
[C---:B-----5:R-:W-:Y:S01]  /*fed0*/  HMMA.16816.F32 R40, R8.reuse, R36, RZ ;  /* 0x000000240828723c */ /* 0x060fe200000018ff */
[----:B------:R-:W-:Y:S01]  /*fee0*/  IMAD.X R3, R12, 0x1, R97, P0 ;  /* 0x000000010c037824 */ /* 0x000fe200000e0661 */
[----:B------:R-:W-:Y:S01]  /*fef0*/  ISETP.LT.OR P0, PT, R80, 0x21, P2 ;  /* 0x000000215000780c */ /* 0x000fe20001701670 */
[----:B------:R2:W-:Y:S05]  /*ff00*/  LDGSTS.E.BYPASS.LTC128B.128 [R194+0x3100], [R14.64], !P1 ;  /* 0x031000000ec27fae */ /* 0x0005ea000c901d48 */
[C---:B---3--:R-:W-:Y:S07]  /*ff10*/  HMMA.16816.F32 R20, R8.reuse, R32, RZ ;  /* 0x000000200814723c */ /* 0x048fee00000018ff */
[----:B------:R3:W-:Y:S01]  /*ff20*/  LDGSTS.E.BYPASS.LTC128B.128 [R194+0x5100], [R2.64], !P0 ;  /* 0x0510000002c27fae */ /* 0x0007e2000c101d48 */
[----:B------:R-:W-:Y:S01]  /*ff30*/  HMMA.16816.F32 R44, R8, R46, RZ ;  /* 0x0000002e082c723c */ /* 0x000fe200000018ff */
[----:B------:R-:W-:-:S02]  /*ff40*/  ISETP.GT.AND P0, PT, R100, R216, PT ;  /* 0x000000d86400720c */ /* 0x000fc40003f04270 */
[----:B------:R-:W-:Y:S04]  /*ff50*/  LDSM.16.M88.4 R68, [R177] ;  /* 0x00000000b144783b */ /* 0x000fe80000000200 */
[----:B------:R-:W-:Y:S04]  /*ff60*/  LDSM.16.M88.4 R36, [R177+0x800] ;  /* 0x00080000b124783b */ /* 0x000fe80000000200 */
[----:B-1----:R-:W1:Y:S01]  /*ff70*/  LDSM.16.M88.4 R16, [R181] ;  /* 0x00000000b510783b */ /* 0x002e620000000200 */
[----:B--2---:R-:W-:Y:S03]  /*ff80*/  HMMA.16816.F32 R12, R8, R34, RZ ;  /* 0x00000022080c723c */ /* 0x004fe600000018ff */
[----:B------:R-:W2:Y:S04]  /*ff90*/  LDSM.16.M88.4 R72, [R177+0x1000] ;  /* 0x00100000b148783b */ /* 0x000ea80000000200 */
[----:B------:R-:W1:Y:S01]  /*ffa0*/  LDSM.16.M88.4 R80, [R177+0x1800] ;  /* 0x00180000b150783b */ /* 0x000e620000000200 */
[C---:B------:R-:W-:Y:S03]  /*ffb0*/  HMMA.16816.F32 R32, R4.reuse, R56, R28 ;  /* 0x000000380420723c */ /* 0x040fe6000000181c */
[----:B------:R-:W-:Y:S04]  /*ffc0*/  LDSM.16.M88.4 R84, [R147+0x3800] ;  /* 0x003800009354783b */ /* 0x000fe80000000200 */
[----:B------:R-:W-:Y:S01]  /*ffd0*/  LDSM.16.M88.4 R88, [R177+0x2000] ;  /* 0x00200000b158783b */ /* 0x000fe20000000200 */
[C---:B------:R-:W-:Y:S03]  /*ffe0*/  HMMA.16816.F32 R28, R4.reuse, R58, R24 ;  /* 0x0000003a041c723c */ /* 0x040fe60000001818 */
[----:B------:R-:W0:Y:S05]  /*fff0*/  LDGDEPBAR ;  /* 0x00000000000079af */ /* 0x000e2a0000000000 */
[C---:B----4-:R-:W-:Y:S08]  /*10000*/  HMMA.16816.F32 R24, R4.reuse, R60, R20 ;  /* 0x0000003c0418723c */ /* 0x050ff00000001814 */
[C---:B------:R-:W-:Y:S08]  /*10010*/  HMMA.16816.F32 R20, R4.reuse, R62, R12 ;  /* 0x0000003e0414723c */ /* 0x040ff0000000180c */
[C---:B------:R-:W-:Y:S08]  /*10020*/  HMMA.16816.F32 R8, R4.reuse, R66, R48 ;  /* 0x000000420408723c */ /* 0x040ff00000001830 */
[C---:B------:R-:W-:Y:S01]  /*10030*/  HMMA.16816.F32 R12, R4.reuse, R64, R40 ;  /* 0x00000040040c723c */ /* 0x040fe20000001828 */
[----:B------:R-:W-:Y:S07]  /*10040*/  LDSM.16.M88.4 R64, [R174] ;  /* 0x00000000ae40783b */ /* 0x000fee0000000200 */
[C---:B------:R-:W-:Y:S08]  /*10050*/  HMMA.16816.F32 R48, R4.reuse, R76, R52 ;  /* 0x0000004c0430723c */ /* 0x040ff00000001834 */
[----:B------:R-:W-:Y:S01]  /*10060*/  HMMA.16816.F32 R56, R4, R78, R44 ;  /* 0x0000004e0438723c */ /* 0x000fe2000000182c */
[----:B------:R-:W4:Y:S04]  /*10070*/  LDSM.16.M88.4 R4, [R180] ;  /* 0x00000000b404783b */ /* 0x000f280000000200 */
[----:B------:R-:W-:Y:S03]  /*10080*/  LDSM.16.M88.4 R76, [R147+0x2800] ;  /* 0x00280000934c783b */ /* 0x000fe60000000200 */
[C---:B-1----:R-:W-:Y:S01]  /*10090*/  HMMA.16816.F32 R52, R16.reuse, R68, R32 ;  /* 0x000000441034723c */ /* 0x042fe20000001820 */
[----:B------:R-:W-:Y:S07]  /*100a0*/  LDSM.16.M88.4 R32, [R174+0x1000] ;  /* 0x00100000ae20783b */ /* 0x000fee0000000200 */
[C---:B------:R-:W-:Y:S01]  /*100b0*/  HMMA.16816.F32 R60, R16.reuse, R70, R28 ;  /* 0x00000046103c723c */ /* 0x040fe2000000181c */
[----:B------:R-:W1:Y:S04]  /*100c0*/  LDSM.16.M88.4 R68, [R174+0x800] ;  /* 0x00080000ae44783b */ /* 0x000e680000000200 */
[----:B------:R-:W1:Y:S03]  /*100d0*/  LDSM.16.M88.4 R28, [R174+0x1800] ;  /* 0x00180000ae1c783b */ /* 0x000e660000000200 */
[C---:B------:R-:W-:Y:S08]  /*100e0*/  HMMA.16816.F32 R44, R16.reuse, R36, R24 ;  /* 0x00000024102c723c */ /* 0x040ff00000001818 */
[C---:B------:R-:W-:Y:S08]  /*100f0*/  HMMA.16816.F32 R40, R16.reuse, R38, R20 ;  /* 0x000000261028723c */ /* 0x040ff00000001814 */
[C---:B--2---:R-:W-:Y:S01]  /*10100*/  HMMA.16816.F32 R36, R16.reuse, R72, R12 ;  /* 0x000000481024723c */ /* 0x044fe2000000180c */
[----:B------:R-:W-:Y:S07]  /*10110*/  LDSM.16.M88.4 R12, [R178+0x4000] ;  /* 0x00400000b20c783b */ /* 0x000fee0000000200 */
[C---:B------:R-:W-:Y:S01]  /*10120*/  HMMA.16816.F32 R24, R16.reuse, R74, R8 ;  /* 0x0000004a1018723c */ /* 0x040fe20000001808 */
[----:B------:R-:W2:Y:S07]  /*10130*/  LDSM.16.M88.4 R72, [R147+0x2000] ;  /* 0x002000009348783b */ /* 0x000eae0000000200 */
[C---:B------:R-:W-:Y:S08]  /*10140*/  HMMA.16816.F32 R20, R16.reuse, R80, R48 ;  /* 0x000000501014723c */ /* 0x040ff00000001830 */
[----:B------:R-:W-:Y:S01]  /*10150*/  HMMA.16816.F32 R16, R16, R82, R56 ;  /* 0x000000521010723c */ /* 0x000fe20000001838 */
[----:B------:R-:W2:Y:S07]  /*10160*/  LDSM.16.M88.4 R80, [R147+0x3000] ;  /* 0x003000009350783b */ /* 0x000eae0000000200 */
[C---:B----4-:R-:W-:Y:S08]  /*10170*/  HMMA.16816.F32 R8, R4.reuse, R64, R52 ;  /* 0x000000400408723c */ /* 0x050ff00000001834 */
[C---:B-1----:R-:W-:Y:S08]  /*10180*/  HMMA.16816.F32 R52, R4.reuse, R68, R44 ;  /* 0x000000440434723c */ /* 0x042ff0000000182c */
[C---:B------:R-:W-:Y:S01]  /*10190*/  HMMA.16816.F32 R68, R4.reuse, R70, R40 ;  /* 0x000000460444723c */ /* 0x040fe20000001828 */
[----:B------:R-:W-:Y:S07]  /*101a0*/  LDSM.16.M88.4 R40, [R190] ;  /* 0x00000000be28783b */ /* 0x000fee0000000200 */
[C---:B------:R-:W-:Y:S08]  /*101b0*/  HMMA.16816.F32 R60, R4.reuse, R66, R60 ;  /* 0x00000042043c723c */ /* 0x040ff0000000183c */
[C---:B------:R-:W-:Y:S01]  /*101c0*/  HMMA.16816.F32 R64, R4.reuse, R32, R36 ;  /* 0x000000200440723c */ /* 0x040fe20000001824 */
[----:B------:R-:W-:Y:S07]  /*101d0*/  LDSM.16.M88.4 R36, [R189] ;  /* 0x00000000bd24783b */ /* 0x000fee0000000200 */
[C---:B------:R-:W-:Y:S08]  /*101e0*/  HMMA.16816.F32 R56, R4.reuse, R34, R24 ;  /* 0x000000220438723c */ /* 0x040ff00000001818 */
[C---:B------:R-:W-:Y:S08]  /*101f0*/  HMMA.16816.F32 R48, R4.reuse, R28, R20 ;  /* 0x0000001c0430723c */ /* 0x040ff00000001814 */
[----:B------:R-:W-:Y:S01]  /*10200*/  HMMA.16816.F32 R44, R4, R30, R16 ;  /* 0x0000001e042c723c */ /* 0x000fe20000001810 */
[----:B------:R-:W-:Y:S07]  /*10210*/  LDSM.16.M88.4 R4, [R181+0x4000] ;  /* 0x00400000b504783b */ /* 0x000fee0000000200 */
[C---:B--2---:R-:W-:Y:S01]  /*10220*/  HMMA.16816.F32 R32, R12.reuse, R72, R8 ;  /* 0x000000480c20723c */ /* 0x044fe20000001808 */
[----:B------:R-:W1:Y:S07]  /*10230*/  LDSM.16.M88.4 R8, [R179+0x4000] ;  /* 0x00400000b308783b */ /* 0x000e6e0000000200 */
[C---:B------:R-:W-:Y:S08]  /*10240*/  HMMA.16816.F32 R24, R12.reuse, R76, R52 ;  /* 0x0000004c0c18723c */ /* 0x040ff00000001834 */
[C---:B------:R-:W-:Y:S01]  /*10250*/  HMMA.16816.F32 R20, R12.reuse, R78, R68 ;  /* 0x0000004e0c14723c */ /* 0x040fe20000001844 */
[----:B------:R-:W2:Y:S07]  /*10260*/  LDSM.16.M88.4 R76, [R187] ;  /* 0x00000000bb4c783b */ /* 0x000eae0000000200 */
[C---:B------:R-:W-:Y:S01]  /*10270*/  HMMA.16816.F32 R28, R12.reuse, R74, R60 ;  /* 0x0000004a0c1c723c */ /* 0x040fe2000000183c */
[----:B------:R-:W4:Y:S07]  /*10280*/  LDSM.16.M88.4 R72, [R188] ;  /* 0x00000000bc48783b */ /* 0x000f2e0000000200 */
[C---:B------:R-:W-:Y:S08]  /*10290*/  HMMA.16816.F32 R16, R12.reuse, R80, R64 ;  /* 0x000000500c10723c */ /* 0x040ff00000001840 */
[C---:B------:R-:W-:Y:S01]  /*102a0*/  HMMA.16816.F32 R56, R12.reuse, R82, R56 ;  /* 0x000000520c38723c */ /* 0x040fe20000001838 */
[----:B------:R-:W-:Y:S07]  /*102b0*/  LDSM.16.M88.4 R80, [R174+0x2800] ;  /* 0x00280000ae50783b */ /* 0x000fee0000000200 */
[C---:B------:R-:W-:Y:S08]  /*102c0*/  HMMA.16816.F32 R52, R12.reuse, R84, R48 ;  /* 0x000000540c34723c */ /* 0x040ff00000001830 */
[----:B------:R-:W-:Y:S01]  /*102d0*/  HMMA.16816.F32 R12, R12, R86, R44 ;  /* 0x000000560c0c723c */ /* 0x000fe2000000182c */
[----:B------:R-:W3:Y:S04]  /*102e0*/  LDSM.16.M88.4 R84, [R177+0x2800] ;  /* 0x00280000b154783b */ /* 0x000ee80000000200 */
[----:B------:R-:W-:Y:S03]  /*102f0*/  LDSM.16.M88.4 R44, [R177+0x3000] ;  /* 0x00300000b12c783b */ /* 0x000fe60000000200 */
[C---:B-1----:R-:W-:Y:S01]  /*10300*/  HMMA.16816.F32 R64, R8.reuse, R42, R28 ;  /* 0x0000002a0840723c */ /* 0x042fe2000000181c */
[----:B------:R-:W1:Y:S07]  /*10310*/  LDSM.16.M88.4 R28, [R177+0x3800] ;  /* 0x00380000b11c783b */ /* 0x000e6e0000000200 */
[C---:B------:R-:W-:Y:S08]  /*10320*/  HMMA.16816.F32 R60, R8.reuse, R36, R24 ;  /* 0x00000024083c723c */ /* 0x040ff00000001818 */
[C---:B------:R-:W-:Y:S08]  /*10330*/  HMMA.16816.F32 R68, R8.reuse, R40, R32 ;  /* 0x000000280844723c */ /* 0x040ff00000001820 */
[C---:B------:R-:W-:Y:S01]  /*10340*/  HMMA.16816.F32 R48, R8.reuse, R38, R20 ;  /* 0x000000260830723c */ /* 0x040fe20000001814 */
[----:B------:R-:W-:Y:S07]  /*10350*/  LDSM.16.M88.4 R20, [R174+0x2000] ;  /* 0x00200000ae14783b */ /* 0x000fee0000000200 */
[C---:B--2---:R-:W-:Y:S01]  /*10360*/  HMMA.16816.F32 R24, R8.reuse, R78, R12 ;  /* 0x0000004e0818723c */ /* 0x044fe2000000180c */
[----:B------:R-:W2:Y:S07]  /*10370*/  LDSM.16.M88.4 R12, [R180+0x4000] ;  /* 0x00400000b40c783b */ /* 0x000eae0000000200 */
[C---:B----4-:R-:W-:Y:S08]  /*10380*/  HMMA.16816.F32 R40, R8.reuse, R72, R16 ;  /* 0x000000480828723c */ /* 0x050ff00000001810 */
[C---:B------:R-:W-:Y:S01]  /*10390*/  HMMA.16816.F32 R36, R8.reuse, R74, R56 ;  /* 0x0000004a0824723c */ /* 0x040fe20000001838 */
[----:B------:R-:W-:Y:S07]  /*103a0*/  LDSM.16.M88.4 R72, [R147+0x5000] ;  /* 0x005000009348783b */ /* 0x000fee0000000200 */
[----:B------:R-:W-:Y:S01]  /*103b0*/  HMMA.16816.F32 R32, R8, R76, R52 ;  /* 0x0000004c0820723c */ /* 0x000fe20000001834 */
[----:B------:R-:W4:Y:S07]  /*103c0*/  LDSM.16.M88.4 R76, [R174+0x3000] ;  /* 0x00300000ae4c783b */ /* 0x000f2e0000000200 */
[C---:B------:R-:W-:Y:S08]  /*103d0*/  HMMA.16816.F32 R8, R4.reuse, R90, R64 ;  /* 0x0000005a0408723c */ /* 0x040ff00000001840 */
[C---:B------:R-:W-:Y:S01]  /*103e0*/  HMMA.16816.F32 R16, R4.reuse, R88, R68 ;  /* 0x000000580410723c */ /* 0x040fe20000001844 */
[----:B------:R-:W-:Y:S07]  /*103f0*/  LDSM.16.M88.4 R88, [R147+0x5800] ;  /* 0x005800009358783b */ /* 0x000fee0000000200 */
[C---:B---3--:R-:W-:Y:S08]  /*10400*/  HMMA.16816.F32 R68, R4.reuse, R84, R60 ;  /* 0x000000540444723c */ /* 0x048ff0000000183c */
[C---:B------:R-:W-:Y:S01]  /*10410*/  HMMA.16816.F32 R64, R4.reuse, R86, R48 ;  /* 0x000000560440723c */ /* 0x040fe20000001830 */
[----:B------:R-:W3:Y:S07]  /*10420*/  LDSM.16.M88.4 R84, [R174+0x3800] ;  /* 0x00380000ae54783b */ /* 0x000eee0000000200 */
[C---:B-1----:R-:W-:Y:S08]  /*10430*/  HMMA.16816.F32 R52, R4.reuse, R28, R32 ;  /* 0x0000001c0434723c */ /* 0x042ff00000001820 */
[C---:B------:R-:W-:Y:S01]  /*10440*/  HMMA.16816.F32 R60, R4.reuse, R44, R40 ;  /* 0x0000002c043c723c */ /* 0x040fe20000001828 */
[----:B------:R-:W-:Y:S07]  /*10450*/  LDSM.16.M88.4 R40, [R147+0x4000] ;  /* 0x004000009328783b */ /* 0x000fee0000000200 */
[----:B------:R-:W-:Y:S01]  /*10460*/  HMMA.16816.F32 R56, R4, R46, R36 ;  /* 0x0000002e0438723c */ /* 0x000fe20000001824 */
[----:B------:R-:W-:Y:S07]  /*10470*/  LDSM.16.M88.4 R36, [R147+0x4800] ;  /* 0x004800009324783b */ /* 0x000fee0000000200 */
[----:B--2---:R-:W-:Y:S01]  /*10480*/  HMMA.16816.F32 R32, R12, R22, R8 ;  /* 0x000000160c20723c */ /* 0x004fe20000001808 */
[----:B------:R-:W1:Y:S07]  /*10490*/  LDSM.16.M88.4 R8, [R178+0x8000] ;  /* 0x00800000b208783b */ /* 0x000e6e0000000200 */
[----:B------:R-:W-:Y:S01]  /*104a0*/  HMMA.16816.F32 R48, R4, R30, R24 ;  /* 0x0000001e0430723c */ /* 0x000fe20000001818 */
[----:B------:R-:W-:Y:S07]  /*104b0*/  LDSM.16.M88.4 R4, [R179+0x8000] ;  /* 0x00800000b304783b */ /* 0x000fee0000000200 */
[C---:B------:R-:W-:Y:S08]  /*104c0*/  HMMA.16816.F32 R44, R12.reuse, R20, R16 ;  /* 0x000000140c2c723c */ /* 0x040ff00000001810 */
[C---:B------:R-:W-:Y:S08]  /*104d0*/  HMMA.16816.F32 R28, R12.reuse, R80, R68 ;  /* 0x000000500c1c723c */ /* 0x040ff00000001844 */
[C---:B------:R-:W-:Y:S01]  /*104e0*/  HMMA.16816.F32 R24, R12.reuse, R82, R64 ;  /* 0x000000520c18723c */ /* 0x040fe20000001840 */
[----:B------:R-:W-:Y:S07]  /*104f0*/  LDSM.16.M88.4 R80, [R177+0x5000] ;  /* 0x00500000b150783b */ /* 0x000fee0000000200 */
[C---:B----4-:R-:W-:Y:S08]  /*10500*/  HMMA.16816.F32 R20, R12.reuse, R76, R60 ;  /* 0x0000004c0c14723c */ /* 0x050ff0000000183c */
[C---:B------:R-:W-:Y:S01]  /*10510*/  HMMA.16816.F32 R16, R12.reuse, R78, R56 ;  /* 0x0000004e0c10723c */ /* 0x040fe20000001838 */
[----:B------:R-:W2:Y:S07]  /*10520*/  LDSM.16.M88.4 R76, [R186] ;  /* 0x00000000ba4c783b */ /* 0x000eae0000000200 */
[C---:B---3--:R-:W-:Y:S08]  /*10530*/  HMMA.16816.F32 R52, R12.reuse, R84, R52 ;  /* 0x000000540c34723c */ /* 0x048ff00000001834 */
[----:B------:R-:W-:Y:S01]  /*10540*/  HMMA.16816.F32 R68, R12, R86, R48 ;  /* 0x000000560c44723c */ /* 0x000fe20000001830 */
[----:B------:R-:W3:Y:S04]  /*10550*/  LDSM.16.M88.4 R84, [R185] ;  /* 0x00000000b954783b */ /* 0x000ee80000000200 */
[----:B------:R-:W-:Y:S03]  /*10560*/  LDSM.16.M88.4 R12, [R181+0x8000] ;  /* 0x00800000b50c783b */ /* 0x000fe60000000200 */
[C---:B-1----:R-:W-:Y:S08]  /*10570*/  HMMA.16816.F32 R64, R8.reuse, R40, R44 ;  /* 0x000000280840723c */ /* 0x042ff0000000182c */
[C---:B------:R-:W-:Y:S01]  /*10580*/  HMMA.16816.F32 R60, R8.reuse, R42, R32 ;  /* 0x0000002a083c723c */ /* 0x040fe20000001820 */
[----:B------:R-:W1:Y:S07]  /*10590*/  LDSM.16.M88.4 R40, [R184] ;  /* 0x00000000b828783b */ /* 0x000e6e0000000200 */
[C---:B------:R-:W-:Y:S08]  /*105a0*/  HMMA.16816.F32 R56, R8.reuse, R36, R28 ;  /* 0x000000240838723c */ /* 0x040ff0000000181c */
[C---:B------:R-:W-:Y:S01]  /*105b0*/  HMMA.16816.F32 R48, R8.reuse, R38, R24 ;  /* 0x000000260830723c */ /* 0x040fe20000001818 */
[----:B------:R-:W4:Y:S04]  /*105c0*/  LDSM.16.M88.4 R36, [R183] ;  /* 0x00000000b724783b */ /* 0x000f280000000200 */
[----:B------:R-:W1:Y:S03]  /*105d0*/  LDSM.16.M88.4 R24, [R177+0x4000] ;  /* 0x00400000b118783b */ /* 0x000e660000000200 */
[C---:B------:R-:W-:Y:S08]  /*105e0*/  HMMA.16816.F32 R44, R8.reuse, R72, R20 ;  /* 0x00000048082c723c */ /* 0x040ff00000001814 */
[C---:B------:R-:W-:Y:S08]  /*105f0*/  HMMA.16816.F32 R32, R8.reuse, R74, R16 ;  /* 0x0000004a0820723c */ /* 0x040ff00000001810 */
[C---:B------:R-:W-:Y:S08]  /*10600*/  HMMA.16816.F32 R28, R8.reuse, R88, R52 ;  /* 0x00000058081c723c */ /* 0x040ff00000001834 */
[----:B------:R-:W-:Y:S01]  /*10610*/  HMMA.16816.F32 R20, R8, R90, R68 ;  /* 0x0000005a0814723c */ /* 0x000fe20000001844 */
[----:B------:R-:W4:Y:S07]  /*10620*/  LDSM.16.M88.4 R88, [R177+0x4800] ;  /* 0x00480000b158783b */ /* 0x000f2e0000000200 */
[C---:B--2---:R-:W-:Y:S08]  /*10630*/  HMMA.16816.F32 R16, R4.reuse, R76, R64 ;  /* 0x0000004c0410723c */ /* 0x044ff00000001840 */
[C---:B------:R-:W-:Y:S08]  /*10640*/  HMMA.16816.F32 R8, R4.reuse, R78, R60 ;  /* 0x0000004e0408723c */ /* 0x040ff0000000183c */
[C---:B---3--:R-:W-:Y:S08]  /*10650*/  HMMA.16816.F32 R68, R4.reuse, R84, R56 ;  /* 0x000000540444723c */ /* 0x048ff00000001838 */
[C---:B------:R-:W-:Y:S01]  /*10660*/  HMMA.16816.F32 R76, R4.reuse, R86, R48 ;  /* 0x00000056044c723c */ /* 0x040fe20000001830 */
[----:B------:R-:W2:Y:S04]  /*10670*/  LDSM.16.M88.4 R84, [R177+0x5800] ;  /* 0x00580000b154783b */ /* 0x000ea80000000200 */
[----:B------:R-:W-:Y:S03]  /*10680*/  LDSM.16.M88.4 R48, [R174+0x4000] ;  /* 0x00400000ae30783b */ /* 0x000fe60000000200 */
[C---:B-1----:R-:W-:Y:S01]  /*10690*/  HMMA.16816.F32 R72, R4.reuse, R40, R44 ;  /* 0x000000280448723c */ /* 0x042fe2000000182c */
[----:B------:R-:W-:Y:S07]  /*106a0*/  LDSM.16.M88.4 R44, [R174+0x4800] ;  /* 0x00480000ae2c783b */ /* 0x000fee0000000200 */
[C---:B------:R-:W-:Y:S01]  /*106b0*/  HMMA.16816.F32 R64, R4.reuse, R42, R32 ;  /* 0x0000002a0440723c */ /* 0x040fe20000001820 */
[----:B------:R-:W-:Y:S07]  /*106c0*/  LDSM.16.M88.4 R40, [R174+0x5000] ;  /* 0x00500000ae28783b */ /* 0x000fee0000000200 */
[C---:B----4-:R-:W-:Y:S08]  /*106d0*/  HMMA.16816.F32 R60, R4.reuse, R36, R28 ;  /* 0x00000024043c723c */ /* 0x050ff0000000181c */
[----:B------:R-:W-:Y:S01]  /*106e0*/  HMMA.16816.F32 R56, R4, R38, R20 ;  /* 0x000000260438723c */ /* 0x000fe20000001814 */
[----:B------:R-:W1:Y:S04]  /*106f0*/  LDSM.16.M88.4 R4, [R180+0x8000] ;  /* 0x00800000b404783b */ /* 0x000e680000000200 */
[----:B------:R-:W3:Y:S01]  /*10700*/  LDSM.16.M88.4 R36, [R174+0x5800] ;  /* 0x00580000ae24783b */ /* 0x000ee20000000200 */
[----:B------:R-:W-:-:S04]  /*10710*/  DEPBAR.LE SB0, 0x0 ;  /* 0x000080000000791a */ /* 0x000fc80000000000 */
[C---:B------:R-:W-:Y:S08]  /*10720*/  HMMA.16816.F32 R52, R12.reuse, R24, R16 ;  /* 0x000000180c34723c */ /* 0x040ff00000001810 */
[C---:B------:R-:W-:Y:S08]  /*10730*/  HMMA.16816.F32 R32, R12.reuse, R26, R8 ;  /* 0x0000001a0c20723c */ /* 0x040ff00000001808 */
[C---:B------:R-:W-:Y:S08]  /*10740*/  HMMA.16816.F32 R28, R12.reuse, R88, R68 ;  /* 0x000000580c1c723c */ /* 0x040ff00000001844 */
[C---:B------:R-:W-:Y:S08]  /*10750*/  HMMA.16816.F32 R24, R12.reuse, R90, R76 ;  /* 0x0000005a0c18723c */ /* 0x040ff0000000184c */
[C---:B------:R-:W-:Y:S08]  /*10760*/  HMMA.16816.F32 R20, R12.reuse, R80, R72 ;  /* 0x000000500c14723c */ /* 0x040ff00000001848 */
[C---:B------:R-:W-:Y:S08]  /*10770*/  HMMA.16816.F32 R16, R12.reuse, R82, R64 ;  /* 0x000000520c10723c */ /* 0x040ff00000001840 */
[C---:B--2---:R-:W-:Y:S08]  /*10780*/  HMMA.16816.F32 R8, R12.reuse, R84, R60 ;  /* 0x000000540c08723c */ /* 0x044ff0000000183c */
[----:B------:R-:W-:Y:S08]  /*10790*/  HMMA.16816.F32 R12, R12, R86, R56 ;  /* 0x000000560c0c723c */ /* 0x000ff00000001838 */
[C---:B-1----:R-:W-:Y:S08]  /*107a0*/  HMMA.16816.F32 R52, R4.reuse, R48, R52 ;  /* 0x000000300434723c */ /* 0x042ff00000001834 */
[C---:B------:R-:W-:Y:S08]  /*107b0*/  HMMA.16816.F32 R48, R4.reuse, R50, R32 ;  /* 0x000000320430723c */ /* 0x040ff00000001820 */
[C---:B------:R-:W-:Y:S08]  /*107c0*/  HMMA.16816.F32 R32, R4.reuse, R44, R28 ;  /* 0x0000002c0420723c */ /* 0x040ff0000000181c */
[C---:B------:R-:W-:Y:S08]  /*107d0*/  HMMA.16816.F32 R44, R4.reuse, R46, R24 ;  /* 0x0000002e042c723c */ /* 0x040ff00000001818 */
[C---:B------:R-:W-:Y:S08]  /*107e0*/  HMMA.16816.F32 R28, R4.reuse, R40, R20 ;  /* 0x00000028041c723c */ /* 0x040ff00000001814 */
[C---:B---3--:R-:W-:Y:S08]  /*107f0*/  HMMA.16816.F32 R24, R4.reuse, R36, R8 ;  /* 0x000000240418723c */ /* 0x048ff00000001808 */
        /* <DEDUP_REMOVED lines=33> */
.L_x_956:
        /* <DEDUP_REMOVED lines=20> */
.L_x_957:
        /* <DEDUP_REMOVED lines=21> */
.L_x_807:
[----:B------:R-:W-:Y:S05]  /*10ca0*/  BSYNC B0 ;  /* 0x0000000000007941 */ /* 0x000fea0003800000 */
.L_x_806:
        /* <DEDUP_REMOVED lines=16> */
.L_x_958:
        /* <DEDUP_REMOVED lines=17> */
.L_x_813:
[----:B------:R-:W-:-:S04]  /*10ec0*/  MOV R8, 0x1 ;  /* 0x0000000100087802 */ /* 0x000fc80000000f00 */
[----:B------:R-:W-:-:S13]  /*10ed0*/  ISETP.NE.AND P0, PT, R8, c[0x0][0x32c], PT ;  /* 0x0000cb0008007a0c */ /* 0x000fda0003f05270 */
[----:B------:R-:W-:-:S05]  /*10ee0*/  @P0 IMAD.HI.U32 R8, R3, c[0x0][0x330], RZ ;  /* 0x0000cc0003080a27 */ /* 0x000fca00078e00ff */
[----:B------:R-:W-:Y:S02]  /*10ef0*/  @P0 SHF.R.U32.HI R3, RZ, c[0x0][0x334], R8 ;  /* 0x0000cd00ff030a19 */ /* 0x000fe40000011608 */
.L_x_814:
[----:B------:R-:W-:Y:S05]  /*10f00*/  BSYNC B0 ;  /* 0x0000000000007941 */ /* 0x000fea0003800000 */
.L_x_812:
[----:B------:R-:W-:-:S04]  /*10f10*/  IMAD R3, R3, c[0x0][0x32c], -R98 ;  /* 0x0000cb0003037a24 */ /* 0x000fc800078e0a62 */
[----:B------:R-:W-:-:S05]  /*10f20*/  IMAD.IADD R3, R3, 0x1, -R221 ;  /* 0x0000000103037824 */ /* 0x000fca00078e0add */
[----:B------:R-:W-:Y:S02]  /*10f30*/  IADD3 R8, R3, c[0x0][0x32c], RZ ;  /* 0x0000cb0003087a10 */ /* 0x000fe40007ffe0ff */
[----:B------:R-:W-:Y:S02]  /*10f40*/  IMNMX R0, R0, R3, !PT ;  /* 0x0000000300007217 */ /* 0x000fe40007800200 */
[----:B------:R-:W-:Y:S02]  /*10f50*/  IMNMX R2, R2, R8, PT ;  /* 0x0000000802027217 */ /* 0x000fe40003800200 */
.L_x_811:
        /* <DEDUP_REMOVED lines=51> */
.L_x_959:
        /* <DEDUP_REMOVED lines=17> */
.L_x_818:
[----:B-12---:R-:W-:-:S04]  /*113a0*/  MOV R4, 0x1 ;  /* 0x0000000100047802 */ /* 0x006fc80000000f00 */
[----:B------:R-:W-:-:S13]  /*113b0*/  ISETP.NE.AND P0, PT, R4, c[0x0][0x32c], PT ;  /* 0x0000cb0004007a0c */ /* 0x000fda0003f05270 */
[----:B------:R-:W-:-:S05]  /*113c0*/  @P0 IMAD.HI.U32 R4, R3, c[0x0][0x330], RZ ;  /* 0x0000cc0003040a27 */ /* 0x000fca00078e00ff */
[----:B------:R-:W-:Y:S02]  /*113d0*/  @P0 SHF.R.U32.HI R3, RZ, c[0x0][0x334], R4 ;  /* 0x0000cd00ff030a19 */ /* 0x000fe40000011604 */
.L_x_819:
[----:B------:R-:W-:Y:S05]  /*113e0*/  BSYNC B0 ;  /* 0x0000000000007941 */ /* 0x000fea0003800000 */
.L_x_817:
[----:B------:R-:W-:-:S04]  /*113f0*/  IMAD R3, R3, c[0x0][0x32c], -R98 ;  /* 0x0000cb0003037a24 */ /* 0x000fc800078e0a62 */
[----:B------:R-:W-:-:S05]  /*11400*/  IMAD.IADD R3, R3, 0x1, -R221 ;  /* 0x0000000103037824 */ /* 0x000fca00078e0add */
[----:B------:R-:W-:Y:S02]  /*11410*/  IADD3 R4, R3, c[0x0][0x32c], RZ ;  /* 0x0000cb0003047a10 */ /* 0x000fe40007ffe0ff */
[----:B------:R-:W-:Y:S02]  /*11420*/  IMNMX R0, R0, R3, !PT ;  /* 0x0000000300007217 */ /* 0x000fe40007800200 */
[----:B------:R-:W-:Y:S02]  /*11430*/  IMNMX R2, R2, R4, PT ;  /* 0x0000000402027217 */ /* 0x000fe40003800200 */
.L_x_816:
        /* <DEDUP_REMOVED lines=80> */
.L_x_960:
[----:B-12---:R-:W-:Y:S01]  /*11940*/  FMNMX.FTZ R4, R4, R0, !PT ;  /* 0x0000000004047209 */ /* 0x006fe20007810000 */
[----:B------:R-:W-:Y:S05]  /*11950*/  BRA.DIV ~URZ, `(.L_x_821) ;  /* 0x00010f127f007947 */ /* 0x000fea000b800000 */
[----:B------:R-:W1:Y:S04]  /*11960*/  SHFL.BFLY PT, R0, R5, 0x2, 0x1f ;  /* 0x0c401f0005007f89 */ /* 0x000e6800000e0000 */
[----:B------:R-:W2:Y:S01]  /*11970*/  SHFL.BFLY PT, R2, R4, 0x1, 0x1f ;  /* 0x0c201f0004027f89 */ /* 0x000ea200000e0000 */
[----:B-1----:R-:W-:Y:S02]  /*11980*/  FMNMX.FTZ R5, R5, R0, !PT ;  /* 0x0000000005057209 */ /* 0x002fe40007810000 */
[----:B--2---:R-:W-:-:S03]  /*11990*/  FMNMX.FTZ R101, R4, R2, !PT ;  /* 0x0000000204657209 */ /* 0x004fc60007810000 */
[----:B------:R1:W2:Y:S04]  /*119a0*/  SHFL.BFLY PT, R3, R5, 0x1, 0x1f ;  /* 0x0c201f0005037f89 */ /* 0x0002a800000e0000 */
.L_x_961:
[C---:B------:R-:W-:Y:S01]  /*119b0*/  FMUL.FTZ R2, R101.reuse, c[0x0][0x2d0] ;  /* 0x0000b40065027a20 */ /* 0x040fe20000410000 */
[----:B------:R-:W-:Y:S01]  /*119c0*/  FSETP.NEU.FTZ.AND P0, PT, R101, -INF , PT ;  /* 0xff8000006500780b */ /* 0x000fe20003f1d000 */
[----:B------:R-:W-:Y:S01]  /*119d0*/  WARPSYNC 0xffffffff ;  /* 0xffffffff00007948 */ /* 0x000fe20003800000 */
[----:B--2---:R-:W-:Y:S01]  /*119e0*/  FMNMX.FTZ R16, R3, R5, !PT ;  /* 0x0000000503107209 */ /* 0x004fe20007810000 */
[----:B------:R-:W-:Y:S01]  /*119f0*/  LDSM.16.MT88.4 R32, [R173+0x800] ;  /* 0x00080000ad20783b */ /* 0x000fe20000004200 */
[----:B------:R-:W-:Y:S02]  /*11a00*/  FSEL R2, R2, RZ, P0 ;  /* 0x000000ff02027208 */ /* 0x000fe40000000000 */
[----:B------:R-:W-:Y:S01]  /*11a10*/  FSETP.NEU.FTZ.AND P0, PT, R16, -INF , PT ;  /* 0xff8000001000780b */ /* 0x000fe20003f1d000 */
[----:B------:R-:W-:Y:S01]  /*11a20*/  LDSM.16.MT88.4 R40, [R175] ;  /* 0x00000000af28783b */ /* 0x000fe20000004200 */
[----:B------:R-:W-:Y:S01]  /*11a30*/  MOV R102, c[0x0][0x2c4] ;  /* 0x0000b10000667a02 */ /* 0x000fe20000000f00 */
[--C-:B------:R-:W-:Y:S01]  /*11a40*/  FFMA.FTZ R0, R8, c[0x0][0x2d0], -R2.reuse ;  /* 0x0000b40008007a23 */ /* 0x100fe20000010802 */
[----:B------:R-:W-:Y:S01]  /*11a50*/  IADD3 R196, R196, -0x2, RZ ;  /* 0xfffffffec4c47810 */ /* 0x000fe20007ffe0ff */
[----:B------:R-:W-:Y:S01]  /*11a60*/  FFMA.FTZ R3, R11, c[0x0][0x2d0], -R2 ;  /* 0x0000b4000b037a23 */ /* 0x000fe20000010802 */
[----:B------:R-:W-:Y:S01]  /*11a70*/  LDSM.16.MT88.4 R48, [R176] ;  /* 0x00000000b030783b */ /* 0x000fe20000004200 */
[----:B------:R2:W-:Y:S01]  /*11a80*/  MUFU.EX2 R86, R0 ;  /* 0x0000000000567308 */ /* 0x0005e20000000800 */
[----:B------:R-:W-:-:S02]  /*11a90*/  ISETP.NE.AND P1, PT, R102, 0x1, PT ;  /* 0x000000016600780c */ /* 0x000fc40003f25270 */
[----:B------:R-:W-:Y:S01]  /*11aa0*/  LDSM.16.MT88.4 R36, [R172+0x800] ;  /* 0x00080000ac24783b */ /* 0x000fe20000004200 */
[----:B------:R-:W-:-:S03]  /*11ab0*/  MOV R102, c[0x0][0x32c] ;  /* 0x0000cb0000667a02 */ /* 0x000fc60000000f00 */
[----:B------:R-:W-:Y:S01]  /*11ac0*/  LDSM.16.MT88.4 R52, [R176+0x800] ;  /* 0x00080000b034783b */ /* 0x000fe20000004200 */
[----:B------:R3:W-:Y:S03]  /*11ad0*/  MUFU.EX2 R90, R3 ;  /* 0x00000003005a7308 */ /* 0x0007e60000000800 */
[----:B------:R-:W-:Y:S04]  /*11ae0*/  LDSM.16.MT88.4 R60, [R172+0x2000] ;  /* 0x00200000ac3c783b */ /* 0x000fe80000004200 */
[----:B------:R-:W-:Y:S01]  /*11af0*/  LDSM.16.MT88.4 R64, [R172+0x2800] ;  /* 0x00280000ac40783b */ /* 0x000fe20000004200 */
[----:B--2---:R-:W-:-:S04]  /*11b00*/  FFMA.FTZ R0, R9, c[0x0][0x2d0], -R2 ;  /* 0x0000b40009007a23 */ /* 0x004fc80000010802 */
[----:B------:R2:W-:Y:S01]  /*11b10*/  MUFU.EX2 R84, R0 ;  /* 0x0000000000547308 */ /* 0x0005e20000000800 */
[----:B---3--:R-:W-:-:S07]  /*11b20*/  FFMA.FTZ R3, R14, c[0x0][0x2d0], -R2 ;  /* 0x0000b4000e037a23 */ /* 0x008fce0000010802 */
[----:B------:R-:W-:Y:S01]  /*11b30*/  MUFU.EX2 R95, R3 ;  /* 0x00000003005f7308 */ /* 0x000fe20000000800 */
[----:B--2---:R-:W-:Y:S02]  /*11b40*/  FFMA.FTZ R0, R10, c[0x0][0x2d0], -R2 ;  /* 0x0000b4000a007a23 */ /* 0x004fe40000010802 */
[----:B------:R-:W-:Y:S05]  /*11b50*/  LDSM.16.MT88.4 R8, [R172] ;  /* 0x00000000ac08783b */ /* 0x000fea0000004200 */
[----:B------:R2:W3:Y:S02]  /*11b60*/  MUFU.EX2 R88, R0 ;  /* 0x0000000000587308 */ /* 0x0004e40000000800 */
[----:B--2---:R-:W-:Y:S01]  /*11b70*/  FMUL.FTZ R0, R16, c[0x0][0x2d0] ;  /* 0x0000b40010007a20 */ /* 0x004fe20000410000 */
[----:B---3--:R-:W-:-:S04]  /*11b80*/  F2FP.PACK_AB R14, R90, R88 ;  /* 0x000000585a0e723e */ /* 0x008fc800000000ff */
[----:B------:R-:W-:-:S05]  /*11b90*/  FSEL R0, R0, RZ, P0 ;  /* 0x000000ff00007208 */ /* 0x000fca0000000000 */
[----:B------:R-:W-:-:S04]  /*11ba0*/  FFMA.FTZ R3, R6, c[0x0][0x2d0], -R0 ;  /* 0x0000b40006037a23 */ /* 0x000fc80000010800 */
[----:B------:R2:W-:Y:S02]  /*11bb0*/  MUFU.EX2 R87, R3 ;  /* 0x0000000300577308 */ /* 0x0005e40000000800 */
[--C-:B--2---:R-:W-:Y:S02]  /*11bc0*/  FFMA.FTZ R3, R7, c[0x0][0x2d0], -R0.reuse ;  /* 0x0000b40007037a23 */ /* 0x104fe40000010800 */
[----:B-1----:R-:W1:Y:S04]  /*11bd0*/  LDSM.16.MT88.4 R4, [R173] ;  /* 0x00000000ad04783b */ /* 0x002e680000004200 */
[----:B------:R2:W3:Y:S02]  /*11be0*/  MUFU.EX2 R85, R3 ;  /* 0x0000000300557308 */ /* 0x0004e40000000800 */
[----:B--2---:R-:W-:Y:S01]  /*11bf0*/  FFMA.FTZ R3, R12, c[0x0][0x2d0], -R0 ;  /* 0x0000b4000c037a23 */ /* 0x004fe20000010800 */
[----:B------:R-:W-:-:S05]  /*11c00*/  F2FP.PACK_AB R12, R84, R86 ;  /* 0x00000056540c723e */ /* 0x000fca00000000ff */
[----:B------:R2:W-:Y:S02]  /*11c10*/  MUFU.EX2 R89, R3 ;  /* 0x0000000300597308 */ /* 0x0005e40000000800 */
[----:B--2---:R-:W-:Y:S01]  /*11c20*/  FFMA.FTZ R3, R13, c[0x0][0x2d0], -R0 ;  /* 0x0000b4000d037a23 */ /* 0x004fe20000010800 */
[----:B---3--:R-:W-:-:S05]  /*11c30*/  F2FP.PACK_AB R13, R85, R87 ;  /* 0x00000057550d723e */ /* 0x008fca00000000ff */
[----:B------:R2:W3:Y:S02]  /*11c40*/  MUFU.EX2 R92, R3 ;  /* 0x00000003005c7308 */ /* 0x0004e40000000800 */
[----:B--2---:R-:W-:Y:S01]  /*11c50*/  FFMA.FTZ R3, R15, c[0x0][0x2d0], -R2 ;  /* 0x0000b4000f037a23 */ /* 0x004fe20000010802 */
[----:B---3--:R-:W-:-:S05]  /*11c60*/  F2FP.PACK_AB R15, R92, R89 ;  /* 0x000000595c0f723e */ /* 0x008fca00000000ff */
[----:B------:R2:W3:Y:S02]  /*11c70*/  MUFU.EX2 R93, R3 ;  /* 0x00000003005d7308 */ /* 0x0004e40000000800 */
[C---:B-1----:R-:W-:Y:S08]  /*11c80*/  HMMA.16816.F32 R24, R12.reuse, R4, RZ ;  /* 0x000000040c18723c */ /* 0x042ff000000018ff */
[----:B------:R-:W-:Y:S01]  /*11c90*/  HMMA.16816.F32 R44, R12, R8, RZ ;  /* 0x000000080c2c723c */ /* 0x000fe200000018ff */
[----:B--2---:R-:W-:-:S02]  /*11ca0*/  FFMA.FTZ R3, R19, c[0x0][0x2d0], -R2 ;  /* 0x0000b40013037a23 */ /* 0x004fc40000010802 */
[----:B------:R-:W-:-:S04]  /*11cb0*/  FFMA.FTZ R19, R82, c[0x0][0x2d0], -R2 ;  /* 0x0000b40052137a23 */ /* 0x000fc80000010802 */
[----:B---3--:R-:W-:Y:S01]  /*11cc0*/  F2FP.PACK_AB R8, R93, R95 ;  /* 0x0000005f5d08723e */ /* 0x008fe200000000ff */
[----:B------:R1:W-:Y:S01]  /*11cd0*/  MUFU.EX2 R96, R3 ;  /* 0x0000000300607308 */ /* 0x0003e20000000800 */
[----:B------:R-:W-:Y:S01]  /*11ce0*/  HMMA.16816.F32 R28, R12, R10, RZ ;  /* 0x0000000a0c1c723c */ /* 0x000fe200000018ff */
[----:B-1----:R-:W-:-:S06]  /*11cf0*/  FFMA.FTZ R3, R20, c[0x0][0x2d0], -R2 ;  /* 0x0000b40014037a23 */ /* 0x002fcc0000010802 */
[----:B------:R1:W2:Y:S02]  /*11d00*/  MUFU.EX2 R99, R3 ;  /* 0x0000000300637308 */ /* 0x0002a40000000800 */
[----:B-1----:R-:W-:Y:S01]  /*11d10*/  FFMA.FTZ R3, R17, c[0x0][0x2d0], -R0 ;  /* 0x0000b40011037a23 */ /* 0x002fe20000010800 */
[----:B--2---:R-:W-:Y:S01]  /*11d20*/  F2FP.PACK_AB R10, R99, R96 ;  /* 0x00000060630a723e */ /* 0x004fe200000000ff */
[----:B------:R-:W-:-:S04]  /*11d30*/  FADD.FTZ R17, R87, R85 ;  /* 0x0000005557117221 */ /* 0x000fc80000010000 */
[----:B------:R1:W-:Y:S01]  /*11d40*/  MUFU.EX2 R94, R3 ;  /* 0x00000003005e7308 */ /* 0x0003e20000000800 */
[----:B------:R-:W-:Y:S02]  /*11d50*/  FADD.FTZ R17, R89, R17 ;  /* 0x0000001159117221 */ /* 0x000fe40000010000 */
[----:B-1----:R-:W-:Y:S02]  /*11d60*/  FFMA.FTZ R3, R18, c[0x0][0x2d0], -R0 ;  /* 0x0000b40012037a23 */ /* 0x002fe40000010800 */
[----:B------:R-:W-:-:S03]  /*11d70*/  FFMA.FTZ R18, R81, c[0x0][0x2d0], -R2 ;  /* 0x0000b40051127a23 */ /* 0x000fc60000010802 */
        /* <DEDUP_REMOVED lines=25> */
[C---:B------:R-:W-:Y:S01]  /*11f10*/  HMMA.16816.F32 R128, R8.reuse, R38, R28 ;  /* 0x000000260880723c */ /* 0x040fe2000000181c */
[----:B------:R-:W4:Y:S07]  /*11f20*/  LDSM.16.MT88.4 R36, [R176+0x2800] ;  /* 0x00280000b024783b */ /* 0x000f2e0000004200 */
[C---:B-1----:R-:W-:Y:S08]  /*11f30*/  HMMA.16816.F32 R156, R8.reuse, R56, R24 ;  /* 0x00000038089c723c */ /* 0x042ff00000001818 */
[----:B------:R-:W-:Y:S08]  /*11f40*/  HMMA.16816.F32 R132, R8, R58, R20 ;  /* 0x0000003a0884723c */ /* 0x000ff00000001814 */
[C---:B--2---:R-:W-:Y:S08]  /*11f50*/  HMMA.16816.F32 R24, R12.reuse, R40, RZ ;  /* 0x000000280c18723c */ /* 0x044ff000000018ff */
[C---:B------:R-:W-:Y:S01]  /*11f60*/  HMMA.16816.F32 R20, R12.reuse, R42, RZ ;  /* 0x0000002a0c14723c */ /* 0x040fe200000018ff */
[----:B------:R-:W1:Y:S07]  /*11f70*/  LDSM.16.MT88.4 R40, [R175+0x2000] ;  /* 0x00200000af28783b */ /* 0x000e6e0000004200 */
[----:B------:R-:W-:Y:S08]  /*11f80*/  HMMA.16816.F32 R28, R12, R50, RZ ;  /* 0x000000320c1c723c */ /* 0x000ff000000018ff */
[----:B------:R-:W-:Y:S08]  /*11f90*/  HMMA.16816.F32 R152, R8, R64, R4 ;  /* 0x000000400898723c */ /* 0x000ff00000001804 */
[----:B---3--:R-:W-:Y:S08]  /*11fa0*/  HMMA.16816.F32 R4, R12, R44, RZ ;  /* 0x0000002c0c04723c */ /* 0x008ff000000018ff */
[C---:B------:R-:W-:Y:S01]  /*11fb0*/  HMMA.16816.F32 R56, R8.reuse, R32, R24 ;  /* 0x000000200838723c */ /* 0x040fe20000001818 */
[----:B------:R-:W2:Y:S06]  /*11fc0*/  LDSM.16.MT88.4 R24, [R175+0x2800] ;  /* 0x00280000af18783b */ /* 0x000eac0000004200 */
[--C-:B------:R-:W-:Y:S01]  /*11fd0*/  FFMA.FTZ R32, R70, c[0x0][0x2d0], -R0.reuse ;  /* 0x0000b40046207a23 */ /* 0x100fe20000010800 */
[----:B------:R-:W-:Y:S01]  /*11fe0*/  HMMA.16816.F32 R112, R8, R54, R28 ;  /* 0x000000360870723c */ /* 0x000fe2000000181c */
[----:B------:R-:W-:-:S07]  /*11ff0*/  FFMA.FTZ R33, R68, c[0x0][0x2d0], -R0 ;  /* 0x0000b40044217a23 */ /* 0x000fce0000010800 */
[----:B------:R-:W-:Y:S08]  /*12000*/  HMMA.16816.F32 R28, R12, R62, RZ ;  /* 0x0000003e0c1c723c */ /* 0x000ff000000018ff */
        /* <DEDUP_REMOVED lines=92> */
[----:B------:R-:W-:Y:S01]  /*125d0*/  MOV R0, R234 ;  /* 0x000000ea00007202 */ /* 0x000fe20000000f00 */
[----:B------:R-:W-:-:S05]  /*125e0*/  @P1 IMAD.HI.U32 R2, R234, c[0x0][0x2c8], RZ ;  /* 0x0000b200ea021a27 */ /* 0x000fca00078e00ff */
[----:B------:R-:W-:Y:S02]  /*125f0*/  @P1 SHF.R.U32.HI R0, RZ, c[0x0][0x2cc], R2 ;  /* 0x0000b300ff001a19 */ /* 0x000fe40000011602 */
[----:B------:R-:W-:Y:S02]  /*12600*/  ISETP.GE.AND P1, PT, R102, 0x1, PT ;  /* 0x000000016600780c */ /* 0x000fe40003f26270 */
[----:B------:R-:W-:Y:S01]  /*12610*/  IADD3 R2, R168, R0, RZ ;  /* 0x00000000a8027210 */ /* 0x000fe20007ffe0ff */
[----:B----4-:R-:W-:Y:S03]  /*12620*/  HMMA.16816.F32 R24, R12, R20, RZ ;  /* 0x000000140c18723c */ /* 0x010fe600000018ff */
[----:B------:R-:W-:-:S05]  /*12630*/  IADD3 R0, R2, c[0x0][0x328], RZ ;  /* 0x0000ca0002007a10 */ /* 0x000fca0007ffe0ff */
        /* <DEDUP_REMOVED lines=89> */
.L_x_824:
[----:B------:R-:W-:-:S04]  /*12bd0*/  MOV R2, 0x1 ;  /* 0x0000000100027802 */ /* 0x000fc80000000f00 */
[----:B------:R-:W-:-:S13]  /*12be0*/  ISETP.NE.AND P0, PT, R2, c[0x0][0x32c], PT ;  /* 0x0000cb0002007a0c */ /* 0x000fda0003f05270 */
[----:B------:R-:W-:-:S05]  /*12bf0*/  @P0 IMAD.HI.U32 R2, R3, c[0x0][0x330], RZ ;  /* 0x0000cc0003020a27 */ /* 0x000fca00078e00ff */
[----:B------:R-:W-:Y:S02]  /*12c00*/  @P0 SHF.R.U32.HI R3, RZ, c[0x0][0x334], R2 ;  /* 0x0000cd00ff030a19 */ /* 0x000fe40000011602 */
.L_x_825:
[----:B------:R-:W-:Y:S05]  /*12c10*/  BSYNC B0 ;  /* 0x0000000000007941 */ /* 0x000fea0003800000 */
.L_x_823:
[----:B------:R-:W-:-:S05]  /*12c20*/  MOV R2, c[0x0][0x32c] ;  /* 0x0000cb0000027a02 */ /* 0x000fca0000000f00 */
[----:B------:R-:W-:-:S05]  /*12c30*/  IMAD R3, R3, R2, c[0x0][0x32c] ;  /* 0x0000cb0003037624 */ /* 0x000fca00078e0202 */
[----:B------:R-:W-:-:S04]  /*12c40*/  IMNMX R0, R0, R3, PT ;  /* 0x0000000300007217 */ /* 0x000fc80003800200 */
.L_x_822:
        /* <DEDUP_REMOVED lines=8> */
.L_x_847:
        /* <DEDUP_REMOVED lines=12> */
[----:B------:R1:W1:Y:S04]  /*12d90*/  LDSM.16.M88.4 R160, [R193] ;  /* 0x00000000c1a0783b */ /* 0x0002680000000200 */
[----:B------:R1:W1:Y:S04]  /*12da0*/  LDSM.16.M88.4 R164, [R192] ;  /* 0x00000000c0a4783b */ /* 0x0002680000000200 */
[----:B------:R1:W1:Y:S01]  /*12db0*/  LDSM.16.M88.4 R168, [R191] ;  /* 0x00000000bfa8783b */ /* 0x0002620000000200 */
[----:B------:R-:W-:-:S05]  /*12dc0*/  @P0 BRA `(.L_x_828) ;  /* 0x0000040000000947 */ /* 0x000fca0003800000 */
[----:B------:R-:W-:Y:S01]  /*12dd0*/  IMAD.WIDE.U32 R2, R198, c[0x0][0x208], RZ ;  /* 0x00008200c6027a25 */ /* 0x000fe200078e00ff */
[----:B------:R-:W-:Y:S02]  /*12de0*/  SHF.R.S32.HI R0, RZ, 0x1f, R198 ;  /* 0x0000001fff007819 */ /* 0x000fe400000114c6 */
[----:B------:R-:W-:Y:S01]  /*12df0*/  SHF.R.S32.HI R4, RZ, 0x1f, R197 ;  /* 0x0000001fff047819 */ /* 0x000fe200000114c5 */
[C---:B------:R-:W-:Y:S01]  /*12e00*/  IMAD.SHL.U32 R22, R202.reuse, 0x2, RZ ;  /* 0x00000002ca167824 */ /* 0x040fe200078e00ff */
[----:B------:R-:W-:Y:S01]  /*12e10*/  SHF.L.U64.HI R23, R202, 0x1, R219 ;  /* 0x00000001ca177819 */ /* 0x000fe200000102db */
[----:B------:R-:W-:Y:S01]  /*12e20*/  IMAD R0, R0, c[0x0][0x208], RZ ;  /* 0x0000820000007a24 */ /* 0x000fe200078e02ff */
[C---:B------:R-:W-:Y:S01]  /*12e30*/  SHF.L.U64.HI R21, R199.reuse, 0x1, R220 ;  /* 0x00000001c7157819 */ /* 0x040fe200000102dc */
[----:B------:R-:W-:Y:S01]  /*12e40*/  IMAD R4, R4, c[0x0][0x218], RZ ;  /* 0x0000860004047a24 */ /* 0x000fe200078e02ff */
[----:B------:R-:W-:Y:S01]  /*12e50*/  SHF.L.U32 R20, R199, 0x1, RZ ;  /* 0x00000001c7147819 */ /* 0x000fe200000006ff */
[----:B------:R-:W-:Y:S01]  /*12e60*/  IMAD R0, R198, c[0x0][0x20c], R0 ;  /* 0x00008300c6007a24 */ /* 0x000fe200078e0200 */
[C---:B------:R-:W-:Y:S01]  /*12e70*/  SHF.L.U64.HI R15, R200.reuse, 0x1, R201 ;  /* 0x00000001c80f7819 */ /* 0x040fe200000102c9 */
[----:B------:R-:W-:Y:S02]  /*12e80*/  IMAD R4, R197, c[0x0][0x21c], R4 ;  /* 0x00008700c5047a24 */ /* 0x000fe400078e0204 */
[----:B------:R-:W-:Y:S02]  /*12e90*/  IMAD.IADD R3, R3, 0x1, R0 ;  /* 0x0000000103037824 */ /* 0x000fe400078e0200 */
[----:B------:R-:W-:Y:S02]  /*12ea0*/  IMAD.SHL.U32 R14, R200, 0x2, RZ ;  /* 0x00000002c80e7824 */ /* 0x000fe400078e00ff */
[----:B------:R-:W-:Y:S05]  /*12eb0*/  IMAD.WIDE.U32 R2, R197, c[0x0][0x218], R2 ;  /* 0x00008600c5027a25 */ /* 0x000fea00078e0002 */
[----:B------:R-:W-:Y:S04]  /*12ec0*/  IADD3 R0, P0, R224, R2, RZ ;  /* 0x00000002e0007210 */ /* 0x000fe80007f1e0ff */
[----:B------:R-:W-:Y:S02]  /*12ed0*/  IADD3.X R2, R226, R3, R4, P0, !PT ;  /* 0x00000003e2027210 */ /* 0x000fe400007fe404 */
[C---:B------:R-:W-:Y:S04]  /*12ee0*/  LEA R13, P0, R0.reuse, c[0x0][0x1f8], 0x1 ;  /* 0x00007e00000d7a11 */ /* 0x040fe800078008ff */
[----:B------:R-:W-:Y:S01]  /*12ef0*/  LEA.HI.X R5, R0, c[0x0][0x1fc], R2, 0x1, P0 ;  /* 0x00007f0000057a11 */ /* 0x000fe200000f0c02 */
[----:B------:R-:W-:-:S06]  /*12f00*/  BRA.DIV ~URZ, `(.L_x_829) ;  /* 0x0000fa627f007947 */ /* 0x000fcc000b800000 */
[----:B------:R4:W3:Y:S02]  /*12f10*/  SHFL.IDX PT, R4, R5, RZ, 0x181f ;  /* 0x00181fff05047589 */ /* 0x0008e400000e0000 */
.L_x_962:
        /* <DEDUP_REMOVED lines=21> */
.L_x_963:
        /* <DEDUP_REMOVED lines=22> */
.L_x_828:
[----:B------:R-:W-:Y:S05]  /*131d0*/  BSYNC B0 ;  /* 0x0000000000007941 */ /* 0x000fea0003800000 */
.L_x_827:
        /* <DEDUP_REMOVED lines=62> */
[----:B------:R-:W2:Y:S06]  /*135c0*/  LDSM.16.M88.4 R148, [R188] ;  /* 0x00000000bc94783b */ /* 0x000eac0000000200 */
        /* <DEDUP_REMOVED lines=91> */
[----:B------:R-:W-:Y:S01]  /*13b80*/  SHF.L.U64.HI R157, R202, 0x1, R219 ;  /* 0x00000001ca9d7819 */ /* 0x000fe200000102db */
[----:B------:R-:W-:Y:S01]  /*13b90*/  IMAD R2, R196, 0x40, R235 ;  /* 0x00000040c4027824 */ /* 0x000fe200078e02eb */
[C---:B------:R-:W-:Y:S01]  /*13ba0*/  SHF.L.U64.HI R155, R199.reuse, 0x1, R220 ;  /* 0x00000001c79b7819 */ /* 0x040fe200000102dc */
[----:B------:R-:W-:Y:S01]  /*13bb0*/  IMAD.MOV.U32 R197, RZ, RZ, RZ ;  /* 0x000000ffffc57224 */ /* 0x000fe200078e00ff */
[----:B------:R-:W-:Y:S01]  /*13bc0*/  SHF.L.U64.HI R153, R200, 0x1, R201 ;  /* 0x00000001c8997819 */ /* 0x000fe200000102c9 */
[----:B------:R-:W-:Y:S01]  /*13bd0*/  IMAD.SHL.U32 R156, R202, 0x2, RZ ;  /* 0x00000002ca9c7824 */ /* 0x000fe200078e00ff */
[----:B------:R-:W-:Y:S01]  /*13be0*/  IADD3 R2, R2, -0x40, R210 ;  /* 0xffffffc002027810 */ /* 0x000fe20007ffe0d2 */
[----:B------:R-:W-:Y:S01]  /*13bf0*/  IMAD.SHL.U32 R154, R199, 0x2, RZ ;  /* 0x00000002c79a7824 */ /* 0x000fe200078e00ff */
[----:B------:R-:W-:Y:S03]  /*13c00*/  SHF.L.U32 R152, R200, 0x1, RZ ;  /* 0x00000001c8987819 */ /* 0x000fe600000006ff */
[----:B------:R-:W-:Y:S04]  /*13c10*/  @P6 IMAD.HI.U32 R3, R2, c[0x0][0x2bc], RZ ;  /* 0x0000af0002036a27 */ /* 0x000fe800078e00ff */
        /* <DEDUP_REMOVED lines=12> */
[----:B------:R-:W-:Y:S05]  /*13ce0*/  IMAD R0, R198, c[0x0][0x1e4], R0 ;  /* 0x00007900c6007a24 */ /* 0x000fea00078e0200 */
[----:B------:R-:W-:Y:S02]  /*13cf0*/  IADD3 R3, R3, R0, RZ ;  /* 0x0000000003037210 */ /* 0x000fe40007ffe0ff */
        /* <DEDUP_REMOVED lines=10> */
.L_x_964:
        /* <DEDUP_REMOVED lines=21> */
.L_x_965:
        /* <DEDUP_REMOVED lines=22> */
.L_x_832:
[----:B------:R-:W-:Y:S05]  /*14050*/  BSYNC B0 ;  /* 0x0000000000007941 */ /* 0x000fea0003800000 */
.L_x_831:
[----:B------:R-:W-:Y:S01]  /*14060*/  IMAD.MOV.U32 R0, RZ, RZ, c[0x0][0x2c4] ;  /* 0x0000b100ff007624 */ /* 0x000fe200078e00ff */
[----:B------:R-:W0:Y:S01]  /*14070*/  LDGDEPBAR ;  /* 0x00000000000079af */ /* 0x000e220000000000 */
[----:B------:R-:W-:Y:S01]  /*14080*/  IMAD.IADD R100, R248, 0x1, R234 ;  /* 0x00000001f8647824 */ /* 0x000fe200078e02ea */
[----:B------:R-:W-:Y:S01]  /*14090*/  ULDC UR4, c[0x0][0x324] ;  /* 0x0000c90000047ab9 */ /* 0x000fe20000000800 */
[----:B------:R-:W-:Y:S01]  /*140a0*/  IMAD.SHL.U32 R101, R196, 0x40, RZ ;  /* 0x00000040c4657824 */ /* 0x000fe200078e00ff */
[----:B------:R-:W-:Y:S01]  /*140b0*/  ISETP.NE.AND P0, PT, R0, 0x1, PT ;  /* 0x000000010000780c */ /* 0x000fe20003f05270 */
[----:B------:R-:W-:Y:S11]  /*140c0*/  ULOP3.LUT UR4, URZ, UR4, URZ, 0x33, !UPT ;  /* 0x000000043f047292 */ /* 0x000ff6000f8e333f */
[----:B------:R-:W-:Y:S01]  /*140d0*/  @!UPT UIADD3 URZ, URZ, URZ, URZ ;  /* 0x0000003f3f3ff290 */ /* 0x000fe2000fffe03f */
[----:B------:R-:W-:Y:S05]  /*140e0*/  @P0 IMAD.HI.U32 R0, R100, c[0x0][0x2c8], RZ ;  /* 0x0000b20064000a27 */ /* 0x000fea00078e00ff */
[----:B------:R-:W-:Y:S02]  /*140f0*/  @P0 SHF.R.U32.HI R100, RZ, c[0x0][0x2cc], R0 ;  /* 0x0000b300ff640a19 */ /* 0x000fe40000011600 */
[----:B------:R-:W-:Y:S04]  /*14100*/  IADD3 R0, -R221, 0x1, -R101 ;  /* 0x00000001dd007810 */ /* 0x000fe80007ffe965 */
[----:B------:R-:W-:Y:S04]  /*14110*/  IADD3 R0, -R218, R0, R217 ;  /* 0x00000000da007210 */ /* 0x000fe80007ffe1d9 */
[C---:B-1----:R-:W-:Y:S02]  /*14120*/  IADD3 R148, R0.reuse, UR4, RZ ;  /* 0x0000000400947c10 */ /* 0x042fe4000fffe0ff */
[----:B------:R-:W-:Y:S01]  /*14130*/  IADD3 R149, R0, c[0x0][0x328], RZ ;  /* 0x0000ca0000957a10 */ /* 0x000fe20007ffe0ff */
[----:B------:R-:W-:-:S05]  /*14140*/  BRA.DIV ~URZ, `(.L_x_835) ;  /* 0x0000ed627f007947 */ /* 0x000fca000b800000 */
[----:B------:R1:W2:Y:S02]  /*14150*/  SHFL.IDX PT, R3, R100, RZ, 0x1c1f ;  /* 0x001c1fff64037589 */ /* 0x0002a400000e0000 */
.L_x_966:
        /* <DEDUP_REMOVED lines=19> */
.L_x_838:
[----:B------:R-:W-:Y:S04]  /*14290*/  MOV R150, 0x1 ;  /* 0x0000000100967802 */ /* 0x000fe80000000f00 */
[----:B------:R-:W-:Y:S11]  /*142a0*/  ISETP.NE.AND P0, PT, R150, c[0x0][0x32c], PT ;  /* 0x0000cb0096007a0c */ /* 0x000ff60003f05270 */
[----:B------:R-:W-:Y:S02]  /*142b0*/  @!UPT UIADD3 URZ, URZ, URZ, URZ ;  /* 0x0000003f3f3ff290 */ /* 0x000fe4000fffe03f */
[----:B------:R-:W-:Y:S05]  /*142c0*/  @P0 IMAD.HI.U32 R150, R3, c[0x0][0x330], RZ ;  /* 0x0000cc0003960a27 */ /* 0x000fea00078e00ff */
[----:B------:R-:W-:Y:S02]  /*142d0*/  @P0 SHF.R.U32.HI R3, RZ, c[0x0][0x334], R150 ;  /* 0x0000cd00ff030a19 */ /* 0x000fe40000011696 */
.L_x_839:
[----:B------:R-:W-:Y:S05]  /*142e0*/  BSYNC B0 ;  /* 0x0000000000007941 */ /* 0x000fea0003800000 */
.L_x_837:
[----:B------:R-:W-:Y:S04]  /*142f0*/  IMAD R3, R3, c[0x0][0x32c], -R101 ;  /* 0x0000cb0003037a24 */ /* 0x000fe800078e0a65 */
[----:B------:R-:W-:Y:S05]  /*14300*/  IMAD.IADD R3, R3, 0x1, -R221 ;  /* 0x0000000103037824 */ /* 0x000fea00078e0add */
[----:B------:R-:W-:Y:S02]  /*14310*/  IMNMX R0, R0, R3, !PT ;  /* 0x0000000300007217 */ /* 0x000fe40007800200 */
[----:B------:R-:W-:Y:S04]  /*14320*/  IADD3 R3, R3, c[0x0][0x32c], RZ ;  /* 0x0000cb0003037a10 */ /* 0x000fe80007ffe0ff */
[----:B------:R-:W-:Y:S02]  /*14330*/  IMNMX R2, R2, R3, PT ;  /* 0x0000000302027217 */ /* 0x000fe40003800200 */
.L_x_836:
        /* <DEDUP_REMOVED lines=51> */
.L_x_967:
        /* <DEDUP_REMOVED lines=19> */
.L_x_843:
[----:B------:R-:W-:Y:S04]  /*147a0*/  MOV R4, 0x1 ;  /* 0x0000000100047802 */ /* 0x000fe80000000f00 */
[----:B------:R-:W-:Y:S11]  /*147b0*/  ISETP.NE.AND P0, PT, R4, c[0x0][0x32c], PT ;  /* 0x0000cb0004007a0c */ /* 0x000ff60003f05270 */
[----:B------:R-:W-:Y:S02]  /*147c0*/  @!UPT UIADD3 URZ, URZ, URZ, URZ ;  /* 0x0000003f3f3ff290 */ /* 0x000fe4000fffe03f */
[----:B------:R-:W-:Y:S05]  /*147d0*/  @P0 IMAD.HI.U32 R4, R3, c[0x0][0x330], RZ ;  /* 0x0000cc0003040a27 */ /* 0x000fea00078e00ff */
[----:B------:R-:W-:Y:S02]  /*147e0*/  @P0 SHF.R.U32.HI R3, RZ, c[0x0][0x334], R4 ;  /* 0x0000cd00ff030a19 */ /* 0x000fe40000011604 */
.L_x_844:
[----:B------:R-:W-:Y:S05]  /*147f0*/  BSYNC B0 ;  /* 0x0000000000007941 */ /* 0x000fea0003800000 */
.L_x_842:
[----:B------:R-:W-:Y:S04]  /*14800*/  IMAD R101, R3, c[0x0][0x32c], -R101 ;  /* 0x0000cb0003657a24 */ /* 0x000fe800078e0a65 */
[----:B------:R-:W-:Y:S05]  /*14810*/  IMAD.IADD R3, R101, 0x1, -R221 ;  /* 0x0000000165037824 */ /* 0x000fea00078e0add */
[----:B------:R-:W-:Y:S02]  /*14820*/  IMNMX R0, R0, R3, !PT ;  /* 0x0000000300007217 */ /* 0x000fe40007800200 */
[----:B------:R-:W-:Y:S04]  /*14830*/  IADD3 R3, R3, c[0x0][0x32c], RZ ;  /* 0x0000cb0003037a10 */ /* 0x000fe80007ffe0ff */
[----:B------:R-:W-:Y:S02]  /*14840*/  IMNMX R2, R2, R3, PT ;  /* 0x0000000302027217 */ /* 0x000fe40003800200 */
.L_x_841:
[C---:B------:R-:W-:Y:S02]  /*14850*/  ISETP.GT.AND P0, PT, R0.reuse, RZ, P1 ;  /* 0x000000ff0000720c */ /* 0x040fe40000f04270 */
[----:B------:R-:W-:Y:S02]  /*14860*/  ISETP.GT.AND P2, PT, R0, 0x1, P1 ;  /* 0x000000010000780c */ /* 0x000fe40000f44270 */
[C---:B------:R-:W-:Y:S02]  /*14870*/  ISETP.LT.OR P0, PT, R2.reuse, 0x1, P0 ;  /* 0x000000010200780c */ /* 0x040fe40000701670 */
[----:B------:R-:W-:Y:S02]  /*14880*/  ISETP.LT.OR P2, PT, R2, 0x2, P2 ;  /* 0x000000020200780c */ /* 0x000fe40001741670 */
[----:B------:R-:W-:Y:S02]  /*14890*/  FSEL R17, R6, -INF , !P0 ;  /* 0xff80000006117808 */ /* 0x000fe40004000000 */
[----:B------:R-:W-:Y:S02]  /*148a0*/  ISETP.GT.AND P0, PT, R0, 0x8, P1 ;  /* 0x000000080000780c */ /* 0x000fe40000f04270 */
[----:B------:R-:W-:Y:S02]  /*148b0*/  FSEL R24, R7, -INF , !P2 ;  /* 0xff80000007187808 */ /* 0x000fe40005000000 */
[----:B------:R-:W-:Y:S02]  /*148c0*/  ISETP.LT.OR P0, PT, R2, 0x9, P0 ;  /* 0x000000090200780c */ /* 0x000fe40000701670 */
[----:B------:R-:W-:Y:S02]  /*148d0*/  ISETP.GT.AND P2, PT, R0, 0x9, P1 ;  /* 0x000000090000780c */ /* 0x000fe40000f44270 */
[----:B------:R-:W-:Y:S02]  /*148e0*/  FSEL R21, R10, -INF , !P0 ;  /* 0xff8000000a157808 */ /* 0x000fe40004000000 */
[----:B------:R-:W-:Y:S02]  /*148f0*/  ISETP.GT.AND P0, PT, R0, 0x10, P1 ;  /* 0x000000100000780c */ /* 0x000fe40000f04270 */
[C---:B------:R-:W-:Y:S02]  /*14900*/  ISETP.LT.OR P2, PT, R2.reuse, 0xa, P2 ;  /* 0x0000000a0200780c */ /* 0x040fe40001741670 */
[----:B------:R-:W-:Y:S02]  /*14910*/  ISETP.LT.OR P0, PT, R2, 0x11, P0 ;  /* 0x000000110200780c */ /* 0x000fe40000701670 */
[----:B------:R-:W-:Y:S02]  /*14920*/  FSEL R20, R11, -INF , !P2 ;  /* 0xff8000000b147808 */ /* 0x000fe40005000000 */
        /* <DEDUP_REMOVED lines=26> */
[C---:B------:R-:W-:Y:S02]  /*14ad0*/  ISETP.GT.AND P2, PT, R0.reuse, 0x38, P1 ;  /* 0x000000380000780c */ /* 0x040fe40000f44270 */
[----:B------:R-:W-:Y:S02]  /*14ae0*/  ISETP.GT.AND P0, PT, R0, 0x39, P1 ;  /* 0x000000390000780c */ /* 0x000fe40000f04270 */
        /* <DEDUP_REMOVED lines=20> */
[C---:B------:R-:W-:Y:S02]  /*14c30*/  ISETP.LT.OR P3, PT, R2.reuse, 0x32, P3 ;  /* 0x000000320200780c */ /* 0x040fe40001f61670 */
[C---:B------:R-:W-:Y:S02]  /*14c40*/  ISETP.LT.OR P1, PT, R2.reuse, 0x39, P2 ;  /* 0x000000390200780c */ /* 0x040fe40001721670 */
[----:B------:R-:W-:Y:S02]  /*14c50*/  ISETP.LT.OR P0, PT, R2, 0x3a, P0 ;  /* 0x0000003a0200780c */ /* 0x000fe40000701670 */
[----:B------:R-:W-:Y:S02]  /*14c60*/  FMNMX.FTZ R2, R152, R0, !PT ;  /* 0x0000000098027209 */ /* 0x000fe40007810000 */
[----:B------:R-:W-:Y:S02]  /*14c70*/  FMNMX.FTZ R0, R10, R3, !PT ;  /* 0x000000030a007209 */ /* 0x000fe40007810000 */
[----:B------:R-:W-:Y:S02]  /*14c80*/  FMNMX.FTZ R2, R151, R2, !PT ;  /* 0x0000000297027209 */ /* 0x000fe40007810000 */
[----:B------:R-:W-:Y:S02]  /*14c90*/  FMNMX.FTZ R0, R9, R0, !PT ;  /* 0x0000000009007209 */ /* 0x000fe40007810000 */
[----:B------:R-:W-:Y:S02]  /*14ca0*/  FSEL R7, R31, -INF , !P3 ;  /* 0xff8000001f077808 */ /* 0x000fe40005800000 */
        /* <DEDUP_REMOVED lines=12> */
.L_x_968:
[----:B-12---:R-:W-:Y:S01]  /*14d70*/  FMNMX.FTZ R100, R100, R0, !PT ;  /* 0x0000000064647209 */ /* 0x006fe20007810000 */
[----:B------:R-:W-:-:S05]  /*14d80*/  BRA.DIV ~URZ, `(.L_x_846) ;  /* 0x0000e2427f007947 */ /* 0x000fca000b800000 */
[----:B------:R-:W1:Y:S02]  /*14d90*/  SHFL.BFLY PT, R0, R100, 0x1, 0x1f ;  /* 0x0c201f0064007f89 */ /* 0x000e6400000e0000 */
[----:B-1----:R-:W-:Y:S02]  /*14da0*/  FMNMX.FTZ R101, R100, R0, !PT ;  /* 0x0000000064657209 */ /* 0x002fe40007810000 */
[----:B------:R-:W1:Y:S02]  /*14db0*/  SHFL.BFLY PT, R0, R4, 0x2, 0x1f ;  /* 0x0c401f0004007f89 */ /* 0x000e6400000e0000 */
[----:B-1----:R-:W-:Y:S05]  /*14dc0*/  FMNMX.FTZ R100, R4, R0, !PT ;  /* 0x0000000004647209 */ /* 0x002fea0007810000 */
[----:B------:R1:W2:Y:S02]  /*14dd0*/  SHFL.BFLY PT, R0, R100, 0x1, 0x1f ;  /* 0x0c201f0064007f89 */ /* 0x0002a400000e0000 */
.L_x_969:
[C---:B------:R-:W-:Y:S01]  /*14de0*/  FSETP.NEU.FTZ.AND P0, PT, R101.reuse, -INF , PT ;  /* 0xff8000006500780b */ /* 0x040fe20003f1d000 */
[C---:B------:R-:W-:Y:S01]  /*14df0*/  FMUL.FTZ R2, R101.reuse, c[0x0][0x2d0] ;  /* 0x0000b40065027a20 */ /* 0x040fe20000410000 */
[----:B--2---:R-:W-:Y:S01]  /*14e00*/  FMNMX.FTZ R3, R0, R100, !PT ;  /* 0x0000006400037209 */ /* 0x004fe20007810000 */
[----:B------:R-:W-:Y:S01]  /*14e10*/  WARPSYNC 0xffffffff ;  /* 0xffffffff00007948 */ /* 0x000fe20003800000 */
[----:B------:R-:W-:Y:S02]  /*14e20*/  FSEL R0, R101, RZ, P0 ;  /* 0x000000ff65007208 */ /* 0x000fe40000000000 */
[----:B------:R-:W-:Y:S02]  /*14e30*/  FSEL R2, R2, RZ, P0 ;  /* 0x000000ff02027208 */ /* 0x000fe40000000000 */
[----:B------:R-:W-:Y:S01]  /*14e40*/  FSETP.NEU.FTZ.AND P0, PT, R3, -INF , PT ;  /* 0xff8000000300780b */ /* 0x000fe20003f1d000 */
[----:B------:R-:W-:Y:S02]  /*14e50*/  FADD.FTZ R0, -R0, R102 ;  /* 0x0000006600007221 */ /* 0x000fe40000010100 */
        /* <DEDUP_REMOVED lines=19> */
[----:B------:R-:W-:Y:S03]  /*14f90*/  FFMA.FTZ R171, R150, c[0x0][0x2d0], -R2 ;  /* 0x0000b40096ab7a23 */ /* 0x000fe60000010802 */
[----:B------:R-:W-:Y:S10]  /*14fa0*/  MUFU.EX2 R22, R22 ;  /* 0x0000001600167308 */ /* 0x000ff40000000800 */
[----:B------:R-:W2:Y:S02]  /*14fb0*/  MUFU.EX2 R23, R23 ;  /* 0x0000001700177308 */ /* 0x000ea40000000800 */
[----:B--2---:R-:W-:Y:S01]  /*14fc0*/  F2FP.PACK_AB R150, R23, R22 ;  /* 0x000000161796723e */ /* 0x004fe200000000ff */
[----:B------:R-:W-:Y:S01]  /*14fd0*/  FFMA.FTZ R2, R0, R209, R25 ;  /* 0x000000d100027223 */ /* 0x000fe20000010019 */
[----:B------:R-:W-:Y:S01]  /*14fe0*/  F2FP.PACK_AB R148, R4, R25 ;  /* 0x000000190494723e */ /* 0x000fe200000000ff */
[----:B------:R-:W-:Y:S02]  /*14ff0*/  FMUL.FTZ R32, R0, R108 ;  /* 0x0000006c00207220 */ /* 0x000fe40000410000 */
[----:B------:R-:W-:Y:S01]  /*15000*/  FADD.FTZ R19, R4, R2 ;  /* 0x0000000204137221 */ /* 0x000fe20000010000 */
[C---:B------:R-:W-:Y:S01]  /*15010*/  FSEL R2, R3.reuse, RZ, P0 ;  /* 0x000000ff03027208 */ /* 0x040fe20000000000 */
[----:B------:R-:W-:Y:S02]  /*15020*/  FMUL.FTZ R4, R3, c[0x0][0x2d0] ;  /* 0x0000b40003047a20 */ /* 0x000fe40000410000 */
[----:B------:R-:W-:Y:S02]  /*15030*/  FMUL.FTZ R33, R0, R109 ;  /* 0x0000006d00217220 */ /* 0x000fe40000410000 */
[----:B------:R-:W-:Y:S01]  /*15040*/  FADD.FTZ R2, -R2, R103 ;  /* 0x0000006702027221 */ /* 0x000fe20000010100 */
[----:B------:R-:W-:Y:S01]  /*15050*/  FSEL R4, R4, RZ, P0 ;  /* 0x000000ff04047208 */ /* 0x000fe20000000000 */
[----:B------:R-:W-:Y:S01]  /*15060*/  FMUL.FTZ R25, R0, R117 ;  /* 0x0000007500197220 */ /* 0x000fe20000410000 */
[----:B------:R-:W-:Y:S01]  /*15070*/  MUFU.EX2 R103, R158 ;  /* 0x0000009e00677308 */ /* 0x000fe20000000800 */
[----:B------:R-:W-:Y:S01]  /*15080*/  FMUL.FTZ R2, R2, c[0x0][0x2d0] ;  /* 0x0000b40002027a20 */ /* 0x000fe20000410000 */
[C---:B------:R-:W-:Y:S01]  /*15090*/  ISETP.GT.AND P0, PT, R196.reuse, R222, PT ;  /* 0x000000dec400720c */ /* 0x040fe20003f04270 */
[--C-:B------:R-:W-:Y:S01]  /*150a0*/  FFMA.FTZ R17, R17, c[0x0][0x2d0], -R4.reuse ;  /* 0x0000b40011117a23 */ /* 0x100fe20000010804 */
[----:B------:R-:W-:Y:S01]  /*150b0*/  IADD3 R196, R196, -0x1, RZ ;  /* 0xffffffffc4c47810 */ /* 0x000fe20007ffe0ff */
[--C-:B------:R-:W-:Y:S02]  /*150c0*/  FFMA.FTZ R170, R7, c[0x0][0x2d0], -R4.reuse ;  /* 0x0000b40007aa7a23 */ /* 0x100fe40000010804 */
[--C-:B------:R-:W-:Y:S02]  /*150d0*/  FFMA.FTZ R18, R24, c[0x0][0x2d0], -R4.reuse ;  /* 0x0000b40018127a23 */ /* 0x100fe40000010804 */
[--C-:B-1----:R-:W-:Y:S01]  /*150e0*/  FFMA.FTZ R100, R21, c[0x0][0x2d0], -R4.reuse ;  /* 0x0000b40015647a23 */ /* 0x102fe20000010804 */
[----:B------:R-:W1:Y:S01]  /*150f0*/  MUFU.EX2 R2, R2 ;  /* 0x0000000200027308 */ /* 0x000e620000000800 */
[--C-:B------:R-:W-:Y:S02]  /*15100*/  FFMA.FTZ R102, R20, c[0x0][0x2d0], -R4.reuse ;  /* 0x0000b40014667a23 */ /* 0x100fe40000010804 */
[--C-:B------:R-:W-:Y:S02]  /*15110*/  FFMA.FTZ R154, R16, c[0x0][0x2d0], -R4.reuse ;  /* 0x0000b400109a7a23 */ /* 0x100fe40000010804 */
[----:B------:R-:W-:Y:S02]  /*15120*/  FMUL.FTZ R16, R0, R124 ;  /* 0x0000007c00107220 */ /* 0x000fe40000410000 */
[--C-:B------:R-:W-:Y:S02]  /*15130*/  FFMA.FTZ R203, R6, c[0x0][0x2d0], -R4.reuse ;  /* 0x0000b40006cb7a23 */ /* 0x100fe40000010804 */
[--C-:B------:R-:W-:Y:S01]  /*15140*/  FFMA.FTZ R161, R11, c[0x0][0x2d0], -R4.reuse ;  /* 0x0000b4000ba17a23 */ /* 0x100fe20000010804 */
[----:B------:R2:W3:Y:S01]  /*15150*/  MUFU.EX2 R7, R17 ;  /* 0x0000001100077308 */ /* 0x0004e20000000800 */
        /* <DEDUP_REMOVED lines=8> */
[C---:B-1----:R-:W-:Y:S02]  /*151e0*/  FMUL.FTZ R34, R2.reuse, R110 ;  /* 0x0000006e02227220 */ /* 0x042fe40000410000 */
[----:B------:R-:W-:Y:S02]  /*151f0*/  FMUL.FTZ R35, R2, R111 ;  /* 0x0000006f02237220 */ /* 0x000fe40000410000 */
[----:B------:R-:W1:Y:S01]  /*15200*/  LDSM.16.MT88.4 R108, [R172] ;  /* 0x00000000ac6c783b */ /* 0x000e620000004200 */
[----:B------:R-:W4:Y:S01]  /*15210*/  MUFU.EX2 R6, R18 ;  /* 0x0000001200067308 */ /* 0x000f220000000800 */
[----:B------:R-:W-:Y:S02]  /*15220*/  FFMA.FTZ R206, R5, c[0x0][0x2d0], -R4 ;  /* 0x0000b40005ce7a23 */ /* 0x000fe40000010804 */
[----:B------:R-:W-:Y:S02]  /*15230*/  FADD.FTZ R4, R22, R19 ;  /* 0x0000001316047221 */ /* 0x000fe40000010000 */
[----:B--2---:R-:W-:Y:S02]  /*15240*/  FMUL.FTZ R17, R0, R125 ;  /* 0x0000007d00117220 */ /* 0x004fe40000410000 */
[----:B---3--:R-:W-:Y:S02]  /*15250*/  FFMA.FTZ R5, R2, R207, R7 ;  /* 0x000000cf02057223 */ /* 0x008fe40000010007 */
[----:B------:R-:W-:Y:S01]  /*15260*/  FADD.FTZ R152, R23, R4 ;  /* 0x0000000417987221 */ /* 0x000fe20000010000 */
[----:B------:R-:W2:Y:S01]  /*15270*/  MUFU.EX2 R125, R102 ;  /* 0x00000066007d7308 */ /* 0x000ea20000000800 */
[C---:B------:R-:W-:Y:S02]  /*15280*/  FMUL.FTZ R4, R0.reuse, R136 ;  /* 0x0000008800047220 */ /* 0x040fe40000410000 */
[C---:B------:R-:W-:Y:S02]  /*15290*/  FMUL.FTZ R8, R0.reuse, R132 ;  /* 0x0000008400087220 */ /* 0x040fe40000410000 */
[----:B------:R-:W-:Y:S02]  /*152a0*/  FMUL.FTZ R9, R0, R133 ;  /* 0x0000008500097220 */ /* 0x000fe40000410000 */
[C---:B------:R-:W-:Y:S02]  /*152b0*/  FMUL.FTZ R10, R2.reuse, R134 ;  /* 0x00000086020a7220 */ /* 0x040fe40000410000 */
[----:B------:R-:W-:Y:S01]  /*152c0*/  FMUL.FTZ R11, R2, R135 ;  /* 0x00000087020b7220 */ /* 0x000fe20000410000 */
[----:B------:R-:W3:Y:S01]  /*152d0*/  MUFU.EX2 R100, R160 ;  /* 0x000000a000647308 */ /* 0x000ee20000000800 */
[C---:B------:R-:W-:Y:S01]  /*152e0*/  FMUL.FTZ R12, R0.reuse, R128 ;  /* 0x00000080000c7220 */ /* 0x040fe20000410000 */
[----:B------:R-:W-:Y:S01]  /*152f0*/  LDSM.16.MT88.4 R132, [R172+0x1800] ;  /* 0x00180000ac84783b */ /* 0x000fe20000004200 */
[----:B------:R-:W-:Y:S01]  /*15300*/  FMUL.FTZ R13, R0, R129 ;  /* 0x00000081000d7220 */ /* 0x000fe20000410000 */
[C---:B----4-:R-:W-:Y:S01]  /*15310*/  F2FP.PACK_AB R149, R6.reuse, R7 ;  /* 0x000000070695723e */ /* 0x050fe200000000ff */
[----:B------:R-:W-:Y:S02]  /*15320*/  FADD.FTZ R207, R6, R5 ;  /* 0x0000000506cf7221 */ /* 0x000fe40000010000 */
[----:B------:R-:W-:Y:S02]  /*15330*/  FMUL.FTZ R5, R0, R137 ;  /* 0x0000008900057220 */ /* 0x000fe40000410000 */
[C---:B------:R-:W-:Y:S01]  /*15340*/  FMUL.FTZ R6, R2.reuse, R138 ;  /* 0x0000008a02067220 */ /* 0x040fe20000410000 */
[----:B------:R-:W-:Y:S01]  /*15350*/  MUFU.EX2 R102, R157 ;  /* 0x0000009d00667308 */ /* 0x000fe20000000800 */
[C---:B------:R-:W-:Y:S02]  /*15360*/  FMUL.FTZ R7, R2.reuse, R139 ;  /* 0x0000008b02077220 */ /* 0x040fe40000410000 */
[C---:B------:R-:W-:Y:S01]  /*15370*/  FMUL.FTZ R14, R2.reuse, R130 ;  /* 0x00000082020e7220 */ /* 0x040fe20000410000 */
[----:B--2---:R-:W-:Y:S01]  /*15380*/  F2FP.PACK_AB R151, R125, R124 ;  /* 0x0000007c7d97723e */ /* 0x004fe200000000ff */
        /* <DEDUP_REMOVED lines=8> */
[----:B------:R-:W1:Y:S01]  /*15410*/  LDSM.16.MT88.4 R108, [R173] ;  /* 0x00000000ad6c783b */ /* 0x000e620000004200 */
[----:B------:R-:W-:Y:S02]  /*15420*/  MUFU.EX2 R208, R154 ;  /* 0x0000009a00d07308 */ /* 0x000fe40000000800 */
[C---:B------:R-:W-:Y:S02]  /*15430*/  FMUL.FTZ R15, R2.reuse, R131 ;  /* 0x00000083020f7220 */ /* 0x040fe40000410000 */
[----:B------:R-:W-:Y:S02]  /*15440*/  FMUL.FTZ R23, R2, R123 ;  /* 0x0000007b02177220 */ /* 0x000fe40000410000 */
[----:B------:R-:W-:Y:S01]  /*15450*/  FMUL.FTZ R24, R0, R116 ;  /* 0x0000007400187220 */ /* 0x000fe20000410000 */
[----:B------:R-:W-:Y:S03]  /*15460*/  LDSM.16.MT88.4 R120, [R176+0x1000] ;  /* 0x00100000b078783b */ /* 0x000fe60000004200 */
[C---:B------:R-:W-:Y:S01]  /*15470*/  FMUL.FTZ R26, R2.reuse, R118 ;  /* 0x00000076021a7220 */ /* 0x040fe20000410000 */
[----:B------:R-:W-:Y:S01]  /*15480*/  MUFU.EX2 R154, R164 ;  /* 0x000000a4009a7308 */ /* 0x000fe20000000800 */
[----:B------:R-:W-:Y:S02]  /*15490*/  FMUL.FTZ R27, R2, R119 ;  /* 0x00000077021b7220 */ /* 0x000fe40000410000 */
[C---:B------:R-:W-:Y:S01]  /*154a0*/  FMUL.FTZ R28, R0.reuse, R112 ;  /* 0x00000070001c7220 */ /* 0x040fe20000410000 */
[----:B------:R-:W-:Y:S01]  /*154b0*/  LDSM.16.MT88.4 R116, [R173+0x800] ;  /* 0x00080000ad74783b */ /* 0x000fe20000004200 */
[----:B------:R-:W-:Y:S02]  /*154c0*/  FMUL.FTZ R29, R0, R113 ;  /* 0x00000071001d7220 */ /* 0x000fe40000410000 */
[C---:B------:R-:W-:Y:S02]  /*154d0*/  FMUL.FTZ R30, R2.reuse, R114 ;  /* 0x00000072021e7220 */ /* 0x040fe40000410000 */
[----:B------:R-:W-:Y:S01]  /*154e0*/  FMUL.FTZ R31, R2, R115 ;  /* 0x00000073021f7220 */ /* 0x000fe20000410000 */
[----:B------:R-:W-:Y:S01]  /*154f0*/  MUFU.EX2 R160, R153 ;  /* 0x0000009900a07308 */ /* 0x000fe20000000800 */
[C---:B------:R-:W-:Y:S01]  /*15500*/  FMUL.FTZ R36, R0.reuse, R36 ;  /* 0x0000002400247220 */ /* 0x040fe20000410000 */
[----:B------:R-:W-:Y:S01]  /*15510*/  LDSM.16.MT88.4 R112, [R172+0x800] ;  /* 0x00080000ac70783b */ /* 0x000fe20000004200 */
        /* <DEDUP_REMOVED lines=8> */
[C---:B------:R-:W-:Y:S01]  /*155a0*/  FMUL.FTZ R44, R0.reuse, R44 ;  /* 0x0000002c002c7220 */ /* 0x040fe20000410000 */
[C---:B-1----:R-:W-:Y:S02]  /*155b0*/  HMMA.16816.F32 R12, R148.reuse, R108, R12 ;  /* 0x0000006c940c723c */ /* 0x042fe4000000180c */
[----:B------:R-:W-:Y:S01]  /*155c0*/  MUFU.EX2 R156, R161 ;  /* 0x000000a1009c7308 */ /* 0x000fe20000000800 */
[----:B------:R-:W-:Y:S02]  /*155d0*/  FMUL.FTZ R45, R0, R45 ;  /* 0x0000002d002d7220 */ /* 0x000fe40000410000 */
[C---:B------:R-:W-:Y:S02]  /*155e0*/  FMUL.FTZ R46, R2.reuse, R46 ;  /* 0x0000002e022e7220 */ /* 0x040fe40000410000 */
[----:B------:R-:W-:Y:S01]  /*155f0*/  FMUL.FTZ R47, R2, R47 ;  /* 0x0000002f022f7220 */ /* 0x000fe20000410000 */
[C---:B------:R-:W-:Y:S01]  /*15600*/  HMMA.16816.F32 R16, R148.reuse, R110, R16 ;  /* 0x0000006e9410723c */ /* 0x040fe20000001810 */
[----:B------:R-:W1:Y:S03]  /*15610*/  LDSM.16.MT88.4 R108, [R176] ;  /* 0x00000000b06c783b */ /* 0x000e660000004200 */
[C---:B------:R-:W-:Y:S01]  /*15620*/  FMUL.FTZ R48, R0.reuse, R48 ;  /* 0x0000003000307220 */ /* 0x040fe20000410000 */
[----:B------:R-:W-:Y:S01]  /*15630*/  MUFU.EX2 R153, R169 ;  /* 0x000000a900997308 */ /* 0x000fe20000000800 */
        /* <DEDUP_REMOVED lines=46> */
[----:B------:R-:W1:Y:S03]  /*15920*/  LDSM.16.MT88.4 R108, [R172+0x2000] ;  /* 0x00200000ac6c783b */ /* 0x000e660000004200 */
[C---:B------:R-:W-:Y:S02]  /*15930*/  FMUL.FTZ R90, R2.reuse, R90 ;  /* 0x0000005a025a7220 */ /* 0x040fe40000410000 */
[C---:B------:R-:W-:Y:S02]  /*15940*/  FMUL.FTZ R91, R2.reuse, R91 ;  /* 0x0000005b025b7220 */ /* 0x040fe40000410000 */
[C---:B------:R-:W-:Y:S04]  /*15950*/  FMUL.FTZ R94, R2.reuse, R94 ;  /* 0x0000005e025e7220 */ /* 0x040fe80000410000 */
[C---:B------:R-:W-:Y:S02]  /*15960*/  FMUL.FTZ R95, R2.reuse, R95 ;  /* 0x0000005f025f7220 */ /* 0x040fe40000410000 */
[C---:B------:R-:W-:Y:S02]  /*15970*/  FMUL.FTZ R98, R2.reuse, R98 ;  /* 0x0000006202627220 */ /* 0x040fe40000410000 */
[----:B------:R-:W-:Y:S02]  /*15980*/  FMUL.FTZ R99, R2, R99 ;  /* 0x0000006302637220 */ /* 0x000fe40000410000 */
[----:B------:R-:W2:Y:S01]  /*15990*/  MUFU.EX2 R2, R159 ;  /* 0x0000009f00027308 */ /* 0x000ea20000000800 */
[C---:B------:R-:W-:Y:S02]  /*159a0*/  FMUL.FTZ R92, R0.reuse, R92 ;  /* 0x0000005c005c7220 */ /* 0x040fe40000410000 */
[C---:B------:R-:W-:Y:S02]  /*159b0*/  FMUL.FTZ R93, R0.reuse, R93 ;  /* 0x0000005d005d7220 */ /* 0x040fe40000410000 */
[C---:B------:R-:W-:Y:S02]  /*159c0*/  FMUL.FTZ R96, R0.reuse, R96 ;  /* 0x0000006000607220 */ /* 0x040fe40000410000 */
[----:B------:R-:W-:Y:S02]  /*159d0*/  FMUL.FTZ R97, R0, R97 ;  /* 0x0000006100617220 */ /* 0x000fe40000410000 */
[----:B---3--:R-:W-:Y:S01]  /*159e0*/  FADD.FTZ R0, R100, R152 ;  /* 0x0000009864007221 */ /* 0x008fe20000010000 */
[----:B------:R-:W3:Y:S10]  /*159f0*/  MUFU.EX2 R159, R155 ;  /* 0x0000009b009f7308 */ /* 0x000ef40000000800 */
[----:B------:R-:W-:Y:S01]  /*15a00*/  MUFU.EX2 R155, R163 ;  /* 0x000000a3009b7308 */ /* 0x000fe20000000800 */
[C---:B-1----:R-:W-:Y:S03]  /*15a10*/  HMMA.16816.F32 R36, R148.reuse, R108, R36 ;  /* 0x0000006c9424723c */ /* 0x042fe60000001824 */
[----:B--2---:R-:W-:Y:S04]  /*15a20*/  FADD.FTZ R0, R2, R0 ;  /* 0x0000000002007221 */ /* 0x004fe80000010000 */
[----:B------:R-:W-:Y:S01]  /*15a30*/  FADD.FTZ R0, R103, R0 ;  /* 0x0000000067007221 */ /* 0x000fe20000010000 */
[C---:B------:R-:W-:Y:S01]  /*15a40*/  HMMA.16816.F32 R40, R148.reuse, R110, R40 ;  /* 0x0000006e9428723c */ /* 0x040fe20000001828 */
[----:B------:R-:W1:Y:S01]  /*15a50*/  LDSM.16.MT88.4 R108, [R173+0x2000] ;  /* 0x00200000ad6c783b */ /* 0x000e620000004200 */
[----:B------:R-:W2:Y:S02]  /*15a60*/  MUFU.EX2 R152, R170 ;  /* 0x000000aa00987308 */ /* 0x000ea40000000800 */
[----:B------:R-:W-:Y:S04]  /*15a70*/  FADD.FTZ R0, R102, R0 ;  /* 0x0000000066007221 */ /* 0x000fe80000010000 */
        /* <DEDUP_REMOVED lines=20> */
[----:B------:R-:W-:Y:S01]  /*15bc0*/  HMMA.16816.F32 R96, R148, R110, R96 ;  /* 0x0000006e9460723c */ /* 0x000fe20000001860 */
[----:B------:R-:W1:Y:S03]  /*15bd0*/  MUFU.EX2 R100, R168 ;  /* 0x000000a800647308 */ /* 0x000e660000000800 */
[----:B------:R-:W-:Y:S03]  /*15be0*/  F2FP.PACK_AB R109, R160, R208 ;  /* 0x000000d0a06d723e */ /* 0x000fe600000000ff */
[----:B------:R-:W-:Y:S02]  /*15bf0*/  F2FP.PACK_AB R110, R102, R103 ;  /* 0x00000067666e723e */ /* 0x000fe400000000ff */
[----:B---3--:R-:W-:Y:S02]  /*15c00*/  F2FP.PACK_AB R111, R158, R159 ;  /* 0x0000009f9e6f723e */ /* 0x008fe400000000ff */
[----:B------:R-:W3:Y:S01]  /*15c10*/  MUFU.EX2 R2, R167 ;  /* 0x000000a700027308 */ /* 0x000ee20000000800 */
[----:B--2---:R-:W-:Y:S04]  /*15c20*/  F2FP.PACK_AB R149, R152, R153 ;  /* 0x000000999895723e */ /* 0x004fe800000000ff */
[C---:B------:R-:W-:Y:S05]  /*15c30*/  HMMA.16816.F32 R4, R108.reuse, R112, R4 ;  /* 0x000000706c04723c */ /* 0x040fea0000001804 */
[----:B------:R-:W2:Y:S03]  /*15c40*/  MUFU.EX2 R103, R166 ;  /* 0x000000a600677308 */ /* 0x000ea60000000800 */
[C---:B------:R-:W-:Y:S01]  /*15c50*/  HMMA.16816.F32 R8, R108.reuse, R114, R8 ;  /* 0x000000726c08723c */ /* 0x040fe20000001808 */
[----:B------:R-:W4:Y:S03]  /*15c60*/  LDSM.16.MT88.4 R112, [R176+0x800] ;  /* 0x00080000b070783b */ /* 0x000f260000004200 */
[----:B-1----:R-:W-:Y:S03]  /*15c70*/  FADD.FTZ R0, R100, R0 ;  /* 0x0000000064007221 */ /* 0x002fe60000010000 */
[----:B------:R-:W1:Y:S01]  /*15c80*/  MUFU.EX2 R102, R165 ;  /* 0x000000a500667308 */ /* 0x000e620000000800 */
[C---:B------:R-:W-:Y:S04]  /*15c90*/  HMMA.16816.F32 R12, R108.reuse, R116, R12 ;  /* 0x000000746c0c723c */ /* 0x040fe8000000180c */
[----:B---3--:R-:W-:Y:S04]  /*15ca0*/  FADD.FTZ R0, R2, R0 ;  /* 0x0000000002007221 */ /* 0x008fe80000010000 */
[C---:B------:R-:W-:Y:S01]  /*15cb0*/  HMMA.16816.F32 R16, R108.reuse, R118, R16 ;  /* 0x000000766c10723c */ /* 0x040fe20000001810 */
[----:B------:R-:W3:Y:S03]  /*15cc0*/  LDSM.16.MT88.4 R116, [R175+0x800] ;  /* 0x00080000af74783b */ /* 0x000ee60000004200 */
[----:B--2---:R-:W-:Y:S04]  /*15cd0*/  FADD.FTZ R0, R103, R0 ;  /* 0x0000000067007221 */ /* 0x004fe80000010000 */
[----:B-1----:R-:W-:Y:S01]  /*15ce0*/  FADD.FTZ R0, R102, R0 ;  /* 0x0000000066007221 */ /* 0x002fe20000010000 */
[C---:B----4-:R-:W-:Y:S08]  /*15cf0*/  HMMA.16816.F32 R20, R108.reuse, R112, R20 ;  /* 0x000000706c14723c */ /* 0x050ff00000001814 */
[C---:B------:R-:W-:Y:S01]  /*15d00*/  HMMA.16816.F32 R24, R108.reuse, R114, R24 ;  /* 0x000000726c18723c */ /* 0x040fe20000001818 */
[----:B------:R-:W1:Y:S07]  /*15d10*/  LDSM.16.MT88.4 R112, [R172+0x2800] ;  /* 0x00280000ac70783b */ /* 0x000e6e0000004200 */
[C---:B---3--:R-:W-:Y:S08]  /*15d20*/  HMMA.16816.F32 R28, R108.reuse, R116, R28 ;  /* 0x000000746c1c723c */ /* 0x048ff0000000181c */
        /* <DEDUP_REMOVED lines=27> */
[----:B------:R-:W-:Y:S01]  /*15ee0*/  F2FP.PACK_AB R110, R102, R103 ;  /* 0x00000067666e723e */ /* 0x000fe200000000ff */
[----:B------:R-:W-:Y:S02]  /*15ef0*/  MUFU.EX2 R2, R195 ;  /* 0x000000c300027308 */ /* 0x000fe40000000800 */
[----:B------:R-:W-:Y:S02]  /*15f00*/  F2FP.PACK_AB R109, R156, R157 ;  /* 0x0000009d9c6d723e */ /* 0x000fe400000000ff */
[----:B------:R-:W-:Y:S06]  /*15f10*/  F2FP.PACK_AB R111, R154, R155 ;  /* 0x0000009b9a6f723e */ /* 0x000fec00000000ff */
[----:B------:R-:W3:Y:S01]  /*15f20*/  MUFU.EX2 R103, R171 ;  /* 0x000000ab00677308 */ /* 0x000ee20000000800 */
[C---:B-1----:R-:W-:Y:S09]  /*15f30*/  HMMA.16816.F32 R4, R108.reuse, R112, R4 ;  /* 0x000000706c04723c */ /* 0x042ff20000001804 */
[----:B------:R-:W1:Y:S01]  /*15f40*/  MUFU.EX2 R102, R205 ;  /* 0x000000cd00667308 */ /* 0x000e620000000800 */
[C---:B------:R-:W-:Y:S01]  /*15f50*/  HMMA.16816.F32 R8, R108.reuse, R114, R8 ;  /* 0x000000726c08723c */ /* 0x040fe20000001808 */
[----:B------:R-:W4:Y:S08]  /*15f60*/  LDSM.16.MT88.4 R112, [R175+0x1000] ;  /* 0x00100000af70783b */ /* 0x000f300000004200 */
[----:B------:R-:W5:Y:S01]  /*15f70*/  MUFU.EX2 R100, R204 ;  /* 0x000000cc00647308 */ /* 0x000f620000000800 */
[C---:B--2---:R-:W-:Y:S03]  /*15f80*/  HMMA.16816.F32 R12, R108.reuse, R116, R12 ;  /* 0x000000746c0c723c */ /* 0x044fe6000000180c */
[C---:B---3--:R-:W-:Y:S01]  /*15f90*/  F2FP.PACK_AB R148, R2.reuse, R103 ;  /* 0x000000670294723e */ /* 0x048fe200000000ff */
[----:B------:R-:W-:Y:S01]  /*15fa0*/  FADD.FTZ R0, R103, R0 ;  /* 0x0000000067007221 */ /* 0x000fe20000010000 */
[----:B------:R-:W-:Y:S03]  /*15fb0*/  MOV R103, R3 ;  /* 0x0000000300677202 */ /* 0x000fe60000000f00 */
[C---:B------:R-:W-:Y:S01]  /*15fc0*/  HMMA.16816.F32 R16, R108.reuse, R118, R16 ;  /* 0x000000766c10723c */ /* 0x040fe20000001810 */
[----:B------:R-:W2:Y:S03]  /*15fd0*/  LDSM.16.MT88.4 R116, [R172+0x3000] ;  /* 0x00300000ac74783b */ /* 0x000ea60000004200 */
[----:B------:R-:W-:Y:S02]  /*15fe0*/  FADD.FTZ R0, R2, R0 ;  /* 0x0000000002007221 */ /* 0x000fe40000010000 */
[----:B------:R-:W-:Y:S02]  /*15ff0*/  FADD.FTZ R2, R124, R207 ;  /* 0x000000cf7c027221 */ /* 0x000fe40000010000 */
[C---:B------:R-:W-:Y:S04]  /*16000*/  HMMA.16816.F32 R20, R108.reuse, R120, R20 ;  /* 0x000000786c14723c */ /* 0x040fe80000001814 */
[----:B-1----:R-:W-:Y:S01]  /*16010*/  FADD.FTZ R0, R102, R0 ;  /* 0x0000000066007221 */ /* 0x002fe20000010000 */
[C---:B-----5:R-:W-:Y:S03]  /*16020*/  F2FP.PACK_AB R150, R100.reuse, R102 ;  /* 0x000000666496723e */ /* 0x060fe600000000ff */
[C---:B------:R-:W-:Y:S01]  /*16030*/  HMMA.16816.F32 R24, R108.reuse, R122, R24 ;  /* 0x0000007a6c18723c */ /* 0x040fe20000001818 */
[----:B------:R-:W1:Y:S03]  /*16040*/  LDSM.16.MT88.4 R120, [R173+0x3000] ;  /* 0x00300000ad78783b */ /* 0x000e660000004200 */
[----:B------:R-:W-:Y:S01]  /*16050*/  FADD.FTZ R209, R100, R0 ;  /* 0x0000000064d17221 */ /* 0x000fe20000010000 */
[----:B------:R-:W-:Y:S01]  /*16060*/  MOV R102, R101 ;  /* 0x0000006500667202 */ /* 0x000fe20000000f00 */
[----:B------:R-:W-:Y:S01]  /*16070*/  FADD.FTZ R0, R125, R2 ;  /* 0x000000027d007221 */ /* 0x000fe20000010000 */
[----:B------:R-:W-:Y:S01]  /*16080*/  MUFU.EX2 R100, R203 ;  /* 0x000000cb00647308 */ /* 0x000fe20000000800 */
[C---:B----4-:R-:W-:Y:S01]  /*16090*/  HMMA.16816.F32 R28, R108.reuse, R112, R28 ;  /* 0x000000706c1c723c */ /* 0x050fe2000000181c */
[----:B------:R-:W-:Y:S03]  /*160a0*/  LDSM.16.MT88.4 R124, [R173+0x1800] ;  /* 0x00180000ad7c783b */ /* 0x000fe60000004200 */
[----:B------:R-:W-:Y:S04]  /*160b0*/  FADD.FTZ R0, R208, R0 ;  /* 0x00000000d0007221 */ /* 0x000fe80000010000 */
[----:B------:R-:W-:Y:S01]  /*160c0*/  FADD.FTZ R0, R160, R0 ;  /* 0x00000000a0007221 */ /* 0x000fe20000010000 */
[C---:B------:R-:W-:Y:S01]  /*160d0*/  HMMA.16816.F32 R32, R108.reuse, R114, R32 ;  /* 0x000000726c20723c */ /* 0x040fe20000001820 */
[----:B------:R-:W3:Y:S01]  /*160e0*/  LDSM.16.MT88.4 R112, [R176+0x3000] ;  /* 0x00300000b070783b */ /* 0x000ee20000004200 */
[----:B------:R-:W4:Y:S01]  /*160f0*/  MUFU.EX2 R2, R206 ;  /* 0x000000ce00027308 */ /* 0x000f220000000800 */
[----:B------:R-:W-:Y:S05]  /*16100*/  FADD.FTZ R0, R159, R0 ;  /* 0x000000009f007221 */ /* 0x000fea0000010000 */
[C---:B--2---:R-:W-:Y:S04]  /*16110*/  HMMA.16816.F32 R36, R108.reuse, R116, R36 ;  /* 0x000000746c24723c */ /* 0x044fe80000001824 */
[----:B------:R-:W-:Y:S04]  /*16120*/  FADD.FTZ R0, R158, R0 ;  /* 0x000000009e007221 */ /* 0x000fe80000010000 */
[C---:B------:R-:W-:Y:S01]  /*16130*/  HMMA.16816.F32 R40, R108.reuse, R118, R40 ;  /* 0x000000766c28723c */ /* 0x040fe20000001828 */
[----:B------:R-:W2:Y:S03]  /*16140*/  LDSM.16.MT88.4 R116, [R175+0x3000] ;  /* 0x00300000af74783b */ /* 0x000ea60000004200 */
[----:B------:R-:W-:Y:S04]  /*16150*/  FADD.FTZ R0, R157, R0 ;  /* 0x000000009d007221 */ /* 0x000fe80000010000 */
[C---:B-1----:R-:W-:Y:S04]  /*16160*/  HMMA.16816.F32 R44, R108.reuse, R120, R44 ;  /* 0x000000786c2c723c */ /* 0x042fe8000000182c */
[----:B----4-:R-:W-:Y:S01]  /*16170*/  F2FP.PACK_AB R151, R2, R100 ;  /* 0x000000640297723e */ /* 0x010fe200000000ff */
[----:B------:R-:W-:Y:S03]  /*16180*/  FADD.FTZ R0, R156, R0 ;  /* 0x000000009c007221 */ /* 0x000fe60000010000 */
[C---:B------:R-:W-:Y:S01]  /*16190*/  HMMA.16816.F32 R48, R108.reuse, R122, R48 ;  /* 0x0000007a6c30723c */ /* 0x040fe20000001830 */
[----:B------:R-:W1:Y:S03]  /*161a0*/  LDSM.16.MT88.4 R120, [R172+0x5000] ;  /* 0x00500000ac78783b */ /* 0x000e660000004200 */
[----:B------:R-:W-:Y:S04]  /*161b0*/  FADD.FTZ R0, R155, R0 ;  /* 0x000000009b007221 */ /* 0x000fe80000010000 */
[----:B------:R-:W-:Y:S01]  /*161c0*/  FADD.FTZ R0, R154, R0 ;  /* 0x000000009a007221 */ /* 0x000fe20000010000 */
[C---:B---3--:R-:W-:Y:S03]  /*161d0*/  HMMA.16816.F32 R52, R108.reuse, R112, R52 ;  /* 0x000000706c34723c */ /* 0x048fe60000001834 */
[----:B------:R-:W-:Y:S04]  /*161e0*/  FADD.FTZ R0, R153, R0 ;  /* 0x0000000099007221 */ /* 0x000fe80000010000 */
[----:B------:R-:W-:Y:S01]  /*161f0*/  FADD.FTZ R0, R152, R0 ;  /* 0x0000000098007221 */ /* 0x000fe20000010000 */
[C---:B------:R-:W-:Y:S01]  /*16200*/  HMMA.16816.F32 R56, R108.reuse, R114, R56 ;  /* 0x000000726c38723c */ /* 0x040fe20000001838 */
[----:B------:R-:W3:Y:S03]  /*16210*/  LDSM.16.MT88.4 R112, [R173+0x5000] ;  /* 0x00500000ad70783b */ /* 0x000ee60000004200 */
[----:B------:R-:W-:Y:S04]  /*16220*/  FADD.FTZ R0, R100, R0 ;  /* 0x0000000064007221 */ /* 0x000fe80000010000 */
[C---:B--2---:R-:W-:Y:S04]  /*16230*/  HMMA.16816.F32 R60, R108.reuse, R116, R60 ;  /* 0x000000746c3c723c */ /* 0x044fe8000000183c */
[----:B------:R-:W-:Y:S04]  /*16240*/  FADD.FTZ R207, R2, R0 ;  /* 0x0000000002cf7221 */ /* 0x000fe80000010000 */
[C---:B------:R-:W-:Y:S01]  /*16250*/  HMMA.16816.F32 R64, R108.reuse, R118, R64 ;  /* 0x000000766c40723c */ /* 0x040fe20000001840 */
[----:B------:R-:W2:Y:S07]  /*16260*/  LDSM.16.MT88.4 R116, [R176+0x5000] ;  /* 0x00500000b074783b */ /* 0x000eae0000004200 */
[C---:B-1----:R-:W-:Y:S08]  /*16270*/  HMMA.16816.F32 R68, R108.reuse, R120, R68 ;  /* 0x000000786c44723c */ /* 0x042ff00000001844 */
[C---:B------:R-:W-:Y:S01]  /*16280*/  HMMA.16816.F32 R72, R108.reuse, R122, R72 ;  /* 0x0000007a6c48723c */ /* 0x040fe20000001848 */
[----:B------:R-:W1:Y:S07]  /*16290*/  LDSM.16.MT88.4 R120, [R175+0x5000] ;  /* 0x00500000af78783b */ /* 0x000e6e0000004200 */
[C---:B---3--:R-:W-:Y:S08]  /*162a0*/  HMMA.16816.F32 R76, R108.reuse, R112, R76 ;  /* 0x000000706c4c723c */ /* 0x048ff0000000184c */
[C---:B------:R-:W-:Y:S08]  /*162b0*/  HMMA.16816.F32 R80, R108.reuse, R114, R80 ;  /* 0x000000726c50723c */ /* 0x040ff00000001850 */
[C---:B--2---:R-:W-:Y:S08]  /*162c0*/  HMMA.16816.F32 R84, R108.reuse, R116, R84 ;  /* 0x000000746c54723c */ /* 0x044ff00000001854 */
[C---:B------:R-:W-:Y:S01]  /*162d0*/  HMMA.16816.F32 R88, R108.reuse, R118, R88 ;  /* 0x000000766c58723c */ /* 0x040fe20000001858 */
[----:B------:R-:W2:Y:S07]  /*162e0*/  LDSM.16.MT88.4 R116, [R176+0x1800] ;  /* 0x00180000b074783b */ /* 0x000eae0000004200 */
[C---:B-1----:R-:W-:Y:S08]  /*162f0*/  HMMA.16816.F32 R92, R108.reuse, R120, R92 ;  /* 0x000000786c5c723c */ /* 0x042ff0000000185c */
[----:B------:R-:W-:Y:S01]  /*16300*/  HMMA.16816.F32 R96, R108, R122, R96 ;  /* 0x0000007a6c60723c */ /* 0x000fe20000001860 */
[----:B------:R-:W1:Y:S07]  /*16310*/  LDSM.16.MT88.4 R108, [R175+0x1800] ;  /* 0x00180000af6c783b */ /* 0x000e6e0000004200 */
        /* <DEDUP_REMOVED lines=8> */
[C---:B--2---:R-:W-:Y:S08]  /*163a0*/  HMMA.16816.F32 R120, R148.reuse, R116, R20 ;  /* 0x000000749478723c */ /* 0x044ff00000001814 */
[C---:B------:R-:W-:Y:S08]  /*163b0*/  HMMA.16816.F32 R116, R148.reuse, R118, R24 ;  /* 0x000000769474723c */ /* 0x040ff00000001818 */
[C---:B-1----:R-:W-:Y:S08]  /*163c0*/  HMMA.16816.F32 R112, R148.reuse, R108, R28 ;  /* 0x0000006c9470723c */ /* 0x042ff0000000181c */
        /* <DEDUP_REMOVED lines=22> */
[----:B------:R-:W-:-:S07]  /*16530*/  @P0 BRA `(.L_x_847) ;  /* 0xffffc79000000947 */ /* 0x000fce000383ffff */
.L_x_826:
[----:B------:R-:W-:Y:S02]  /*16540*/  IMAD.MOV.U32 R0, RZ, RZ, c[0x0][0x2c4] ;  /* 0x0000b100ff007624 */ /* 0x000fe400078e00ff */
[----:B------:R-:W-:-:S03]  /*16550*/  IMAD.MOV.U32 R3, RZ, RZ, c[0x0][0x32c] ;  /* 0x0000cb00ff037624 */ /* 0x000fc600078e00ff */
[----:B------:R-:W-:Y:S02]  /*16560*/  ISETP.NE.AND P0, PT, R0, 0x1, PT ;  /* 0x000000010000780c */ /* 0x000fe40003f05270 */
[----:B------:R-:W-:-:S11]  /*16570*/  IADD3 R0, R234, 0x7f, RZ ;  /* 0x0000007fea007810 */ /* 0x000fd60007ffe0ff */
[----:B------:R-:W-:-:S05]  /*16580*/  @P0 IMAD.HI.U32 R2, R0, c[0x0][0x2c8], RZ ;  /* 0x0000b20000020a27 */ /* 0x000fca00078e00ff */
[----:B------:R-:W-:Y:S02]  /*16590*/  @P0 SHF.R.U32.HI R0, RZ, c[0x0][0x2cc], R2 ;  /* 0x0000b300ff000a19 */ /* 0x000fe40000011602 */
[----:B------:R-:W-:Y:S02]  /*165a0*/  ISETP.GE.AND P0, PT, R3, 0x1, PT ;  /* 0x000000010300780c */ /* 0x000fe40003f06270 */
[----:B------:R-:W-:-:S05]  /*165b0*/  IADD3 R2, R217, 0x1, -R218 ;  /* 0x00000001d9027810 */ /* 0x000fca0007ffe8da */
        /* <DEDUP_REMOVED lines=13> */
.L_x_850:
[----:B------:R-:W-:-:S04]  /*16690*/  MOV R3, 0x1 ;  /* 0x0000000100037802 */ /* 0x000fc80000000f00 */
[----:B------:R-:W-:-:S13]  /*166a0*/  ISETP.NE.AND P0, PT, R3, c[0x0][0x32c], PT ;  /* 0x0000cb0003007a0c */ /* 0x000fda0003f05270 */
[----:B------:R-:W-:-:S05]  /*166b0*/  @P0 IMAD.HI.U32 R3, R0, c[0x0][0x330], RZ ;  /* 0x0000cc0000030a27 */ /* 0x000fca00078e00ff */
[----:B------:R-:W-:Y:S02]  /*166c0*/  @P0 SHF.R.U32.HI R0, RZ, c[0x0][0x334], R3 ;  /* 0x0000cd00ff000a19 */ /* 0x000fe40000011603 */
.L_x_851:
[----:B------:R-:W-:Y:S05]  /*166d0*/  BSYNC B0 ;  /* 0x0000000000007941 */ /* 0x000fea0003800000 */
.L_x_849:
[----:B------:R-:W-:-:S05]  /*166e0*/  IMAD R0, R0, c[0x0][0x32c], RZ ;  /* 0x0000cb0000007a24 */ /* 0x000fca00078e02ff */
[----:B------:R-:W-:-:S04]  /*166f0*/  IMNMX R2, R2, R0, !PT ;  /* 0x0000000002027217 */ /* 0x000fc80007800200 */
.L_x_848:
        /* <DEDUP_REMOVED lines=9> */
.L_x_863:
        /* <DEDUP_REMOVED lines=37> */
.L_x_970:
        /* <DEDUP_REMOVED lines=21> */
.L_x_971:
        /* <DEDUP_REMOVED lines=22> */
.L_x_854:
[----:B------:R-:W-:Y:S05]  /*16c90*/  BSYNC B0 ;  /* 0x0000000000007941 */ /* 0x000fea0003800000 */
.L_x_853:
        /* <DEDUP_REMOVED lines=188> */
.L_x_972:
        /* <DEDUP_REMOVED lines=21> */
.L_x_973:
        /* <DEDUP_REMOVED lines=22> */
.L_x_858:
[----:B------:R-:W-:Y:S05]  /*17b10*/  BSYNC B0 ;  /* 0x0000000000007941 */ /* 0x000fea0003800000 */
.L_x_857:
        /* <DEDUP_REMOVED lines=35> */
.L_x_974:
[----:B-12---:R-:W-:Y:S01]  /*17d50*/  FMNMX.FTZ R100, R100, R0, !PT ;  /* 0x0000000064647209 */ /* 0x006fe20007810000 */
[----:B------:R-:W-:-:S05]  /*17d60*/  BRA.DIV ~URZ, `(.L_x_862) ;  /* 0x0000b8b27f007947 */ /* 0x000fca000b800000 */
[----:B------:R-:W1:Y:S02]  /*17d70*/  SHFL.BFLY PT, R0, R100, 0x1, 0x1f ;  /* 0x0c201f0064007f89 */ /* 0x000e6400000e0000 */
[----:B-1----:R-:W-:Y:S02]  /*17d80*/  FMNMX.FTZ R101, R100, R0, !PT ;  /* 0x0000000064657209 */ /* 0x002fe40007810000 */
[----:B------:R-:W1:Y:S02]  /*17d90*/  SHFL.BFLY PT, R0, R148, 0x2, 0x1f ;  /* 0x0c401f0094007f89 */ /* 0x000e6400000e0000 */
[----:B-1----:R-:W-:Y:S05]  /*17da0*/  FMNMX.FTZ R100, R148, R0, !PT ;  /* 0x0000000094647209 */ /* 0x002fea0007810000 */
[----:B------:R1:W2:Y:S02]  /*17db0*/  SHFL.BFLY PT, R0, R100, 0x1, 0x1f ;  /* 0x0c201f0064007f89 */ /* 0x0002a400000e0000 */
.L_x_975:
[----:B--2---:R-:W-:Y:S01]  /*17dc0*/  FMNMX.FTZ R3, R0, R100, !PT ;  /* 0x0000006400037209 */ /* 0x004fe20007810000 */
[C---:B-1----:R-:W-:Y:S01]  /*17dd0*/  FMUL.FTZ R100, R101.reuse, c[0x0][0x2d0] ;  /* 0x0000b40065647a20 */ /* 0x042fe20000410000 */
[----:B------:R-:W-:Y:S01]  /*17de0*/  WARPSYNC 0xffffffff ;  /* 0xffffffff00007948 */ /* 0x000fe20003800000 */
[----:B------:R-:W-:Y:S01]  /*17df0*/  FADD.FTZ R0, -R101, R102 ;  /* 0x0000006665007221 */ /* 0x000fe20000010100 */
[----:B------:R-:W-:Y:S01]  /*17e00*/  ISETP.GT.AND P0, PT, R196, R208, PT ;  /* 0x000000d0c400720c */ /* 0x000fe20003f04270 */
[--C-:B------:R-:W-:Y:S01]  /*17e10*/  FFMA.FTZ R102, R4, c[0x0][0x2d0], -R100.reuse ;  /* 0x0000b40004667a23 */ /* 0x100fe20000010864 */
[----:B------:R-:W-:Y:S01]  /*17e20*/  IADD3 R196, R196, -0x1, RZ ;  /* 0xffffffffc4c47810 */ /* 0x000fe20007ffe0ff */
        /* <DEDUP_REMOVED lines=39> */
[----:B------:R-:W-:Y:S04]  /*180a0*/  FFMA.FTZ R152, R15, c[0x0][0x2d0], -R4 ;  /* 0x0000b4000f987a23 */ /* 0x000fe80000010804 */
        /* <DEDUP_REMOVED lines=238> */
[----:B------:R-:W-:Y:S01]  /*18f90*/  FADD.FTZ R0, R102, R0 ;  /* 0x0000000066007221 */ /* 0x000fe20000010000 */
[----:B------:R-:W-:Y:S02]  /*18fa0*/  MOV R102, R101 ;  /* 0x0000006500667202 */ /* 0x000fe40000000f00 */
[C---:B---3--:R-:W-:Y:S04]  /*18fb0*/  HMMA.16816.F32 R20, R108.reuse, R120, R20 ;  /* 0x000000786c14723c */ /* 0x048fe80000001814 */
[----:B------:R-:W-:Y:S02]  /*18fc0*/  FADD.FTZ R209, R100, R0 ;  /* 0x0000000064d17221 */ /* 0x000fe40000010000 */
[----:B------:R-:W-:Y:S01]  /*18fd0*/  FADD.FTZ R0, R126, R2 ;  /* 0x000000027e007221 */ /* 0x000fe20000010000 */
[----:B------:R-:W-:Y:S01]  /*18fe0*/  MUFU.EX2 R100, R203 ;  /* 0x000000cb00647308 */ /* 0x000fe20000000800 */
[C---:B------:R-:W-:Y:S01]  /*18ff0*/  HMMA.16816.F32 R24, R108.reuse, R122, R24 ;  /* 0x0000007a6c18723c */ /* 0x040fe20000001818 */
[----:B------:R-:W2:Y:S03]  /*19000*/  LDSM.16.MT88.4 R120, [R173+0x3000] ;  /* 0x00300000ad78783b */ /* 0x000ea60000004200 */
[----:B------:R-:W-:Y:S04]  /*19010*/  FADD.FTZ R0, R207, R0 ;  /* 0x00000000cf007221 */ /* 0x000fe80000010000 */
[C---:B------:R-:W-:Y:S01]  /*19020*/  HMMA.16816.F32 R28, R108.reuse, R112, R28 ;  /* 0x000000706c1c723c */ /* 0x040fe2000000181c */
[----:B------:R-:W-:Y:S01]  /*19030*/  LDSM.16.MT88.4 R124, [R173+0x1800] ;  /* 0x00180000ad7c783b */ /* 0x000fe20000004200 */
[----:B------:R-:W3:Y:S02]  /*19040*/  MUFU.EX2 R2, R205 ;  /* 0x000000cd00027308 */ /* 0x000ee40000000800 */
[----:B------:R-:W-:Y:S04]  /*19050*/  FADD.FTZ R0, R206, R0 ;  /* 0x00000000ce007221 */ /* 0x000fe80000010000 */
[C---:B------:R-:W-:Y:S01]  /*19060*/  HMMA.16816.F32 R32, R108.reuse, R114, R32 ;  /* 0x000000726c20723c */ /* 0x040fe20000001820 */
[----:B------:R-:W4:Y:S03]  /*19070*/  LDSM.16.MT88.4 R112, [R176+0x3000] ;  /* 0x00300000b070783b */ /* 0x000f260000004200 */
[----:B------:R-:W-:Y:S04]  /*19080*/  FADD.FTZ R0, R159, R0 ;  /* 0x000000009f007221 */ /* 0x000fe80000010000 */
[----:B------:R-:W-:Y:S01]  /*19090*/  FADD.FTZ R0, R158, R0 ;  /* 0x000000009e007221 */ /* 0x000fe20000010000 */
[C---:B-1----:R-:W-:Y:S03]  /*190a0*/  HMMA.16816.F32 R36, R108.reuse, R116, R36 ;  /* 0x000000746c24723c */ /* 0x042fe60000001824 */
[----:B------:R-:W-:Y:S04]  /*190b0*/  FADD.FTZ R0, R157, R0 ;  /* 0x000000009d007221 */ /* 0x000fe80000010000 */
[----:B------:R-:W-:Y:S01]  /*190c0*/  FADD.FTZ R0, R156, R0 ;  /* 0x000000009c007221 */ /* 0x000fe20000010000 */
[C---:B------:R-:W-:Y:S01]  /*190d0*/  HMMA.16816.F32 R40, R108.reuse, R118, R40 ;  /* 0x000000766c28723c */ /* 0x040fe20000001828 */
[----:B------:R-:W1:Y:S03]  /*190e0*/  LDSM.16.MT88.4 R116, [R175+0x3000] ;  /* 0x00300000af74783b */ /* 0x000e660000004200 */
[----:B---3--:R-:W-:Y:S01]  /*190f0*/  F2FP.PACK_AB R151, R2, R100 ;  /* 0x000000640297723e */ /* 0x008fe200000000ff */
[----:B------:R-:W-:Y:S03]  /*19100*/  FADD.FTZ R0, R155, R0 ;  /* 0x000000009b007221 */ /* 0x000fe60000010000 */
        /* <DEDUP_REMOVED lines=11> */
[C---:B-1----:R-:W-:Y:S08]  /*191c0*/  HMMA.16816.F32 R60, R108.reuse, R116, R60 ;  /* 0x000000746c3c723c */ /* 0x042ff0000000183c */
        /* <DEDUP_REMOVED lines=47> */
.L_x_852:
[----:B------:R-:W-:-:S13]  /*194c0*/  ISETP.GE.AND P0, PT, R196, R216, PT ;  /* 0x000000d8c400720c */ /* 0x000fda0003f06270 */
[----:B------:R-:W-:Y:S05]  /*194d0*/  @!P0 BRA `(.L_x_864) ;  /* 0x0000377000008947 */ /* 0x000fea0003800000 */
[----:B------:R-:W-:Y:S02]  /*194e0*/  MOV R103, R16 ;  /* 0x0000001000677202 */ /* 0x000fe40000000f00 */
[----:B------:R-:W-:Y:S02]  /*194f0*/  MOV R102, R101 ;  /* 0x0000006500667202 */ /* 0x000fe40000000f00 */
.L_x_882:
[----:B------:R-:W-:Y:S04]  /*19500*/  DEPBAR.LE SB0, 0x0 ;  /* 0x000080000000791a */ /* 0x000fe80000000000 */
[----:B------:R-:W-:Y:S01]  /*19510*/  WARPSYNC 0xffffffff ;  /* 0xffffffff00007948 */ /* 0x000fe20003800000 */
[----:B------:R-:W-:Y:S01]  /*19520*/  BAR.SYNC.DEFER_BLOCKING 0x0 ;  /* 0x0000000000007b1d */ /* 0x000fe20000010000 */
[----:B------:R-:W-:Y:S01]  /*19530*/  SHF.R.S32.HI R0, RZ, 0x1f, R198 ;  /* 0x0000001fff007819 */ /* 0x000fe200000114c6 */
[----:B------:R-:W-:Y:S01]  /*19540*/  IMAD.WIDE.U32 R2, R198, c[0x0][0x208], RZ ;  /* 0x00008200c6027a25 */ /* 0x000fe200078e00ff */
[----:B------:R-:W-:Y:S02]  /*19550*/  SHF.L.U64.HI R23, R202, 0x1, R219 ;  /* 0x00000001ca177819 */ /* 0x000fe400000102db */
[C---:B------:R-:W-:Y:S01]  /*19560*/  SHF.L.U64.HI R15, R199.reuse, 0x1, R220 ;  /* 0x00000001c70f7819 */ /* 0x040fe200000102dc */
[----:B------:R-:W-:Y:S01]  /*19570*/  IMAD R0, R0, c[0x0][0x208], RZ ;  /* 0x0000820000007a24 */ /* 0x000fe200078e02ff */
[----:B------:R-:W-:Y:S01]  /*19580*/  SHF.L.U32 R14, R199, 0x1, RZ ;  /* 0x00000001c70e7819 */ /* 0x000fe200000006ff */
[----:B------:R-:W-:Y:S01]  /*19590*/  IMAD.SHL.U32 R22, R202, 0x2, RZ ;  /* 0x00000002ca167824 */ /* 0x000fe200078e00ff */
[----:B------:R-:W-:Y:S01]  /*195a0*/  SHF.L.U64.HI R13, R200, 0x1, R201 ;  /* 0x00000001c80d7819 */ /* 0x000fe200000102c9 */
[----:B------:R-:W-:Y:S02]  /*195b0*/  IMAD R0, R198, c[0x0][0x20c], R0 ;  /* 0x00008300c6007a24 */ /* 0x000fe400078e0200 */
[----:B------:R-:W-:Y:S02]  /*195c0*/  IMAD.SHL.U32 R12, R200, 0x2, RZ ;  /* 0x00000002c80c7824 */ /* 0x000fe400078e00ff */
[----:B------:R-:W-:Y:S01]  /*195d0*/  IMAD.IADD R3, R3, 0x1, R0 ;  /* 0x0000000103037824 */ /* 0x000fe200078e0200 */
[----:B------:R-:W-:Y:S03]  /*195e0*/  SHF.R.S32.HI R0, RZ, 0x1f, R197 ;  /* 0x0000001fff007819 */ /* 0x000fe600000114c5 */
[C---:B------:R-:W-:Y:S04]  /*195f0*/  IMAD.WIDE.U32 R2, R197.reuse, c[0x0][0x218], R2 ;  /* 0x00008600c5027a25 */ /* 0x040fe800078e0002 */
        /* <DEDUP_REMOVED lines=18> */
.L_x_976:
[----:B------:R-:W5:Y:S01]  /*19720*/  SHFL.IDX PT, R4, R5, RZ, 0x181f ;  /* 0x00181fff05047589 */ /* 0x000f6200000e0000 */
[----:B------:R-:W-:Y:S01]  /*19730*/  ISETP.GE.AND P0, PT, R200, c[0x0][0x1d4], PT ;  /* 0x00007500c8007a0c */ /* 0x000fe20003f06270 */
[----:B------:R-:W-:Y:S01]  /*19740*/  BSSY B0, `(.L_x_866) ;  /* 0x0000102000007945 */ /* 0x000fe20003800000 */
[----:B------:R-:W-:Y:S02]  /*19750*/  ISETP.GE.AND P4, PT, R199, c[0x0][0x1d4], PT ;  /* 0x00007500c7007a0c */ /* 0x000fe40003f86270 */
[----:B------:R-:W-:Y:S01]  /*19760*/  SHFL.IDX PT, R3, R7, 0x1, 0x181f ;  /* 0x00381f0007037f89 */ /* 0x000fe200000e0000 */
[----:B------:R-:W-:Y:S02]  /*19770*/  SEL R195, RZ, 0x10, P0 ;  /* 0x00000010ffc37807 */ /* 0x000fe40000000000 */
[----:B------:R-:W-:Y:S02]  /*19780*/  SEL R21, RZ, 0x10, P4 ;  /* 0x00000010ff157807 */ /* 0x000fe40002000000 */
[----:B------:R4:W3:Y:S01]  /*19790*/  SHFL.IDX PT, R2, R5, 0x1, 0x181f ;  /* 0x00381f0005027f89 */ /* 0x0008e200000e0000 */
[----:B------:R-:W-:Y:S04]  /*197a0*/  ISETP.GE.AND P3, PT, R202, c[0x0][0x1d4], PT ;  /* 0x00007500ca007a0c */ /* 0x000fe80003f66270 */
[----:B------:R-:W-:Y:S02]  /*197b0*/  SEL R20, RZ, 0x10, P3 ;  /* 0x00000010ff147807 */ /* 0x000fe40001800000 */
[----:B----4-:R-:W-:Y:S02]  /*197c0*/  IADD3 R5, -R195, 0x10, RZ ;  /* 0x00000010c3057810 */ /* 0x010fe40007ffe1ff */
[----:B-----5:R-:W-:Y:S02]  /*197d0*/  IADD3 R6, P1, R4, R12, RZ ;  /* 0x0000000c04067210 */ /* 0x020fe40007f3e0ff */
[----:B------:R-:W-:Y:S03]  /*197e0*/  LOP3.LUT R5, R5, 0xf, RZ, 0xc0, !PT ;  /* 0x0000000f05057812 */ /* 0x000fe600078ec0ff */
[--C-:B---3--:R-:W-:Y:S05]  /*197f0*/  IMAD.X R7, R0, 0x1, R13.reuse, P1 ;  /* 0x0000000100077824 */ /* 0x108fea00008e060d */
[----:B------:R3:W-:Y:S01]  /*19800*/  LDGSTS.E.BYPASS.LTC128B.128 [R194+0x100], [R6.64], !P0 ;  /* 0x0010000006c27fae */ /* 0x0007e2000c101d48 */
[-C--:B------:R-:W-:Y:S02]  /*19810*/  IADD3 R12, P1, P0, R5, R2.reuse, R12 ;  /* 0x00000002050c7210 */ /* 0x080fe4000783e00c */
[----:B------:R-:W-:Y:S02]  /*19820*/  IADD3 R5, -R20, 0x10, RZ ;  /* 0x0000001014057810 */ /* 0x000fe40007ffe1ff */
[-C--:B------:R-:W-:Y:S02]  /*19830*/  IADD3.X R13, RZ, R3.reuse, R13, P1, P0 ;  /* 0x00000003ff0d7210 */ /* 0x080fe40000fe040d */
[----:B------:R-:W-:Y:S02]  /*19840*/  LOP3.LUT R28, R5, 0xf, RZ, 0xc0, !PT ;  /* 0x0000000f051c7812 */ /* 0x000fe400078ec0ff */
[----:B---3--:R-:W-:Y:S04]  /*19850*/  IADD3 R6, -R21, 0x10, RZ ;  /* 0x0000001015067810 */ /* 0x008fe80007ffe1ff */
[----:B------:R-:W-:Y:S04]  /*19860*/  LOP3.LUT R6, R6, 0xf, RZ, 0xc0, !PT ;  /* 0x0000000f06067812 */ /* 0x000fe800078ec0ff */
[----:B------:R-:W-:Y:S04]  /*19870*/  IADD3 R6, P1, P0, R6, R2, R14 ;  /* 0x0000000206067210 */ /* 0x000fe8000783e00e */
[-CC-:B------:R-:W-:Y:S02]  /*19880*/  IADD3.X R7, RZ, R3.reuse, R15.reuse, P1, P0 ;  /* 0x00000003ff077210 */ /* 0x180fe40000fe040f */
[----:B------:R-:W-:Y:S05]  /*19890*/  IADD3 R14, P0, R4, R14, RZ ;  /* 0x0000000e040e7210 */ /* 0x000fea0007f1e0ff */
[----:B------:R-:W-:Y:S01]  /*198a0*/  IMAD.X R15, R0, 0x1, R15, P0 ;  /* 0x00000001000f7824 */ /* 0x000fe200000e060f */
[----:B------:R-:W-:Y:S04]  /*198b0*/  IADD3 R4, P0, R4, R22, RZ ;  /* 0x0000001604047210 */ /* 0x000fe80007f1e0ff */
[----:B------:R3:W-:Y:S01]  /*198c0*/  LDGSTS.E.BYPASS.LTC128B.128 [R194+0x2100], [R14.64], !P4 ;  /* 0x021000000ec27fae */ /* 0x0007e2000e101d48 */
[--C-:B------:R-:W-:Y:S01]  /*198d0*/  IMAD.X R5, R0, 0x1, R23.reuse, P0 ;  /* 0x0000000100057824 */ /* 0x100fe200000e0617 */
[----:B------:R-:W-:Y:S04]  /*198e0*/  IADD3 R2, P1, P0, R28, R2, R22 ;  /* 0x000000021c027210 */ /* 0x000fe8000783e016 */
[----:B------:R-:W-:Y:S01]  /*198f0*/  IADD3.X R3, RZ, R3, R23, P1, P0 ;  /* 0x00000003ff037210 */ /* 0x000fe20000fe0417 */
[----:B------:R4:W-:Y:S01]  /*19900*/  LDGSTS.E.BYPASS.LTC128B.128 [R194+0x4100], [R4.64], !P3 ;  /* 0x0410000004c27fae */ /* 0x0009e2000d901d48 */
[----:B------:R-:W-:Y:S11]  /*19910*/  ISETP.NE.U32.AND P0, PT, R195, RZ, PT ;  /* 0x000000ffc300720c */ /* 0x000ff60003f05070 */
[----:B------:R-:W-:Y:S02]  /*19920*/  @!UPT UIADD3 URZ, URZ, URZ, URZ ;  /* 0x0000003f3f3ff290 */ /* 0x000fe4000fffe03f */
[----:B------:R3:W-:Y:S01]  /*19930*/  LDGSTS.E.BYPASS.LTC128B.128.ZFILL [R194+0x1100], [R12.64], P0 ;  /* 0x011000000cc27fae */ /* 0x0007e20008141d48 */
[----:B------:R-:W-:Y:S11]  /*19940*/  ISETP.NE.U32.AND P0, PT, R21, RZ, PT ;  /* 0x000000ff1500720c */ /* 0x000ff60003f05070 */
[----:B------:R-:W-:Y:S02]  /*19950*/  @!UPT UIADD3 URZ, URZ, URZ, URZ ;  /* 0x0000003f3f3ff290 */ /* 0x000fe4000fffe03f */
[----:B------:R4:W-:Y:S01]  /*19960*/  LDGSTS.E.BYPASS.LTC128B.128.ZFILL [R194+0x3100], [R6.64], P0 ;  /* 0x0310000006c27fae */ /* 0x0009e20008141d48 */
[----:B------:R-:W-:Y:S11]  /*19970*/  ISETP.NE.U32.AND P0, PT, R20, RZ, PT ;  /* 0x000000ff1400720c */ /* 0x000ff60003f05070 */
[----:B------:R-:W-:Y:S02]  /*19980*/  @!UPT UIADD3 URZ, URZ, URZ, URZ ;  /* 0x0000003f3f3ff290 */ /* 0x000fe4000fffe03f */
[----:B------:R2:W-:Y:S01]  /*19990*/  LDGSTS.E.BYPASS.LTC128B.128.ZFILL [R194+0x5100], [R2.64], P0 ;  /* 0x0510000002c27fae */ /* 0x0005e20008141d48 */
[----:B------:R-:W-:Y:S04]  /*199a0*/  ISETP.GT.AND P0, PT, R196, R216, PT ;  /* 0x000000d8c400720c */ /* 0x000fe80003f04270 */
[----:B------:R-:W0:Y:S01]  /*199b0*/  LDGDEPBAR ;  /* 0x00000000000079af */ /* 0x000e220000000000 */
[C---:B--2-4-:R-:W-:Y:S08]  /*199c0*/  HMMA.16816.F32 R4, R32.reuse, R8, RZ ;  /* 0x000000082004723c */ /* 0x054ff000000018ff */
[C---:B------:R-:W-:Y:S08]  /*199d0*/  HMMA.16816.F32 R8, R32.reuse, R10, RZ ;  /* 0x0000000a2008723c */ /* 0x040ff000000018ff */
[C---:B---3--:R-:W-:Y:S08]  /*199e0*/  HMMA.16816.F32 R12, R32.reuse, R16, RZ ;  /* 0x00000010200c723c */ /* 0x048ff000000018ff */
[C---:B------:R-:W-:Y:S08]  /*199f0*/  HMMA.16816.F32 R16, R32.reuse, R18, RZ ;  /* 0x000000122010723c */ /* 0x040ff000000018ff */
[C---:B-1----:R-:W-:Y:S08]  /*19a00*/  HMMA.16816.F32 R20, R32.reuse, R24, RZ ;  /* 0x000000182014723c */ /* 0x042ff000000018ff */
        /* <DEDUP_REMOVED lines=179> */
.L_x_977:
        /* <DEDUP_REMOVED lines=19> */
.L_x_978:
        /* <DEDUP_REMOVED lines=15> */
.L_x_867:
[----:B------:R-:W-:Y:S05]  /*1a760*/  BSYNC B0 ;  /* 0x0000000000007941 */ /* 0x000fea0003800000 */
.L_x_866:
[----:B------:R-:W-:Y:S01]  /*1a770*/  LOP3.LUT R150, RZ, c[0x0][0x324], RZ, 0x33, !PT ;  /* 0x0000c900ff967a12 */ /* 0x000fe200078e33ff */
[----:B------:R-:W-:Y:S01]  /*1a780*/  IMAD.MOV.U32 R0, RZ, RZ, c[0x0][0x2c4] ;  /* 0x0000b100ff007624 */ /* 0x000fe200078e00ff */
[----:B------:R-:W0:Y:S01]  /*1a790*/  LDGDEPBAR ;  /* 0x00000000000079af */ /* 0x000e220000000000 */
[----:B------:R-:W-:Y:S02]  /*1a7a0*/  IMAD.IADD R100, R248, 0x1, R234 ;  /* 0x00000001f8647824 */ /* 0x000fe400078e02ea */
[----:B-1----:R-:W-:Y:S01]  /*1a7b0*/  IMAD.SHL.U32 R101, R196, 0x40, RZ ;  /* 0x00000040c4657824 */ /* 0x002fe200078e00ff */
[----:B------:R-:W-:Y:S11]  /*1a7c0*/  ISETP.NE.AND P0, PT, R0, 0x1, PT ;  /* 0x000000010000780c */ /* 0x000ff60003f05270 */
[----:B------:R-:W-:Y:S02]  /*1a7d0*/  @!UPT UIADD3 URZ, URZ, URZ, URZ ;  /* 0x0000003f3f3ff290 */ /* 0x000fe4000fffe03f */
[----:B------:R-:W-:Y:S05]  /*1a7e0*/  @P0 IMAD.HI.U32 R0, R100, c[0x0][0x2c8], RZ ;  /* 0x0000b20064000a27 */ /* 0x000fea00078e00ff */
[----:B------:R-:W-:Y:S02]  /*1a7f0*/  @P0 SHF.R.U32.HI R100, RZ, c[0x0][0x2cc], R0 ;  /* 0x0000b300ff640a19 */ /* 0x000fe40000011600 */
[----:B------:R-:W-:Y:S04]  /*1a800*/  IADD3 R0, -R221, 0x1, -R101 ;  /* 0x00000001dd007810 */ /* 0x000fe80007ffe965 */
[----:B---3--:R-:W-:Y:S04]  /*1a810*/  IADD3 R148, -R218, R0, R217 ;  /* 0x00000000da947210 */ /* 0x008fe80007ffe1d9 */
[----:B------:R-:W-:Y:S01]  /*1a820*/  IADD3 R149, R148, c[0x0][0x328], RZ ;  /* 0x0000ca0094957a10 */ /* 0x000fe20007ffe0ff */
[----:B------:R-:W-:-:S05]  /*1a830*/  BRA.DIV ~URZ, `(.L_x_870) ;  /* 0x000091927f007947 */ /* 0x000fca000b800000 */
[----:B------:R1:W2:Y:S02]  /*1a840*/  SHFL.IDX PT, R3, R100, RZ, 0x1c1f ;  /* 0x001c1fff64037589 */ /* 0x0002a400000e0000 */
.L_x_979:
[-C--:B--2---:R-:W-:Y:S01]  /*1a850*/  IADD3 R2, R149, R3.reuse, RZ ;  /* 0x0000000395027210 */ /* 0x084fe20007ffe0ff */
[----:B------:R-:W-:Y:S02]  /*1a860*/  IMAD.MOV.U32 R0, RZ, RZ, c[0x0][0x32c] ;  /* 0x0000cb00ff007624 */ /* 0x000fe400078e00ff */
[----:B------:R-:W-:Y:S03]  /*1a870*/  IMAD.IADD R148, R150, 0x1, R148 ;  /* 0x0000000196947824 */ /* 0x000fe600078e0294 */
[----:B------:R-:W-:Y:S02]  /*1a880*/  ISETP.GE.AND P0, PT, R0, 0x1, PT ;  /* 0x000000010000780c */ /* 0x000fe40003f06270 */
[----:B------:R-:W-:Y:S11]  /*1a890*/  IADD3 R0, R148, R3, RZ ;  /* 0x0000000394007210 */ /* 0x000ff60007ffe0ff */
        /* <DEDUP_REMOVED lines=14> */
.L_x_873:
[----:B------:R-:W-:Y:S04]  /*1a980*/  MOV R150, 0x1 ;  /* 0x0000000100967802 */ /* 0x000fe80000000f00 */
[----:B------:R-:W-:Y:S11]  /*1a990*/  ISETP.NE.AND P0, PT, R150, c[0x0][0x32c], PT ;  /* 0x0000cb0096007a0c */ /* 0x000ff60003f05270 */
[----:B------:R-:W-:Y:S02]  /*1a9a0*/  @!UPT UIADD3 URZ, URZ, URZ, URZ ;  /* 0x0000003f3f3ff290 */ /* 0x000fe4000fffe03f */
[----:B------:R-:W-:Y:S05]  /*1a9b0*/  @P0 IMAD.HI.U32 R150, R3, c[0x0][0x330], RZ ;  /* 0x0000cc0003960a27 */ /* 0x000fea00078e00ff */
[----:B------:R-:W-:Y:S02]  /*1a9c0*/  @P0 SHF.R.U32.HI R3, RZ, c[0x0][0x334], R150 ;  /* 0x0000cd00ff030a19 */ /* 0x000fe40000011696 */
.L_x_874:
[----:B------:R-:W-:Y:S05]  /*1a9d0*/  BSYNC B0 ;  /* 0x0000000000007941 */ /* 0x000fea0003800000 */
.L_x_872:
[----:B------:R-:W-:Y:S04]  /*1a9e0*/  IMAD R3, R3, c[0x0][0x32c], -R101 ;  /* 0x0000cb0003037a24 */ /* 0x000fe800078e0a65 */
[----:B------:R-:W-:Y:S05]  /*1a9f0*/  IMAD.IADD R3, R3, 0x1, -R221 ;  /* 0x0000000103037824 */ /* 0x000fea00078e0add */
[----:B------:R-:W-:Y:S02]  /*1aa00*/  IMNMX R0, R0, R3, !PT ;  /* 0x0000000300007217 */ /* 0x000fe40007800200 */
[----:B------:R-:W-:Y:S04]  /*1aa10*/  IADD3 R3, R3, c[0x0][0x32c], RZ ;  /* 0x0000cb0003037a10 */ /* 0x000fe80007ffe0ff */
[----:B------:R-:W-:Y:S02]  /*1aa20*/  IMNMX R2, R2, R3, PT ;  /* 0x0000000302027217 */ /* 0x000fe40003800200 */
.L_x_871:
        /* <DEDUP_REMOVED lines=51> */
.L_x_980:
        /* <DEDUP_REMOVED lines=19> */
.L_x_878:
[----:B------:R-:W-:Y:S04]  /*1ae90*/  MOV R4, 0x1 ;  /* 0x0000000100047802 */ /* 0x000fe80000000f00 */
[----:B------:R-:W-:Y:S11]  /*1aea0*/  ISETP.NE.AND P0, PT, R4, c[0x0][0x32c], PT ;  /* 0x0000cb0004007a0c */ /* 0x000ff60003f05270 */
[----:B------:R-:W-:Y:S02]  /*1aeb0*/  @!UPT UIADD3 URZ, URZ, URZ, URZ ;  /* 0x0000003f3f3ff290 */ /* 0x000fe4000fffe03f */
[----:B------:R-:W-:Y:S05]  /*1aec0*/  @P0 IMAD.HI.U32 R4, R3, c[0x0][0x330], RZ ;  /* 0x0000cc0003040a27 */ /* 0x000fea00078e00ff */
[----:B------:R-:W-:Y:S02]  /*1aed0*/  @P0 SHF.R.U32.HI R3, RZ, c[0x0][0x334], R4 ;  /* 0x0000cd00ff030a19 */ /* 0x000fe40000011604 */
.L_x_879:
[----:B------:R-:W-:Y:S05]  /*1aee0*/  BSYNC B0 ;  /* 0x0000000000007941 */ /* 0x000fea0003800000 */
.L_x_877:
[----:B------:R-:W-:Y:S04]  /*1aef0*/  IMAD R101, R3, c[0x0][0x32c], -R101 ;  /* 0x0000cb0003657a24 */ /* 0x000fe800078e0a65 */
[----:B------:R-:W-:Y:S05]  /*1af00*/  IMAD.IADD R3, R101, 0x1, -R221 ;  /* 0x0000000165037824 */ /* 0x000fea00078e0add */
[----:B------:R-:W-:Y:S02]  /*1af10*/  IMNMX R0, R0, R3, !PT ;  /* 0x0000000300007217 */ /* 0x000fe40007800200 */
[----:B------:R-:W-:Y:S04]  /*1af20*/  IADD3 R3, R3, c[0x0][0x32c], RZ ;  /* 0x0000cb0003037a10 */ /* 0x000fe80007ffe0ff */
[----:B------:R-:W-:Y:S02]  /*1af30*/  IMNMX R2, R2, R3, PT ;  /* 0x0000000302027217 */ /* 0x000fe40003800200 */
.L_x_876:
        /* <DEDUP_REMOVED lines=82> */
.L_x_981:
[----:B-12---:R-:W-:Y:S01]  /*1b460*/  FMNMX.FTZ R100, R100, R0, !PT ;  /* 0x0000000064647209 */ /* 0x006fe20007810000 */
[----:B------:R-:W-:-:S05]  /*1b470*/  BRA.DIV ~URZ, `(.L_x_881) ;  /* 0x000086727f007947 */ /* 0x000fca000b800000 */
[----:B------:R-:W1:Y:S02]  /*1b480*/  SHFL.BFLY PT, R0, R100, 0x1, 0x1f ;  /* 0x0c201f0064007f89 */ /* 0x000e6400000e0000 */
[----:B-1----:R-:W-:Y:S02]  /*1b490*/  FMNMX.FTZ R101, R100, R0, !PT ;  /* 0x0000000064657209 */ /* 0x002fe40007810000 */
[----:B------:R-:W1:Y:S02]  /*1b4a0*/  SHFL.BFLY PT, R0, R4, 0x2, 0x1f ;  /* 0x0c401f0004007f89 */ /* 0x000e6400000e0000 */
[----:B-1----:R-:W-:Y:S05]  /*1b4b0*/  FMNMX.FTZ R4, R4, R0, !PT ;  /* 0x0000000004047209 */ /* 0x002fea0007810000 */
[----:B------:R1:W2:Y:S02]  /*1b4c0*/  SHFL.BFLY PT, R0, R4, 0x1, 0x1f ;  /* 0x0c201f0004007f89 */ /* 0x0002a400000e0000 */
.L_x_982:
        /* <DEDUP_REMOVED lines=8> */
[--C-:B-1----:R-:W-:Y:S02]  /*1b550*/  FFMA.FTZ R4, R155, c[0x0][0x2d0], -R2.reuse ;  /* 0x0000b4009b047a23 */ /* 0x102fe40000010802 */
        /* <DEDUP_REMOVED lines=20> */
[----:B------:R-:W1:Y:S02]  /*1b6a0*/  MUFU.EX2 R23, R23 ;  /* 0x0000001700177308 */ /* 0x000e640000000800 */
[----:B-1----:R-:W-:Y:S01]  /*1b6b0*/  F2FP.PACK_AB R150, R23, R22 ;  /* 0x000000161796723e */ /* 0x002fe200000000ff */
        /* <DEDUP_REMOVED lines=12> */
[----:B------:R-:W-:Y:S01]  /*1b780*/  ISETP.GT.AND P0, PT, R196, R216, PT ;  /* 0x000000d8c400720c */ /* 0x000fe20003f04270 */
[--C-:B------:R-:W-:Y:S02]  /*1b790*/  FFMA.FTZ R17, R17, c[0x0][0x2d0], -R4.reuse ;  /* 0x0000b40011117a23 */ /* 0x100fe40000010804 */
[--C-:B------:R-:W-:Y:S02]  /*1b7a0*/  FFMA.FTZ R170, R7, c[0x0][0x2d0], -R4.reuse ;  /* 0x0000b40007aa7a23 */ /* 0x100fe40000010804 */
[--C-:B------:R-:W-:Y:S02]  /*1b7b0*/  FFMA.FTZ R18, R24, c[0x0][0x2d0], -R4.reuse ;  /* 0x0000b40018127a23 */ /* 0x100fe40000010804 */
[--C-:B------:R-:W-:Y:S01]  /*1b7c0*/  FFMA.FTZ R100, R21, c[0x0][0x2d0], -R4.reuse ;  /* 0x0000b40015647a23 */ /* 0x100fe20000010804 */
        /* <DEDUP_REMOVED lines=245> */
[----:B------:R-:W1:Y:S01]  /*1c720*/  LDSM.16.MT88.4 R120, [R173+0x3000] ;  /* 0x00300000ad78783b */ /* 0x000e620000004200 */
[----:B------:R-:W-:Y:S02]  /*1c730*/  MUFU.EX2 R102, R203 ;  /* 0x000000cb00667308 */ /* 0x000fe40000000800 */
[----:B------:R-:W-:Y:S02]  /*1c740*/  FADD.FTZ R209, R100, R0 ;  /* 0x0000000064d17221 */ /* 0x000fe40000010000 */
[----:B------:R-:W-:Y:S02]  /*1c750*/  FADD.FTZ R0, R125, R2 ;  /* 0x000000027d007221 */ /* 0x000fe40000010000 */
[C---:B----4-:R-:W-:Y:S01]  /*1c760*/  HMMA.16816.F32 R28, R108.reuse, R112, R28 ;  /* 0x000000706c1c723c */ /* 0x050fe2000000181c */
[----:B------:R-:W-:Y:S03]  /*1c770*/  LDSM.16.MT88.4 R124, [R173+0x1800] ;  /* 0x00180000ad7c783b */ /* 0x000fe60000004200 */
[----:B------:R-:W3:Y:S01]  /*1c780*/  MUFU.EX2 R100, R206 ;  /* 0x000000ce00647308 */ /* 0x000ee20000000800 */
[----:B------:R-:W-:Y:S03]  /*1c790*/  FADD.FTZ R0, R208, R0 ;  /* 0x00000000d0007221 */ /* 0x000fe60000010000 */
[C---:B------:R-:W-:Y:S01]  /*1c7a0*/  HMMA.16816.F32 R32, R108.reuse, R114, R32 ;  /* 0x000000726c20723c */ /* 0x040fe20000001820 */
[----:B------:R-:W4:Y:S03]  /*1c7b0*/  LDSM.16.MT88.4 R112, [R176+0x3000] ;  /* 0x00300000b070783b */ /* 0x000f260000004200 */
[----:B------:R-:W-:Y:S04]  /*1c7c0*/  FADD.FTZ R0, R160, R0 ;  /* 0x00000000a0007221 */ /* 0x000fe80000010000 */
[C---:B--2---:R-:W-:Y:S04]  /*1c7d0*/  HMMA.16816.F32 R36, R108.reuse, R116, R36 ;  /* 0x000000746c24723c */ /* 0x044fe80000001824 */
[----:B------:R-:W-:Y:S04]  /*1c7e0*/  FADD.FTZ R0, R159, R0 ;  /* 0x000000009f007221 */ /* 0x000fe80000010000 */
[C---:B------:R-:W-:Y:S01]  /*1c7f0*/  HMMA.16816.F32 R40, R108.reuse, R118, R40 ;  /* 0x000000766c28723c */ /* 0x040fe20000001828 */
[----:B------:R-:W2:Y:S03]  /*1c800*/  LDSM.16.MT88.4 R116, [R175+0x3000] ;  /* 0x00300000af74783b */ /* 0x000ea60000004200 */
[----:B---3--:R-:W-:Y:S01]  /*1c810*/  F2FP.PACK_AB R151, R100, R102 ;  /* 0x000000666497723e */ /* 0x008fe200000000ff */
[----:B------:R-:W-:Y:S03]  /*1c820*/  FADD.FTZ R0, R158, R0 ;  /* 0x000000009e007221 */ /* 0x000fe60000010000 */
[C---:B-1----:R-:W-:Y:S04]  /*1c830*/  HMMA.16816.F32 R44, R108.reuse, R120, R44 ;  /* 0x000000786c2c723c */ /* 0x042fe8000000182c */
[----:B------:R-:W-:Y:S04]  /*1c840*/  FADD.FTZ R0, R157, R0 ;  /* 0x000000009d007221 */ /* 0x000fe80000010000 */
[C---:B------:R-:W-:Y:S01]  /*1c850*/  HMMA.16816.F32 R48, R108.reuse, R122, R48 ;  /* 0x0000007a6c30723c */ /* 0x040fe20000001830 */
[----:B------:R-:W1:Y:S03]  /*1c860*/  LDSM.16.MT88.4 R120, [R172+0x5000] ;  /* 0x00500000ac78783b */ /* 0x000e660000004200 */
[----:B------:R-:W-:Y:S04]  /*1c870*/  FADD.FTZ R0, R156, R0 ;  /* 0x000000009c007221 */ /* 0x000fe80000010000 */
[----:B------:R-:W-:Y:S01]  /*1c880*/  FADD.FTZ R0, R155, R0 ;  /* 0x000000009b007221 */ /* 0x000fe20000010000 */
[C---:B----4-:R-:W-:Y:S03]  /*1c890*/  HMMA.16816.F32 R52, R108.reuse, R112, R52 ;  /* 0x000000706c34723c */ /* 0x050fe60000001834 */
[----:B------:R-:W-:Y:S04]  /*1c8a0*/  FADD.FTZ R0, R154, R0 ;  /* 0x000000009a007221 */ /* 0x000fe80000010000 */
[----:B------:R-:W-:Y:S01]  /*1c8b0*/  FADD.FTZ R0, R153, R0 ;  /* 0x0000000099007221 */ /* 0x000fe20000010000 */
[C---:B------:R-:W-:Y:S01]  /*1c8c0*/  HMMA.16816.F32 R56, R108.reuse, R114, R56 ;  /* 0x000000726c38723c */ /* 0x040fe20000001838 */
[----:B------:R-:W3:Y:S03]  /*1c8d0*/  LDSM.16.MT88.4 R112, [R173+0x5000] ;  /* 0x00500000ad70783b */ /* 0x000ee60000004200 */
[----:B------:R-:W-:Y:S04]  /*1c8e0*/  FADD.FTZ R0, R152, R0 ;  /* 0x0000000098007221 */ /* 0x000fe80000010000 */
[C---:B--2---:R-:W-:Y:S04]  /*1c8f0*/  HMMA.16816.F32 R60, R108.reuse, R116, R60 ;  /* 0x000000746c3c723c */ /* 0x044fe8000000183c */
[----:B------:R-:W-:Y:S01]  /*1c900*/  FADD.FTZ R2, R102, R0 ;  /* 0x0000000066027221 */ /* 0x000fe20000010000 */
[----:B------:R-:W-:Y:S02]  /*1c910*/  IADD3 R0, R196, -0x1, RZ ;  /* 0xffffffffc4007810 */ /* 0x000fe40007ffe0ff */
[----:B------:R-:W-:Y:S01]  /*1c920*/  MOV R102, R101 ;  /* 0x0000006500667202 */ /* 0x000fe20000000f00 */
[C---:B------:R-:W-:Y:S01]  /*1c930*/  HMMA.16816.F32 R64, R108.reuse, R118, R64 ;  /* 0x000000766c40723c */ /* 0x040fe20000001840 */
[----:B------:R-:W2:Y:S03]  /*1c940*/  LDSM.16.MT88.4 R116, [R176+0x5000] ;  /* 0x00500000b074783b */ /* 0x000ea60000004200 */
[----:B------:R-:W-:Y:S01]  /*1c950*/  FADD.FTZ R207, R100, R2 ;  /* 0x0000000264cf7221 */ /* 0x000fe20000010000 */
[----:B------:R-:W-:Y:S03]  /*1c960*/  MOV R196, R0 ;  /* 0x0000000000c47202 */ /* 0x000fe60000000f00 */
        /* <DEDUP_REMOVED lines=46> */
.L_x_864:
[----:B------:R-:W-:Y:S05]  /*1cc50*/  BRA.DIV ~URZ, `(.L_x_883) ;  /* 0x00006f727f007947 */ /* 0x000fea000b800000 */
[----:B------:R1:W2:Y:S02]  /*1cc60*/  SHFL.BFLY PT, R0, R209, 0x2, 0x1f ;  /* 0x0c401f00d1007f89 */ /* 0x0002a400000e0000 */
.L_x_983:
[----:B--2---:R-:W-:Y:S01]  /*1cc70*/  FADD.FTZ R4, R0, R209 ;  /* 0x000000d100047221 */ /* 0x004fe20000010000 */
[----:B------:R-:W-:Y:S05]  /*1cc80*/  BRA.DIV ~URZ, `(.L_x_884) ;  /* 0x00006f927f007947 */ /* 0x000fea000b800000 */
[----:B------:R-:W2:Y:S02]  /*1cc90*/  SHFL.BFLY PT, R0, R207, 0x2, 0x1f ;  /* 0x0c401f00cf007f89 */ /* 0x000ea400000e0000 */
[----:B--2---:R-:W-:-:S02]  /*1cca0*/  FADD.FTZ R5, R0, R207 ;  /* 0x000000cf00057221 */ /* 0x004fc40000010000 */
[----:B------:R-:W2:Y:S04]  /*1ccb0*/  SHFL.BFLY PT, R0, R4, 0x1, 0x1f ;  /* 0x0c201f0004007f89 */ /* 0x000ea800000e0000 */
[----:B------:R3:W4:Y:S01]  /*1ccc0*/  SHFL.BFLY PT, R3, R5, 0x1, 0x1f ;  /* 0x0c201f0005037f89 */ /* 0x00072200000e0000 */
[----:B--2---:R-:W-:-:S05]  /*1ccd0*/  FADD.FTZ R4, R4, R0 ;  /* 0x0000000004047221 */ /* 0x004fca0000010000 */
.L_x_984:
[----:B------:R-:W-:Y:S01]  /*1cce0*/  FSETP.NE.FTZ.AND P1, PT, R4, RZ, PT ;  /* 0x000000ff0400720b */ /* 0x000fe20003f35000 */
[----:B----4-:R-:W-:Y:S01]  /*1ccf0*/  FADD.FTZ R3, R3, R5 ;  /* 0x0000000503037221 */ /* 0x010fe20000010000 */
[----:B------:R-:W-:Y:S02]  /*1cd00*/  MOV R15, 0xff800000 ;  /* 0xff800000000f7802 */ /* 0x000fe40000000f00 */
[----:B------:R-:W-:Y:S02]  /*1cd10*/  MOV R18, 0xff800000 ;  /* 0xff80000000127802 */ /* 0x000fe40000000f00 */
[----:B------:R-:W-:-:S07]  /*1cd20*/  FSETP.NE.FTZ.AND P0, PT, R3, RZ, PT ;  /* 0x000000ff0300720b */ /* 0x000fce0003f15000 */
[----:B------:R-:W2:Y:S01]  /*1cd30*/  @P1 MUFU.LG2 R0, R4 ;  /* 0x0000000400001308 */ /* 0x000ea20000000c00 */
[----:B------:R-:W-:-:S05]  /*1cd40*/  @P1 MOV R2, 0x3f317218 ;  /* 0x3f31721800021802 */ /* 0x000fca0000000f00 */
[----:B------:R-:W-:Y:S02]  /*1cd50*/  @P1 FMUL.FTZ R2, R2, c[0x0][0x2d0] ;  /* 0x0000b40002021a20 */ /* 0x000fe40000410000 */
[----:B--2---:R-:W-:-:S04]  /*1cd60*/  @P1 FMUL.FTZ R0, R0, 0.69314718246459960938 ;  /* 0x3f31721800001820 */ /* 0x004fc80000410000 */
[----:B------:R-:W-:Y:S01]  /*1cd70*/  @P1 FFMA.FTZ R15, R2, R101, R0 ;  /* 0x00000065020f1223 */ /* 0x000fe20000010000 */
[----:B------:R-:W-:Y:S01]  /*1cd80*/  MOV R2, RZ ;  /* 0x000000ff00027202 */ /* 0x000fe20000000f00 */
[----:B------:R-:W2:Y:S08]  /*1cd90*/  @P0 MUFU.LG2 R0, R3 ;  /* 0x0000000300000308 */ /* 0x000eb00000000c00 */
[----:B------:R4:W5:Y:S01]  /*1cda0*/  @P1 MUFU.RCP R2, R4 ;  /* 0x0000000400021308 */ /* 0x0009620000001000 */
[----:B--2---:R-:W-:Y:S01]  /*1cdb0*/  @P0 FMUL.FTZ R0, R0, 0.69314718246459960938 ;  /* 0x3f31721800000820 */ /* 0x004fe20000410000 */
[----:B----4-:R-:W-:Y:S01]  /*1cdc0*/  @P0 MOV R4, 0x3f317218 ;  /* 0x3f31721800040802 */ /* 0x010fe20000000f00 */
[----:B-----5:R-:W-:-:S02]  /*1cdd0*/  FMUL.FTZ R102, R2, R112 ;  /* 0x0000007002667220 */ /* 0x020fc40000410000 */
[----:B------:R-:W-:Y:S02]  /*1cde0*/  FMUL.FTZ R103, R2, R113 ;  /* 0x0000007102677220 */ /* 0x000fe40000410000 */
[----:B------:R-:W-:Y:S02]  /*1cdf0*/  @P0 FMUL.FTZ R4, R4, c[0x0][0x2d0] ;  /* 0x0000b40004040a20 */ /* 0x000fe40000410000 */
[----:B------:R-:W-:Y:S02]  /*1ce00*/  FMUL.FTZ R112, R2, R68 ;  /* 0x0000004402707220 */ /* 0x000fe40000410000 */
[----:B------:R-:W-:Y:S01]  /*1ce10*/  @P0 FFMA.FTZ R18, R4, R16, R0 ;  /* 0x0000001004120223 */ /* 0x000fe20000010000 */
[----:B------:R-:W-:Y:S01]  /*1ce20*/  MOV R0, RZ ;  /* 0x000000ff00007202 */ /* 0x000fe20000000f00 */
[C---:B------:R-:W-:Y:S02]  /*1ce30*/  FMUL.FTZ R113, R2.reuse, R69 ;  /* 0x0000004502717220 */ /* 0x040fe40000410000 */
[----:B------:R-:W-:-:S02]  /*1ce40*/  FMUL.FTZ R68, R2, R72 ;  /* 0x0000004802447220 */ /* 0x000fc40000410000 */
[C---:B------:R-:W-:Y:S01]  /*1ce50*/  FMUL.FTZ R69, R2.reuse, R73 ;  /* 0x0000004902457220 */ /* 0x040fe20000410000 */
[----:B------:R-:W2:Y:S01]  /*1ce60*/  @P0 MUFU.RCP R0, R3 ;  /* 0x0000000300000308 */ /* 0x000ea20000001000 */
        /* <DEDUP_REMOVED lines=9> */
[----:B------:R-:W-:Y:S02]  /*1cf00*/  FMUL.FTZ R81, R2, R93 ;  /* 0x0000005d02517220 */ /* 0x000fe40000410000 */
[----:B--2---:R-:W-:-:S02]  /*1cf10*/  FMUL.FTZ R96, R0, R114 ;  /* 0x0000007200607220 */ /* 0x004fc40000410000 */
[----:B------:R-:W-:Y:S02]  /*1cf20*/  FMUL.FTZ R97, R0, R115 ;  /* 0x0000007300617220 */ /* 0x000fe40000410000 */
[C---:B------:R-:W-:Y:S02]  /*1cf30*/  FMUL.FTZ R116, R2.reuse, R88 ;  /* 0x0000005802747220 */ /* 0x040fe40000410000 */
[----:B------:R-:W-:Y:S02]  /*1cf40*/  FMUL.FTZ R117, R2, R89 ;  /* 0x0000005902757220 */ /* 0x000fe40000410000 */
        /* <DEDUP_REMOVED lines=20> */
[----:B------:R-:W-:-:S02]  /*1d090*/  FMUL.FTZ R32, R2, R120 ;  /* 0x0000007802207220 */ /* 0x000fc40000410000 */
[C---:B------:R-:W-:Y:S02]  /*1d0a0*/  FMUL.FTZ R33, R2.reuse, R121 ;  /* 0x0000007902217220 */ /* 0x040fe40000410000 */
        /* <DEDUP_REMOVED lines=29> */
[----:B------:R-:W-:Y:S01]  /*1d280*/  FMUL.FTZ R51, R0, R99 ;  /* 0x0000006300337220 */ /* 0x000fe20000410000 */
[----:B------:R-:W-:Y:S01]  /*1d290*/  MOV R0, 0x1 ;  /* 0x0000000100007802 */ /* 0x000fe20000000f00 */
        /* <DEDUP_REMOVED lines=24> */
.L_x_749:
        /* <DEDUP_REMOVED lines=8> */
[----:B---3--:R-:W-:Y:S01]  /*1d4a0*/  IMAD.MOV.U32 R5, RZ, RZ, c[0x0][0x564] ;  /* 0x00015900ff057624 */ /* 0x008fe200078e00ff */
        /* <DEDUP_REMOVED lines=8> */
.L_x_886:
[----:B------:R-:W-:Y:S05]  /*1d530*/  BSYNC B0 ;  /* 0x0000000000007941 */ /* 0x000fea0003800000 */
.L_x_885:
[----:B------:R-:W-:Y:S01]  /*1d540*/  PRMT R0, R0, 0x9910, RZ ;  /* 0x0000991000007816 */ /* 0x000fe200000000ff */
[----:B------:R-:W-:Y:S01]  /*1d550*/  BSSY B1, `(.L_x_887) ;  /* 0x0000387000017945 */ /* 0x000fe20003800000 */
[----:B------:R-:W-:Y:S02]  /*1d560*/  IMAD.MOV.U32 R86, RZ, RZ, R244 ;  /* 0x000000ffff567224 */ /* 0x000fe400078e00f4 */
[----:B------:R-:W-:-:S13]  /*1d570*/  ISETP.NE.AND P0, PT, R0, RZ, PT ;  /* 0x000000ff0000720c */ /* 0x000fda0003f05270 */
[----:B------:R-:W-:Y:S05]  /*1d580*/  @!P0 BRA `(.L_x_888) ;  /* 0x00002c5000008947 */ /* 0x000fea0003800000 */
[----:B------:R-:W2:Y:S04]  /*1d590*/  LDL R9, [R1] ;  /* 0x0000000001097983 */ /* 0x000ea80000100800 */
[----:B------:R-:W4:Y:S04]  /*1d5a0*/  LDL R8, [R1+0x8] ;  /* 0x0000080001087983 */ /* 0x000f280000100800 */
[----:B---3--:R-:W3:Y:S04]  /*1d5b0*/  LDL R7, [R1+0x4] ;  /* 0x0000040001077983 */ /* 0x008ee80000100800 */
[----:B------:R-:W3:Y:S04]  /*1d5c0*/  LDL R6, [R1+0x18] ;  /* 0x0000180001067983 */ /* 0x000ee80000100800 */
[----:B------:R-:W3:Y:S04]  /*1d5d0*/  LDL R5, [R1+0x10] ;  /* 0x0000100001057983 */ /* 0x000ee80000100800 */
[----:B------:R-:W3:Y:S04]  /*1d5e0*/  LDL R4, [R1+0x14] ;  /* 0x0000140001047983 */ /* 0x000ee80000100800 */
[----:B------:R-:W3:Y:S01]  /*1d5f0*/  LDL R3, [R1+0xc] ;  /* 0x00000c0001037983 */ /* 0x000ee20000100800 */
[----:B------:R-:W-:Y:S01]  /*1d600*/  WARPSYNC 0xffffffff ;  /* 0xffffffff00007948 */ /* 0x000fe20003800000 */
[----:B------:R-:W-:Y:S01]  /*1d610*/  F2FP.PACK_AB R2, R23, R22 ;  /* 0x000000161702723e */ /* 0x000fe200000000ff */
[----:B------:R-:W-:Y:S01]  /*1d620*/  IMAD.MOV.U32 R14, RZ, RZ, c[0x0][0x388] ;  /* 0x0000e200ff0e7624 */ /* 0x000fe200078e00ff */
[----:B------:R-:W-:Y:S01]  /*1d630*/  BAR.SYNC.DEFER_BLOCKING 0x1, 0x100 ;  /* 0x0044000000007b1d */ /* 0x000fe20000010000 */
[----:B------:R-:W-:-:S02]  /*1d640*/  F2FP.PACK_AB R0, R85, R84 ;  /* 0x000000545500723e */ /* 0x000fc400000000ff */
[----:B------:R-:W-:Y:S02]  /*1d650*/  ISETP.NE.U32.AND P0, PT, RZ, c[0x0][0x508], PT ;  /* 0x00014200ff007a0c */ /* 0x000fe40003f05070 */
[----:B------:R-:W-:Y:S02]  /*1d660*/  ISETP.NE.U32.AND P2, PT, RZ, c[0x0][0x500], PT ;  /* 0x00014000ff007a0c */ /* 0x000fe40003f45070 */
[----:B------:R-:W-:Y:S02]  /*1d670*/  ISETP.NE.AND.EX P1, PT, RZ, c[0x0][0x50c], PT, P0 ;  /* 0x00014300ff007a0c */ /* 0x000fe40003f25300 */
[----:B------:R-:W-:Y:S01]  /*1d680*/  ISETP.NE.AND.EX P2, PT, RZ, c[0x0][0x504], PT, P2 ;  /* 0x00014100ff007a0c */ /* 0x000fe20003f45320 */
[----:B------:R1:W-:Y:S04]  /*1d690*/  STS [R252], R2 ;  /* 0x00000002fc007388 */ /* 0x0003e80000000800 */
[----:B------:R1:W-:Y:S02]  /*1d6a0*/  STS [R252+0x400], R0 ;  /* 0x00040000fc007388 */ /* 0x0003e40000000800 */
[----:B-1----:R-:W-:-:S02]  /*1d6b0*/  F2FP.PACK_AB R2, R25, R24 ;  /* 0x000000181902723e */ /* 0x002fc400000000ff */
[----:B------:R-:W-:-:S03]  /*1d6c0*/  F2FP.PACK_AB R0, R31, R30 ;  /* 0x0000001e1f00723e */ /* 0x000fc600000000ff */
[----:B--2---:R1:W-:Y:S04]  /*1d6d0*/  STS [R9], R2 ;  /* 0x0000000209007388 */ /* 0x0043e80000000800 */
[----:B------:R2:W-:Y:S01]  /*1d6e0*/  STS [R9+0x400], R0 ;  /* 0x0004000009007388 */ /* 0x0005e20000000800 */
[----:B-1----:R-:W-:Y:S02]  /*1d6f0*/  F2FP.PACK_AB R2, R27, R26 ;  /* 0x0000001a1b02723e */ /* 0x002fe400000000ff */
[----:B--2---:R-:W-:-:S03]  /*1d700*/  F2FP.PACK_AB R0, R121, R120 ;  /* 0x000000787900723e */ /* 0x004fc600000000ff */
[----:B----4-:R1:W-:Y:S04]  /*1d710*/  STS [R8], R2 ;  /* 0x0000000208007388 */ /* 0x0103e80000000800 */
[----:B------:R2:W-:Y:S01]  /*1d720*/  STS [R8+0x400], R0 ;  /* 0x0004000008007388 */ /* 0x0005e20000000800 */
[----:B-1----:R-:W-:Y:S02]  /*1d730*/  F2FP.PACK_AB R2, R29, R28 ;  /* 0x0000001c1d02723e */ /* 0x002fe400000000ff */
[----:B--2---:R-:W-:-:S03]  /*1d740*/  F2FP.PACK_AB R0, R93, R92 ;  /* 0x0000005c5d00723e */ /* 0x004fc600000000ff */
[----:B---3--:R1:W-:Y:S04]  /*1d750*/  STS [R7], R2 ;  /* 0x0000000207007388 */ /* 0x0083e80000000800 */
[----:B------:R2:W-:Y:S01]  /*1d760*/  STS [R7+0x400], R0 ;  /* 0x0004000007007388 */ /* 0x0005e20000000800 */
[----:B-1----:R-:W-:Y:S02]  /*1d770*/  F2FP.PACK_AB R2, R33, R32 ;  /* 0x000000202102723e */ /* 0x002fe400000000ff */
[----:B--2---:R-:W-:-:S03]  /*1d780*/  F2FP.PACK_AB R0, R35, R34 ;  /* 0x000000222300723e */ /* 0x004fc600000000ff */
[----:B------:R1:W-:Y:S04]  /*1d790*/  STS [R6], R2 ;  /* 0x0000000206007388 */ /* 0x0003e80000000800 */
        /* <DEDUP_REMOVED lines=75> */
[----:B------:R-:W-:Y:S01]  /*1dc50*/  STS [R3+0x8000], R2 ;  /* 0x0080000203007388 */ /* 0x000fe20000000800 */
[----:B------:R-:W-:-:S03]  /*1dc60*/  IMAD.MOV.U32 R4, RZ, RZ, 0x4 ;  /* 0x00000004ff047424 */ /* 0x000fc600078e00ff */
[----:B------:R1:W-:Y:S02]  /*1dc70*/  STS [R3+0x8400], R0 ;  /* 0x0084000003007388 */ /* 0x0003e40000000800 */
[CC--:B-1----:R-:W-:Y:S02]  /*1dc80*/  @P1 IMAD.WIDE R2, R247.reuse, R4.reuse, c[0x0][0x508] ;  /* 0x00014200f7021625 */ /* 0x0c2fe400078e0204 */
[----:B------:R-:W-:Y:S02]  /*1dc90*/  BAR.SYNC.DEFER_BLOCKING 0x1, 0x100 ;  /* 0x0044000000007b1d */ /* 0x000fe40000010000 */
[----:B------:R-:W-:-:S04]  /*1dca0*/  IMAD.WIDE R4, R247, R4, c[0x0][0x500] ;  /* 0x00014000f7047625 */ /* 0x000fc800078e0204 */
[----:B------:R1:W5:Y:S02]  /*1dcb0*/  @P1 LDG.E R14, [R2.64] ;  /* 0x00000008020e1981 */ /* 0x000364000c1e1900 */
        /* <DEDUP_REMOVED lines=9> */
.L_x_889:
[----:B------:R-:W2:Y:S01]  /*1dd50*/  LDL R87, [R1+0x50] ;  /* 0x0000500001577983 */ /* 0x000ea20000100800 */
[----:B------:R-:W-:Y:S01]  /*1dd60*/  IMAD.MOV.U32 R13, RZ, RZ, 0x368 ;  /* 0x00000368ff0d7424 */ /* 0x000fe200078e00ff */
[----:B------:R-:W-:Y:S02]  /*1dd70*/  ISETP.GT.AND P2, PT, R0, 0x1, PT ;  /* 0x000000010000780c */ /* 0x000fe40003f44270 */
[----:B------:R-:W-:Y:S01]  /*1dd80*/  ISETP.NE.U32.AND P0, PT, RZ, c[0x0][0x500], PT ;  /* 0x00014000ff007a0c */ /* 0x000fe20003f05070 */
[----:B------:R-:W3:Y:S01]  /*1dd90*/  S2R R90, SR_TID.X ;  /* 0x00000000005a7919 */ /* 0x000ee20000002100 */
[----:B------:R-:W-:-:S02]  /*1dda0*/  SEL R13, R13, 0x328, P2 ;  /* 0x000003280d0d7807 */ /* 0x000fc40001000000 */
[----:B------:R-:W-:Y:S02]  /*1ddb0*/  ISETP.NE.AND.EX P0, PT, RZ, c[0x0][0x504], PT, P0 ;  /* 0x00014100ff007a0c */ /* 0x000fe40003f05300 */
[----:B------:R-:W4:Y:S01]  /*1ddc0*/  LDC.64 R6, c[0x0][R13+0x170] ;  /* 0x00005c000d067b82 */ /* 0x000f220000000a00 */
[----:B------:R-:W-:Y:S02]  /*1ddd0*/  SHF.R.S32.HI R3, RZ, 0x1f, R247 ;  /* 0x0000001fff037819 */ /* 0x000fe400000114f7 */
[----:B------:R-:W-:Y:S02]  /*1dde0*/  SEL R0, R247, RZ, !P0 ;  /* 0x000000fff7007207 */ /* 0x000fe40004000000 */
[----:B-1----:R-:W-:Y:S02]  /*1ddf0*/  SEL R4, R3, RZ, !P0 ;  /* 0x000000ff03047207 */ /* 0x002fe40004000000 */
[----:B------:R-:W-:Y:S01]  /*1de00*/  LOP3.LUT R5, R246, 0xffff, RZ, 0xc0, !PT ;  /* 0x0000fffff6057812 */ /* 0x000fe200078ec0ff */
[----:B------:R-:W1:Y:S08]  /*1de10*/  LDC.64 R10, c[0x0][R13+0x168] ;  /* 0x00005a000d0a7b82 */ /* 0x000e700000000a00 */
[----:B------:R-:W1:Y:S01]  /*1de20*/  LDC.64 R16, c[0x0][R13+0x178] ;  /* 0x00005e000d107b82 */ /* 0x000e620000000a00 */
[----:B---3--:R-:W-:-:S04]  /*1de30*/  SHF.R.S32.HI R19, RZ, 0x1f, R90 ;  /* 0x0000001fff137819 */ /* 0x008fc8000001145a */
[----:B------:R-:W-:-:S04]  /*1de40*/  LEA.HI R19, R19, R90, RZ, 0x5 ;  /* 0x0000005a13137211 */ /* 0x000fc800078f28ff */
[----:B------:R-:W-:-:S05]  /*1de50*/  LOP3.LUT R19, R19, 0xffffffe0, RZ, 0xc0, !PT ;  /* 0xffffffe013137812 */ /* 0x000fca00078ec0ff */
[----:B------:R-:W-:Y:S02]  /*1de60*/  IMAD.IADD R19, R90, 0x1, -R19 ;  /* 0x000000015a137824 */ /* 0x000fe400078e0a13 */
[----:B----4-:R-:W-:-:S04]  /*1de70*/  IMAD R3, R7, R0, RZ ;  /* 0x0000000007037224 */ /* 0x010fc800078e02ff */
[C---:B------:R-:W-:Y:S02]  /*1de80*/  IMAD R4, R6.reuse, R4, R3 ;  /* 0x0000000406047224 */ /* 0x040fe400078e0203 */
[----:B------:R-:W-:-:S04]  /*1de90*/  IMAD.WIDE.U32 R6, R6, R0, RZ ;  /* 0x0000000006067225 */ /* 0x000fc800078e00ff */
[----:B-1----:R-:W-:-:S04]  /*1dea0*/  IMAD.WIDE.U32 R8, R10, R5, RZ ;  /* 0x000000050a087225 */ /* 0x002fc800078e00ff */
[----:B------:R-:W-:Y:S01]  /*1deb0*/  IMAD R3, R11, R5, RZ ;  /* 0x000000050b037224 */ /* 0x000fe200078e02ff */
[----:B-----5:R-:W-:Y:S01]  /*1dec0*/  IADD3 R12, P1, P0, R6, R8, R2 ;  /* 0x00000008060c7210 */ /* 0x020fe2000783e002 */
[----:B------:R-:W-:Y:S01]  /*1ded0*/  IMAD.IADD R4, R7, 0x1, R4 ;  /* 0x0000000107047824 */ /* 0x000fe200078e0204 */
[----:B------:R-:W-:Y:S01]  /*1dee0*/  SHF.R.S32.HI R8, RZ, 0x1f, R2 ;  /* 0x0000001fff087819 */ /* 0x000fe20000011402 */
[----:B------:R-:W-:Y:S01]  /*1def0*/  IMAD.IADD R9, R9, 0x1, R3 ;  /* 0x0000000109097824 */ /* 0x000fe200078e0203 */
[----:B------:R-:W-:Y:S01]  /*1df00*/  SEL R6, R250, RZ, P2 ;  /* 0x000000fffa067207 */ /* 0x000fe20001000000 */
[----:B------:R-:W-:-:S03]  /*1df10*/  IMAD.MOV.U32 R3, RZ, RZ, c[0x0][0x4e8] ;  /* 0x00013a00ff037624 */ /* 0x000fc600078e00ff */
[----:B------:R-:W-:Y:S01]  /*1df20*/  IADD3.X R11, R4, R9, R8, P1, P0 ;  /* 0x00000009040b7210 */ /* 0x000fe20000fe0408 */
[-C--:B------:R-:W-:Y:S01]  /*1df30*/  IMAD R10, R17, R6.reuse, RZ ;  /* 0x00000006110a7224 */ /* 0x080fe200078e02ff */
[----:B------:R-:W-:Y:S01]  /*1df40*/  ISETP.NE.AND P3, PT, R3, 0x1, PT ;  /* 0x000000010300780c */ /* 0x000fe20003f65270 */
[----:B------:R-:W-:Y:S02]  /*1df50*/  IMAD.IADD R3, R248, 0x1, R234 ;  /* 0x00000001f8037824 */ /* 0x000fe400078e02ea */
[----:B------:R-:W-:-:S04]  /*1df60*/  IMAD.WIDE.U32 R6, R16, R6, RZ ;  /* 0x0000000610067225 */ /* 0x000fc800078e00ff */
[----:B------:R-:W-:Y:S02]  /*1df70*/  IMAD.MOV.U32 R4, RZ, RZ, R3 ;  /* 0x000000ffff047224 */ /* 0x000fe400078e0003 */
[----:B------:R-:W-:-:S04]  /*1df80*/  IMAD.IADD R10, R7, 0x1, R10 ;  /* 0x00000001070a7824 */ /* 0x000fc800078e020a */
[----:B------:R-:W-:-:S05]  /*1df90*/  @P3 IMAD.HI.U32 R9, R3, c[0x0][0x4ec], RZ ;  /* 0x00013b0003093a27 */ /* 0x000fca00078e00ff */
[----:B------:R-:W-:-:S04]  /*1dfa0*/  @P3 SHF.R.U32.HI R4, RZ, c[0x0][0x4f0], R9 ;  /* 0x00013c00ff043a19 */ /* 0x000fc80000011609 */
[----:B------:R-:W-:Y:S02]  /*1dfb0*/  IADD3 R6, P1, P0, R4, R12, R6 ;  /* 0x0000000c04067210 */ /* 0x000fe4000783e006 */
[--C-:B------:R-:W-:Y:S01]  /*1dfc0*/  SHF.R.S32.HI R7, RZ, 0x1f, R4.reuse ;  /* 0x0000001fff077819 */ /* 0x100fe20000011404 */
[----:B------:R-:W-:-:S03]  /*1dfd0*/  IMAD.MOV R4, RZ, RZ, -R4 ;  /* 0x000000ffff047224 */ /* 0x000fc600078e0a04 */
[----:B------:R-:W-:Y:S01]  /*1dfe0*/  IADD3.X R7, R7, R11, R10, P1, P0 ;  /* 0x0000000b07077210 */ /* 0x000fe20000fe040a */
[----:B------:R-:W-:Y:S01]  /*1dff0*/  IMAD R4, R4, c[0x0][0x4e8], R3 ;  /* 0x00013a0004047a24 */ /* 0x000fe200078e0203 */
[----:B------:R-:W1:Y:S04]  /*1e000*/  LDC.64 R10, c[0x0][R13+0x160] ;  /* 0x000058000d0a7b82 */ /* 0x000e680000000a00 */
[----:B------:R-:W-:Y:S01]  /*1e010*/  SHF.R.S32.HI R9, RZ, 0x1f, R4 ;  /* 0x0000001fff097819 */ /* 0x000fe20000011404 */
[----:B-1----:R-:W-:-:S04]  /*1e020*/  IMAD.WIDE.U32 R6, R10, R4, R6 ;  /* 0x000000040a067225 */ /* 0x002fc800078e0006 */
[----:B------:R-:W-:-:S04]  /*1e030*/  IMAD R4, R11, R4, RZ ;  /* 0x000000040b047224 */ /* 0x000fc800078e02ff */
[----:B------:R-:W-:Y:S02]  /*1e040*/  IMAD R4, R10, R9, R4 ;  /* 0x000000090a047224 */ /* 0x000fe400078e0204 */
[----:B------:R-:W-:Y:S02]  /*1e050*/  IMAD.MOV.U32 R10, RZ, RZ, c[0x0][0x4a8] ;  /* 0x00012a00ff0a7624 */ /* 0x000fe400078e00ff */
[----:B------:R-:W-:Y:S02]  /*1e060*/  IMAD.MOV.U32 R9, RZ, RZ, c[0x0][0x4ac] ;  /* 0x00012b00ff097624 */ /* 0x000fe400078e00ff */
[----:B------:R-:W-:Y:S01]  /*1e070*/  IMAD.IADD R4, R7, 0x1, R4 ;  /* 0x0000000107047824 */ /* 0x000fe200078e0204 */
[----:B------:R-:W-:Y:S02]  /*1e080*/  SEL R10, R10, c[0x0][0x450], P2 ;  /* 0x000114000a0a7a07 */ /* 0x000fe40001000000 */
[----:B------:R-:W-:Y:S02]  /*1e090*/  SEL R9, R9, c[0x0][0x454], P2 ;  /* 0x0001150009097a07 */ /* 0x000fe40001000000 */
[----:B------:R-:W-:-:S04]  /*1e0a0*/  LEA R10, P0, R6, R10, 0x2 ;  /* 0x0000000a060a7211 */ /* 0x000fc800078010ff */
[----:B------:R-:W-:Y:S01]  /*1e0b0*/  LEA.HI.X R6, R6, R9, R4, 0x2, P0 ;  /* 0x0000000906067211 */ /* 0x000fe200000f1404 */
[----:B------:R-:W-:Y:S01]  /*1e0c0*/  SHFL.IDX PT, R12, R10, RZ, 0x1c1f ;  /* 0x001c1fff0a0c7589 */ /* 0x000fe200000e0000 */
[----:B------:R-:W-:Y:S01]  /*1e0d0*/  IMAD R4, R14, c[0x0][0x4e8], RZ ;  /* 0x00013a000e047a24 */ /* 0x000fe200078e02ff */
[----:B------:R-:W-:Y:S02]  /*1e0e0*/  LOP3.LUT P0, RZ, R19, 0x3, RZ, 0xc0, !PT ;  /* 0x0000000313ff7812 */ /* 0x000fe4000780c0ff */
[----:B------:R-:W1:Y:S04]  /*1e0f0*/  SHFL.IDX PT, R13, R6, RZ, 0x1c1f ;  /* 0x001c1fff060d7589 */ /* 0x000e6800000e0000 */
[----:B------:R-:W-:Y:S04]  /*1e100*/  SHFL.IDX PT, R10, R10, 0x1, 0x1c1f ;  /* 0x003c1f000a0a7f89 */ /* 0x000fe800000e0000 */
[----:B------:R2:W3:Y:S02]  /*1e110*/  SHFL.IDX PT, R11, R6, 0x1, 0x1c1f ;  /* 0x003c1f00060b7f89 */ /* 0x0004e400000e0000 */
[----:B--2---:R-:W-:-:S05]  /*1e120*/  IMAD.IADD R6, R87, 0x1, R234 ;  /* 0x0000000157067824 */ /* 0x004fca00078e02ea */
[C---:B------:R-:W-:Y:S02]  /*1e130*/  IADD3 R7, R6.reuse, 0x8, RZ ;  /* 0x0000000806077810 */ /* 0x040fe40007ffe0ff */
[-C--:B------:R-:W-:Y:S02]  /*1e140*/  ISETP.GE.OR P1, PT, R6, R4.reuse, P0 ;  /* 0x000000040600720c */ /* 0x080fe40000726670 */
[----:B------:R-:W-:-:S11]  /*1e150*/  ISETP.GE.OR P0, PT, R7, R4, P0 ;  /* 0x000000040700720c */ /* 0x000fd60000706670 */
[----:B-1----:R1:W-:Y:S01]  /*1e160*/  @!P1 ST.E [R12.64], R15 ;  /* 0x0000000f0c009985 */ /* 0x0023e2000c101908 */
[----:B------:R-:W-:-:S03]  /*1e170*/  ISETP.GE.AND P1, PT, R7, R4, PT ;  /* 0x000000040700720c */ /* 0x000fc60003f26270 */
[----:B---3--:R2:W-:Y:S01]  /*1e180*/  @!P0 ST.E [R10.64], R18 ;  /* 0x000000120a008985 */ /* 0x0085e2000c101908 */
        /* <DEDUP_REMOVED lines=8> */
[----:B------:R-:W-:Y:S01]  /*1e210*/  IADD3 R8, R210, R234, RZ ;  /* 0x000000ead2087210 */ /* 0x000fe20007ffe0ff */
        /* <DEDUP_REMOVED lines=18> */
[----:B--2---:R2:W1:Y:S01]  /*1e340*/  LDS.128 R16, [R194+0x8080] ;  /* 0x00808000c2107984 */ /* 0x0044620000000c00 */
        /* <DEDUP_REMOVED lines=15> */
[----:B------:R-:W-:Y:S02]  /*1e440*/  IADD3 R5, R251, R234, RZ ;  /* 0x000000eafb057210 */ /* 0x000fe40007ffe0ff */
[----:B------:R-:W-:-:S04]  /*1e450*/  IADD3 R0, R3, R0, RZ ;  /* 0x0000000003007210 */ /* 0x000fc80007ffe0ff */
[----:B------:R-:W-:Y:S01]  /*1e460*/  LEA.HI.X R6, R2, c[0x0][0x384], R0, 0x1, P0 ;  /* 0x0000e10002067a11 */ /* 0x000fe200000f0c00 */
[----:B------:R-:W-:Y:S05]  /*1e470*/  BRA.DIV ~URZ, `(.L_x_891) ;  /* 0x000058a27f007947 */ /* 0x000fea000b800000 */
[----:B--234-:R2:W3:Y:S02]  /*1e480*/  SHFL.IDX PT, R8, R6, RZ, 0x181f ;  /* 0x00181fff06087589 */ /* 0x01c4e400000e0000 */
.L_x_985:
[----:B------:R-:W-:Y:S05]  /*1e490*/  BRA.DIV ~URZ, `(.L_x_892) ;  /* 0x000058f27f007947 */ /* 0x000fea000b800000 */
[----:B------:R4:W2:Y:S02]  /*1e4a0*/  SHFL.IDX PT, R0, R7, RZ, 0x181f ;  /* 0x00181fff07007589 */ /* 0x0008a400000e0000 */
.L_x_986:
[----:B------:R-:W-:Y:S01]  /*1e4b0*/  ISETP.GE.AND P0, PT, R5, R4, PT ;  /* 0x000000040500720c */ /* 0x000fe20003f06270 */
[----:B------:R-:W-:-:S12]  /*1e4c0*/  BSSY B0, `(.L_x_893) ;  /* 0x000000e000007945 */ /* 0x000fd80003800000 */
[----:B------:R-:W-:Y:S05]  /*1e4d0*/  @P0 BRA `(.L_x_894) ;  /* 0x000000c000000947 */ /* 0x000fea0003800000 */
[----:B------:R-:W-:Y:S02]  /*1e4e0*/  ISETP.GE.AND P2, PT, R200, c[0x0][0x3c8], PT ;  /* 0x0000f200c8007a0c */ /* 0x000fe40003f46270 */
[----:B------:R-:W-:Y:S02]  /*1e4f0*/  ISETP.GE.AND P1, PT, R199, c[0x0][0x3c8], PT ;  /* 0x0000f200c7007a0c */ /* 0x000fe40003f26270 */
[----:B------:R-:W-:-:S09]  /*1e500*/  ISETP.GE.AND P0, PT, R202, c[0x0][0x3c8], PT ;  /* 0x0000f200ca007a0c */ /* 0x000fd20003f06270 */
        /* <DEDUP_REMOVED lines=9> */
.L_x_894:
[----:B------:R-:W-:Y:S05]  /*1e5a0*/  BSYNC B0 ;  /* 0x0000000000007941 */ /* 0x000fea0003800000 */
.L_x_893:
[----:B------:R-:W-:Y:S05]  /*1e5b0*/  BRA.DIV ~URZ, `(.L_x_895) ;  /* 0x000058327f007947 */ /* 0x000fea000b800000 */
[----:B---3--:R3:W4:Y:S04]  /*1e5c0*/  SHFL.IDX PT, R8, R6, 0x1, 0x181f ;  /* 0x00381f0006087f89 */ /* 0x00872800000e0000 */
[----:B--2---:R3:W2:Y:S02]  /*1e5d0*/  SHFL.IDX PT, R0, R7, 0x1, 0x181f ;  /* 0x00381f0007007f89 */ /* 0x0046a400000e0000 */
.L_x_987:
        /* <DEDUP_REMOVED lines=16> */
.L_x_897:
[----:B------:R-:W-:Y:S05]  /*1e6e0*/  BSYNC B0 ;  /* 0x0000000000007941 */ /* 0x000fea0003800000 */
.L_x_896:
[----:B------:R-:W-:Y:S05]  /*1e6f0*/  BRA.DIV ~URZ, `(.L_x_898) ;  /* 0x000057b27f007947 */ /* 0x000fea000b800000 */
[----:B----4-:R4:W3:Y:S02]  /*1e700*/  SHFL.IDX PT, R8, R6, 0x2, 0x181f ;  /* 0x00581f0006087f89 */ /* 0x0108e400000e0000 */
.L_x_988:
[----:B------:R-:W-:Y:S05]  /*1e710*/  BRA.DIV ~URZ, `(.L_x_899) ;  /* 0x000058027f007947 */ /* 0x000fea000b800000 */
[----:B--2---:R2:W4:Y:S02]  /*1e720*/  SHFL.IDX PT, R0, R7, 0x2, 0x181f ;  /* 0x00581f0007007f89 */ /* 0x00452400000e0000 */
.L_x_989:
        /* <DEDUP_REMOVED lines=16> */
.L_x_901:
[----:B------:R-:W-:Y:S05]  /*1e830*/  BSYNC B0 ;  /* 0x0000000000007941 */ /* 0x000fea0003800000 */
.L_x_900:
[----:B------:R-:W-:Y:S05]  /*1e840*/  BRA.DIV ~URZ, `(.L_x_902) ;  /* 0x000057327f007947 */ /* 0x000fea000b800000 */
[----:B---34-:R-:W3:Y:S04]  /*1e850*/  SHFL.IDX PT, R6, R6, 0x3, 0x181f ;  /* 0x00781f0006067f89 */ /* 0x018ee800000e0000 */
[----:B------:R4:W2:Y:S02]  /*1e860*/  SHFL.IDX PT, R0, R7, 0x3, 0x181f ;  /* 0x00781f0007007f89 */ /* 0x0008a400000e0000 */
.L_x_990:
[----:B------:R-:W-:-:S04]  /*1e870*/  IADD3 R2, R5, 0x60, RZ ;  /* 0x0000006005027810 */ /* 0x000fc80007ffe0ff */
[----:B------:R-:W-:-:S13]  /*1e880*/  ISETP.GE.AND P0, PT, R2, R4, PT ;  /* 0x000000040200720c */ /* 0x000fda0003f06270 */
[----:B------:R-:W-:Y:S05]  /*1e890*/  @P0 BRA `(.L_x_903) ;  /* 0x0000252000000947 */ /* 0x000fea0003800000 */
[----:B------:R-:W-:Y:S02]  /*1e8a0*/  ISETP.GE.AND P1, PT, R200, c[0x0][0x3c8], PT ;  /* 0x0000f200c8007a0c */ /* 0x000fe40003f26270 */
[----:B------:R-:W-:-:S11]  /*1e8b0*/  ISETP.GE.AND P0, PT, R199, c[0x0][0x3c8], PT ;  /* 0x0000f200c7007a0c */ /* 0x000fd60003f06270 */
[CC--:B--2---:R-:W-:Y:S02]  /*1e8c0*/  @!P1 LEA R4, P3, R200.reuse, R0.reuse, 0x1 ;  /* 0x00000000c8049211 */ /* 0x0c4fe400078608ff */
[C---:B------:R-:W-:Y:S02]  /*1e8d0*/  @!P0 LEA R2, P2, R199.reuse, R0, 0x1 ;  /* 0x00000000c7028211 */ /* 0x040fe400078408ff */
        /* <DEDUP_REMOVED lines=10> */
.L_x_890:
        /* <DEDUP_REMOVED lines=34> */
.L_x_991:
[----:B------:R-:W-:Y:S05]  /*1eba0*/  BRA.DIV ~URZ, `(.L_x_905) ;  /* 0x000055027f007947 */ /* 0x000fea000b800000 */
[----:B------:R4:W1:Y:S02]  /*1ebb0*/  SHFL.IDX PT, R0, R12, RZ, 0x1c1f ;  /* 0x001c1fff0c007589 */ /* 0x00086400000e0000 */
.L_x_992:
[----:B------:R-:W-:Y:S01]  /*1ebc0*/  BSSY B0, `(.L_x_906) ;  /* 0x00000a8000007945 */ /* 0x000fe20003800000 */
[----:B------:R-:W-:Y:S05]  /*1ebd0*/  @P0 BRA `(.L_x_907) ;  /* 0x00000a6000000947 */ /* 0x000fea0003800000 */
[C---:B------:R-:W-:Y:S02]  /*1ebe0*/  ISETP.GE.AND P0, PT, R221.reuse, c[0x0][0x3c8], PT ;  /* 0x0000f200dd007a0c */ /* 0x040fe40003f06270 */
[C---:B------:R-:W-:Y:S02]  /*1ebf0*/  IADD3 R6, R221.reuse, 0x8, RZ ;  /* 0x00000008dd067810 */ /* 0x040fe40007ffe0ff */
[----:B------:R-:W-:Y:S02]  /*1ec00*/  SHF.R.S32.HI R7, RZ, 0x1f, R221 ;  /* 0x0000001fff077819 */ /* 0x000fe400000114dd */
[----:B------:R-:W-:Y:S02]  /*1ec10*/  ISETP.GE.AND P2, PT, R6, c[0x0][0x3c8], PT ;  /* 0x0000f20006007a0c */ /* 0x000fe40003f46270 */
[----:B------:R-:W-:-:S02]  /*1ec20*/  IADD3 R8, R221, 0x10, RZ ;  /* 0x00000010dd087810 */ /* 0x000fc40007ffe0ff */
[C---:B------:R-:W-:Y:S02]  /*1ec30*/  IADD3 R9, R221.reuse, 0x8, RZ ;  /* 0x00000008dd097810 */ /* 0x040fe40007ffe0ff */
[C---:B--2---:R-:W-:Y:S02]  /*1ec40*/  IADD3 R10, R221.reuse, 0x30, RZ ;  /* 0x00000030dd0a7810 */ /* 0x044fe40007ffe0ff */
[C---:B-1----:R-:W-:Y:S02]  /*1ec50*/  @!P0 LEA R2, P1, R221.reuse, R0, 0x2 ;  /* 0x00000000dd028211 */ /* 0x042fe400078210ff */
[----:B------:R-:W-:Y:S02]  /*1ec60*/  SHF.R.S32.HI R9, RZ, 0x1f, R9 ;  /* 0x0000001fff097819 */ /* 0x000fe40000011409 */
[----:B---3--:R-:W-:Y:S02]  /*1ec70*/  @!P0 LEA.HI.X R3, R221, R4, R7, 0x2, P1 ;  /* 0x00000004dd038211 */ /* 0x008fe400008f1407 */
[----:B------:R-:W-:-:S02]  /*1ec80*/  ISETP.GE.AND P1, PT, R8, c[0x0][0x3c8], PT ;  /* 0x0000f20008007a0c */ /* 0x000fc40003f26270 */
[C---:B------:R-:W-:Y:S01]  /*1ec90*/  IADD3 R7, R221.reuse, 0x18, RZ ;  /* 0x00000018dd077810 */ /* 0x040fe20007ffe0ff */
[----:B------:R1:W-:Y:S01]  /*1eca0*/  @!P0 ST.E.64 [R2.64], R22 ;  /* 0x0000001602008985 */ /* 0x0003e2000c101b08 */
[C---:B------:R-:W-:Y:S02]  /*1ecb0*/  IADD3 R11, R221.reuse, 0x28, RZ ;  /* 0x00000028dd0b7810 */ /* 0x040fe40007ffe0ff */
[C---:B------:R-:W-:Y:S02]  /*1ecc0*/  IADD3 R14, R221.reuse, 0x40, RZ ;  /* 0x00000040dd0e7810 */ /* 0x040fe40007ffe0ff */
[----:B------:R-:W-:Y:S02]  /*1ecd0*/  SHF.R.S32.HI R11, RZ, 0x1f, R11 ;  /* 0x0000001fff0b7819 */ /* 0x000fe4000001140b */
[C---:B------:R-:W-:Y:S02]  /*1ece0*/  IADD3 R15, R221.reuse, 0x30, RZ ;  /* 0x00000030dd0f7810 */ /* 0x040fe40007ffe0ff */
[----:B------:R-:W-:-:S02]  /*1ecf0*/  IADD3 R16, R221, 0x60, RZ ;  /* 0x00000060dd107810 */ /* 0x000fc40007ffe0ff */
[----:B------:R-:W-:Y:S02]  /*1ed00*/  SHF.R.S32.HI R15, RZ, 0x1f, R15 ;  /* 0x0000001fff0f7819 */ /* 0x000fe4000001140f */
[C---:B------:R-:W-:Y:S02]  /*1ed10*/  IADD3 R17, R221.reuse, 0x70, RZ ;  /* 0x00000070dd117810 */ /* 0x040fe40007ffe0ff */
[C---:B------:R-:W-:Y:S02]  /*1ed20*/  IADD3 R18, R221.reuse, 0x60, RZ ;  /* 0x00000060dd127810 */ /* 0x040fe40007ffe0ff */
[----:B------:R-:W-:Y:S02]  /*1ed30*/  IADD3 R19, R221, 0xa8, RZ ;  /* 0x000000a8dd137810 */ /* 0x000fe40007ffe0ff */
[----:B------:R-:W-:Y:S02]  /*1ed40*/  SHF.R.S32.HI R18, RZ, 0x1f, R18 ;  /* 0x0000001fff127819 */ /* 0x000fe40000011412 */
[----:B------:R-:W-:-:S02]  /*1ed50*/  SHF.R.S32.HI R19, RZ, 0x1f, R19 ;  /* 0x0000001fff137819 */ /* 0x000fc40000011413 */
[----:B-1----:R-:W-:-:S04]  /*1ed60*/  @!P2 LEA R2, P0, R6, R0, 0x2 ;  /* 0x000000000602a211 */ /* 0x002fc800078010ff */
[----:B------:R-:W-:Y:S02]  /*1ed70*/  @!P2 LEA.HI.X R3, R6, R4, R9, 0x2, P0 ;  /* 0x000000040603a211 */ /* 0x000fe400000f1409 */
[----:B------:R-:W-:Y:S02]  /*1ed80*/  IADD3 R9, R221, 0x10, RZ ;  /* 0x00000010dd097810 */ /* 0x000fe40007ffe0ff */
[----:B------:R-:W-:Y:S01]  /*1ed90*/  ISETP.GE.AND P0, PT, R7, c[0x0][0x3c8], PT ;  /* 0x0000f20007007a0c */ /* 0x000fe20003f06270 */
[----:B------:R1:W-:Y:S01]  /*1eda0*/  @!P2 ST.E.64 [R2.64], R24 ;  /* 0x000000180200a985 */ /* 0x0003e2000c101b08 */
[----:B------:R-:W-:Y:S02]  /*1edb0*/  SHF.R.S32.HI R9, RZ, 0x1f, R9 ;  /* 0x0000001fff097819 */ /* 0x000fe40000011409 */
[----:B------:R-:W-:-:S04]  /*1edc0*/  IADD3 R6, R221, 0x20, RZ ;  /* 0x00000020dd067810 */ /* 0x000fc80007ffe0ff */
[----:B------:R-:W-:Y:S02]  /*1edd0*/  ISETP.GE.AND P3, PT, R6, c[0x0][0x3c8], PT ;  /* 0x0000f20006007a0c */ /* 0x000fe40003f66270 */
[----:B-1----:R-:W-:-:S04]  /*1ede0*/  @!P1 LEA R2, P2, R8, R0, 0x2 ;  /* 0x0000000008029211 */ /* 0x002fc800078410ff */
[----:B------:R-:W-:Y:S02]  /*1edf0*/  @!P1 LEA.HI.X R3, R8, R4, R9, 0x2, P2 ;  /* 0x0000000408039211 */ /* 0x000fe400010f1409 */
[C---:B------:R-:W-:Y:S02]  /*1ee00*/  IADD3 R8, R221.reuse, 0x18, RZ ;  /* 0x00000018dd087810 */ /* 0x040fe40007ffe0ff */
[----:B------:R-:W-:Y:S01]  /*1ee10*/  IADD3 R9, R221, 0x28, RZ ;  /* 0x00000028dd097810 */ /* 0x000fe20007ffe0ff */
[----:B------:R1:W-:Y:S01]  /*1ee20*/  @!P1 ST.E.64 [R2.64], R26 ;  /* 0x0000001a02009985 */ /* 0x0003e2000c101b08 */
[----:B------:R-:W-:Y:S02]  /*1ee30*/  SHF.R.S32.HI R8, RZ, 0x1f, R8 ;  /* 0x0000001fff087819 */ /* 0x000fe40000011408 */
[----:B------:R-:W-:Y:S02]  /*1ee40*/  ISETP.GE.AND P4, PT, R9, c[0x0][0x3c8], PT ;  /* 0x0000f20009007a0c */ /* 0x000fe40003f86270 */
[----:B------:R-:W-:-:S02]  /*1ee50*/  ISETP.GE.AND P2, PT, R10, c[0x0][0x3c8], PT ;  /* 0x0000f2000a007a0c */ /* 0x000fc40003f46270 */
        /* <DEDUP_REMOVED lines=11> */
[----:B------:R-:W-:Y:S02]  /*1ef10*/  @!P4 LEA.HI.X R7, R9, R4, R11, 0x2, P0 ;  /* 0x000000040907c211 */ /* 0x000fe400000f140b */
[C---:B------:R-:W-:Y:S02]  /*1ef20*/  IADD3 R9, R221.reuse, 0x48, RZ ;  /* 0x00000048dd097810 */ /* 0x040fe40007ffe0ff */
[----:B------:R-:W-:Y:S01]  /*1ef30*/  ISETP.GE.AND P3, PT, R14, c[0x0][0x3c8], PT ;  /* 0x0000f2000e007a0c */ /* 0x000fe20003f66270 */
[----:B------:R2:W-:Y:S01]  /*1ef40*/  @!P4 ST.E.64 [R6.64], R100 ;  /* 0x000000640600c985 */ /* 0x0005e2000c101b08 */
[----:B------:R-:W-:Y:S02]  /*1ef50*/  IADD3 R11, R221, 0x38, RZ ;  /* 0x00000038dd0b7810 */ /* 0x000fe40007ffe0ff */
[----:B------:R-:W-:Y:S02]  /*1ef60*/  ISETP.GE.AND P4, PT, R9, c[0x0][0x3c8], PT ;  /* 0x0000f20009007a0c */ /* 0x000fe40003f86270 */
[----:B------:R-:W-:-:S02]  /*1ef70*/  SHF.R.S32.HI R11, RZ, 0x1f, R11 ;  /* 0x0000001fff0b7819 */ /* 0x000fc4000001140b */
[----:B-1----:R-:W-:-:S04]  /*1ef80*/  @!P2 LEA R2, P5, R10, R0, 0x2 ;  /* 0x000000000a02a211 */ /* 0x002fc800078a10ff */
[----:B------:R-:W-:Y:S02]  /*1ef90*/  @!P2 LEA.HI.X R3, R10, R4, R15, 0x2, P5 ;  /* 0x000000040a03a211 */ /* 0x000fe400028f140f */
[C---:B--2---:R-:W-:Y:S02]  /*1efa0*/  @!P1 LEA R6, P0, R8.reuse, R0, 0x2 ;  /* 0x0000000008069211 */ /* 0x044fe400078010ff */
[C---:B------:R-:W-:Y:S01]  /*1efb0*/  IADD3 R10, R221.reuse, 0x50, RZ ;  /* 0x00000050dd0a7810 */ /* 0x040fe20007ffe0ff */
[----:B------:R1:W-:Y:S01]  /*1efc0*/  @!P2 ST.E.64 [R2.64], R102 ;  /* 0x000000660200a985 */ /* 0x0003e2000c101b08 */
[----:B------:R-:W-:Y:S02]  /*1efd0*/  @!P1 LEA.HI.X R7, R8, R4, R11, 0x2, P0 ;  /* 0x0000000408079211 */ /* 0x000fe400000f140b */
[C---:B------:R-:W-:Y:S02]  /*1efe0*/  IADD3 R15, R221.reuse, 0x40, RZ ;  /* 0x00000040dd0f7810 */ /* 0x040fe40007ffe0ff */
[C---:B------:R-:W-:Y:S01]  /*1eff0*/  IADD3 R8, R221.reuse, 0x58, RZ ;  /* 0x00000058dd087810 */ /* 0x040fe20007ffe0ff */
[----:B------:R2:W-:Y:S01]  /*1f000*/  @!P1 ST.E.64 [R6.64], R108 ;  /* 0x0000006c06009985 */ /* 0x0005e2000c101b08 */
[----:B------:R-:W-:-:S02]  /*1f010*/  IADD3 R11, R221, 0x48, RZ ;  /* 0x00000048dd0b7810 */ /* 0x000fc40007ffe0ff */
[----:B------:R-:W-:Y:S02]  /*1f020*/  ISETP.GE.AND P2, PT, R10, c[0x0][0x3c8], PT ;  /* 0x0000f2000a007a0c */ /* 0x000fe40003f46270 */
[----:B------:R-:W-:Y:S02]  /*1f030*/  SHF.R.S32.HI R15, RZ, 0x1f, R15 ;  /* 0x0000001fff0f7819 */ /* 0x000fe4000001140f */
[----:B------:R-:W-:Y:S02]  /*1f040*/  ISETP.GE.AND P1, PT, R8, c[0x0][0x3c8], PT ;  /* 0x0000f20008007a0c */ /* 0x000fe40003f26270 */
[----:B------:R-:W-:Y:S02]  /*1f050*/  SHF.R.S32.HI R11, RZ, 0x1f, R11 ;  /* 0x0000001fff0b7819 */ /* 0x000fe4000001140b */
[----:B-1----:R-:W-:-:S04]  /*1f060*/  @!P3 LEA R2, P5, R14, R0, 0x2 ;  /* 0x000000000e02b211 */ /* 0x002fc800078a10ff */
[----:B------:R-:W-:Y:S02]  /*1f070*/  @!P3 LEA.HI.X R3, R14, R4, R15, 0x2, P5 ;  /* 0x000000040e03b211 */ /* 0x000fe400028f140f */
[----:B--2---:R-:W-:Y:S02]  /*1f080*/  @!P4 LEA R6, P0, R9, R0, 0x2 ;  /* 0x000000000906c211 */ /* 0x004fe400078010ff */
[----:B------:R-:W-:Y:S01]  /*1f090*/  IADD3 R14, R221, 0x50, RZ ;  /* 0x00000050dd0e7810 */ /* 0x000fe20007ffe0ff */
[----:B------:R1:W-:Y:S01]  /*1f0a0*/  @!P3 ST.E.64 [R2.64], R36 ;  /* 0x000000240200b985 */ /* 0x0003e2000c101b08 */
[----:B------:R-:W-:Y:S02]  /*1f0b0*/  @!P4 LEA.HI.X R7, R9, R4, R11, 0x2, P0 ;  /* 0x000000040907c211 */ /* 0x000fe400000f140b */
[C---:B------:R-:W-:Y:S02]  /*1f0c0*/  IADD3 R11, R221.reuse, 0x68, RZ ;  /* 0x00000068dd0b7810 */ /* 0x040fe40007ffe0ff */
[----:B------:R-:W-:Y:S01]  /*1f0d0*/  ISETP.GE.AND P3, PT, R16, c[0x0][0x3c8], PT ;  /* 0x0000f20010007a0c */ /* 0x000fe20003f66270 */
[----:B------:R2:W-:Y:S01]  /*1f0e0*/  @!P4 ST.E.64 [R6.64], R40 ;  /* 0x000000280600c985 */ /* 0x0005e2000c101b08 */
[----:B------:R-:W-:-:S02]  /*1f0f0*/  IADD3 R9, R221, 0x58, RZ ;  /* 0x00000058dd097810 */ /* 0x000fc40007ffe0ff */
[----:B------:R-:W-:Y:S02]  /*1f100*/  ISETP.GE.AND P4, PT, R11, c[0x0][0x3c8], PT ;  /* 0x0000f2000b007a0c */ /* 0x000fe40003f86270 */
[----:B------:R-:W-:Y:S02]  /*1f110*/  SHF.R.S32.HI R14, RZ, 0x1f, R14 ;  /* 0x0000001fff0e7819 */ /* 0x000fe4000001140e */
[----:B------:R-:W-:Y:S02]  /*1f120*/  SHF.R.S32.HI R9, RZ, 0x1f, R9 ;  /* 0x0000001fff097819 */ /* 0x000fe40000011409 */
[----:B------:R-:W-:Y:S02]  /*1f130*/  IADD3 R15, R221, 0x80, RZ ;  /* 0x00000080dd0f7810 */ /* 0x000fe40007ffe0ff */
[----:B-1----:R-:W-:-:S04]  /*1f140*/  @!P2 LEA R2, P5, R10, R0, 0x2 ;  /* 0x000000000a02a211 */ /* 0x002fc800078a10ff */
[----:B------:R-:W-:Y:S02]  /*1f150*/  @!P2 LEA.HI.X R3, R10, R4, R14, 0x2, P5 ;  /* 0x000000040a03a211 */ /* 0x000fe400028f140e */
[C---:B--2---:R-:W-:Y:S02]  /*1f160*/  @!P1 LEA R6, P0, R8.reuse, R0, 0x2 ;  /* 0x0000000008069211 */ /* 0x044fe400078010ff */
[C---:B------:R-:W-:Y:S01]  /*1f170*/  IADD3 R10, R221.reuse, 0x78, RZ ;  /* 0x00000078dd0a7810 */ /* 0x040fe20007ffe0ff */
[----:B------:R1:W-:Y:S01]  /*1f180*/  @!P2 ST.E.64 [R2.64], R44 ;  /* 0x0000002c0200a985 */ /* 0x0003e2000c101b08 */
[----:B------:R-:W-:Y:S02]  /*1f190*/  @!P1 LEA.HI.X R7, R8, R4, R9, 0x2, P0 ;  /* 0x0000000408079211 */ /* 0x000fe400000f1409 */
[----:B------:R-:W-:Y:S02]  /*1f1a0*/  IADD3 R14, R221, 0x68, RZ ;  /* 0x00000068dd0e7810 */ /* 0x000fe40007ffe0ff */
[----:B------:R-:W-:Y:S01]  /*1f1b0*/  ISETP.GE.AND P2, PT, R17, c[0x0][0x3c8], PT ;  /* 0x0000f20011007a0c */ /* 0x000fe20003f46270 */
[----:B------:R2:W-:Y:S01]  /*1f1c0*/  @!P1 ST.E.64 [R6.64], R48 ;  /* 0x0000003006009985 */ /* 0x0005e2000c101b08 */
[----:B------:R-:W-:-:S02]  /*1f1d0*/  ISETP.GE.AND P1, PT, R10, c[0x0][0x3c8], PT ;  /* 0x0000f2000a007a0c */ /* 0x000fc40003f26270 */
[----:B------:R-:W-:Y:S02]  /*1f1e0*/  SHF.R.S32.HI R14, RZ, 0x1f, R14 ;  /* 0x0000001fff0e7819 */ /* 0x000fe4000001140e */
[----:B------:R-:W-:-:S04]  /*1f1f0*/  @!P4 LEA R8, P0, R11, R0, 0x2 ;  /* 0x000000000b08c211 */ /* 0x000fc800078010ff */
[----:B------:R-:W-:Y:S02]  /*1f200*/  @!P4 LEA.HI.X R9, R11, R4, R14, 0x2, P0 ;  /* 0x000000040b09c211 */ /* 0x000fe400000f140e */
[C---:B------:R-:W-:Y:S02]  /*1f210*/  IADD3 R14, R221.reuse, 0x88, RZ ;  /* 0x00000088dd0e7810 */ /* 0x040fe40007ffe0ff */
[----:B------:R-:W-:-:S04]  /*1f220*/  IADD3 R11, R221, 0x90, RZ ;  /* 0x00000090dd0b7810 */ /* 0x000fc80007ffe0ff */
[----:B------:R-:W-:Y:S02]  /*1f230*/  ISETP.GE.AND P6, PT, R11, c[0x0][0x3c8], PT ;  /* 0x0000f2000b007a0c */ /* 0x000fe40003fc6270 */
[----:B-1----:R-:W-:-:S04]  /*1f240*/  @!P3 LEA R2, P5, R16, R0, 0x2 ;  /* 0x000000001002b211 */ /* 0x002fc800078a10ff */
[----:B------:R-:W-:Y:S02]  /*1f250*/  @!P3 LEA.HI.X R3, R16, R4, R18, 0x2, P5 ;  /* 0x000000041003b211 */ /* 0x000fe400028f1412 */
[C---:B------:R-:W-:Y:S02]  /*1f260*/  IADD3 R18, R221.reuse, 0x70, RZ ;  /* 0x00000070dd127810 */ /* 0x040fe40007ffe0ff */
[----:B------:R-:W-:Y:S01]  /*1f270*/  IADD3 R16, R221, 0x78, RZ ;  /* 0x00000078dd107810 */ /* 0x000fe20007ffe0ff */
[----:B------:R1:W-:Y:S01]  /*1f280*/  @!P3 ST.E.64 [R2.64], R52 ;  /* 0x000000340200b985 */ /* 0x0003e2000c101b08 */
[----:B------:R-:W-:Y:S02]  /*1f290*/  ISETP.GE.AND P3, PT, R15, c[0x0][0x3c8], PT ;  /* 0x0000f2000f007a0c */ /* 0x000fe40003f66270 */
[----:B--2---:R-:W-:Y:S01]  /*1f2a0*/  @!P2 LEA R6, P5, R17, R0, 0x2 ;  /* 0x000000001106a211 */ /* 0x004fe200078a10ff */
[----:B------:R2:W-:Y:S01]  /*1f2b0*/  @!P4 ST.E.64 [R8.64], R56 ;  /* 0x000000380800c985 */ /* 0x0005e2000c101b08 */
[----:B------:R-:W-:-:S02]  /*1f2c0*/  ISETP.GE.AND P4, PT, R14, c[0x0][0x3c8], PT ;  /* 0x0000f2000e007a0c */ /* 0x000fc40003f86270 */
[----:B------:R-:W-:Y:S02]  /*1f2d0*/  SHF.R.S32.HI R18, RZ, 0x1f, R18 ;  /* 0x0000001fff127819 */ /* 0x000fe40000011412 */
[----:B------:R-:W-:Y:S02]  /*1f2e0*/  SHF.R.S32.HI R16, RZ, 0x1f, R16 ;  /* 0x0000001fff107819 */ /* 0x000fe40000011410 */
[----:B------:R-:W-:Y:S02]  /*1f2f0*/  @!P2 LEA.HI.X R7, R17, R4, R18, 0x2, P5 ;  /* 0x000000041107a211 */ /* 0x000fe400028f1412 */
[C---:B------:R-:W-:Y:S02]  /*1f300*/  IADD3 R17, R221.reuse, 0x80, RZ ;  /* 0x00000080dd117810 */ /* 0x040fe40007ffe0ff */
[----:B------:R-:W-:Y:S01]  /*1f310*/  IADD3 R18, R221, 0xa8, RZ ;  /* 0x000000a8dd127810 */ /* 0x000fe20007ffe0ff */
[----:B------:R3:W-:Y:S01]  /*1f320*/  @!P2 ST.E.64 [R6.64], R60 ;  /* 0x0000003c0600a985 */ /* 0x0007e2000c101b08 */
[----:B------:R-:W-:-:S02]  /*1f330*/  SHF.R.S32.HI R17, RZ, 0x1f, R17 ;  /* 0x0000001fff117819 */ /* 0x000fc40000011411 */
[----:B------:R-:W-:Y:S02]  /*1f340*/  ISETP.GE.AND P2, PT, R18, c[0x0][0x3c8], PT ;  /* 0x0000f20012007a0c */ /* 0x000fe40003f46270 */
[----:B-1----:R-:W-:-:S04]  /*1f350*/  @!P1 LEA R2, P0, R10, R0, 0x2 ;  /* 0x000000000a029211 */ /* 0x002fc800078010ff */
[----:B------:R-:W-:Y:S02]  /*1f360*/  @!P1 LEA.HI.X R3, R10, R4, R16, 0x2, P0 ;  /* 0x000000040a039211 */ /* 0x000fe400000f1410 */
[----:B------:R-:W-:Y:S02]  /*1f370*/  IADD3 R16, R221, 0x88, RZ ;  /* 0x00000088dd107810 */ /* 0x000fe40007ffe0ff */
[----:B--2---:R-:W-:Y:S01]  /*1f380*/  @!P3 LEA R8, P0, R15, R0, 0x2 ;  /* 0x000000000f08b211 */ /* 0x004fe200078010ff */
[----:B------:R1:W-:Y:S01]  /*1f390*/  @!P1 ST.E.64 [R2.64], R64 ;  /* 0x0000004002009985 */ /* 0x0003e2000c101b08 */
[----:B------:R-:W-:Y:S02]  /*1f3a0*/  SHF.R.S32.HI R16, RZ, 0x1f, R16 ;  /* 0x0000001fff107819 */ /* 0x000fe40000011410 */
[----:B------:R-:W-:Y:S02]  /*1f3b0*/  IADD3 R10, R221, 0x98, RZ ;  /* 0x00000098dd0a7810 */ /* 0x000fe40007ffe0ff */
[----:B------:R-:W-:-:S02]  /*1f3c0*/  @!P3 LEA.HI.X R9, R15, R4, R17, 0x2, P0 ;  /* 0x000000040f09b211 */ /* 0x000fc400000f1411 */
[----:B------:R-:W-:Y:S02]  /*1f3d0*/  ISETP.GE.AND P5, PT, R10, c[0x0][0x3c8], PT ;  /* 0x0000f2000a007a0c */ /* 0x000fe40003fa6270 */
[----:B------:R-:W-:Y:S01]  /*1f3e0*/  IADD3 R15, R221, 0xa0, RZ ;  /* 0x000000a0dd0f7810 */ /* 0x000fe20007ffe0ff */
[----:B------:R-:W-:Y:S01]  /*1f3f0*/  @!P3 ST.E.64 [R8.64], R112 ;  /* 0x000000700800b985 */ /* 0x000fe2000c101b08 */
[----:B---3--:R-:W-:Y:S02]  /*1f400*/  @!P6 LEA R6, P0, R11, R0, 0x2 ;  /* 0x000000000b06e211 */ /* 0x008fe400078010ff */
        /* <DEDUP_REMOVED lines=35> */
.L_x_907:
[----:B------:R-:W-:Y:S05]  /*1f640*/  BSYNC B0 ;  /* 0x0000000000007941 */ /* 0x000fea0003800000 */
.L_x_906:
[----:B------:R-:W-:Y:S05]  /*1f650*/  BRA.DIV ~URZ, `(.L_x_908) ;  /* 0x00004ab27f007947 */ /* 0x000fea000b800000 */
[----:B---3--:R3:W2:Y:S04]  /*1f660*/  SHFL.IDX PT, R4, R5, 0x1, 0x1c1f ;  /* 0x003c1f0005047f89 */ /* 0x0086a800000e0000 */
[----:B-1----:R3:W1:Y:S02]  /*1f670*/  SHFL.IDX PT, R0, R12, 0x1, 0x1c1f ;  /* 0x003c1f000c007f89 */ /* 0x00266400000e0000 */
.L_x_993:
[----:B------:R-:W-:-:S13]  /*1f680*/  ISETP.NE.AND P0, PT, R13, RZ, PT ;  /* 0x000000ff0d00720c */ /* 0x000fda0003f05270 */
[----:B------:R-:W-:Y:S05]  /*1f690*/  @P0 BRA `(.L_x_903) ;  /* 0x0000172000000947 */ /* 0x000fea0003800000 */
[C---:B------:R-:W-:Y:S02]  /*1f6a0*/  ISETP.GE.AND P4, PT, R221.reuse, c[0x0][0x3c8], PT ;  /* 0x0000f200dd007a0c */ /* 0x040fe40003f86270 */
[C---:B------:R-:W-:Y:S02]  /*1f6b0*/  IADD3 R15, R221.reuse, 0x18, RZ ;  /* 0x00000018dd0f7810 */ /* 0x040fe40007ffe0ff */
[----:B------:R-:W-:Y:S02]  /*1f6c0*/  IADD3 R8, R221, 0x8, RZ ;  /* 0x00000008dd087810 */ /* 0x000fe40007ffe0ff */
[----:B------:R-:W-:Y:S02]  /*1f6d0*/  ISETP.GE.AND P1, PT, R15, c[0x0][0x3c8], PT ;  /* 0x0000f2000f007a0c */ /* 0x000fe40003f26270 */
[----:B------:R-:W-:Y:S02]  /*1f6e0*/  ISETP.GE.AND P3, PT, R8, c[0x0][0x3c8], PT ;  /* 0x0000f20008007a0c */ /* 0x000fe40003f66270 */
[----:B--2---:R-:W-:-:S02]  /*1f6f0*/  SHF.R.S32.HI R11, RZ, 0x1f, R221 ;  /* 0x0000001fff0b7819 */ /* 0x004fc400000114dd */
[C---:B---3--:R-:W-:Y:S02]  /*1f700*/  IADD3 R5, R221.reuse, 0x10, RZ ;  /* 0x00000010dd057810 */ /* 0x048fe40007ffe0ff */
[C---:B-1----:R-:W-:Y:S02]  /*1f710*/  @!P4 LEA R6, P0, R221.reuse, R0, 0x2 ;  /* 0x00000000dd06c211 */ /* 0x042fe400078010ff */
[C---:B------:R-:W-:Y:S02]  /*1f720*/  IADD3 R9, R221.reuse, 0x8, RZ ;  /* 0x00000008dd097810 */ /* 0x040fe40007ffe0ff */
[----:B------:R-:W-:Y:S02]  /*1f730*/  @!P4 LEA.HI.X R7, R221, R4, R11, 0x2, P0 ;  /* 0x00000004dd07c211 */ /* 0x000fe400000f140b */
[----:B------:R-:W-:Y:S02]  /*1f740*/  ISETP.GE.AND P2, PT, R5, c[0x0][0x3c8], PT ;  /* 0x0000f20005007a0c */ /* 0x000fe40003f46270 */
[----:B------:R-:W-:Y:S01]  /*1f750*/  SHF.R.S32.HI R9, RZ, 0x1f, R9 ;  /* 0x0000001fff097819 */ /* 0x000fe20000011409 */
[----:B------:R1:W-:Y:S01]  /*1f760*/  @!P4 ST.E.64 [R6.64], R84 ;  /* 0x000000540600c985 */ /* 0x0003e2000c101b08 */
[----:B------:R-:W-:-:S02]  /*1f770*/  @!P3 LEA R2, P5, R8, R0, 0x2 ;  /* 0x000000000802b211 */ /* 0x000fc400078a10ff */
[C---:B------:R-:W-:Y:S02]  /*1f780*/  IADD3 R10, R221.reuse, 0x20, RZ ;  /* 0x00000020dd0a7810 */ /* 0x040fe40007ffe0ff */
[----:B------:R-:W-:Y:S02]  /*1f790*/  @!P3 LEA.HI.X R3, R8, R4, R9, 0x2, P5 ;  /* 0x000000040803b211 */ /* 0x000fe400028f1409 */
[----:B----4-:R-:W-:Y:S02]  /*1f7a0*/  IADD3 R12, R221, 0x10, RZ ;  /* 0x00000010dd0c7810 */ /* 0x010fe40007ffe0ff */
[----:B------:R-:W-:Y:S01]  /*1f7b0*/  ISETP.GE.AND P0, PT, R10, c[0x0][0x3c8], PT ;  /* 0x0000f2000a007a0c */ /* 0x000fe20003f06270 */
[----:B------:R2:W-:Y:S01]  /*1f7c0*/  @!P3 ST.E.64 [R2.64], R30 ;  /* 0x0000001e0200b985 */ /* 0x0005e2000c101b08 */
[----:B------:R-:W-:Y:S02]  /*1f7d0*/  @!P2 LEA R8, P3, R5, R0, 0x2 ;  /* 0x000000000508a211 */ /* 0x000fe400078610ff */
[----:B------:R-:W-:-:S02]  /*1f7e0*/  SHF.R.S32.HI R12, RZ, 0x1f, R12 ;  /* 0x0000001fff0c7819 */ /* 0x000fc4000001140c */
[----:B------:R-:W-:Y:S02]  /*1f7f0*/  IADD3 R16, R221, 0x18, RZ ;  /* 0x00000018dd107810 */ /* 0x000fe40007ffe0ff */
[----:B------:R-:W-:Y:S02]  /*1f800*/  @!P2 LEA.HI.X R9, R5, R4, R12, 0x2, P3 ;  /* 0x000000040509a211 */ /* 0x000fe400018f140c */
[----:B------:R-:W-:Y:S02]  /*1f810*/  SHF.R.S32.HI R16, RZ, 0x1f, R16 ;  /* 0x0000001fff107819 */ /* 0x000fe40000011410 */
[C---:B------:R-:W-:Y:S01]  /*1f820*/  IADD3 R5, R221.reuse, 0x38, RZ ;  /* 0x00000038dd057810 */ /* 0x040fe20007ffe0ff */
[----:B------:R3:W-:Y:S01]  /*1f830*/  @!P2 ST.E.64 [R8.64], R120 ;  /* 0x000000780800a985 */ /* 0x0007e2000c101b08 */
[C---:B------:R-:W-:Y:S02]  /*1f840*/  IADD3 R12, R221.reuse, 0x20, RZ ;  /* 0x00000020dd0c7810 */ /* 0x040fe40007ffe0ff */
[----:B------:R-:W-:-:S02]  /*1f850*/  IADD3 R11, R221, 0x28, RZ ;  /* 0x00000028dd0b7810 */ /* 0x000fc40007ffe0ff */
[----:B------:R-:W-:Y:S02]  /*1f860*/  SHF.R.S32.HI R12, RZ, 0x1f, R12 ;  /* 0x0000001fff0c7819 */ /* 0x000fe4000001140c */
[----:B-1----:R-:W-:Y:S02]  /*1f870*/  @!P1 LEA R6, P6, R15, R0, 0x2 ;  /* 0x000000000f069211 */ /* 0x002fe400078c10ff */
[----:B------:R-:W-:Y:S02]  /*1f880*/  IADD3 R14, R221, 0x30, RZ ;  /* 0x00000030dd0e7810 */ /* 0x000fe40007ffe0ff */
[----:B------:R-:W-:Y:S02]  /*1f890*/  ISETP.GE.AND P5, PT, R11, c[0x0][0x3c8], PT ;  /* 0x0000f2000b007a0c */ /* 0x000fe40003fa6270 */
[----:B------:R-:W-:Y:S02]  /*1f8a0*/  ISETP.GE.AND P4, PT, R14, c[0x0][0x3c8], PT ;  /* 0x0000f2000e007a0c */ /* 0x000fe40003f86270 */
[----:B------:R-:W-:-:S04]  /*1f8b0*/  IADD3 R13, R221, 0x30, RZ ;  /* 0x00000030dd0d7810 */ /* 0x000fc80007ffe0ff */
[----:B------:R-:W-:Y:S02]  /*1f8c0*/  SHF.R.S32.HI R13, RZ, 0x1f, R13 ;  /* 0x0000001fff0d7819 */ /* 0x000fe4000001140d */
        /* <DEDUP_REMOVED lines=8> */
[----:B------:R-:W-:Y:S01]  /*1f950*/  IADD3 R15, R221, 0x48, RZ ;  /* 0x00000048dd0f7810 */ /* 0x000fe20007ffe0ff */
[----:B------:R2:W-:Y:S01]  /*1f960*/  @!P0 ST.E.64 [R2.64], R34 ;  /* 0x0000002202008985 */ /* 0x0005e2000c101b08 */
[----:B---3--:R-:W-:Y:S02]  /*1f970*/  @!P5 LEA R8, P0, R11, R0, 0x2 ;  /* 0x000000000b08d211 */ /* 0x008fe400078010ff */
[----:B------:R-:W-:Y:S02]  /*1f980*/  SHF.R.S32.HI R12, RZ, 0x1f, R12 ;  /* 0x0000001fff0c7819 */ /* 0x000fe4000001140c */
[----:B------:R-:W-:Y:S02]  /*1f990*/  IADD3 R10, R221, 0x40, RZ ;  /* 0x00000040dd0a7810 */ /* 0x000fe40007ffe0ff */
        /* <DEDUP_REMOVED lines=28> */
[----:B------:R-:W-:Y:S02]  /*1fb60*/  IADD3 R12, R221, 0x50, RZ ;  /* 0x00000050dd0c7810 */ /* 0x000fe40007ffe0ff */
        /* <DEDUP_REMOVED lines=14> */
[----:B-1----:R-:W-:Y:S02]  /*1fc50*/  @!P5 LEA R8, P0, R5, R0, 0x2 ;  /* 0x000000000508d211 */ /* 0x002fe400078010ff */
[----:B------:R-:W-:Y:S02]  /*1fc60*/  SHF.R.S32.HI R13, RZ, 0x1f, R13 ;  /* 0x0000001fff0d7819 */ /* 0x000fe4000001140d */
[----:B------:R-:W-:Y:S02]  /*1fc70*/  IADD3 R15, R221, 0x60, RZ ;  /* 0x00000060dd0f7810 */ /* 0x000fe40007ffe0ff */
[----:B------:R-:W-:Y:S02]  /*1fc80*/  ISETP.GE.AND P1, PT, R12, c[0x0][0x3c8], PT ;  /* 0x0000f2000c007a0c */ /* 0x000fe40003f26270 */
[----:B------:R-:W-:-:S02]  /*1fc90*/  @!P5 LEA.HI.X R9, R5, R4, R13, 0x2, P0 ;  /* 0x000000040509d211 */ /* 0x000fc400000f140d */
[----:B------:R-:W-:Y:S02]  /*1fca0*/  SHF.R.S32.HI R15, RZ, 0x1f, R15 ;  /* 0x0000001fff0f7819 */ /* 0x000fe4000001140f */
[C---:B------:R-:W-:Y:S01]  /*1fcb0*/  IADD3 R11, R221.reuse, 0x70, RZ ;  /* 0x00000070dd0b7810 */ /* 0x040fe20007ffe0ff */
[----:B------:R1:W-:Y:S01]  /*1fcc0*/  @!P5 ST.E.64 [R8.64], R122 ;  /* 0x0000007a0800d985 */ /* 0x0003e2000c101b08 */
[----:B------:R-:W-:Y:S02]  /*1fcd0*/  IADD3 R13, R221, 0x68, RZ ;  /* 0x00000068dd0d7810 */ /* 0x000fe40007ffe0ff */
        /* <DEDUP_REMOVED lines=14> */
[----:B-1----:R-:W-:Y:S02]  /*1fdc0*/  @!P2 LEA R8, P3, R11, R0, 0x2 ;  /* 0x000000000b08a211 */ /* 0x002fe400078610ff */
[----:B------:R-:W-:Y:S02]  /*1fdd0*/  IADD3 R14, R221, 0x88, RZ ;  /* 0x00000088dd0e7810 */ /* 0x000fe40007ffe0ff */
        /* <DEDUP_REMOVED lines=18> */
[C---:B------:R-:W-:Y:S01]  /*1ff00*/  IADD3 R11, R221.reuse, 0x90, RZ ;  /* 0x00000090dd0b7810 */ /* 0x040fe20007ffe0ff */
        /* <DEDUP_REMOVED lines=9> */
[C---:B--2---:R-:W-:Y:S02]  /*1ffa0*/  @!P4 LEA R2, P6, R10.reuse, R0, 0x2 ;  /* 0x000000000a02c211 */ /* 0x044fe400078c10ff */
        /* <DEDUP_REMOVED lines=35> */
.L_x_888:
        /* <DEDUP_REMOVED lines=8> */
[----:B---3--:R-:W-:Y:S02]  /*20260*/  @P0 IMAD.WIDE R4, R247, R4, c[0x0][0x508] ;  /* 0x00014200f7040625 */ /* 0x008fe400078e0204 */
[----:B------:R2:W5:Y:S04]  /*20270*/  @P2 LDG.E R0, [R2.64] ;  /* 0x0000000802002981 */ /* 0x000568000c1e1900 */
[----:B------:R2:W5:Y:S01]  /*20280*/  @P0 LDG.E R15, [R4.64] ;  /* 0x00000008040f0981 */ /* 0x000562000c1e1900 */
[----:B------:R-:W-:-:S04]  /*20290*/  ISETP.NE.AND P1, PT, R245, RZ, PT ;  /* 0x000000fff500720c */ /* 0x000fc80003f25270 */
[----:B------:R-:W-:Y:S01]  /*202a0*/  SEL R18, R245, c[0x0][0x3d4], P1 ;  /* 0x0000f500f5127a07 */ /* 0x000fe20000800000 */
[----:B------:R-:W-:Y:S05]  /*202b0*/  @P0 BRA `(.L_x_909) ;  /* 0x0000004000000947 */ /* 0x000fea0003800000 */
[----:B------:R-:W-:Y:S05]  /*202c0*/  @!P2 BRA `(.L_x_909) ;  /* 0x000000300000a947 */ /* 0x000fea0003800000 */
[----:B-----5:R3:W4:Y:S04]  /*202d0*/  LDG.E R15, [R2.64] ;  /* 0x00000008020f7981 */ /* 0x020728000c1e1900 */
[----:B--23--:R-:W4:Y:S02]  /*202e0*/  LDG.E R2, [R2.64+0x4] ;  /* 0x0000040802027981 */ /* 0x00cf24000c1e1900 */
[----:B----4-:R-:W-:Y:S02]  /*202f0*/  IADD3 R15, -R15, R2, RZ ;  /* 0x000000020f0f7210 */ /* 0x010fe40007ffe1ff */
.L_x_909:
        /* <DEDUP_REMOVED lines=56> */
.L_x_911:
[----:B------:R-:W-:Y:S05]  /*20680*/  BSYNC B0 ;  /* 0x0000000000007941 */ /* 0x000fea0003800000 */
.L_x_910:
[----:B------:R-:W-:-:S13]  /*20690*/  ISETP.GT.AND P0, PT, R18, 0x1, PT ;  /* 0x000000011200780c */ /* 0x000fda0003f04270 */
[----:B------:R-:W-:Y:S05]  /*206a0*/  @P0 BRA `(.L_x_903) ;  /* 0x0000071000000947 */ /* 0x000fea0003800000 */
[----:B------:R-:W-:Y:S01]  /*206b0*/  MOV R5, c[0x0][0x4e8] ;  /* 0x00013a0000057a02 */ /* 0x000fe20000000f00 */
[----:B-1----:R-:W-:Y:S02]  /*206c0*/  IMAD R2, R19, c[0x0][0x3a0], RZ ;  /* 0x0000e80013027a24 */ /* 0x002fe400078e02ff */
[----:B------:R-:W-:Y:S01]  /*206d0*/  IMAD.WIDE.U32 R6, R0, c[0x0][0x3a0], RZ ;  /* 0x0000e80000067a25 */ /* 0x000fe200078e00ff */
[----:B------:R-:W-:-:S03]  /*206e0*/  ISETP.NE.AND P0, PT, R5, 0x1, PT ;  /* 0x000000010500780c */ /* 0x000fc60003f05270 */
[----:B------:R-:W-:Y:S01]  /*206f0*/  IMAD R0, R0, c[0x0][0x3a4], R2 ;  /* 0x0000e90000007a24 */ /* 0x000fe200078e0202 */
[----:B------:R-:W-:Y:S01]  /*20700*/  IADD3 R2, R210, R234, RZ ;  /* 0x000000ead2027210 */ /* 0x000fe20007ffe0ff */
        /* <DEDUP_REMOVED lines=24> */
[----:B------:R-:W-:Y:S02]  /*20890*/  IADD3 R6, R3, R4, RZ ;  /* 0x0000000403067210 */ /* 0x000fe40007ffe0ff */
[----:B------:R-:W-:Y:S02]  /*208a0*/  IADD3 R4, R251, R234, RZ ;  /* 0x000000eafb047210 */ /* 0x000fe40007ffe0ff */
[----:B------:R-:W-:Y:S01]  /*208b0*/  LEA.HI.X R6, R2, c[0x0][0x384], R6, 0x1, P0 ;  /* 0x0000e10002067a11 */ /* 0x000fe200000f0c06 */
[----:B------:R-:W-:Y:S05]  /*208c0*/  BRA.DIV ~URZ, `(.L_x_912) ;  /* 0x000039027f007947 */ /* 0x000fea000b800000 */
[----:B------:R1:W2:Y:S02]  /*208d0*/  SHFL.IDX PT, R8, R6, RZ, 0x181f ;  /* 0x00181fff06087589 */ /* 0x0002a400000e0000 */
.L_x_994:
[----:B------:R-:W-:Y:S05]  /*208e0*/  BRA.DIV ~URZ, `(.L_x_913) ;  /* 0x000039527f007947 */ /* 0x000fea000b800000 */
[----:B------:R3:W4:Y:S02]  /*208f0*/  SHFL.IDX PT, R0, R7, RZ, 0x181f ;  /* 0x00181fff07007589 */ /* 0x00072400000e0000 */
.L_x_995:
        /* <DEDUP_REMOVED lines=16> */
.L_x_915:
[----:B------:R-:W-:Y:S05]  /*20a00*/  BSYNC B0 ;  /* 0x0000000000007941 */ /* 0x000fea0003800000 */
.L_x_914:
[----:B------:R-:W-:Y:S05]  /*20a10*/  BRA.DIV ~URZ, `(.L_x_916) ;  /* 0x000038827f007947 */ /* 0x000fea000b800000 */
[----:B--2---:R2:W1:Y:S04]  /*20a20*/  SHFL.IDX PT, R8, R6, 0x1, 0x181f ;  /* 0x00381f0006087f89 */ /* 0x00446800000e0000 */
[----:B----4-:R2:W4:Y:S02]  /*20a30*/  SHFL.IDX PT, R0, R7, 0x1, 0x181f ;  /* 0x00381f0007007f89 */ /* 0x01052400000e0000 */
.L_x_996:
        /* <DEDUP_REMOVED lines=16> */
.L_x_918:
[----:B------:R-:W-:Y:S05]  /*20b40*/  BSYNC B0 ;  /* 0x0000000000007941 */ /* 0x000fea0003800000 */
.L_x_917:
[----:B------:R-:W-:Y:S05]  /*20b50*/  BRA.DIV ~URZ, `(.L_x_919) ;  /* 0x000038027f007947 */ /* 0x000fea000b800000 */
[----:B-1----:R1:W2:Y:S02]  /*20b60*/  SHFL.IDX PT, R8, R6, 0x2, 0x181f ;  /* 0x00581f0006087f89 */ /* 0x0022a400000e0000 */
.L_x_997:
[----:B------:R-:W-:Y:S05]  /*20b70*/  BRA.DIV ~URZ, `(.L_x_920) ;  /* 0x000038527f007947 */ /* 0x000fea000b800000 */
[----:B----4-:R4:W1:Y:S02]  /*20b80*/  SHFL.IDX PT, R0, R7, 0x2, 0x181f ;  /* 0x00581f0007007f89 */ /* 0x01086400000e0000 */
.L_x_998:
        /* <DEDUP_REMOVED lines=16> */
.L_x_922:
[----:B------:R-:W-:Y:S05]  /*20c90*/  BSYNC B0 ;  /* 0x0000000000007941 */ /* 0x000fea0003800000 */
.L_x_921:
[----:B------:R-:W-:Y:S05]  /*20ca0*/  BRA.DIV ~URZ, `(.L_x_923) ;  /* 0x000037827f007947 */ /* 0x000fea000b800000 */
[----:B-12---:R-:W1:Y:S04]  /*20cb0*/  SHFL.IDX PT, R6, R6, 0x3, 0x181f ;  /* 0x00781f0006067f89 */ /* 0x006e6800000e0000 */
[----:B---34-:R-:W2:Y:S02]  /*20cc0*/  SHFL.IDX PT, R7, R7, 0x3, 0x181f ;  /* 0x00781f0007077f89 */ /* 0x018ea400000e0000 */
.L_x_999:
[----:B------:R-:W-:-:S04]  /*20cd0*/  IADD3 R4, R4, 0x60, RZ ;  /* 0x0000006004047810 */ /* 0x000fc80007ffe0ff */
        /* <DEDUP_REMOVED lines=14> */
.L_x_903:
[----:B------:R-:W-:Y:S05]  /*20dc0*/  BSYNC B1 ;  /* 0x0000000000017941 */ /* 0x000fea0003800000 */
.L_x_887:
[----:B-12---:R-:W2:Y:S02]  /*20dd0*/  LDL R0, [R1+0x4c] ;  /* 0x00004c0001007983 */ /* 0x006ea40000100800 */
[----:B--2---:R-:W-:-:S13]  /*20de0*/  ISETP.NE.AND P0, PT, R0, RZ, PT ;  /* 0x000000ff0000720c */ /* 0x004fda0003f05270 */
[----:B------:R-:W-:Y:S01]  /*20df0*/  @P0 WARPSYNC 0xffffffff ;  /* 0xffffffff00000948 */ /* 0x000fe20003800000 */
[----:B------:R-:W-:Y:S06]  /*20e00*/  @P0 BAR.SYNC.DEFER_BLOCKING 0x5, 0x100 ;  /* 0x0144000000000b1d */ /* 0x000fec0000010000 */
[----:B------:R-:W1:Y:S04]  /*20e10*/  @P0 LDS.128 R244, [0x18100] ;  /* 0x01810000fff40984 */ /* 0x000e680000000c00 */
[----:B------:R-:W-:Y:S06]  /*20e20*/  @P0 BAR.ARV 0x4, 0x100 ;  /* 0x0104000000000b1d */ /* 0x000fec0000002000 */
[----:B------:R-:W-:Y:S05]  /*20e30*/  @P0 BRA `(.L_x_924) ;  /* 0x00000f6000000947 */ /* 0x000fea0003800000 */
[----:B------:R-:W2:Y:S01]  /*20e40*/  S2R R0, SR_TID.X ;  /* 0x0000000000007919 */ /* 0x000ea20000002100 */
[----:B------:R-:W-:Y:S01]  /*20e50*/  IMAD.MOV.U32 R8, RZ, RZ, RZ ;  /* 0x000000ffff087224 */ /* 0x000fe200078e00ff */
[----:B--2---:R-:W-:-:S04]  /*20e60*/  LOP3.LUT R13, R0, 0x1f, RZ, 0xc0, !PT ;  /* 0x0000001f000d7812 */ /* 0x004fc800078ec0ff */
[----:B------:R-:W-:Y:S01]  /*20e70*/  ISETP.NE.AND P6, PT, R13, 0x1f, PT ;  /* 0x0000001f0d00780c */ /* 0x000fe20003fc5270 */
[----:B------:R-:W-:Y:S10]  /*20e80*/  BRA.DIV ~URZ, `(.L_x_925) ;  /* 0x000036727f007947 */ /* 0x000ff4000b800000 */
[----:B------:R2:W4:Y:S02]  /*20e90*/  SHFL.IDX PT, R9, R86, RZ, 0x1f ;  /* 0x00001fff56097589 */ /* 0x00052400000e0000 */
.L_x_1000:
[----:B------:R-:W-:Y:S05]  /*20ea0*/  BRA.DIV ~URZ, `(.L_x_926) ;  /* 0x000036c27f007947 */ /* 0x000fea000b800000 */
[----:B---3--:R3:W2:Y:S02]  /*20eb0*/  SHFL.IDX PT, R6, R86, 0x1, 0x1f ;  /* 0x00201f0056067f89 */ /* 0x0086a400000e0000 */
.L_x_1001:
[----:B-1----:R-:W-:Y:S02]  /*20ec0*/  IMAD.IADD R0, R247, 0x1, R13 ;  /* 0x00000001f7007824 */ /* 0x002fe400078e020d */
[----:B----4-:R-:W-:-:S03]  /*20ed0*/  IMAD.MOV.U32 R7, RZ, RZ, RZ ;  /* 0x000000ffff077224 */ /* 0x010fc600078e00ff */
        /* <DEDUP_REMOVED lines=15> */
[----:B------:R1:W4:Y:S02]  /*20fd0*/  SHFL.UP PT, R4, R0, 0x1, RZ ;  /* 0x0420000000047989 */ /* 0x00032400000e00ff */
.L_x_1002:
        /* <DEDUP_REMOVED lines=16> */
.L_x_1003:
[----:B----4-:R-:W-:Y:S01]  /*210e0*/  IMAD R0, R0, c[0x0][0x538], RZ ;  /* 0x00014e0000007a24 */ /* 0x010fe200078e02ff */
[----:B------:R-:W-:Y:S04]  /*210f0*/  BSSY B1, `(.L_x_929) ;  /* 0x00000c5000017945 */ /* 0x000fe80003800000 */
[----:B--2---:R-:W-:-:S04]  /*21100*/  IADD3 R6, R0, R6, RZ ;  /* 0x0000000600067210 */ /* 0x004fc80007ffe0ff */
[----:B------:R-:W-:-:S13]  /*21110*/  ISETP.GT.AND P0, PT, R6, R9, PT ;  /* 0x000000090600720c */ /* 0x000fda0003f04270 */
[----:B------:R-:W-:Y:S05]  /*21120*/  @P0 BRA `(.L_x_930) ;  /* 0x0000025000000947 */ /* 0x000fea0003800000 */
.L_x_934:
        /* <DEDUP_REMOVED lines=8> */
[----:B-1----:R-:W-:Y:S01]  /*211b0*/  @!P0 MOV R4, 0x4 ;  /* 0x0000000400048802 */ /* 0x002fe20000000f00 */
        /* <DEDUP_REMOVED lines=8> */
.L_x_1004:
        /* <DEDUP_REMOVED lines=16> */
.L_x_1005:
[----:B--2---:R-:W-:-:S05]  /*21340*/  IMAD R0, R0, c[0x0][0x538], RZ ;  /* 0x00014e0000007a24 */ /* 0x004fca00078e02ff */
[----:B------:R-:W-:-:S04]  /*21350*/  IADD3 R6, R0, R6, RZ ;  /* 0x0000000600067210 */ /* 0x000fc80007ffe0ff */
[----:B------:R-:W-:-:S13]  /*21360*/  ISETP.GT.AND P0, PT, R6, R9, PT ;  /* 0x000000090600720c */ /* 0x000fda0003f04270 */
[----:B-1-3--:R-:W-:Y:S05]  /*21370*/  @!P0 BRA `(.L_x_934) ;  /* 0xfffffdb000008947 */ /* 0x00afea000383ffff */
.L_x_930:
[----:B------:R-:W-:-:S05]  /*21380*/  IADD3 R11, -R0, R6, RZ ;  /* 0x00000006000b7210 */ /* 0x000fca0007ffe1ff */
[----:B------:R-:W-:-:S05]  /*21390*/  IMAD R0, R4, c[0x0][0x538], R11 ;  /* 0x00014e0004007a24 */ /* 0x000fca00078e020b */
[----:B------:R-:W-:Y:S01]  /*213a0*/  ISETP.GT.AND P0, PT, R0, R9, PT ;  /* 0x000000090000720c */ /* 0x000fe20003f04270 */
[----:B------:R-:W-:-:S12]  /*213b0*/  BRA.DIV ~URZ, `(.L_x_935) ;  /* 0x000035f27f007947 */ /* 0x000fd8000b800000 */
[----:B------:R-:W-:-:S04]  /*213c0*/  VOTE.ANY R10, PT, !P0 ;  /* 0x00000000000a7806 */ /* 0x000fc800040e0100 */
.L_x_1006:
[----:B------:R-:W2:Y:S02]  /*213d0*/  POPC R6, R10 ;  /* 0x0000000a00067309 */ /* 0x000ea40000000000 */
[----:B--2---:R-:W-:Y:S01]  /*213e0*/  IADD3 R247, R6, R247, RZ ;  /* 0x000000f706f77210 */ /* 0x004fe20007ffe0ff */
[----:B------:R-:W-:Y:S05]  /*213f0*/  BRA.DIV ~URZ, `(.L_x_936) ;  /* 0x000036027f007947 */ /* 0x000fea000b800000 */
[----:B------:R2:W4:Y:S04]  /*21400*/  SHFL.IDX PT, R7, R7, R6, 0x1f ;  /* 0x00001f0607077589 */ /* 0x00052800000e0000 */
[----:B------:R2:W1:Y:S02]  /*21410*/  SHFL.IDX PT, R5, R8, R6, 0x1f ;  /* 0x00001f0608057589 */ /* 0x00046400000e0000 */
.L_x_1007:
[----:B------:R-:W-:Y:S01]  /*21420*/  ISETP.NE.AND P0, PT, R10, RZ, PT ;  /* 0x000000ff0a00720c */ /* 0x000fe20003f05270 */
[----:B------:R-:W-:-:S12]  /*21430*/  BSSY B0, `(.L_x_937) ;  /* 0x0000005000007945 */ /* 0x000fd80003800000 */
[----:B------:R-:W-:Y:S05]  /*21440*/  @!P0 BRA `(.L_x_938) ;  /* 0x0000003000008947 */ /* 0x000fea0003800000 */
[----:B--2---:R-:W-:Y:S01]  /*21450*/  IADD3 R6, R6, -0x1, RZ ;  /* 0xffffffff06067810 */ /* 0x004fe20007ffe0ff */
[----:B------:R-:W-:Y:S05]  /*21460*/  BRA.DIV ~URZ, `(.L_x_939) ;  /* 0x000036627f007947 */ /* 0x000fea000b800000 */
[----:B------:R2:W3:Y:S02]  /*21470*/  SHFL.IDX PT, R12, R4, R6, 0x1f ;  /* 0x00001f06040c7589 */ /* 0x0004e400000e0000 */
.L_x_938:
[----:B------:R-:W-:Y:S05]  /*21480*/  BSYNC B0 ;  /* 0x0000000000007941 */ /* 0x000fea0003800000 */
.L_x_937:
[----:B-1----:R-:W-:Y:S01]  /*21490*/  ISETP.NE.AND P0, PT, R5, 0x1, PT ;  /* 0x000000010500780c */ /* 0x002fe20003f05270 */
[----:B---3--:R-:W-:Y:S01]  /*214a0*/  IMAD R244, R12, c[0x0][0x538], R11 ;  /* 0x00014e000cf47a24 */ /* 0x008fe200078e020b */
[----:B------:R-:W-:Y:S04]  /*214b0*/  BSSY B0, `(.L_x_940) ;  /* 0x0000081000007945 */ /* 0x000fe80003800000 */
[----:B------:R-:W-:-:S07]  /*214c0*/  IADD3 R3, -R244, R9, RZ ;  /* 0x00000009f4037210 */ /* 0x000fce0007ffe1ff */
[----:B------:R-:W-:Y:S05]  /*214d0*/  @!P0 BRA `(.L_x_941) ;  /* 0x000003e000008947 */ /* 0x000fea0003800000 */
[-C--:B----4-:R-:W-:Y:S01]  /*214e0*/  IABS R2, R7.reuse ;  /* 0x0000000700027213 */ /* 0x090fe20000000000 */
[----:B--2---:R-:W-:Y:S01]  /*214f0*/  IMAD.MOV.U32 R8, RZ, RZ, RZ ;  /* 0x000000ffff087224 */ /* 0x004fe200078e00ff */
[----:B------:R-:W-:Y:S02]  /*21500*/  IABS R10, R7 ;  /* 0x00000007000a7213 */ /* 0x000fe40000000000 */
[----:B------:R-:W1:Y:S08]  /*21510*/  I2F.RP R0, R2 ;  /* 0x0000000200007306 */ /* 0x000e700000209400 */
[----:B-1----:R-:W1:Y:S02]  /*21520*/  MUFU.RCP R0, R0 ;  /* 0x0000000000007308 */ /* 0x002e640000001000 */
[----:B-1----:R-:W-:-:S06]  /*21530*/  IADD3 R0, R0, 0xffffffe, RZ ;  /* 0x0ffffffe00007810 */ /* 0x002fcc0007ffe0ff */
[----:B------:R-:W1:Y:S02]  /*21540*/  F2I.FTZ.U32.TRUNC.NTZ R9, R0 ;  /* 0x0000000000097305 */ /* 0x000e64000021f000 */
[----:B-1----:R-:W-:Y:S01]  /*21550*/  IMAD.MOV R4, RZ, RZ, -R9 ;  /* 0x000000ffff047224 */ /* 0x002fe200078e0a09 */
[----:B------:R-:W-:-:S03]  /*21560*/  IABS R0, R5 ;  /* 0x0000000500007213 */ /* 0x000fc60000000000 */
[----:B------:R-:W-:Y:S02]  /*21570*/  IMAD.MOV.U32 R6, RZ, RZ, R4 ;  /* 0x000000ffff067224 */ /* 0x000fe400078e0004 */
[----:B------:R-:W-:Y:S01]  /*21580*/  IMAD.MOV.U32 R4, RZ, RZ, R0 ;  /* 0x000000ffff047224 */ /* 0x000fe200078e0000 */
[----:B------:R-:W-:Y:S01]  /*21590*/  IABS R0, R3 ;  /* 0x0000000300007213 */ /* 0x000fe20000000000 */
[----:B------:R-:W-:Y:S02]  /*215a0*/  IMAD R6, R6, R2, RZ ;  /* 0x0000000206067224 */ /* 0x000fe400078e02ff */
[----:B------:R-:W1:Y:S02]  /*215b0*/  I2F.RP R11, R4 ;  /* 0x00000004000b7306 */ /* 0x000e640000209400 */
[----:B------:R-:W-:Y:S01]  /*215c0*/  IMAD.HI.U32 R9, R9, R6, R8 ;  /* 0x0000000609097227 */ /* 0x000fe200078e0008 */
[----:B------:R-:W-:-:S03]  /*215d0*/  MOV R6, R0 ;  /* 0x0000000000067202 */ /* 0x000fc60000000f00 */
[----:B------:R-:W-:-:S04]  /*215e0*/  IMAD.MOV R0, RZ, RZ, -R10 ;  /* 0x000000ffff007224 */ /* 0x000fc800078e0a0a */
[----:B------:R-:W-:Y:S02]  /*215f0*/  IMAD.MOV.U32 R8, RZ, RZ, R0 ;  /* 0x000000ffff087224 */ /* 0x000fe400078e0000 */
[----:B------:R-:W-:-:S04]  /*21600*/  IMAD.HI.U32 R0, R9, R6, RZ ;  /* 0x0000000609007227 */ /* 0x000fc800078e00ff */
[----:B------:R-:W-:Y:S02]  /*21610*/  IMAD R6, R0, R8, R6 ;  /* 0x0000000800067224 */ /* 0x000fe400078e0206 */
[----:B-1----:R-:W1:Y:S03]  /*21620*/  MUFU.RCP R8, R11 ;  /* 0x0000000b00087308 */ /* 0x002e660000001000 */
[----:B------:R-:W-:Y:S02]  /*21630*/  ISETP.GT.U32.AND P0, PT, R2, R6, PT ;  /* 0x000000060200720c */ /* 0x000fe40003f04070 */
[----:B-1----:R-:W-:-:S11]  /*21640*/  IADD3 R8, R8, 0xffffffe, RZ ;  /* 0x0ffffffe08087810 */ /* 0x002fd60007ffe0ff */
[----:B------:R-:W-:Y:S01]  /*21650*/  @!P0 IMAD.IADD R6, R6, 0x1, -R2 ;  /* 0x0000000106068824 */ /* 0x000fe200078e0a02 */
[----:B------:R-:W-:Y:S01]  /*21660*/  @!P0 IADD3 R0, R0, 0x1, RZ ;  /* 0x0000000100008810 */ /* 0x000fe20007ffe0ff */
[----:B------:R-:W1:Y:S01]  /*21670*/  F2I.FTZ.U32.TRUNC.NTZ R9, R8 ;  /* 0x0000000800097305 */ /* 0x000e62000021f000 */
[----:B------:R-:W-:Y:S02]  /*21680*/  ISETP.NE.AND P0, PT, R7, RZ, PT ;  /* 0x000000ff0700720c */ /* 0x000fe40003f05270 */
[----:B------:R-:W-:Y:S02]  /*21690*/  ISETP.GE.U32.AND P2, PT, R6, R2, PT ;  /* 0x000000020600720c */ /* 0x000fe40003f46070 */
[----:B------:R-:W-:-:S04]  /*216a0*/  LOP3.LUT R2, R3, R7, RZ, 0x3c, !PT ;  /* 0x0000000703027212 */ /* 0x000fc800078e3cff */
[----:B------:R-:W-:-:S07]  /*216b0*/  ISETP.GE.AND P1, PT, R2, RZ, PT ;  /* 0x000000ff0200720c */ /* 0x000fce0003f26270 */
[----:B------:R-:W-:Y:S02]  /*216c0*/  @P2 IADD3 R0, R0, 0x1, RZ ;  /* 0x0000000100002810 */ /* 0x000fe40007ffe0ff */
[----:B-1----:R-:W-:Y:S02]  /*216d0*/  IADD3 R2, RZ, -R9, RZ ;  /* 0x80000009ff027210 */ /* 0x002fe40007ffe0ff */
[----:B------:R-:W-:Y:S02]  /*216e0*/  MOV R8, RZ ;  /* 0x000000ff00087202 */ /* 0x000fe40000000f00 */
[----:B------:R-:W-:Y:S01]  /*216f0*/  @!P1 IMAD.MOV R0, RZ, RZ, -R0 ;  /* 0x000000ffff009224 */ /* 0x000fe200078e0a00 */
[----:B------:R-:W-:Y:S01]  /*21700*/  @!P0 LOP3.LUT R0, RZ, R7, RZ, 0x33, !PT ;  /* 0x00000007ff008212 */ /* 0x000fe200078e33ff */
[----:B------:R-:W-:Y:S01]  /*21710*/  IMAD.MOV.U32 R6, RZ, RZ, R2 ;  /* 0x000000ffff067224 */ /* 0x000fe200078e0002 */
[----:B------:R-:W-:Y:S02]  /*21720*/  IABS R2, R5 ;  /* 0x0000000500027213 */ /* 0x000fe40000000000 */
[----:B------:R-:W-:Y:S01]  /*21730*/  IABS R11, R0 ;  /* 0x00000000000b7213 */ /* 0x000fe20000000000 */
[----:B------:R-:W-:-:S02]  /*21740*/  IMAD R6, R6, R4, RZ ;  /* 0x0000000406067224 */ /* 0x000fc400078e02ff */
        /* <DEDUP_REMOVED lines=10> */
[----:B------:R-:W-:Y:S01]  /*217f0*/  ISETP.GE.U32.AND P2, PT, R6, R4, PT ;  /* 0x000000040600720c */ /* 0x000fe20003f46070 */
[----:B------:R-:W-:Y:S01]  /*21800*/  IMAD.MOV R6, RZ, RZ, -R0 ;  /* 0x000000ffff067224 */ /* 0x000fe200078e0a00 */
        /* <DEDUP_REMOVED lines=11> */
.L_x_941:
[----:B--2---:R-:W-:-:S04]  /*218c0*/  IMAD.MOV.U32 R4, RZ, RZ, 0x4 ;  /* 0x00000004ff047424 */ /* 0x004fc800078e00ff */
[----:B------:R-:W-:-:S05]  /*218d0*/  IMAD.WIDE R4, R247, R4, c[0x0][0x590] ;  /* 0x00016400f7047625 */ /* 0x000fca00078e0204 */
[----:B------:R1:W2:Y:S01]  /*218e0*/  LDG.E R6, [R4.64] ;  /* 0x0000000804067981 */ /* 0x0002a2000c1e1900 */
[----:B------:R-:W-:Y:S01]  /*218f0*/  IABS R2, R3 ;  /* 0x0000000300027213 */ /* 0x000fe20000000000 */
[----:B-1----:R-:W-:Y:S02]  /*21900*/  IMAD.MOV.U32 R4, RZ, RZ, RZ ;  /* 0x000000ffff047224 */ /* 0x002fe400078e00ff */
[----:B--2-4-:R-:W-:-:S05]  /*21910*/  IMAD R11, R6, R7, RZ ;  /* 0x00000007060b7224 */ /* 0x014fca00078e02ff */
        /* <DEDUP_REMOVED lines=8> */
[----:B------:R-:W-:-:S04]  /*219a0*/  IMAD R0, R0, R8, RZ ;  /* 0x0000000800007224 */ /* 0x000fc800078e02ff */
[----:B------:R-:W-:-:S04]  /*219b0*/  IMAD.HI.U32 R0, R5, R0, R4 ;  /* 0x0000000005007227 */ /* 0x000fc800078e0004 */
[----:B------:R-:W-:Y:S02]  /*219c0*/  IMAD.MOV R4, RZ, RZ, -R9 ;  /* 0x000000ffff047224 */ /* 0x000fe400078e0a09 */
[----:B------:R-:W-:-:S04]  /*219d0*/  IMAD.HI.U32 R0, R0, R2, RZ ;  /* 0x0000000200007227 */ /* 0x000fc800078e00ff */
[----:B------:R-:W-:-:S05]  /*219e0*/  IMAD R2, R0, R4, R2 ;  /* 0x0000000400027224 */ /* 0x000fca00078e0202 */
[----:B------:R-:W-:-:S13]  /*219f0*/  ISETP.GT.U32.AND P0, PT, R8, R2, PT ;  /* 0x000000020800720c */ /* 0x000fda0003f04070 */
[-C--:B------:R-:W-:Y:S02]  /*21a00*/  @!P0 IADD3 R2, R2, -R8.reuse, RZ ;  /* 0x8000000802028210 */ /* 0x080fe40007ffe0ff */
[----:B------:R-:W-:Y:S02]  /*21a10*/  @!P0 IADD3 R0, R0, 0x1, RZ ;  /* 0x0000000100008810 */ /* 0x000fe40007ffe0ff */
[----:B------:R-:W-:Y:S01]  /*21a20*/  ISETP.GE.U32.AND P2, PT, R2, R8, PT ;  /* 0x000000080200720c */ /* 0x000fe20003f46070 */
[----:B------:R-:W-:Y:S01]  /*21a30*/  IMAD.MOV.U32 R8, RZ, RZ, RZ ;  /* 0x000000ffff087224 */ /* 0x000fe200078e00ff */
[----:B------:R-:W-:Y:S02]  /*21a40*/  LOP3.LUT R2, R3, R11, RZ, 0x3c, !PT ;  /* 0x0000000b03027212 */ /* 0x000fe400078e3cff */
[----:B------:R-:W-:Y:S02]  /*21a50*/  ISETP.NE.AND P0, PT, R11, RZ, PT ;  /* 0x000000ff0b00720c */ /* 0x000fe40003f05270 */
[----:B------:R-:W-:-:S07]  /*21a60*/  ISETP.GE.AND P1, PT, R2, RZ, PT ;  /* 0x000000ff0200720c */ /* 0x000fce0003f26270 */
[----:B------:R-:W-:-:S05]  /*21a70*/  @P2 IADD3 R0, R0, 0x1, RZ ;  /* 0x0000000100002810 */ /* 0x000fca0007ffe0ff */
[----:B------:R-:W-:-:S04]  /*21a80*/  IMAD.MOV.U32 R2, RZ, RZ, R0 ;  /* 0x000000ffff027224 */ /* 0x000fc800078e0000 */
[----:B------:R-:W-:Y:S01]  /*21a90*/  @!P1 IMAD.MOV R2, RZ, RZ, -R2 ;  /* 0x000000ffff029224 */ /* 0x000fe200078e0a02 */
[----:B------:R-:W-:-:S05]  /*21aa0*/  @!P0 LOP3.LUT R2, RZ, R11, RZ, 0x33, !PT ;  /* 0x0000000bff028212 */ /* 0x000fca00078e33ff */
[----:B------:R-:W-:Y:S02]  /*21ab0*/  IMAD R10, R6, R2, RZ ;  /* 0x00000002060a7224 */ /* 0x000fe400078e02ff */
[----:B------:R-:W-:-:S03]  /*21ac0*/  IMAD.MOV R2, RZ, RZ, -R2 ;  /* 0x000000ffff027224 */ /* 0x000fc600078e0a02 */
[----:B------:R-:W-:-:S04]  /*21ad0*/  IADD3 R0, -R10, c[0x0][0x538], RZ ;  /* 0x00014e000a007a10 */ /* 0x000fc80007ffe1ff */
[----:B------:R-:W-:-:S04]  /*21ae0*/  IMNMX R0, R6, R0, PT ;  /* 0x0000000006007217 */ /* 0x000fc80003800200 */
[----:B------:R-:W-:-:S04]  /*21af0*/  IABS R4, R0 ;  /* 0x0000000000047213 */ /* 0x000fc80000000000 */
[----:B------:R-:W1:Y:S08]  /*21b00*/  I2F.RP R5, R4 ;  /* 0x0000000400057306 */ /* 0x000e700000209400 */
[----:B-1----:R-:W1:Y:S02]  /*21b10*/  MUFU.RCP R5, R5 ;  /* 0x0000000500057308 */ /* 0x002e640000001000 */
[----:B-1----:R-:W-:-:S06]  /*21b20*/  IADD3 R5, R5, 0xffffffe, RZ ;  /* 0x0ffffffe05057810 */ /* 0x002fcc0007ffe0ff */
[----:B------:R-:W1:Y:S02]  /*21b30*/  F2I.FTZ.U32.TRUNC.NTZ R9, R5 ;  /* 0x0000000500097305 */ /* 0x000e64000021f000 */
[----:B-1----:R-:W-:Y:S02]  /*21b40*/  IMAD.MOV R6, RZ, RZ, -R9 ;  /* 0x000000ffff067224 */ /* 0x002fe400078e0a09 */
[----:B------:R-:W-:-:S03]  /*21b50*/  IMAD R5, R11, R2, R3 ;  /* 0x000000020b057224 */ /* 0x000fc600078e0203 */
[----:B------:R-:W-:Y:S02]  /*21b60*/  MOV R2, R6 ;  /* 0x0000000600027202 */ /* 0x000fe40000000f00 */
[----:B------:R-:W-:Y:S02]  /*21b70*/  IABS R6, R0 ;  /* 0x0000000000067213 */ /* 0x000fe40000000000 */
[----:B------:R-:W-:Y:S01]  /*21b80*/  IABS R3, R5 ;  /* 0x0000000500037213 */ /* 0x000fe20000000000 */
        /* <DEDUP_REMOVED lines=19> */
.L_x_942:
[----:B------:R-:W-:Y:S05]  /*21cc0*/  BSYNC B0 ;  /* 0x0000000000007941 */ /* 0x000fea0003800000 */
.L_x_940:
[----:B------:R-:W-:-:S04]  /*21cd0*/  LOP3.LUT R2, RZ, R2, RZ, 0x33, !PT ;  /* 0x00000002ff027212 */ /* 0x000fc800078e33ff */
[----:B------:R-:W-:Y:S01]  /*21ce0*/  IADD3 R245, R2, R7, RZ ;  /* 0x0000000702f57210 */ /* 0x000fe20007ffe0ff */
[----:B------:R-:W-:Y:S05]  /*21cf0*/  BRA `(.L_x_943) ;  /* 0x0000004000007947 */ /* 0x000fea0003800000 */
.L_x_931:
[----:B------:R-:W-:Y:S01]  /*21d00*/  IMAD.MOV.U32 R244, RZ, RZ, R9 ;  /* 0x000000fffff47224 */ /* 0x000fe200078e0009 */
[----:B------:R-:W-:Y:S01]  /*21d10*/  MOV R246, RZ ;  /* 0x000000ff00f67202 */ /* 0x000fe20000000f00 */
[----:B------:R-:W-:Y:S01]  /*21d20*/  IMAD.MOV.U32 R245, RZ, RZ, RZ ;  /* 0x000000fffff57224 */ /* 0x000fe200078e00ff */
[----:B------:R-:W-:Y:S02]  /*21d30*/  MOV R247, c[0x0][0x53c] ;  /* 0x00014f0000f77a02 */ /* 0x000fe40000000f00 */
.L_x_943:
[----:B------:R-:W-:Y:S05]  /*21d40*/  BSYNC B1 ;  /* 0x0000000000017941 */ /* 0x000fea0003800000 */
.L_x_929:
[----:B------:R-:W-:Y:S01]  /*21d50*/  WARPSYNC 0xffffffff ;  /* 0xffffffff00007948 */ /* 0x000fe20003800000 */
[----:B------:R-:W-:Y:S01]  /*21d60*/  BAR.SYNC.DEFER_BLOCKING 0x4, 0x100 ;  /* 0x0104000000007b1d */ /* 0x000fe20000010000 */
[----:B------:R-:W-:-:S13]  /*21d70*/  ISETP.NE.AND P0, PT, R13, RZ, PT ;  /* 0x000000ff0d00720c */ /* 0x000fda0003f05270 */
[----:B------:R2:W-:Y:S04]  /*21d80*/  @!P0 STS.128 [0x18100], R244 ;  /* 0x018100f4ff008388 */ /* 0x0005e80000000c00 */
[----:B------:R-:W-:Y:S06]  /*21d90*/  BAR.ARV 0x5, 0x100 ;  /* 0x0144000000007b1d */ /* 0x000fec0000002000 */
.L_x_924:
[----:B-1----:R-:W-:-:S13]  /*21da0*/  ISETP.GE.AND P0, PT, R247, c[0x0][0x53c], PT ;  /* 0x00014f00f7007a0c */ /* 0x002fda0003f06270 */
[----:B--234-:R-:W-:Y:S01]  /*21db0*/  @P0 CALL.REL.NOINC `(.L_x_944) ;  /* 0x0000001000000944 */ /* 0x01cfe20003c00000 */
[----:B------:R-:W-:Y:S05]  /*21dc0*/  BRA `(.L_x_945) ;  /* 0xfffe02f000007947 */ /* 0x000fea000383ffff */
.L_x_944:
[----:B------:R-:W-:Y:S05]  /*21dd0*/  EXIT ;  /* 0x000000000000794d */ /* 0x000fea0003800000 */
.L_x_688:
[----:B------:R-:W-:Y:S01]  /*21de0*/  IMAD.MOV.U32 R0, RZ, RZ, R5 ;  /* 0x000000ffff007224 */ /* 0x000fe200078e0005 */
[----:B------:R-:W-:Y:S02]  /*21df0*/  MOV R3, 0x1 ;  /* 0x0000000100037802 */ /* 0x000fe40000000f00 */
[----:B------:R-:W-:Y:S02]  /*21e00*/  MOV R2, 0x21e20 ;  /* 0x00021e2000027802 */ /* 0x000fe40000000f00 */
[----:B--2---:R-:W-:Y:S05]  /*21e10*/  CALL.REL.NOINC `($__internal_14_$__cuda_sm70_shflsync_up_p) ;  /* 0x00002dd000007944 */ /* 0x004fea0003c00000 */
[----:B------:R-:W-:Y:S01]  /*21e20*/  MOV R0, R4 ;  /* 0x0000000400007202 */ /* 0x000fe20000000f00 */
[----:B------:R-:W-:Y:S05]  /*21e30*/  BRA `(.L_x_946) ;  /* 0xfffde60000007947 */ /* 0x000fea000383ffff */
.L_x_689:
[----:B------:R-:W-:Y:S01]  /*21e40*/  IMAD.MOV.U32 R0, RZ, RZ, R5 ;  /* 0x000000ffff007224 */ /* 0x000fe200078e0005 */
[----:B------:R-:W-:Y:S02]  /*21e50*/  MOV R3, 0x2 ;  /* 0x0000000200037802 */ /* 0x000fe40000000f00 */
[----:B------:R-:W-:Y:S02]  /*21e60*/  MOV R2, 0x21e80 ;  /* 0x00021e8000027802 */ /* 0x000fe40000000f00 */
[----:B--2---:R-:W-:Y:S05]  /*21e70*/  CALL.REL.NOINC `($__internal_14_$__cuda_sm70_shflsync_up_p) ;  /* 0x00002d7000007944 */ /* 0x004fea0003c00000 */
[----:B------:R-:W-:Y:S01]  /*21e80*/  SEL R4, R4, RZ, P4 ;  /* 0x000000ff04047207 */ /* 0x000fe20002000000 */
[----:B------:R-:W-:Y:S01]  /*21e90*/  IMAD.MOV.U32 R3, RZ, RZ, 0x4 ;  /* 0x00000004ff037424 */ /* 0x000fe200078e00ff */
[----:B------:R-:W-:-:S03]  /*21ea0*/  MOV R2, 0x21ed0 ;  /* 0x00021ed000027802 */ /* 0x000fc60000000f00 */
[----:B------:R-:W-:Y:S02]  /*21eb0*/  IMAD.IADD R0, R5, 0x1, R4 ;  /* 0x0000000105007824 */ /* 0x000fe400078e0204 */
[----:B------:R-:W-:Y:S05]  /*21ec0*/  CALL.REL.NOINC `($__internal_14_$__cuda_sm70_shflsync_up_p) ;  /* 0x00002d2000007944 */ /* 0x000fea0003c00000 */
        /* <DEDUP_REMOVED lines=10> */
[----:B------:R-:W-:Y:S02]  /*21f70*/  SEL R4, R4, RZ, P1 ;  /* 0x000000ff04047207 */ /* 0x000fe40000800000 */
[----:B------:R-:W-:Y:S02]  /*21f80*/  MOV R3, 0x1f ;  /* 0x0000001f00037802 */ /* 0x000fe40000000f00 */
[----:B------:R-:W-:Y:S01]  /*21f90*/  MOV R2, 0x21fe0 ;  /* 0x00021fe000027802 */ /* 0x000fe20000000f00 */
[----:B------:R-:W-:Y:S02]  /*21fa0*/  IMAD.IADD R4, R0, 0x1, R4 ;  /* 0x0000000100047824 */ /* 0x000fe400078e0204 */
[----:B------:R-:W-:Y:S02]  /*21fb0*/  IMAD.MOV.U32 R0, RZ, RZ, 0x1f ;  /* 0x0000001fff007424 */ /* 0x000fe400078e00ff */
[----:B------:R-:W-:Y:S02]  /*21fc0*/  IMAD.MOV.U32 R203, RZ, RZ, R4 ;  /* 0x000000ffffcb7224 */ /* 0x000fe400078e0004 */
[----:B------:R-:W-:Y:S05]  /*21fd0*/  CALL.REL.NOINC `($__internal_13_$__cuda_sm70_shflsync_idx_p) ;  /* 0x00002bc000007944 */ /* 0x000fea0003c00000 */
[----:B------:R-:W-:Y:S05]  /*21fe0*/  BRA `(.L_x_947) ;  /* 0xfffde55000007947 */ /* 0x000fea000383ffff */
.L_x_691:
[----:B------:R-:W-:Y:S02]  /*21ff0*/  SEL R0, RZ, 0x1, P0 ;  /* 0x00000001ff007807 */ /* 0x000fe40000000000 */
[----:B------:R-:W-:-:S02]  /*22000*/  MOV R2, 0x22020 ;  /* 0x0002202000027802 */ /* 0x000fc40000000f00 */
[----:B--2---:R-:W-:Y:S05]  /*22010*/  CALL.REL.NOINC `($__internal_15_$__cuda_sm70_votesync_ballot) ;  /* 0x00002c3000007944 */ /* 0x004fea0003c00000 */
[----:B------:R-:W-:Y:S01]  /*22020*/  MOV R10, R0 ;  /* 0x00000000000a7202 */ /* 0x000fe20000000f00 */
[----:B------:R-:W-:Y:S05]  /*22030*/  BRA `(.L_x_948) ;  /* 0xfffde59000007947 */ /* 0x000fea000383ffff */
.L_x_692:
[----:B------:R-:W-:Y:S01]  /*22040*/  IMAD.MOV.U32 R203, RZ, RZ, R9 ;  /* 0x000000ffffcb7224 */ /* 0x000fe200078e0009 */
[----:B------:R-:W-:Y:S01]  /*22050*/  MOV R0, R5 ;  /* 0x0000000500007202 */ /* 0x000fe20000000f00 */
[----:B------:R-:W-:Y:S01]  /*22060*/  IMAD.MOV.U32 R3, RZ, RZ, 0x1f ;  /* 0x0000001fff037424 */ /* 0x000fe200078e00ff */
[----:B------:R-:W-:-:S02]  /*22070*/  MOV R2, 0x22090 ;  /* 0x0002209000027802 */ /* 0x000fc40000000f00 */
[----:B------:R-:W-:Y:S05]  /*22080*/  CALL.REL.NOINC `($__internal_13_$__cuda_sm70_shflsync_idx_p) ;  /* 0x00002b1000007944 */ /* 0x000fea0003c00000 */
[----:B------:R-:W-:Y:S01]  /*22090*/  IMAD.MOV.U32 R12, RZ, RZ, R0 ;  /* 0x000000ffff0c7224 */ /* 0x000fe200078e0000 */
[----:B------:R-:W-:Y:S01]  /*220a0*/  MOV R203, R8 ;  /* 0x0000000800cb7202 */ /* 0x000fe20000000f00 */
[----:B------:R-:W-:Y:S01]  /*220b0*/  IMAD.MOV.U32 R6, RZ, RZ, RZ ;  /* 0x000000ffff067224 */ /* 0x000fe200078e00ff */
[----:B------:R-:W-:Y:S01]  /*220c0*/  MOV R0, R5 ;  /* 0x0000000500007202 */ /* 0x000fe20000000f00 */
[----:B------:R-:W-:Y:S01]  /*220d0*/  IMAD.MOV.U32 R3, RZ, RZ, 0x1f ;  /* 0x0000001fff037424 */ /* 0x000fe200078e00ff */
[----:B------:R-:W-:-:S02]  /*220e0*/  MOV R2, 0x22100 ;  /* 0x0002210000027802 */ /* 0x000fc40000000f00 */
[----:B------:R-:W-:Y:S05]  /*220f0*/  CALL.REL.NOINC `($__internal_13_$__cuda_sm70_shflsync_idx_p) ;  /* 0x00002aa000007944 */ /* 0x000fea0003c00000 */
[----:B------:R-:W-:Y:S01]  /*22100*/  MOV R9, R0 ;  /* 0x0000000000097202 */ /* 0x000fe20000000f00 */
[----:B------:R-:W-:Y:S05]  /*22110*/  BRA `(.L_x_949) ;  /* 0xfffde51000007947 */ /* 0x000fea000383ffff */
.L_x_695:
[----:B------:R-:W-:Y:S01]  /*22120*/  IMAD.MOV.U32 R203, RZ, RZ, R4 ;  /* 0x000000ffffcb7224 */ /* 0x000fe200078e0004 */
[----:B------:R-:W-:-:S02]  /*22130*/  MOV R3, 0x1f ;  /* 0x0000001f00037802 */ /* 0x000fc40000000f00 */
[----:B------:R-:W-:Y:S02]  /*22140*/  MOV R2, 0x22160 ;  /* 0x0002216000027802 */ /* 0x000fe40000000f00 */
[----:B-123--:R-:W-:Y:S05]  /*22150*/  CALL.REL.NOINC `($__internal_13_$__cuda_sm70_shflsync_idx_p) ;  /* 0x00002a4000007944 */ /* 0x00efea0003c00000 */
[----:B------:R-:W-:Y:S01]  /*22160*/  MOV R6, R0 ;  /* 0x0000000000067202 */ /* 0x000fe20000000f00 */
[----:B------:R-:W-:Y:S05]  /*22170*/  BRA `(.L_x_694) ;  /* 0xfffde51000007947 */ /* 0x000fea000383ffff */
.L_x_750:
[----:B------:R-:W-:Y:S01]  /*22180*/  IMAD.MOV.U32 R203, RZ, RZ, R5 ;  /* 0x000000ffffcb7224 */ /* 0x000fe200078e0005 */
[----:B------:R-:W-:Y:S01]  /*22190*/  MOV R0, RZ ;  /* 0x000000ff00007202 */ /* 0x000fe20000000f00 */
[----:B------:R-:W-:Y:S01]  /*221a0*/  IMAD.MOV.U32 R3, RZ, RZ, 0x181f ;  /* 0x0000181fff037424 */ /* 0x000fe200078e00ff */
[----:B------:R-:W-:Y:S02]  /*221b0*/  MOV R2, 0x221d0 ;  /* 0x000221d000027802 */ /* 0x000fe40000000f00 */
[----:B-----5:R-:W-:Y:S05]  /*221c0*/  CALL.REL.NOINC `($__internal_13_$__cuda_sm70_shflsync_idx_p) ;  /* 0x000029d000007944 */ /* 0x020fea0003c00000 */
[----:B------:R-:W-:Y:S01]  /*221d0*/  MOV R7, R0 ;  /* 0x0000000000077202 */ /* 0x000fe20000000f00 */
[----:B------:R-:W-:Y:S05]  /*221e0*/  BRA `(.L_x_950) ;  /* 0xfffe66c000007947 */ /* 0x000fea000383ffff */
.L_x_751:
[----:B------:R-:W-:Y:S01]  /*221f0*/  IMAD.MOV.U32 R203, RZ, RZ, R6 ;  /* 0x000000ffffcb7224 */ /* 0x000fe200078e0006 */
[----:B------:R-:W-:Y:S01]  /*22200*/  MOV R0, RZ ;  /* 0x000000ff00007202 */ /* 0x000fe20000000f00 */
[----:B------:R-:W-:Y:S01]  /*22210*/  IMAD.MOV.U32 R3, RZ, RZ, 0x181f ;  /* 0x0000181fff037424 */ /* 0x000fe200078e00ff */
[----:B------:R-:W-:Y:S02]  /*22220*/  MOV R2, 0x22240 ;  /* 0x0002224000027802 */ /* 0x000fe40000000f00 */
[----:B-12--5:R-:W-:Y:S05]  /*22230*/  CALL.REL.NOINC `($__internal_13_$__cuda_sm70_shflsync_idx_p) ;  /* 0x0000296000007944 */ /* 0x026fea0003c00000 */
[----:B------:R-:W-:Y:S05]  /*22240*/  BRA `(.L_x_951) ;  /* 0xfffe668000007947 */ /* 0x000fea000383ffff */
.L_x_754:
[----:B------:R-:W-:Y:S01]  /*22250*/  IMAD.MOV.U32 R203, RZ, RZ, R5 ;  /* 0x000000ffffcb7224 */ /* 0x000fe200078e0005 */
[----:B----4-:R-:W-:Y:S01]  /*22260*/  MOV R0, 0x1 ;  /* 0x0000000100007802 */ /* 0x010fe20000000f00 */
[----:B--2---:R-:W-:Y:S01]  /*22270*/  IMAD.MOV.U32 R3, RZ, RZ, 0x181f ;  /* 0x0000181fff037424 */ /* 0x004fe200078e00ff */
[----:B------:R-:W-:-:S02]  /*22280*/  MOV R2, 0x222a0 ;  /* 0x000222a000027802 */ /* 0x000fc40000000f00 */
[----:B-1-3-5:R-:W-:Y:S05]  /*22290*/  CALL.REL.NOINC `($__internal_13_$__cuda_sm70_shflsync_idx_p) ;  /* 0x0000290000007944 */ /* 0x02afea0003c00000 */
[----:B------:R-:W-:Y:S01]  /*222a0*/  IMAD.MOV.U32 R7, RZ, RZ, R0 ;  /* 0x000000ffff077224 */ /* 0x000fe200078e0000 */
[----:B------:R-:W-:Y:S01]  /*222b0*/  MOV R0, 0x1 ;  /* 0x0000000100007802 */ /* 0x000fe20000000f00 */
[----:B------:R-:W-:Y:S01]  /*222c0*/  IMAD.MOV.U32 R203, RZ, RZ, R6 ;  /* 0x000000ffffcb7224 */ /* 0x000fe200078e0006 */
[----:B------:R-:W-:-:S02]  /*222d0*/  MOV R3, 0x181f ;  /* 0x0000181f00037802 */ /* 0x000fc40000000f00 */
[----:B------:R-:W-:Y:S02]  /*222e0*/  MOV R2, 0x22300 ;  /* 0x0002230000027802 */ /* 0x000fe40000000f00 */
[----:B------:R-:W-:Y:S05]  /*222f0*/  CALL.REL.NOINC `($__internal_13_$__cuda_sm70_shflsync_idx_p) ;  /* 0x000028a000007944 */ /* 0x000fea0003c00000 */
[----:B------:R-:W-:Y:S05]  /*22300*/  BRA `(.L_x_952) ;  /* 0xfffe670000007947 */ /* 0x000fea000383ffff */
.L_x_757:
[----:B------:R-:W-:Y:S01]  /*22310*/  IMAD.MOV.U32 R203, RZ, RZ, R5 ;  /* 0x000000ffffcb7224 */ /* 0x000fe200078e0005 */
[----:B----4-:R-:W-:Y:S01]  /*22320*/  MOV R0, 0x2 ;  /* 0x0000000200007802 */ /* 0x010fe20000000f00 */
[----:B-1----:R-:W-:Y:S01]  /*22330*/  IMAD.MOV.U32 R3, RZ, RZ, 0x181f ;  /* 0x0000181fff037424 */ /* 0x002fe200078e00ff */
[----:B------:R-:W-:Y:S02]  /*22340*/  MOV R2, 0x22360 ;  /* 0x0002236000027802 */ /* 0x000fe40000000f00 */
[----:B--23-5:R-:W-:Y:S05]  /*22350*/  CALL.REL.NOINC `($__internal_13_$__cuda_sm70_shflsync_idx_p) ;  /* 0x0000284000007944 */ /* 0x02cfea0003c00000 */
[----:B------:R-:W-:Y:S01]  /*22360*/  MOV R7, R0 ;  /* 0x0000000000077202 */ /* 0x000fe20000000f00 */
[----:B------:R-:W-:Y:S05]  /*22370*/  BRA `(.L_x_953) ;  /* 0xfffe67c000007947 */ /* 0x000fea000383ffff */
.L_x_758:
[----:B------:R-:W-:Y:S01]  /*22380*/  IMAD.MOV.U32 R203, RZ, RZ, R6 ;  /* 0x000000ffffcb7224 */ /* 0x000fe200078e0006 */
[----:B----4-:R-:W-:Y:S01]  /*22390*/  MOV R0, 0x2 ;  /* 0x0000000200007802 */ /* 0x010fe20000000f00 */
[----:B------:R-:W-:Y:S01]  /*223a0*/  IMAD.MOV.U32 R3, RZ, RZ, 0x181f ;  /* 0x0000181fff037424 */ /* 0x000fe200078e00ff */
[----:B------:R-:W-:Y:S02]  /*223b0*/  MOV R2, 0x223d0 ;  /* 0x000223d000027802 */ /* 0x000fe40000000f00 */
[----:B-123-5:R-:W-:Y:S05]  /*223c0*/  CALL.REL.NOINC `($__internal_13_$__cuda_sm70_shflsync_idx_p) ;  /* 0x000027d000007944 */ /* 0x02efea0003c00000 */
[----:B------:R-:W-:Y:S05]  /*223d0*/  BRA `(.L_x_954) ;  /* 0xfffe678000007947 */ /* 0x000fea000383ffff */
.L_x_761:
[----:B------:R-:W-:Y:S01]  /*223e0*/  IMAD.MOV.U32 R203, RZ, RZ, R5 ;  /* 0x000000ffffcb7224 */ /* 0x000fe200078e0005 */
[----:B-1----:R-:W-:Y:S01]  /*223f0*/  MOV R0, 0x3 ;  /* 0x0000000300007802 */ /* 0x002fe20000000f00 */
[----:B------:R-:W-:Y:S01]  /*22400*/  IMAD.MOV.U32 R3, RZ, RZ, 0x181f ;  /* 0x0000181fff037424 */ /* 0x000fe200078e00ff */
[----:B------:R-:W-:-:S02]  /*22410*/  MOV R2, 0x22430 ;  /* 0x0002243000027802 */ /* 0x000fc40000000f00 */
[----:B--2345:R-:W-:Y:S05]  /*22420*/  CALL.REL.NOINC `($__internal_13_$__cuda_sm70_shflsync_idx_p) ;  /* 0x0000277000007944 */ /* 0x03cfea0003c00000 */
[----:B------:R-:W-:Y:S01]  /*22430*/  IMAD.MOV.U32 R5, RZ, RZ, R0 ;  /* 0x000000ffff057224 */ /* 0x000fe200078e0000 */
[----:B------:R-:W-:Y:S01]  /*22440*/  MOV R0, 0x3 ;  /* 0x0000000300007802 */ /* 0x000fe20000000f00 */
[----:B------:R-:W-:Y:S01]  /*22450*/  IMAD.MOV.U32 R203, RZ, RZ, R6 ;  /* 0x000000ffffcb7224 */ /* 0x000fe200078e0006 */
[----:B------:R-:W-:-:S02]  /*22460*/  MOV R3, 0x181f ;  /* 0x0000181f00037802 */ /* 0x000fc40000000f00 */
[----:B------:R-:W-:Y:S02]  /*22470*/  MOV R2, 0x22490 ;  /* 0x0002249000027802 */ /* 0x000fe40000000f00 */
[----:B------:R-:W-:Y:S05]  /*22480*/  CALL.REL.NOINC `($__internal_13_$__cuda_sm70_shflsync_idx_p) ;  /* 0x0000271000007944 */ /* 0x000fea0003c00000 */
[----:B------:R-:W-:Y:S05]  /*22490*/  BRA `(.L_x_955) ;  /* 0xfffe680000007947 */ /* 0x000fea000383ffff */
.L_x_808:
[----:B------:R-:W-:Y:S01]  /*224a0*/  IMAD.MOV.U32 R203, RZ, RZ, R5 ;  /* 0x000000ffffcb7224 */ /* 0x000fe200078e0005 */
[----:B------:R-:W-:Y:S01]  /*224b0*/  MOV R0, RZ ;  /* 0x000000ff00007202 */ /* 0x000fe20000000f00 */
[----:B------:R-:W-:Y:S01]  /*224c0*/  IMAD.MOV.U32 R3, RZ, RZ, 0x181f ;  /* 0x0000181fff037424 */ /* 0x000fe200078e00ff */
[----:B------:R-:W-:Y:S02]  /*224d0*/  MOV R2, 0x224f0 ;  /* 0x000224f000027802 */ /* 0x000fe40000000f00 */
[----:B------:R-:W-:Y:S05]  /*224e0*/  CALL.REL.NOINC `($__internal_13_$__cuda_sm70_shflsync_idx_p) ;  /* 0x000026b000007944 */ /* 0x000fea0003c00000 */
[----:B------:R-:W-:Y:S01]  /*224f0*/  MOV R4, R0 ;  /* 0x0000000000047202 */ /* 0x000fe20000000f00 */
[----:B------:R-:W-:Y:S05]  /*22500*/  BRA `(.L_x_956) ;  /* 0xfffee50000007947 */ /* 0x000fea000383ffff */
.L_x_809:
[----:B------:R-:W-:Y:S01]  /*22510*/  IMAD.MOV.U32 R203, RZ, RZ, R12 ;  /* 0x000000ffffcb7224 */ /* 0x000fe200078e000c */
[----:B------:R-:W-:Y:S01]  /*22520*/  MOV R0, RZ ;  /* 0x000000ff00007202 */ /* 0x000fe20000000f00 */
[----:B------:R-:W-:Y:S01]  /*22530*/  IMAD.MOV.U32 R3, RZ, RZ, 0x181f ;  /* 0x0000181fff037424 */ /* 0x000fe200078e00ff */
[----:B------:R-:W-:Y:S02]  /*22540*/  MOV R2, 0x22560 ;  /* 0x0002256000027802 */ /* 0x000fe40000000f00 */
[----:B-12---:R-:W-:Y:S05]  /*22550*/  CALL.REL.NOINC `($__internal_13_$__cuda_sm70_shflsync_idx_p) ;  /* 0x0000264000007944 */ /* 0x006fea0003c00000 */
[C---:B------:R-:W-:Y:S01]  /*22560*/  IADD3 R6, P1, R0.reuse, R94, RZ ;  /* 0x0000005e00067210 */ /* 0x040fe20007f3e0ff */
[----:B------:R-:W-:Y:S01]  /*22570*/  IMAD.MOV.U32 R203, RZ, RZ, R5 ;  /* 0x000000ffffcb7224 */ /* 0x000fe200078e0005 */
[----:B------:R-:W-:Y:S02]  /*22580*/  IADD3 R8, P0, R0, R92, RZ ;  /* 0x0000005c00087210 */ /* 0x000fe40007f1e0ff */
[----:B------:R-:W-:Y:S01]  /*22590*/  ISETP.GE.AND P2, PT, R200, c[0x0][0x1d4], PT ;  /* 0x00007500c8007a0c */ /* 0x000fe20003f46270 */
[C---:B------:R-:W-:Y:S01]  /*225a0*/  IMAD.X R7, R4.reuse, 0x1, R95, P1 ;  /* 0x0000000104077824 */ /* 0x040fe200008e065f */
[----:B------:R-:W-:Y:S01]  /*225b0*/  ISETP.GE.AND P1, PT, R199, c[0x0][0x1d4], PT ;  /* 0x00007500c7007a0c */ /* 0x000fe20003f26270 */
[----:B------:R-:W-:Y:S01]  /*225c0*/  IMAD.X R9, R4, 0x1, R93, P0 ;  /* 0x0000000104097824 */ /* 0x000fe200000e065d */
[----:B------:R-:W-:-:S02]  /*225d0*/  ISETP.GE.AND P0, PT, R202, c[0x0][0x1d4], PT ;  /* 0x00007500ca007a0c */ /* 0x000fc40003f06270 */
        /* <DEDUP_REMOVED lines=14> */
[----:B-1----:R-:W-:Y:S05]  /*226c0*/  CALL.REL.NOINC `($__internal_13_$__cuda_sm70_shflsync_idx_p) ;  /* 0x000024d000007944 */ /* 0x002fea0003c00000 */
[----:B------:R-:W-:Y:S01]  /*226d0*/  IMAD.MOV.U32 R4, RZ, RZ, R0 ;  /* 0x000000ffff047224 */ /* 0x000fe200078e0000 */
[----:B------:R-:W-:Y:S01]  /*226e0*/  MOV R0, 0x1 ;  /* 0x0000000100007802 */ /* 0x000fe20000000f00 */
[----:B------:R-:W-:Y:S01]  /*226f0*/  IMAD.MOV.U32 R203, RZ, RZ, R12 ;  /* 0x000000ffffcb7224 */ /* 0x000fe200078e000c */
[----:B------:R-:W-:-:S02]  /*22700*/  MOV R3, 0x181f ;  /* 0x0000181f00037802 */ /* 0x000fc40000000f00 */
[----:B------:R-:W-:Y:S02]  /*22710*/  MOV R2, 0x22730 ;  /* 0x0002273000027802 */ /* 0x000fe40000000f00 */
[----:B------:R-:W-:Y:S05]  /*22720*/  CALL.REL.NOINC `($__internal_13_$__cuda_sm70_shflsync_idx_p) ;  /* 0x0000247000007944 */ /* 0x000fea0003c00000 */
[----:B------:R-:W-:Y:S05]  /*22730*/  BRA `(.L_x_957) ;  /* 0xfffee41000007947 */ /* 0x000fea000383ffff */
.L_x_810:
[----:B------:R-:W-:Y:S01]  /*22740*/  IMAD.MOV.U32 R203, RZ, RZ, R4 ;  /* 0x000000ffffcb7224 */ /* 0x000fe200078e0004 */
[----:B------:R-:W-:Y:S01]  /*22750*/  MOV R0, RZ ;  /* 0x000000ff00007202 */ /* 0x000fe20000000f00 */
[----:B------:R-:W-:Y:S01]  /*22760*/  IMAD.MOV.U32 R3, RZ, RZ, 0x1c1f ;  /* 0x00001c1fff037424 */ /* 0x000fe200078e00ff */
[----:B------:R-:W-:Y:S02]  /*22770*/  MOV R2, 0x22790 ;  /* 0x0002279000027802 */ /* 0x000fe40000000f00 */
[----:B------:R-:W-:Y:S05]  /*22780*/  CALL.REL.NOINC `($__internal_13_$__cuda_sm70_shflsync_idx_p) ;  /* 0x0000241000007944 */ /* 0x000fea0003c00000 */
[----:B------:R-:W-:Y:S01]  /*22790*/  MOV R3, R0 ;  /* 0x0000000000037202 */ /* 0x000fe20000000f00 */
[----:B------:R-:W-:Y:S05]  /*227a0*/  BRA `(.L_x_958) ;  /* 0xfffee60000007947 */ /* 0x000fea000383ffff */
.L_x_815:
[----:B------:R-:W-:Y:S01]  /*227b0*/  IMAD.MOV.U32 R203, RZ, RZ, R4 ;  /* 0x000000ffffcb7224 */ /* 0x000fe200078e0004 */
[----:B------:R-:W-:Y:S01]  /*227c0*/  MOV R0, 0x1 ;  /* 0x0000000100007802 */ /* 0x000fe20000000f00 */
[----:B------:R-:W-:Y:S01]  /*227d0*/  IMAD.MOV.U32 R3, RZ, RZ, 0x1c1f ;  /* 0x00001c1fff037424 */ /* 0x000fe200078e00ff */
[----:B------:R-:W-:Y:S02]  /*227e0*/  MOV R2, 0x22800 ;  /* 0x0002280000027802 */ /* 0x000fe40000000f00 */
[----:B-1----:R-:W-:Y:S05]  /*227f0*/  CALL.REL.NOINC `($__internal_13_$__cuda_sm70_shflsync_idx_p) ;  /* 0x000023a000007944 */ /* 0x002fea0003c00000 */
[----:B------:R-:W-:Y:S01]  /*22800*/  MOV R3, R0 ;  /* 0x0000000000037202 */ /* 0x000fe20000000f00 */
[----:B------:R-:W-:Y:S05]  /*22810*/  BRA `(.L_x_959) ;  /* 0xfffeea7000007947 */ /* 0x000fea000383ffff */
.L_x_820:
[----:B------:R-:W-:Y:S01]  /*22820*/  IMAD.MOV.U32 R100, RZ, RZ, R4 ;  /* 0x000000ffff647224 */ /* 0x000fe200078e0004 */
[----:B------:R-:W-:Y:S02]  /*22830*/  MOV R0, 0x2 ;  /* 0x0000000200007802 */ /* 0x000fe40000000f00 */
[----:B------:R-:W-:-:S02]  /*22840*/  MOV R2, 0x22860 ;  /* 0x0002286000027802 */ /* 0x000fc40000000f00 */
[----:B------:R-:W-:Y:S05]  /*22850*/  CALL.REL.NOINC `($__internal_12_$__cuda_sm70_shflsync_bfly_p) ;  /* 0x000022e000007944 */ /* 0x000fea0003c00000 */
[----:B------:R-:W-:Y:S05]  /*22860*/  BRA `(.L_x_960) ;  /* 0xfffef0d000007947 */ /* 0x000fea000383ffff */
.L_x_821:
[----:B------:R-:W-:Y:S01]  /*22870*/  IMAD.MOV.U32 R100, RZ, RZ, R4 ;  /* 0x000000ffff647224 */ /* 0x000fe200078e0004 */
[----:B------:R-:W-:-:S02]  /*22880*/  MOV R0, 0x1 ;  /* 0x0000000100007802 */ /* 0x000fc40000000f00 */
[----:B------:R-:W-:Y:S02]  /*22890*/  MOV R2, 0x228b0 ;  /* 0x000228b000027802 */ /* 0x000fe40000000f00 */
[----:B------:R-:W-:Y:S05]  /*228a0*/  CALL.REL.NOINC `($__internal_12_$__cuda_sm70_shflsync_bfly_p) ;  /* 0x0000229000007944 */ /* 0x000fea0003c00000 */
[----:B------:R-:W-:Y:S01]  /*228b0*/  FMNMX.FTZ R101, R4, R0, !PT ;  /* 0x0000000004657209 */ /* 0x000fe20007810000 */
[----:B------:R-:W-:Y:S01]  /*228c0*/  IMAD.MOV.U32 R100, RZ, RZ, R5 ;  /* 0x000000ffff647224 */ /* 0x000fe200078e0005 */
[----:B------:R-:W-:Y:S01]  /*228d0*/  MOV R2, 0x22900 ;  /* 0x0002290000027802 */ /* 0x000fe20000000f00 */
[----:B------:R-:W-:Y:S02]  /*228e0*/  IMAD.MOV.U32 R0, RZ, RZ, 0x2 ;  /* 0x00000002ff007424 */ /* 0x000fe400078e00ff */
[----:B------:R-:W-:Y:S05]  /*228f0*/  CALL.REL.NOINC `($__internal_12_$__cuda_sm70_shflsync_bfly_p) ;  /* 0x0000224000007944 */ /* 0x000fea0003c00000 */
[----:B------:R-:W-:Y:S01]  /*22900*/  FMNMX.FTZ R5, R5, R0, !PT ;  /* 0x0000000005057209 */ /* 0x000fe20007810000 */
[----:B------:R-:W-:Y:S01]  /*22910*/  IMAD.MOV.U32 R0, RZ, RZ, 0x1 ;  /* 0x00000001ff007424 */ /* 0x000fe200078e00ff */
[----:B------:R-:W-:-:S03]  /*22920*/  MOV R2, 0x22950 ;  /* 0x0002295000027802 */ /* 0x000fc60000000f00 */
[----:B------:R-:W-:Y:S02]  /*22930*/  IMAD.MOV.U32 R100, RZ, RZ, R5 ;  /* 0x000000ffff647224 */ /* 0x000fe400078e0005 */
[----:B------:R-:W-:Y:S05]  /*22940*/  CALL.REL.NOINC `($__internal_12_$__cuda_sm70_shflsync_bfly_p) ;  /* 0x000021f000007944 */ /* 0x000fea0003c00000 */
[----:B------:R-:W-:Y:S01]  /*22950*/  MOV R3, R0 ;  /* 0x0000000000037202 */ /* 0x000fe20000000f00 */
[----:B------:R-:W-:Y:S05]  /*22960*/  BRA `(.L_x_961) ;  /* 0xfffef04000007947 */ /* 0x000fea000383ffff */
.L_x_829:
[----:B------:R-:W-:Y:S01]  /*22970*/  MOV R0, RZ ;  /* 0x000000ff00007202 */ /* 0x000fe20000000f00 */
[----:B------:R-:W-:Y:S01]  /*22980*/  IMAD.MOV.U32 R203, RZ, RZ, R5 ;  /* 0x000000ffffcb7224 */ /* 0x000fe200078e0005 */
[----:B------:R-:W-:Y:S01]  /*22990*/  MOV R2, 0x229c0 ;  /* 0x000229c000027802 */ /* 0x000fe20000000f00 */
[----:B------:R-:W-:Y:S02]  /*229a0*/  IMAD.MOV.U32 R3, RZ, RZ, 0x181f ;  /* 0x0000181fff037424 */ /* 0x000fe400078e00ff */
[----:B-1234-:R-:W-:Y:S05]  /*229b0*/  CALL.REL.NOINC `($__internal_13_$__cuda_sm70_shflsync_idx_p) ;  /* 0x000021e000007944 */ /* 0x01efea0003c00000 */
[----:B------:R-:W-:Y:S01]  /*229c0*/  MOV R4, R0 ;  /* 0x0000000000047202 */ /* 0x000fe20000000f00 */
[----:B------:R-:W-:-:S05]  /*229d0*/  BRA `(.L_x_962) ;  /* 0xffff054000007947 */ /* 0x000fca000383ffff */
.L_x_830:
[----:B------:R-:W-:Y:S01]  /*229e0*/  MOV R0, RZ ;  /* 0x000000ff00007202 */ /* 0x000fe20000000f00 */
[----:B------:R-:W-:Y:S01]  /*229f0*/  IMAD.MOV.U32 R203, RZ, RZ, R13 ;  /* 0x000000ffffcb7224 */ /* 0x000fe200078e000d */
[----:B------:R-:W-:Y:S01]  /*22a00*/  MOV R2, 0x22a30 ;  /* 0x00022a3000027802 */ /* 0x000fe20000000f00 */
[----:B------:R-:W-:Y:S02]  /*22a10*/  IMAD.MOV.U32 R3, RZ, RZ, 0x181f ;  /* 0x0000181fff037424 */ /* 0x000fe400078e00ff */
[----:B-1234-:R-:W-:Y:S05]  /*22a20*/  CALL.REL.NOINC `($__internal_13_$__cuda_sm70_shflsync_idx_p) ;  /* 0x0000217000007944 */ /* 0x01efea0003c00000 */
        /* <DEDUP_REMOVED lines=22> */
[----:B------:R-:W-:Y:S05]  /*22b90*/  CALL.REL.NOINC `($__internal_13_$__cuda_sm70_shflsync_idx_p) ;  /* 0x0000200000007944 */ /* 0x000fea0003c00000 */
[----:B------:R-:W-:Y:S01]  /*22ba0*/  MOV R3, 0x181f ;  /* 0x0000181f00037802 */ /* 0x000fe20000000f00 */
[----:B------:R-:W-:Y:S01]  /*22bb0*/  IMAD.MOV.U32 R4, RZ, RZ, R0 ;  /* 0x000000ffff047224 */ /* 0x000fe200078e0000 */
[----:B------:R-:W-:Y:S01]  /*22bc0*/  MOV R0, 0x1 ;  /* 0x0000000100007802 */ /* 0x000fe20000000f00 */
[----:B------:R-:W-:Y:S01]  /*22bd0*/  IMAD.MOV.U32 R203, RZ, RZ, R13 ;  /* 0x000000ffffcb7224 */ /* 0x000fe200078e000d */
[----:B------:R-:W-:Y:S02]  /*22be0*/  MOV R2, 0x22c00 ;  /* 0x00022c0000027802 */ /* 0x000fe40000000f00 */
[----:B------:R-:W-:Y:S05]  /*22bf0*/  CALL.REL.NOINC `($__internal_13_$__cuda_sm70_shflsync_idx_p) ;  /* 0x00001fa000007944 */ /* 0x000fea0003c00000 */
[----:B------:R-:W-:-:S05]  /*22c00*/  BRA `(.L_x_963) ;  /* 0xffff046000007947 */ /* 0x000fca000383ffff */
.L_x_833:
[----:B------:R-:W-:Y:S01]  /*22c10*/  MOV R0, RZ ;  /* 0x000000ff00007202 */ /* 0x000fe20000000f00 */
[----:B------:R-:W-:Y:S01]  /*22c20*/  IMAD.MOV.U32 R203, RZ, RZ, R101 ;  /* 0x000000ffffcb7224 */ /* 0x000fe200078e0065 */
[----:B------:R-:W-:Y:S01]  /*22c30*/  MOV R2, 0x22c60 ;  /* 0x00022c6000027802 */ /* 0x000fe20000000f00 */
[----:B------:R-:W-:Y:S02]  /*22c40*/  IMAD.MOV.U32 R3, RZ, RZ, 0x181f ;  /* 0x0000181fff037424 */ /* 0x000fe400078e00ff */
[----:B------:R-:W-:Y:S05]  /*22c50*/  CALL.REL.NOINC `($__internal_13_$__cuda_sm70_shflsync_idx_p) ;  /* 0x00001f4000007944 */ /* 0x000fea0003c00000 */
[----:B------:R-:W-:Y:S01]  /*22c60*/  MOV R100, R0 ;  /* 0x0000000000647202 */ /* 0x000fe20000000f00 */
[----:B------:R-:W-:-:S05]  /*22c70*/  BRA `(.L_x_964) ;  /* 0xffff112000007947 */ /* 0x000fca000383ffff */
.L_x_834:
[----:B------:R-:W-:Y:S01]  /*22c80*/  MOV R0, RZ ;  /* 0x000000ff00007202 */ /* 0x000fe20000000f00 */
[----:B------:R-:W-:Y:S01]  /*22c90*/  IMAD.MOV.U32 R203, RZ, RZ, R151 ;  /* 0x000000ffffcb7224 */ /* 0x000fe200078e0097 */
[----:B------:R-:W-:Y:S01]  /*22ca0*/  MOV R2, 0x22cd0 ;  /* 0x00022cd000027802 */ /* 0x000fe20000000f00 */
[----:B------:R-:W-:Y:S02]  /*22cb0*/  IMAD.MOV.U32 R3, RZ, RZ, 0x181f ;  /* 0x0000181fff037424 */ /* 0x000fe400078e00ff */
[----:B-12---:R-:W-:Y:S05]  /*22cc0*/  CALL.REL.NOINC `($__internal_13_$__cuda_sm70_shflsync_idx_p) ;  /* 0x00001ed000007944 */ /* 0x006fea0003c00000 */
        /* <DEDUP_REMOVED lines=30> */
.L_x_835:
[----:B------:R-:W-:Y:S01]  /*22eb0*/  MOV R0, RZ ;  /* 0x000000ff00007202 */ /* 0x000fe20000000f00 */
[----:B------:R-:W-:Y:S01]  /*22ec0*/  IMAD.MOV.U32 R203, RZ, RZ, R100 ;  /* 0x000000ffffcb7224 */ /* 0x000fe200078e0064 */
[----:B------:R-:W-:Y:S01]  /*22ed0*/  MOV R2, 0x22f00 ;  /* 0x00022f0000027802 */ /* 0x000fe20000000f00 */
[----:B------:R-:W-:Y:S02]  /*22ee0*/  IMAD.MOV.U32 R3, RZ, RZ, 0x1c1f ;  /* 0x00001c1fff037424 */ /* 0x000fe400078e00ff */
[----:B------:R-:W-:Y:S05]  /*22ef0*/  CALL.REL.NOINC `($__internal_13_$__cuda_sm70_shflsync_idx_p) ;  /* 0x00001ca000007944 */ /* 0x000fea0003c00000 */
[----:B------:R-:W-:Y:S01]  /*22f00*/  MOV R3, R0 ;  /* 0x0000000000037202 */ /* 0x000fe20000000f00 */
[----:B------:R-:W-:-:S05]  /*22f10*/  BRA `(.L_x_966) ;  /* 0xffff124000007947 */ /* 0x000fca000383ffff */
.L_x_840:
[----:B------:R-:W-:Y:S01]  /*22f20*/  MOV R0, 0x1 ;  /* 0x0000000100007802 */ /* 0x000fe20000000f00 */
[----:B------:R-:W-:Y:S01]  /*22f30*/  IMAD.MOV.U32 R203, RZ, RZ, R100 ;  /* 0x000000ffffcb7224 */ /* 0x000fe200078e0064 */
[----:B------:R-:W-:Y:S01]  /*22f40*/  MOV R2, 0x22f70 ;  /* 0x00022f7000027802 */ /* 0x000fe20000000f00 */
[----:B------:R-:W-:Y:S02]  /*22f50*/  IMAD.MOV.U32 R3, RZ, RZ, 0x1c1f ;  /* 0x00001c1fff037424 */ /* 0x000fe400078e00ff */
[----:B-1----:R-:W-:Y:S05]  /*22f60*/  CALL.REL.NOINC `($__internal_13_$__cuda_sm70_shflsync_idx_p) ;  /* 0x00001c3000007944 */ /* 0x002fea0003c00000 */
[----:B------:R-:W-:Y:S01]  /*22f70*/  MOV R3, R0 ;  /* 0x0000000000037202 */ /* 0x000fe20000000f00 */
[----:B------:R-:W-:-:S05]  /*22f80*/  BRA `(.L_x_967) ;  /* 0xffff16e000007947 */ /* 0x000fca000383ffff */
.L_x_845:
[----:B------:R-:W-:Y:S02]  /*22f90*/  MOV R0, 0x2 ;  /* 0x0000000200007802 */ /* 0x000fe40000000f00 */
[----:B------:R-:W-:Y:S02]  /*22fa0*/  MOV R2, 0x22fc0 ;  /* 0x00022fc000027802 */ /* 0x000fe40000000f00 */
[----:B------:R-:W-:Y:S05]  /*22fb0*/  CALL.REL.NOINC `($__internal_12_$__cuda_sm70_shflsync_bfly_p) ;  /* 0x00001b8000007944 */ /* 0x000fea0003c00000 */
[----:B------:R-:W-:-:S05]  /*22fc0*/  BRA `(.L_x_968) ;  /* 0xffff1da000007947 */ /* 0x000fca000383ffff */
.L_x_846:
[----:B------:R-:W-:Y:S02]  /*22fd0*/  MOV R0, 0x1 ;  /* 0x0000000100007802 */ /* 0x000fe40000000f00 */
        /* <DEDUP_REMOVED lines=9> */
[----:B------:R-:W-:Y:S02]  /*23070*/  MOV R2, 0x23090 ;  /* 0x0002309000027802 */ /* 0x000fe40000000f00 */
[----:B------:R-:W-:Y:S05]  /*23080*/  CALL.REL.NOINC `($__internal_12_$__cuda_sm70_shflsync_bfly_p) ;  /* 0x00001ab000007944 */ /* 0x000fea0003c00000 */
[----:B------:R-:W-:-:S05]  /*23090*/  BRA `(.L_x_969) ;  /* 0xffff1d4000007947 */ /* 0x000fca000383ffff */
.L_x_855:
[----:B------:R-:W-:Y:S01]  /*230a0*/  MOV R0, RZ ;  /* 0x000000ff00007202 */ /* 0x000fe20000000f00 */
[----:B------:R-:W-:Y:S01]  /*230b0*/  IMAD.MOV.U32 R203, RZ, RZ, R5 ;  /* 0x000000ffffcb7224 */ /* 0x000fe200078e0005 */
[----:B------:R-:W-:Y:S01]  /*230c0*/  MOV R2, 0x230f0 ;  /* 0x000230f000027802 */ /* 0x000fe20000000f00 */
[----:B------:R-:W-:Y:S02]  /*230d0*/  IMAD.MOV.U32 R3, RZ, RZ, 0x181f ;  /* 0x0000181fff037424 */ /* 0x000fe400078e00ff */
[----:B-1234-:R-:W-:Y:S05]  /*230e0*/  CALL.REL.NOINC `($__internal_13_$__cuda_sm70_shflsync_idx_p) ;  /* 0x00001ab000007944 */ /* 0x01efea0003c00000 */
[----:B------:R-:W-:Y:S01]  /*230f0*/  MOV R4, R0 ;  /* 0x0000000000047202 */ /* 0x000fe20000000f00 */
[----:B------:R-:W-:-:S05]  /*23100*/  BRA `(.L_x_970) ;  /* 0xffff38d000007947 */ /* 0x000fca000383ffff */
.L_x_856:
        /* <DEDUP_REMOVED lines=35> */
.L_x_859:
[----:B------:R-:W-:Y:S01]  /*23340*/  MOV R0, RZ ;  /* 0x000000ff00007202 */ /* 0x000fe20000000f00 */
[----:B------:R-:W-:Y:S01]  /*23350*/  IMAD.MOV.U32 R203, RZ, RZ, R101 ;  /* 0x000000ffffcb7224 */ /* 0x000fe200078e0065 */
[----:B------:R-:W-:Y:S01]  /*23360*/  MOV R2, 0x23390 ;  /* 0x0002339000027802 */ /* 0x000fe20000000f00 */
[----:B------:R-:W-:Y:S02]  /*23370*/  IMAD.MOV.U32 R3, RZ, RZ, 0x181f ;  /* 0x0000181fff037424 */ /* 0x000fe400078e00ff */
[----:B------:R-:W-:Y:S05]  /*23380*/  CALL.REL.NOINC `($__internal_13_$__cuda_sm70_shflsync_idx_p) ;  /* 0x0000181000007944 */ /* 0x000fea0003c00000 */
[----:B------:R-:W-:Y:S01]  /*23390*/  MOV R100, R0 ;  /* 0x0000000000647202 */ /* 0x000fe20000000f00 */
[----:B------:R-:W-:-:S05]  /*233a0*/  BRA `(.L_x_972) ;  /* 0xffff44b000007947 */ /* 0x000fca000383ffff */
.L_x_860:
        /* <DEDUP_REMOVED lines=35> */
.L_x_861:
[----:B------:R-:W-:Y:S02]  /*235e0*/  MOV R0, 0x2 ;  /* 0x0000000200007802 */ /* 0x000fe40000000f00 */
[----:B------:R-:W-:Y:S02]  /*235f0*/  MOV R2, 0x23610 ;  /* 0x0002361000027802 */ /* 0x000fe40000000f00 */
[----:B------:R-:W-:Y:S05]  /*23600*/  CALL.REL.NOINC `($__internal_12_$__cuda_sm70_shflsync_bfly_p) ;  /* 0x0000153000007944 */ /* 0x000fea0003c00000 */
[----:B------:R-:W-:-:S05]  /*23610*/  BRA `(.L_x_974) ;  /* 0xffff473000007947 */ /* 0x000fca000383ffff */
.L_x_862:
        /* <DEDUP_REMOVED lines=13> */
.L_x_865:
[----:B------:R-:W-:Y:S01]  /*236f0*/  MOV R0, RZ ;  /* 0x000000ff00007202 */ /* 0x000fe20000000f00 */
[----:B------:R-:W-:Y:S01]  /*23700*/  IMAD.MOV.U32 R203, RZ, RZ, R7 ;  /* 0x000000ffffcb7224 */ /* 0x000fe200078e0007 */
[----:B------:R-:W-:Y:S01]  /*23710*/  MOV R2, 0x23740 ;  /* 0x0002374000027802 */ /* 0x000fe20000000f00 */
[----:B------:R-:W-:Y:S02]  /*23720*/  IMAD.MOV.U32 R3, RZ, RZ, 0x181f ;  /* 0x0000181fff037424 */ /* 0x000fe400078e00ff */
[----:B-1234-:R-:W-:Y:S05]  /*23730*/  CALL.REL.NOINC `($__internal_13_$__cuda_sm70_shflsync_idx_p) ;  /* 0x0000146000007944 */ /* 0x01efea0003c00000 */
[----:B------:R-:W-:-:S05]  /*23740*/  BRA `(.L_x_976) ;  /* 0xffff5fd000007947 */ /* 0x000fca000383ffff */
.L_x_868:
[----:B------:R-:W-:Y:S01]  /*23750*/  MOV R0, RZ ;  /* 0x000000ff00007202 */ /* 0x000fe20000000f00 */
[----:B------:R-:W-:Y:S01]  /*23760*/  IMAD.MOV.U32 R203, RZ, RZ, R101 ;  /* 0x000000ffffcb7224 */ /* 0x000fe200078e0065 */
[----:B------:R-:W-:Y:S01]  /*23770*/  MOV R2, 0x237a0 ;  /* 0x000237a000027802 */ /* 0x000fe20000000f00 */
[----:B------:R-:W-:Y:S02]  /*23780*/  IMAD.MOV.U32 R3, RZ, RZ, 0x181f ;  /* 0x0000181fff037424 */ /* 0x000fe400078e00ff */
[----:B------:R-:W-:Y:S05]  /*23790*/  CALL.REL.NOINC `($__internal_13_$__cuda_sm70_shflsync_idx_p) ;  /* 0x0000140000007944 */ /* 0x000fea0003c00000 */
[----:B------:R-:W-:Y:S01]  /*237a0*/  MOV R100, R0 ;  /* 0x0000000000647202 */ /* 0x000fe20000000f00 */
[----:B------:R-:W-:-:S05]  /*237b0*/  BRA `(.L_x_977) ;  /* 0xffff6d8000007947 */ /* 0x000fca000383ffff */
.L_x_869:
[----:B------:R-:W-:Y:S01]  /*237c0*/  MOV R0, RZ ;  /* 0x000000ff00007202 */ /* 0x000fe20000000f00 */
[----:B------:R-:W-:Y:S01]  /*237d0*/  IMAD.MOV.U32 R203, RZ, RZ, R150 ;  /* 0x000000ffffcb7224 */ /* 0x000fe200078e0096 */
[----:B------:R-:W-:Y:S01]  /*237e0*/  MOV R2, 0x23810 ;  /* 0x0002381000027802 */ /* 0x000fe20000000f00 */
[----:B------:R-:W-:Y:S02]  /*237f0*/  IMAD.MOV.U32 R3, RZ, RZ, 0x181f ;  /* 0x0000181fff037424 */ /* 0x000fe400078e00ff */
[----:B-12---:R-:W-:Y:S05]  /*23800*/  CALL.REL.NOINC `($__internal_13_$__cuda_sm70_shflsync_idx_p) ;  /* 0x0000139000007944 */ /* 0x006fea0003c00000 */
        /* <DEDUP_REMOVED lines=20> */
[----:B--2---:R-:W-:Y:S05]  /*23950*/  CALL.REL.NOINC `($__internal_13_$__cuda_sm70_shflsync_idx_p) ;  /* 0x0000124000007944 */ /* 0x004fea0003c00000 */
[----:B------:R-:W-:Y:S01]  /*23960*/  MOV R3, 0x181f ;  /* 0x0000181f00037802 */ /* 0x000fe20000000f00 */
[----:B------:R-:W-:Y:S01]  /*23970*/  IMAD.MOV.U32 R100, RZ, RZ, R0 ;  /* 0x000000ffff647224 */ /* 0x000fe200078e0000 */
[----:B------:R-:W-:Y:S01]  /*23980*/  MOV R0, 0x1 ;  /* 0x0000000100007802 */ /* 0x000fe20000000f00 */
[----:B------:R-:W-:Y:S01]  /*23990*/  IMAD.MOV.U32 R203, RZ, RZ, R150 ;  /* 0x000000ffffcb7224 */ /* 0x000fe200078e0096 */
[----:B------:R-:W-:Y:S02]  /*239a0*/  MOV R2, 0x239c0 ;  /* 0x000239c000027802 */ /* 0x000fe40000000f00 */
[----:B------:R-:W-:Y:S05]  /*239b0*/  CALL.REL.NOINC `($__internal_13_$__cuda_sm70_shflsync_idx_p) ;  /* 0x000011e000007944 */ /* 0x000fea0003c00000 */
[----:B------:R-:W-:-:S05]  /*239c0*/  BRA `(.L_x_978) ;  /* 0xffff6ca000007947 */ /* 0x000fca000383ffff */
.L_x_870:
[----:B------:R-:W-:Y:S01]  /*239d0*/  MOV R0, RZ ;  /* 0x000000ff00007202 */ /* 0x000fe20000000f00 */
[----:B------:R-:W-:Y:S01]  /*239e0*/  IMAD.MOV.U32 R203, RZ, RZ, R100 ;  /* 0x000000ffffcb7224 */ /* 0x000fe200078e0064 */
[----:B------:R-:W-:Y:S01]  /*239f0*/  MOV R2, 0x23a20 ;  /* 0x00023a2000027802 */ /* 0x000fe20000000f00 */
[----:B------:R-:W-:Y:S02]  /*23a00*/  IMAD.MOV.U32 R3, RZ, RZ, 0x1c1f ;  /* 0x00001c1fff037424 */ /* 0x000fe400078e00ff */
[----:B------:R-:W-:Y:S05]  /*23a10*/  CALL.REL.NOINC `($__internal_13_$__cuda_sm70_shflsync_idx_p) ;  /* 0x0000118000007944 */ /* 0x000fea0003c00000 */
[----:B------:R-:W-:Y:S01]  /*23a20*/  MOV R3, R0 ;  /* 0x0000000000037202 */ /* 0x000fe20000000f00 */
[----:B------:R-:W-:-:S05]  /*23a30*/  BRA `(.L_x_979) ;  /* 0xffff6e1000007947 */ /* 0x000fca000383ffff */
.L_x_875:
[----:B------:R-:W-:Y:S01]  /*23a40*/  MOV R0, 0x1 ;  /* 0x0000000100007802 */ /* 0x000fe20000000f00 */
[----:B------:R-:W-:Y:S01]  /*23a50*/  IMAD.MOV.U32 R203, RZ, RZ, R100 ;  /* 0x000000ffffcb7224 */ /* 0x000fe200078e0064 */
[----:B------:R-:W-:Y:S01]  /*23a60*/  MOV R2, 0x23a90 ;  /* 0x00023a9000027802 */ /* 0x000fe20000000f00 */
[----:B------:R-:W-:Y:S02]  /*23a70*/  IMAD.MOV.U32 R3, RZ, RZ, 0x1c1f ;  /* 0x00001c1fff037424 */ /* 0x000fe400078e00ff */
[----:B-1----:R-:W-:Y:S05]  /*23a80*/  CALL.REL.NOINC `($__internal_13_$__cuda_sm70_shflsync_idx_p) ;  /* 0x0000111000007944 */ /* 0x002fea0003c00000 */
[----:B------:R-:W-:Y:S01]  /*23a90*/  MOV R3, R0 ;  /* 0x0000000000037202 */ /* 0x000fe20000000f00 */
[----:B------:R-:W-:-:S05]  /*23aa0*/  BRA `(.L_x_980) ;  /* 0xffff72b000007947 */ /* 0x000fca000383ffff */
.L_x_880:
[----:B------:R-:W-:Y:S02]  /*23ab0*/  MOV R0, 0x2 ;  /* 0x0000000200007802 */ /* 0x000fe40000000f00 */
[----:B------:R-:W-:Y:S02]  /*23ac0*/  MOV R2, 0x23ae0 ;  /* 0x00023ae000027802 */ /* 0x000fe40000000f00 */
[----:B------:R-:W-:Y:S05]  /*23ad0*/  CALL.REL.NOINC `($__internal_12_$__cuda_sm70_shflsync_bfly_p) ;  /* 0x0000106000007944 */ /* 0x000fea0003c00000 */
[----:B------:R-:W-:-:S05]  /*23ae0*/  BRA `(.L_x_981) ;  /* 0xffff797000007947 */ /* 0x000fca000383ffff */
.L_x_881:
        /* <DEDUP_REMOVED lines=10> */
[----:B------:R-:W-:Y:S03]  /*23b90*/  MOV R2, 0x23bc0 ;  /* 0x00023bc000027802 */ /* 0x000fe60000000f00 */
[----:B------:R-:W-:Y:S02]  /*23ba0*/  IMAD.MOV.U32 R100, RZ, RZ, R4 ;  /* 0x000000ffff647224 */ /* 0x000fe400078e0004 */
[----:B------:R-:W-:Y:S05]  /*23bb0*/  CALL.REL.NOINC `($__internal_12_$__cuda_sm70_shflsync_bfly_p) ;  /* 0x00000f8000007944 */ /* 0x000fea0003c00000 */
[----:B------:R-:W-:-:S05]  /*23bc0*/  BRA `(.L_x_982) ;  /* 0xffff790000007947 */ /* 0x000fca000383ffff */
.L_x_883:
[----:B------:R-:W-:Y:S01]  /*23bd0*/  IMAD.MOV.U32 R100, RZ, RZ, R209 ;  /* 0x000000ffff647224 */ /* 0x000fe200078e00d1 */
[----:B------:R-:W-:-:S02]  /*23be0*/  MOV R0, 0x2 ;  /* 0x0000000200007802 */ /* 0x000fc40000000f00 */
[----:B------:R-:W-:Y:S02]  /*23bf0*/  MOV R2, 0x23c10 ;  /* 0x00023c1000027802 */ /* 0x000fe40000000f00 */
[----:B------:R-:W-:Y:S05]  /*23c00*/  CALL.REL.NOINC `($__internal_12_$__cuda_sm70_shflsync_bfly_p) ;  /* 0x00000f3000007944 */ /* 0x000fea0003c00000 */
[----:B------:R-:W-:Y:S05]  /*23c10*/  BRA `(.L_x_983) ;  /* 0xffff905000007947 */ /* 0x000fea000383ffff */
.L_x_884:
[----:B------:R-:W-:Y:S01]  /*23c20*/  IMAD.MOV.U32 R100, RZ, RZ, R4 ;  /* 0x000000ffff647224 */ /* 0x000fe200078e0004 */
[----:B------:R-:W-:Y:S02]  /*23c30*/  MOV R0, 0x1 ;  /* 0x0000000100007802 */ /* 0x000fe40000000f00 */
[----:B------:R-:W-:Y:S02]  /*23c40*/  MOV R2, 0x23c60 ;  /* 0x00023c6000027802 */ /* 0x000fe40000000f00 */
[----:B-1----:R-:W-:Y:S05]  /*23c50*/  CALL.REL.NOINC `($__internal_12_$__cuda_sm70_shflsync_bfly_p) ;  /* 0x00000ee000007944 */ /* 0x002fea0003c00000 */
[----:B------:R-:W-:Y:S01]  /*23c60*/  FADD.FTZ R4, R4, R0 ;  /* 0x0000000004047221 */ /* 0x000fe20000010000 */
[----:B------:R-:W-:Y:S02]  /*23c70*/  MOV R100, R207 ;  /* 0x000000cf00647202 */ /* 0x000fe40000000f00 */
[----:B------:R-:W-:Y:S02]  /*23c80*/  MOV R0, 0x2 ;  /* 0x0000000200007802 */ /* 0x000fe40000000f00 */
[----:B------:R-:W-:Y:S02]  /*23c90*/  MOV R2, 0x23cb0 ;  /* 0x00023cb000027802 */ /* 0x000fe40000000f00 */
[----:B------:R-:W-:Y:S05]  /*23ca0*/  CALL.REL.NOINC `($__internal_12_$__cuda_sm70_shflsync_bfly_p) ;  /* 0x00000e9000007944 */ /* 0x000fea0003c00000 */
[----:B------:R-:W-:Y:S01]  /*23cb0*/  FADD.FTZ R5, R207, R0 ;  /* 0x00000000cf057221 */ /* 0x000fe20000010000 */
[----:B------:R-:W-:Y:S02]  /*23cc0*/  MOV R0, 0x1 ;  /* 0x0000000100007802 */ /* 0x000fe40000000f00 */
[----:B------:R-:W-:-:S02]  /*23cd0*/  MOV R2, 0x23d00 ;  /* 0x00023d0000027802 */ /* 0x000fc40000000f00 */
[----:B------:R-:W-:Y:S02]  /*23ce0*/  MOV R100, R5 ;  /* 0x0000000500647202 */ /* 0x000fe40000000f00 */
[----:B------:R-:W-:Y:S05]  /*23cf0*/  CALL.REL.NOINC `($__internal_12_$__cuda_sm70_shflsync_bfly_p) ;  /* 0x00000e4000007944 */ /* 0x000fea0003c00000 */
[----:B------:R-:W-:Y:S01]  /*23d00*/  MOV R3, R0 ;  /* 0x0000000000037202 */ /* 0x000fe20000000f00 */
[----:B------:R-:W-:Y:S05]  /*23d10*/  BRA `(.L_x_984) ;  /* 0xffff8fc000007947 */ /* 0x000fea000383ffff */
.L_x_891:
[----:B--234-:R-:W-:Y:S01]  /*23d20*/  IMAD.MOV.U32 R203, RZ, RZ, R6 ;  /* 0x000000ffffcb7224 */ /* 0x01cfe200078e0006 */
[----:B------:R-:W-:Y:S01]  /*23d30*/  MOV R0, RZ ;  /* 0x000000ff00007202 */ /* 0x000fe20000000f00 */
[----:B------:R-:W-:Y:S01]  /*23d40*/  IMAD.MOV.U32 R3, RZ, RZ, 0x181f ;  /* 0x0000181fff037424 */ /* 0x000fe200078e00ff */
[----:B------:R-:W-:Y:S02]  /*23d50*/  MOV R2, 0x23d70 ;  /* 0x00023d7000027802 */ /* 0x000fe40000000f00 */
[----:B-1----:R-:W-:Y:S05]  /*23d60*/  CALL.REL.NOINC `($__internal_13_$__cuda_sm70_shflsync_idx_p) ;  /* 0x00000e3000007944 */ /* 0x002fea0003c00000 */
[----:B------:R-:W-:Y:S01]  /*23d70*/  MOV R8, R0 ;  /* 0x0000000000087202 */ /* 0x000fe20000000f00 */
[----:B------:R-:W-:Y:S05]  /*23d80*/  BRA `(.L_x_985) ;  /* 0xffffa70000007947 */ /* 0x000fea000383ffff */
.L_x_892:
[----:B------:R-:W-:Y:S01]  /*23d90*/  IMAD.MOV.U32 R203, RZ, RZ, R7 ;  /* 0x000000ffffcb7224 */ /* 0x000fe200078e0007 */
[----:B------:R-:W-:Y:S01]  /*23da0*/  MOV R0, RZ ;  /* 0x000000ff00007202 */ /* 0x000fe20000000f00 */
[----:B------:R-:W-:Y:S01]  /*23db0*/  IMAD.MOV.U32 R3, RZ, RZ, 0x181f ;  /* 0x0000181fff037424 */ /* 0x000fe200078e00ff */
[----:B------:R-:W-:Y:S02]  /*23dc0*/  MOV R2, 0x23de0 ;  /* 0x00023de000027802 */ /* 0x000fe40000000f00 */
[----:B-123--:R-:W-:Y:S05]  /*23dd0*/  CALL.REL.NOINC `($__internal_13_$__cuda_sm70_shflsync_idx_p) ;  /* 0x00000dc000007944 */ /* 0x00efea0003c00000 */
[----:B------:R-:W-:Y:S05]  /*23de0*/  BRA `(.L_x_986) ;  /* 0xffffa6c000007947 */ /* 0x000fea000383ffff */
.L_x_895:
[----:B------:R-:W-:Y:S01]  /*23df0*/  IMAD.MOV.U32 R203, RZ, RZ, R6 ;  /* 0x000000ffffcb7224 */ /* 0x000fe200078e0006 */
[----:B--2---:R-:W-:Y:S01]  /*23e00*/  MOV R0, 0x1 ;  /* 0x0000000100007802 */ /* 0x004fe20000000f00 */
[----:B------:R-:W-:Y:S01]  /*23e10*/  IMAD.MOV.U32 R3, RZ, RZ, 0x181f ;  /* 0x0000181fff037424 */ /* 0x000fe200078e00ff */
[----:B------:R-:W-:-:S02]  /*23e20*/  MOV R2, 0x23e40 ;  /* 0x00023e4000027802 */ /* 0x000fc40000000f00 */
[----:B-1-34-:R-:W-:Y:S05]  /*23e30*/  CALL.REL.NOINC `($__internal_13_$__cuda_sm70_shflsync_idx_p) ;  /* 0x00000d6000007944 */ /* 0x01afea0003c00000 */
[----:B------:R-:W-:Y:S01]  /*23e40*/  IMAD.MOV.U32 R8, RZ, RZ, R0 ;  /* 0x000000ffff087224 */ /* 0x000fe200078e0000 */
[----:B------:R-:W-:Y:S01]  /*23e50*/  MOV R0, 0x1 ;  /* 0x0000000100007802 */ /* 0x000fe20000000f00 */
[----:B------:R-:W-:Y:S01]  /*23e60*/  IMAD.MOV.U32 R203, RZ, RZ, R7 ;  /* 0x000000ffffcb7224 */ /* 0x000fe200078e0007 */
[----:B------:R-:W-:-:S02]  /*23e70*/  MOV R3, 0x181f ;  /* 0x0000181f00037802 */ /* 0x000fc40000000f00 */
[----:B------:R-:W-:Y:S02]  /*23e80*/  MOV R2, 0x23ea0 ;  /* 0x00023ea000027802 */ /* 0x000fe40000000f00 */
[----:B------:R-:W-:Y:S05]  /*23e90*/  CALL.REL.NOINC `($__internal_13_$__cuda_sm70_shflsync_idx_p) ;  /* 0x00000d0000007944 */ /* 0x000fea0003c00000 */
[----:B------:R-:W-:Y:S05]  /*23ea0*/  BRA `(.L_x_987) ;  /* 0xffffa73000007947 */ /* 0x000fea000383ffff */
.L_x_898:
[----:B------:R-:W-:Y:S01]  /*23eb0*/  IMAD.MOV.U32 R203, RZ, RZ, R6 ;  /* 0x000000ffffcb7224 */ /* 0x000fe200078e0006 */
[----:B--2---:R-:W-:Y:S01]  /*23ec0*/  MOV R0, 0x2 ;  /* 0x0000000200007802 */ /* 0x004fe20000000f00 */
[----:B------:R-:W-:Y:S01]  /*23ed0*/  IMAD.MOV.U32 R3, RZ, RZ, 0x181f ;  /* 0x0000181fff037424 */ /* 0x000fe200078e00ff */
[----:B------:R-:W-:Y:S02]  /*23ee0*/  MOV R2, 0x23f00 ;  /* 0x00023f0000027802 */ /* 0x000fe40000000f00 */
[----:B-1-34-:R-:W-:Y:S05]  /*23ef0*/  CALL.REL.NOINC `($__internal_13_$__cuda_sm70_shflsync_idx_p) ;  /* 0x00000ca000007944 */ /* 0x01afea0003c00000 */
[----:B------:R-:W-:Y:S01]  /*23f00*/  MOV R8, R0 ;  /* 0x0000000000087202 */ /* 0x000fe20000000f00 */
[----:B------:R-:W-:Y:S05]  /*23f10*/  BRA `(.L_x_988) ;  /* 0xffffa7f000007947 */ /* 0x000fea000383ffff */
.L_x_899:
[----:B------:R-:W-:Y:S01]  /*23f20*/  IMAD.MOV.U32 R203, RZ, RZ, R7 ;  /* 0x000000ffffcb7224 */ /* 0x000fe200078e0007 */
[----:B--2---:R-:W-:Y:S01]  /*23f30*/  MOV R0, 0x2 ;  /* 0x0000000200007802 */ /* 0x004fe20000000f00 */
[----:B------:R-:W-:Y:S01]  /*23f40*/  IMAD.MOV.U32 R3, RZ, RZ, 0x181f ;  /* 0x0000181fff037424 */ /* 0x000fe200078e00ff */
[----:B------:R-:W-:Y:S02]  /*23f50*/  MOV R2, 0x23f70 ;  /* 0x00023f7000027802 */ /* 0x000fe40000000f00 */
[----:B-1-34-:R-:W-:Y:S05]  /*23f60*/  CALL.REL.NOINC `($__internal_13_$__cuda_sm70_shflsync_idx_p) ;  /* 0x00000c3000007944 */ /* 0x01afea0003c00000 */
[----:B------:R-:W-:Y:S05]  /*23f70*/  BRA `(.L_x_989) ;  /* 0xffffa7b000007947 */ /* 0x000fea000383ffff */
.L_x_902:
[----:B------:R-:W-:Y:S01]  /*23f80*/  IMAD.MOV.U32 R203, RZ, RZ, R6 ;  /* 0x000000ffffcb7224 */ /* 0x000fe200078e0006 */
[----:B----4-:R-:W-:Y:S01]  /*23f90*/  MOV R0, 0x3 ;  /* 0x0000000300007802 */ /* 0x010fe20000000f00 */
[----:B---3--:R-:W-:Y:S01]  /*23fa0*/  IMAD.MOV.U32 R3, RZ, RZ, 0x181f ;  /* 0x0000181fff037424 */ /* 0x008fe200078e00ff */
[----:B------:R-:W-:-:S02]  /*23fb0*/  MOV R2, 0x23fd0 ;  /* 0x00023fd000027802 */ /* 0x000fc40000000f00 */
[----:B-12---:R-:W-:Y:S05]  /*23fc0*/  CALL.REL.NOINC `($__internal_13_$__cuda_sm70_shflsync_idx_p) ;  /* 0x00000bd000007944 */ /* 0x006fea0003c00000 */
[----:B------:R-:W-:Y:S01]  /*23fd0*/  IMAD.MOV.U32 R6, RZ, RZ, R0 ;  /* 0x000000ffff067224 */ /* 0x000fe200078e0000 */
[----:B------:R-:W-:Y:S01]  /*23fe0*/  MOV R0, 0x3 ;  /* 0x0000000300007802 */ /* 0x000fe20000000f00 */
[----:B------:R-:W-:Y:S01]  /*23ff0*/  IMAD.MOV.U32 R203, RZ, RZ, R7 ;  /* 0x000000ffffcb7224 */ /* 0x000fe200078e0007 */
[----:B------:R-:W-:-:S02]  /*24000*/  MOV R3, 0x181f ;  /* 0x0000181f00037802 */ /* 0x000fc40000000f00 */
[----:B------:R-:W-:Y:S02]  /*24010*/  MOV R2, 0x24030 ;  /* 0x0002403000027802 */ /* 0x000fe40000000f00 */
[----:B------:R-:W-:Y:S05]  /*24020*/  CALL.REL.NOINC `($__internal_13_$__cuda_sm70_shflsync_idx_p) ;  /* 0x00000b7000007944 */ /* 0x000fea0003c00000 */
[----:B------:R-:W-:Y:S05]  /*24030*/  BRA `(.L_x_990) ;  /* 0xffffa83000007947 */ /* 0x000fea000383ffff */
.L_x_904:
[----:B------:R-:W-:Y:S01]  /*24040*/  IMAD.MOV.U32 R203, RZ, RZ, R5 ;  /* 0x000000ffffcb7224 */ /* 0x000fe200078e0005 */
[----:B------:R-:W-:Y:S01]  /*24050*/  MOV R0, RZ ;  /* 0x000000ff00007202 */ /* 0x000fe20000000f00 */
[----:B------:R-:W-:Y:S01]  /*24060*/  IMAD.MOV.U32 R3, RZ, RZ, 0x1c1f ;  /* 0x00001c1fff037424 */ /* 0x000fe200078e00ff */
[----:B------:R-:W-:Y:S02]  /*24070*/  MOV R2, 0x24090 ;  /* 0x0002409000027802 */ /* 0x000fe40000000f00 */
[----:B--2---:R-:W-:Y:S05]  /*24080*/  CALL.REL.NOINC `($__internal_13_$__cuda_sm70_shflsync_idx_p) ;  /* 0x00000b1000007944 */ /* 0x004fea0003c00000 */
[----:B------:R-:W-:Y:S01]  /*24090*/  MOV R4, R0 ;  /* 0x0000000000047202 */ /* 0x000fe20000000f00 */
[----:B------:R-:W-:Y:S05]  /*240a0*/  BRA `(.L_x_991) ;  /* 0xffffaaf000007947 */ /* 0x000fea000383ffff */
.L_x_905:
[----:B------:R-:W-:Y:S01]  /*240b0*/  IMAD.MOV.U32 R203, RZ, RZ, R12 ;  /* 0x000000ffffcb7224 */ /* 0x000fe200078e000c */
[----:B------:R-:W-:Y:S01]  /*240c0*/  MOV R0, RZ ;  /* 0x000000ff00007202 */ /* 0x000fe20000000f00 */
[----:B------:R-:W-:Y:S01]  /*240d0*/  IMAD.MOV.U32 R3, RZ, RZ, 0x1c1f ;  /* 0x00001c1fff037424 */ /* 0x000fe200078e00ff */
[----:B------:R-:W-:Y:S02]  /*240e0*/  MOV R2, 0x24100 ;  /* 0x0002410000027802 */ /* 0x000fe40000000f00 */
[----:B-123--:R-:W-:Y:S05]  /*240f0*/  CALL.REL.NOINC `($__internal_13_$__cuda_sm70_shflsync_idx_p) ;  /* 0x00000aa000007944 */ /* 0x00efea0003c00000 */
[----:B------:R-:W-:Y:S05]  /*24100*/  BRA `(.L_x_992) ;  /* 0xffffaab000007947 */ /* 0x000fea000383ffff */
.L_x_908:
[----:B------:R-:W-:Y:S01]  /*24110*/  IMAD.MOV.U32 R203, RZ, RZ, R5 ;  /* 0x000000ffffcb7224 */ /* 0x000fe200078e0005 */
[----:B-1----:R-:W-:Y:S01]  /*24120*/  MOV R0, 0x1 ;  /* 0x0000000100007802 */ /* 0x002fe20000000f00 */
[----:B---3--:R-:W-:Y:S01]  /*24130*/  IMAD.MOV.U32 R3, RZ, RZ, 0x1c1f ;  /* 0x00001c1fff037424 */ /* 0x008fe200078e00ff */
[----:B------:R-:W-:-:S02]  /*24140*/  MOV R2, 0x24160 ;  /* 0x0002416000027802 */ /* 0x000fc40000000f00 */
[----:B--2-4-:R-:W-:Y:S05]  /*24150*/  CALL.REL.NOINC `($__internal_13_$__cuda_sm70_shflsync_idx_p) ;  /* 0x00000a4000007944 */ /* 0x014fea0003c00000 */
[----:B------:R-:W-:Y:S01]  /*24160*/  IMAD.MOV.U32 R4, RZ, RZ, R0 ;  /* 0x000000ffff047224 */ /* 0x000fe200078e0000 */
[----:B------:R-:W-:Y:S01]  /*24170*/  MOV R0, 0x1 ;  /* 0x0000000100007802 */ /* 0x000fe20000000f00 */
[----:B------:R-:W-:Y:S01]  /*24180*/  IMAD.MOV.U32 R203, RZ, RZ, R12 ;  /* 0x000000ffffcb7224 */ /* 0x000fe200078e000c */
[----:B------:R-:W-:-:S02]  /*24190*/  MOV R3, 0x1c1f ;  /* 0x00001c1f00037802 */ /* 0x000fc40000000f00 */
[----:B------:R-:W-:Y:S02]  /*241a0*/  MOV R2, 0x241c0 ;  /* 0x000241c000027802 */ /* 0x000fe40000000f00 */
[----:B------:R-:W-:Y:S05]  /*241b0*/  CALL.REL.NOINC `($__internal_13_$__cuda_sm70_shflsync_idx_p) ;  /* 0x000009e000007944 */ /* 0x000fea0003c00000 */
[----:B------:R-:W-:Y:S05]  /*241c0*/  BRA `(.L_x_993) ;  /* 0xffffb4b000007947 */ /* 0x000fea000383ffff */
.L_x_912:
[----:B------:R-:W-:Y:S01]  /*241d0*/  IMAD.MOV.U32 R203, RZ, RZ, R6 ;  /* 0x000000ffffcb7224 */ /* 0x000fe200078e0006 */
[----:B------:R-:W-:Y:S01]  /*241e0*/  MOV R0, RZ ;  /* 0x000000ff00007202 */ /* 0x000fe20000000f00 */
[----:B------:R-:W-:Y:S01]  /*241f0*/  IMAD.MOV.U32 R3, RZ, RZ, 0x181f ;  /* 0x0000181fff037424 */ /* 0x000fe200078e00ff */
[----:B------:R-:W-:Y:S02]  /*24200*/  MOV R2, 0x24220 ;  /* 0x0002422000027802 */ /* 0x000fe40000000f00 */
[----:B------:R-:W-:Y:S05]  /*24210*/  CALL.REL.NOINC `($__internal_13_$__cuda_sm70_shflsync_idx_p) ;  /* 0x0000098000007944 */ /* 0x000fea0003c00000 */
[----:B------:R-:W-:Y:S01]  /*24220*/  MOV R8, R0 ;  /* 0x0000000000087202 */ /* 0x000fe20000000f00 */
[----:B------:R-:W-:Y:S05]  /*24230*/  BRA `(.L_x_994) ;  /* 0xffffc6a000007947 */ /* 0x000fea000383ffff */
.L_x_913:
[----:B------:R-:W-:Y:S01]  /*24240*/  IMAD.MOV.U32 R203, RZ, RZ, R7 ;  /* 0x000000ffffcb7224 */ /* 0x000fe200078e0007 */
[----:B------:R-:W-:Y:S01]  /*24250*/  MOV R0, RZ ;  /* 0x000000ff00007202 */ /* 0x000fe20000000f00 */
[----:B------:R-:W-:Y:S01]  /*24260*/  IMAD.MOV.U32 R3, RZ, RZ, 0x181f ;  /* 0x0000181fff037424 */ /* 0x000fe200078e00ff */
[----:B------:R-:W-:Y:S02]  /*24270*/  MOV R2, 0x24290 ;  /* 0x0002429000027802 */ /* 0x000fe40000000f00 */
[----:B-12---:R-:W-:Y:S05]  /*24280*/  CALL.REL.NOINC `($__internal_13_$__cuda_sm70_shflsync_idx_p) ;  /* 0x0000091000007944 */ /* 0x006fea0003c00000 */
[----:B------:R-:W-:Y:S05]  /*24290*/  BRA `(.L_x_995) ;  /* 0xffffc66000007947 */ /* 0x000fea000383ffff */
.L_x_916:
[----:B------:R-:W-:Y:S01]  /*242a0*/  IMAD.MOV.U32 R203, RZ, RZ, R6 ;  /* 0x000000ffffcb7224 */ /* 0x000fe200078e0006 */
[----:B----4-:R-:W-:Y:S01]  /*242b0*/  MOV R0, 0x1 ;  /* 0x0000000100007802 */ /* 0x010fe20000000f00 */
[----:B--2---:R-:W-:Y:S01]  /*242c0*/  IMAD.MOV.U32 R3, RZ, RZ, 0x181f ;  /* 0x0000181fff037424 */ /* 0x004fe200078e00ff */
[----:B------:R-:W-:-:S02]  /*242d0*/  MOV R2, 0x242f0 ;  /* 0x000242f000027802 */ /* 0x000fc40000000f00 */
[----:B-1-3--:R-:W-:Y:S05]  /*242e0*/  CALL.REL.NOINC `($__internal_13_$__cuda_sm70_shflsync_idx_p) ;  /* 0x000008b000007944 */ /* 0x00afea0003c00000 */
[----:B------:R-:W-:Y:S01]  /*242f0*/  IMAD.MOV.U32 R8, RZ, RZ, R0 ;  /* 0x000000ffff087224 */ /* 0x000fe200078e0000 */
[----:B------:R-:W-:Y:S01]  /*24300*/  MOV R0, 0x1 ;  /* 0x0000000100007802 */ /* 0x000fe20000000f00 */
[----:B------:R-:W-:Y:S01]  /*24310*/  IMAD.MOV.U32 R203, RZ, RZ, R7 ;  /* 0x000000ffffcb7224 */ /* 0x000fe200078e0007 */
[----:B------:R-:W-:-:S02]  /*24320*/  MOV R3, 0x181f ;  /* 0x0000181f00037802 */ /* 0x000fc40000000f00 */
[----:B------:R-:W-:Y:S02]  /*24330*/  MOV R2, 0x24350 ;  /* 0x0002435000027802 */ /* 0x000fe40000000f00 */
[----:B------:R-:W-:Y:S05]  /*24340*/  CALL.REL.NOINC `($__internal_13_$__cuda_sm70_shflsync_idx_p) ;  /* 0x0000085000007944 */ /* 0x000fea0003c00000 */
[----:B------:R-:W-:Y:S05]  /*24350*/  BRA `(.L_x_996) ;  /* 0xffffc6e000007947 */ /* 0x000fea000383ffff */
.L_x_919:
[----:B------:R-:W-:Y:S01]  /*24360*/  IMAD.MOV.U32 R203, RZ, RZ, R6 ;  /* 0x000000ffffcb7224 */ /* 0x000fe200078e0006 */
[----:B----4-:R-:W-:Y:S01]  /*24370*/  MOV R0, 0x2 ;  /* 0x0000000200007802 */ /* 0x010fe20000000f00 */
[----:B-1----:R-:W-:Y:S01]  /*24380*/  IMAD.MOV.U32 R3, RZ, RZ, 0x181f ;  /* 0x0000181fff037424 */ /* 0x002fe200078e00ff */
[----:B------:R-:W-:Y:S02]  /*24390*/  MOV R2, 0x243b0 ;  /* 0x000243b000027802 */ /* 0x000fe40000000f00 */
[----:B--23--:R-:W-:Y:S05]  /*243a0*/  CALL.REL.NOINC `($__internal_13_$__cuda_sm70_shflsync_idx_p) ;  /* 0x000007f000007944 */ /* 0x00cfea0003c00000 */
[----:B------:R-:W-:Y:S01]  /*243b0*/  MOV R8, R0 ;  /* 0x0000000000087202 */ /* 0x000fe20000000f00 */
[----:B------:R-:W-:Y:S05]  /*243c0*/  BRA `(.L_x_997) ;  /* 0xffffc7a000007947 */ /* 0x000fea000383ffff */
.L_x_920:
[----:B------:R-:W-:Y:S01]  /*243d0*/  IMAD.MOV.U32 R203, RZ, RZ, R7 ;  /* 0x000000ffffcb7224 */ /* 0x000fe200078e0007 */
[----:B----4-:R-:W-:Y:S01]  /*243e0*/  MOV R0, 0x2 ;  /* 0x0000000200007802 */ /* 0x010fe20000000f00 */
[----:B------:R-:W-:Y:S01]  /*243f0*/  IMAD.MOV.U32 R3, RZ, RZ, 0x181f ;  /* 0x0000181fff037424 */ /* 0x000fe200078e00ff */
[----:B------:R-:W-:Y:S02]  /*24400*/  MOV R2, 0x24420 ;  /* 0x0002442000027802 */ /* 0x000fe40000000f00 */
[----:B-123--:R-:W-:Y:S05]  /*24410*/  CALL.REL.NOINC `($__internal_13_$__cuda_sm70_shflsync_idx_p) ;  /* 0x0000078000007944 */ /* 0x00efea0003c00000 */
[----:B------:R-:W-:Y:S05]  /*24420*/  BRA `(.L_x_998) ;  /* 0xffffc76000007947 */ /* 0x000fea000383ffff */
.L_x_923:
[----:B------:R-:W-:Y:S01]  /*24430*/  IMAD.MOV.U32 R203, RZ, RZ, R6 ;  /* 0x000000ffffcb7224 */ /* 0x000fe200078e0006 */
[----:B-1----:R-:W-:Y:S01]  /*24440*/  MOV R0, 0x3 ;  /* 0x0000000300007802 */ /* 0x002fe20000000f00 */
[----:B------:R-:W-:Y:S01]  /*24450*/  IMAD.MOV.U32 R3, RZ, RZ, 0x181f ;  /* 0x0000181fff037424 */ /* 0x000fe200078e00ff */
[----:B------:R-:W-:-:S02]  /*24460*/  MOV R2, 0x24480 ;  /* 0x0002448000027802 */ /* 0x000fc40000000f00 */
[----:B--234-:R-:W-:Y:S05]  /*24470*/  CALL.REL.NOINC `($__internal_13_$__cuda_sm70_shflsync_idx_p) ;  /* 0x0000072000007944 */ /* 0x01cfea0003c00000 */
[----:B------:R-:W-:Y:S01]  /*24480*/  IMAD.MOV.U32 R6, RZ, RZ, R0 ;  /* 0x000000ffff067224 */ /* 0x000fe200078e0000 */
[----:B------:R-:W-:Y:S01]  /*24490*/  MOV R0, 0x3 ;  /* 0x0000000300007802 */ /* 0x000fe20000000f00 */
[----:B------:R-:W-:Y:S01]  /*244a0*/  IMAD.MOV.U32 R203, RZ, RZ, R7 ;  /* 0x000000ffffcb7224 */ /* 0x000fe200078e0007 */
[----:B------:R-:W-:-:S02]  /*244b0*/  MOV R3, 0x181f ;  /* 0x0000181f00037802 */ /* 0x000fc40000000f00 */
[----:B------:R-:W-:Y:S02]  /*244c0*/  MOV R2, 0x244e0 ;  /* 0x000244e000027802 */ /* 0x000fe40000000f00 */
[----:B------:R-:W-:Y:S05]  /*244d0*/  CALL.REL.NOINC `($__internal_13_$__cuda_sm70_shflsync_idx_p) ;  /* 0x000006c000007944 */ /* 0x000fea0003c00000 */
[----:B------:R-:W-:Y:S01]  /*244e0*/  MOV R7, R0 ;  /* 0x0000000000077202 */ /* 0x000fe20000000f00 */
[----:B------:R-:W-:Y:S05]  /*244f0*/  BRA `(.L_x_999) ;  /* 0xffffc7d000007947 */ /* 0x000fea000383ffff */
.L_x_925:
[----:B------:R-:W-:Y:S01]  /*24500*/  IMAD.MOV.U32 R203, RZ, RZ, R86 ;  /* 0x000000ffffcb7224 */ /* 0x000fe200078e0056 */
[----:B------:R-:W-:Y:S01]  /*24510*/  MOV R0, RZ ;  /* 0x000000ff00007202 */ /* 0x000fe20000000f00 */
[----:B------:R-:W-:Y:S01]  /*24520*/  IMAD.MOV.U32 R3, RZ, RZ, 0x1f ;  /* 0x0000001fff037424 */ /* 0x000fe200078e00ff */
[----:B------:R-:W-:Y:S02]  /*24530*/  MOV R2, 0x24550 ;  /* 0x0002455000027802 */ /* 0x000fe40000000f00 */
[----:B-1-34-:R-:W-:Y:S05]  /*24540*/  CALL.REL.NOINC `($__internal_13_$__cuda_sm70_shflsync_idx_p) ;  /* 0x0000065000007944 */ /* 0x01afea0003c00000 */
[----:B------:R-:W-:Y:S01]  /*24550*/  MOV R9, R0 ;  /* 0x0000000000097202 */ /* 0x000fe20000000f00 */
[----:B------:R-:W-:Y:S05]  /*24560*/  BRA `(.L_x_1000) ;  /* 0xffffc93000007947 */ /* 0x000fea000383ffff */
.L_x_926:
[----:B------:R-:W-:Y:S01]  /*24570*/  IMAD.MOV.U32 R203, RZ, RZ, R86 ;  /* 0x000000ffffcb7224 */ /* 0x000fe200078e0056 */
[----:B------:R-:W-:Y:S01]  /*24580*/  MOV R0, 0x1 ;  /* 0x0000000100007802 */ /* 0x000fe20000000f00 */
[----:B------:R-:W-:Y:S01]  /*24590*/  IMAD.MOV.U32 R3, RZ, RZ, 0x1f ;  /* 0x0000001fff037424 */ /* 0x000fe200078e00ff */
[----:B------:R-:W-:Y:S02]  /*245a0*/  MOV R2, 0x245c0 ;  /* 0x000245c000027802 */ /* 0x000fe40000000f00 */
[----:B-1234-:R-:W-:Y:S05]  /*245b0*/  CALL.REL.NOINC `($__internal_13_$__cuda_sm70_shflsync_idx_p) ;  /* 0x000005e000007944 */ /* 0x01efea0003c00000 */
[----:B------:R-:W-:Y:S01]  /*245c0*/  MOV R6, R0 ;  /* 0x0000000000067202 */ /* 0x000fe20000000f00 */
[----:B------:R-:W-:Y:S05]  /*245d0*/  BRA `(.L_x_1001) ;  /* 0xffffc8e000007947 */ /* 0x000fea000383ffff */
.L_x_927:
[----:B------:R-:W-:Y:S02]  /*245e0*/  MOV R3, 0x1 ;  /* 0x0000000100037802 */ /* 0x000fe40000000f00 */
[----:B------:R-:W-:-:S02]  /*245f0*/  MOV R2, 0x24610 ;  /* 0x0002461000027802 */ /* 0x000fc40000000f00 */
[----:B--23--:R-:W-:Y:S05]  /*24600*/  CALL.REL.NOINC `($__internal_14_$__cuda_sm70_shflsync_up_p) ;  /* 0x000005e000007944 */ /* 0x00cfea0003c00000 */
[----:B------:R-:W-:Y:S05]  /*24610*/  BRA `(.L_x_1002) ;  /* 0xffffc9c000007947 */ /* 0x000fea000383ffff */
.L_x_928:
[----:B------:R-:W-:Y:S02]  /*24620*/  MOV R3, 0x2 ;  /* 0x0000000200037802 */ /* 0x000fe40000000f00 */
[----:B------:R-:W-:-:S02]  /*24630*/  MOV R2, 0x24650 ;  /* 0x0002465000027802 */ /* 0x000fc40000000f00 */
[----:B--23--:R-:W-:Y:S05]  /*24640*/  CALL.REL.NOINC `($__internal_14_$__cuda_sm70_shflsync_up_p) ;  /* 0x000005a000007944 */ /* 0x00cfea0003c00000 */
[----:B------:R-:W-:Y:S02]  /*24650*/  SEL R3, R4, RZ, P1 ;  /* 0x000000ff04037207 */ /* 0x000fe40000800000 */
[----:B------:R-:W-:-:S03]  /*24660*/  MOV R2, 0x246a0 ;  /* 0x000246a000027802 */ /* 0x000fc60000000f00 */
[----:B------:R-:W-:Y:S02]  /*24670*/  IMAD.IADD R0, R0, 0x1, R3 ;  /* 0x0000000100007824 */ /* 0x000fe400078e0203 */
[----:B------:R-:W-:Y:S02]  /*24680*/  IMAD.MOV.U32 R3, RZ, RZ, 0x4 ;  /* 0x00000004ff037424 */ /* 0x000fe400078e00ff */
        /* <DEDUP_REMOVED lines=19> */
.L_x_932:
[----:B------:R-:W-:Y:S02]  /*247c0*/  MOV R3, 0x1 ;  /* 0x0000000100037802 */ /* 0x000fe40000000f00 */
[----:B------:R-:W-:-:S02]  /*247d0*/  MOV R2, 0x247f0 ;  /* 0x000247f000027802 */ /* 0x000fc40000000f00 */
[----:B---3--:R-:W-:Y:S05]  /*247e0*/  CALL.REL.NOINC `($__internal_14_$__cuda_sm70_shflsync_up_p) ;  /* 0x0000040000007944 */ /* 0x008fea0003c00000 */
[----:B------:R-:W-:Y:S01]  /*247f0*/  MOV R2, R4 ;  /* 0x0000000400027202 */ /* 0x000fe20000000f00 */
[----:B------:R-:W-:Y:S05]  /*24800*/  BRA `(.L_x_1004) ;  /* 0xffffca3000007947 */ /* 0x000fea000383ffff */
.L_x_933:
[----:B------:R-:W-:Y:S02]  /*24810*/  MOV R3, 0x2 ;  /* 0x0000000200037802 */ /* 0x000fe40000000f00 */
[----:B------:R-:W-:-:S02]  /*24820*/  MOV R2, 0x24840 ;  /* 0x0002484000027802 */ /* 0x000fc40000000f00 */
[----:B---3--:R-:W-:Y:S05]  /*24830*/  CALL.REL.NOINC `($__internal_14_$__cuda_sm70_shflsync_up_p) ;  /* 0x000003b000007944 */ /* 0x008fea0003c00000 */
        /* <DEDUP_REMOVED lines=23> */
.L_x_935:
[----:B------:R-:W-:Y:S02]  /*249b0*/  SEL R0, RZ, 0x1, P0 ;  /* 0x00000001ff007807 */ /* 0x000fe40000000000 */
[----:B------:R-:W-:-:S02]  /*249c0*/  MOV R2, 0x249e0 ;  /* 0x000249e000027802 */ /* 0x000fc40000000f00 */
[----:B-1-3--:R-:W-:Y:S05]  /*249d0*/  CALL.REL.NOINC `($__internal_15_$__cuda_sm70_votesync_ballot) ;  /* 0x0000027000007944 */ /* 0x00afea0003c00000 */
[----:B------:R-:W-:Y:S01]  /*249e0*/  MOV R10, R0 ;  /* 0x00000000000a7202 */ /* 0x000fe20000000f00 */
[----:B------:R-:W-:Y:S05]  /*249f0*/  BRA `(.L_x_1006) ;  /* 0xffffc9d000007947 */ /* 0x000fea000383ffff */
.L_x_936:
[----:B------:R-:W-:Y:S01]  /*24a00*/  IMAD.MOV.U32 R203, RZ, RZ, R7 ;  /* 0x000000ffffcb7224 */ /* 0x000fe200078e0007 */
[----:B------:R-:W-:Y:S01]  /*24a10*/  MOV R0, R6 ;  /* 0x0000000600007202 */ /* 0x000fe20000000f00 */
[----:B------:R-:W-:Y:S01]  /*24a20*/  IMAD.MOV.U32 R3, RZ, RZ, 0x1f ;  /* 0x0000001fff037424 */ /* 0x000fe200078e00ff */
[----:B------:R-:W-:-:S02]  /*24a30*/  MOV R2, 0x24a50 ;  /* 0x00024a5000027802 */ /* 0x000fc40000000f00 */
[----:B-1-3--:R-:W-:Y:S05]  /*24a40*/  CALL.REL.NOINC `($__internal_13_$__cuda_sm70_shflsync_idx_p) ;  /* 0x0000015000007944 */ /* 0x00afea0003c00000 */
[----:B------:R-:W-:Y:S01]  /*24a50*/  IMAD.MOV.U32 R7, RZ, RZ, R0 ;  /* 0x000000ffff077224 */ /* 0x000fe200078e0000 */
[----:B------:R-:W-:Y:S01]  /*24a60*/  MOV R0, R6 ;  /* 0x0000000600007202 */ /* 0x000fe20000000f00 */
[----:B------:R-:W-:Y:S01]  /*24a70*/  IMAD.MOV.U32 R203, RZ, RZ, R8 ;  /* 0x000000ffffcb7224 */ /* 0x000fe200078e0008 */
[----:B------:R-:W-:-:S02]  /*24a80*/  MOV R3, 0x1f ;  /* 0x0000001f00037802 */ /* 0x000fc40000000f00 */
[----:B------:R-:W-:Y:S02]  /*24a90*/  MOV R2, 0x24ab0 ;  /* 0x00024ab000027802 */ /* 0x000fe40000000f00 */
[----:B------:R-:W-:Y:S05]  /*24aa0*/  CALL.REL.NOINC `($__internal_13_$__cuda_sm70_shflsync_idx_p) ;  /* 0x000000f000007944 */ /* 0x000fea0003c00000 */
[----:B------:R-:W-:Y:S01]  /*24ab0*/  MOV R5, R0 ;  /* 0x0000000000057202 */ /* 0x000fe20000000f00 */
[----:B------:R-:W-:Y:S05]  /*24ac0*/  BRA `(.L_x_1007) ;  /* 0xffffc95000007947 */ /* 0x000fea000383ffff */
.L_x_939:
[----:B------:R-:W-:Y:S01]  /*24ad0*/  IMAD.MOV.U32 R203, RZ, RZ, R4 ;  /* 0x000000ffffcb7224 */ /* 0x000fe200078e0004 */
[----:B------:R-:W-:Y:S01]  /*24ae0*/  MOV R0, R6 ;  /* 0x0000000600007202 */ /* 0x000fe20000000f00 */
[----:B------:R-:W-:Y:S01]  /*24af0*/  IMAD.MOV.U32 R3, RZ, RZ, 0x1f ;  /* 0x0000001fff037424 */ /* 0x000fe200078e00ff */
[----:B------:R-:W-:Y:S02]  /*24b00*/  MOV R2, 0x24b20 ;  /* 0x00024b2000027802 */ /* 0x000fe40000000f00 */
[----:B-1-34-:R-:W-:Y:S05]  /*24b10*/  CALL.REL.NOINC `($__internal_13_$__cuda_sm70_shflsync_idx_p) ;  /* 0x0000008000007944 */ /* 0x01afea0003c00000 */
[----:B------:R-:W-:Y:S01]  /*24b20*/  MOV R12, R0 ;  /* 0x00000000000c7202 */ /* 0x000fe20000000f00 */
[----:B------:R-:W-:Y:S05]  /*24b30*/  BRA `(.L_x_938) ;  /* 0xffffc94000007947 */ /* 0x000fea000383ffff */
        .weak           $__internal_12_$__cuda_sm70_shflsync_bfly_p
        .type           $__internal_12_$__cuda_sm70_shflsync_bfly_p,@function
        .size           $__internal_12_$__cuda_sm70_shflsync_bfly_p,($__internal_13_$__cuda_sm70_shflsync_idx_p - $__internal_12_$__cuda_sm70_shflsync_bfly_p)
$__internal_12_$__cuda_sm70_shflsync_bfly_p:
[----:B------:R-:W-:Y:S02]  /*24b40*/  MOV R149, 0xffffffff ;  /* 0xffffffff00957802 */ /* 0x000fe40000000f00 */
[----:B------:R-:W-:Y:S02]  /*24b50*/  MOV R3, 0x1f ;  /* 0x0000001f00037802 */ /* 0x000fe40000000f00 */
[----:B------:R-:W-:Y:S04]  /*24b60*/  WARPSYNC R149 ;  /* 0x0000009500007348 */ /* 0x000fe80003800000 */
[----:B------:R1:W2:Y:S02]  /*24b70*/  SHFL.BFLY PT, R0, R100, R0, R3 ;  /* 0x0c00000064007389 */ /* 0x0002a400000e0003 */
[----:B-1----:R-:W-:-:S04]  /*24b80*/  MOV R3, 0x0 ;  /* 0x0000000000037802 */ /* 0x002fc80000000f00 */
[----:B--2---:R-:W-:Y:S05]  /*24b90*/  RET.REL.NODEC R2 `(_ZN7cutlass13device_kernelIN5flash19enable_sm80_to_sm89INS1_16FlashAttnFwdSm80INS1_25CollectiveMainloopFwdSm80ILi8ELi1ELb0EN4cute5tupleIJNS5_1CILi128EEENS7_ILi64EEENS7_ILi192EEEEEELi192ENS_6half_tEfNS_4arch4Sm80ELb0ELb1ELb0ELb1ELb1ELb1ELb1ELb1EEENS1_21CollectiveEpilogueFwdINS6_IJS8_SA_S9_EEENS6_IJNS7_ILi1EEESI_SI_EEESC_SE_Li256ELb1ELb1ELb1ELb0EEENS1_36VarlenDynamicPersistentTileSchedulerILi128ELi64ELi256ELi256ELb1ELb1ELb0ELb1ELb0ELb1EEEEEEEEEvNT_6ParamsE) ;  /* 0xfffdb46002007950 */ /* 0x004fea0003c3ffff */
        .weak           $__internal_13_$__cuda_sm70_shflsync_idx_p
        .type           $__internal_13_$__cuda_sm70_shflsync_idx_p,@function
        .size           $__internal_13_$__cuda_sm70_shflsync_idx_p,($__internal_14_$__cuda_sm70_shflsync_up_p - $__internal_13_$__cuda_sm70_shflsync_idx_p)
$__internal_13_$__cuda_sm70_shflsync_idx_p:
[----:B------:R-:W-:-:S04]  /*24ba0*/  MOV R204, 0xffffffff ;  /* 0xffffffff00cc7802 */ /* 0x000fc80000000f00 */
[----:B------:R-:W-:Y:S04]  /*24bb0*/  WARPSYNC R204 ;  /* 0x000000cc00007348 */ /* 0x000fe80003800000 */
[----:B------:R1:W2:Y:S02]  /*24bc0*/  SHFL.IDX PT, R0, R203, R0, R3 ;  /* 0x00000000cb007389 */ /* 0x0002a400000e0003 */
[----:B-1----:R-:W-:-:S04]  /*24bd0*/  MOV R3, 0x0 ;  /* 0x0000000000037802 */ /* 0x002fc80000000f00 */
[----:B--2---:R-:W-:Y:S05]  /*24be0*/  RET.REL.NODEC R2 `(_ZN7cutlass13device_kernelIN5flash19enable_sm80_to_sm89INS1_16FlashAttnFwdSm80INS1_25CollectiveMainloopFwdSm80ILi8ELi1ELb0EN4cute5tupleIJNS5_1CILi128EEENS7_ILi64EEENS7_ILi192EEEEEELi192ENS_6half_tEfNS_4arch4Sm80ELb0ELb1ELb0ELb1ELb1ELb1ELb1ELb1EEENS1_21CollectiveEpilogueFwdINS6_IJS8_SA_S9_EEENS6_IJNS7_ILi1EEESI_SI_EEESC_SE_Li256ELb1ELb1ELb1ELb0EEENS1_36VarlenDynamicPersistentTileSchedulerILi128ELi64ELi256ELi256ELb1ELb1ELb0ELb1ELb0ELb1EEEEEEEEEvNT_6ParamsE) ;  /* 0xfffdb41002007950 */ /* 0x004fea0003c3ffff */
        .weak           $__internal_14_$__cuda_sm70_shflsync_up_p
        .type           $__internal_14_$__cuda_sm70_shflsync_up_p,@function
        .size           $__internal_14_$__cuda_sm70_shflsync_up_p,($__internal_15_$__cuda_sm70_votesync_ballot - $__internal_14_$__cuda_sm70_shflsync_up_p)
$__internal_14_$__cuda_sm70_shflsync_up_p:
[----:B------:R-:W-:Y:S02]  /*24bf0*/  MOV R4, RZ ;  /* 0x000000ff00047202 */ /* 0x000fe40000000f00 */
[----:B------:R-:W-:-:S04]  /*24c00*/  MOV R10, 0xffffffff ;  /* 0xffffffff000a7802 */ /* 0x000fc80000000f00 */
[----:B------:R-:W-:Y:S04]  /*24c10*/  WARPSYNC R10 ;  /* 0x0000000a00007348 */ /* 0x000fe80003800000 */
[----:B------:R1:W2:Y:S02]  /*24c20*/  SHFL.UP PT, R4, R0, R3, R4 ;  /* 0x0400000300047389 */ /* 0x0002a400000e0004 */
[----:B-1----:R-:W-:-:S04]  /*24c30*/  MOV R3, 0x0 ;  /* 0x0000000000037802 */ /* 0x002fc80000000f00 */
[----:B--2---:R-:W-:Y:S05]  /*24c40*/  RET.REL.NODEC R2 `(_ZN7cutlass13device_kernelIN5flash19enable_sm80_to_sm89INS1_16FlashAttnFwdSm80INS1_25CollectiveMainloopFwdSm80ILi8ELi1ELb0EN4cute5tupleIJNS5_1CILi128EEENS7_ILi64EEENS7_ILi192EEEEEELi192ENS_6half_tEfNS_4arch4Sm80ELb0ELb1ELb0ELb1ELb1ELb1ELb1ELb1EEENS1_21CollectiveEpilogueFwdINS6_IJS8_SA_S9_EEENS6_IJNS7_ILi1EEESI_SI_EEESC_SE_Li256ELb1ELb1ELb1ELb0EEENS1_36VarlenDynamicPersistentTileSchedulerILi128ELi64ELi256ELi256ELb1ELb1ELb0ELb1ELb0ELb1EEEEEEEEEvNT_6ParamsE) ;  /* 0xfffdb3b002007950 */ /* 0x004fea0003c3ffff */
        .weak           $__internal_15_$__cuda_sm70_votesync_ballot
        .type           $__internal_15_$__cuda_sm70_votesync_ballot,@function
        .size           $__internal_15_$__cuda_sm70_votesync_ballot,(.L_x_3102 - $__internal_15_$__cuda_sm70_votesync_ballot)
$__internal_15_$__cuda_sm70_votesync_ballot:
[----:B------:R-:W-:Y:S01]  /*24c50*/  ISETP.NE.U32.AND P0, PT, R0, 0x1, PT ;  /* 0x000000010000780c */ /* 0x000fe20003f05070 */
[----:B------:R-:W-:-:S04]  /*24c60*/  IMAD.MOV.U32 R3, RZ, RZ, -0x1 ;  /* 0xffffffffff037424 */ /* 0x000fc800078e00ff */
[----:B------:R-:W-:Y:S08]  /*24c70*/  WARPSYNC R3 ;  /* 0x0000000300007348 */ /* 0x000ff00003800000 */
[----:B------:R-:W-:-:S04]  /*24c80*/  VOTE.ANY R0, PT, !P0 ;  /* 0x0000000000007806 */ /* 0x000fc800040e0100 */
[----:B------:R-:W-:Y:S01]  /*24c90*/  LOP3.LUT R0, R0, R3, RZ, 0xc0, !PT ;  /* 0x0000000300007212 */ /* 0x000fe200078ec0ff */
[----:B------:R-:W-:-:S04]  /*24ca0*/  IMAD.MOV.U32 R3, RZ, RZ, 0x0 ;  /* 0x00000000ff037424 */ /* 0x000fc800078e00ff */
[----:B------:R-:W-:Y:S05]  /*24cb0*/  RET.REL.NODEC R2 `(_ZN7cutlass13device_kernelIN5flash19enable_sm80_to_sm89INS1_16FlashAttnFwdSm80INS1_25CollectiveMainloopFwdSm80ILi8ELi1ELb0EN4cute5tupleIJNS5_1CILi128EEENS7_ILi64EEENS7_ILi192EEEEEELi192ENS_6half_tEfNS_4arch4Sm80ELb0ELb1ELb0ELb1ELb1ELb1ELb1ELb1EEENS1_21CollectiveEpilogueFwdINS6_IJS8_SA_S9_EEENS6_IJNS7_ILi1EEESI_SI_EEESC_SE_Li256ELb1ELb1ELb1ELb0EEENS1_36VarlenDynamicPersistentTileSchedulerILi128ELi64ELi256ELi256ELb1ELb1ELb0ELb1ELb0ELb1EEEEEEEEEvNT_6ParamsE) ;  /* 0xfffdb34002007950 */ /* 0x000fea0003c3ffff */
.L_x_1008:
        /* <DEDUP_REMOVED lines=12> */
.L_x_3102:


//--------------------- .text._ZN7cutlass13device_kernelIN5flash19enable_sm80_to_sm89INS1_16FlashAttnFwdSm80INS1_25CollectiveMainloopFwdSm80ILi8ELi1ELb0EN4cute5tupleIJNS5_1CILi128EEENS7_ILi64EEENS7_ILi192EEEEEELi192ENS_6half_tEfNS_4arch4Sm80ELb1ELb0ELb0ELb0ELb1ELb0ELb1ELb1EEENS1_21CollectiveEpilogueFwdINS6_IJS8_SA_S9_EEENS6_IJNS7_ILi1EEESI_SI_EEESC_SE_Li256ELb0ELb1ELb1ELb0EEENS1_30DynamicPersistentTileSchedulerILi256ELi256ELb1ELb1ELb0EEEEEEEEEvNT_6ParamsE --------------------------
	.section	.text._ZN7cutlass13device_kernelIN5flash19enable_sm80_to_sm89INS1_16FlashAttnFwdSm80INS1_25CollectiveMainloopFwdSm80ILi8ELi1ELb0EN4cute5tupleIJNS5_1CILi128EEENS7_ILi64EEENS7_ILi192EEEEEELi192ENS_6half_tEfNS_4arch4Sm80ELb1ELb0ELb0ELb0ELb1ELb0ELb1ELb1EEENS1_21CollectiveEpilogueFwdINS6_IJS8_SA_S9_EEENS6_IJNS7_ILi1EEESI_SI_EEESC_SE_Li256ELb0ELb1ELb1ELb0EEENS1_30DynamicPersistentTileSchedulerILi256ELi256ELb1ELb1ELb0EEEEEEEEEvNT_6ParamsE,"ax",@progbits
	.sectioninfo	@"SHI_REGISTERS=255"
	.align	128
.text._ZN7cutlass13device_kernelIN5flash19enable_sm80_to_sm89INS1_16FlashAttnFwdSm80INS1_25CollectiveMainloopFwdSm80ILi8ELi1ELb0EN4cute5tupleIJNS5_1CILi128EEENS7_ILi64EEENS7_ILi192EEEEEELi192ENS_6half_tEfNS_4arch4Sm80ELb1ELb0ELb0ELb0ELb1ELb0ELb1ELb1EEENS1_21CollectiveEpilogueFwdINS6_IJS8_SA_S9_EEENS6_IJNS7_ILi1EEESI_SI_EEESC_SE_Li256ELb0ELb1ELb1ELb0EEENS1_30DynamicPersistentTileSchedulerILi256ELi256ELb1ELb1ELb0EEEEEEEEEvNT_6ParamsE:
        .type           _ZN7cutlass13device_kernelIN5flash19enable_sm80_to_sm89INS1_16FlashAttnFwdSm80INS1_25CollectiveMainloopFwdSm80ILi8ELi1ELb0EN4cute5tupleIJNS5_1CILi128EEENS7_ILi64EEENS7_ILi192EEEEEELi192ENS_6half_tEfNS_4arch4Sm80ELb1ELb0ELb0ELb0ELb1ELb0ELb1ELb1EEENS1_21CollectiveEpilogueFwdINS6_IJS8_SA_S9_EEENS6_IJNS7_ILi1EEESI_SI_EEESC_SE_Li256ELb0ELb1ELb1ELb0EEENS1_30DynamicPersistentTileSchedulerILi256ELi256ELb1ELb1ELb0EEEEEEEEEvNT_6ParamsE,@function
        .size           _ZN7cutlass13device_kernelIN5flash19enable_sm80_to_sm89INS1_16FlashAttnFwdSm80INS1_25CollectiveMainloopFwdSm80ILi8ELi1ELb0EN4cute5tupleIJNS5_1CILi128EEENS7_ILi64EEENS7_ILi192EEEEEELi192ENS_6half_tEfNS_4arch4Sm80ELb1ELb0ELb0ELb0ELb1ELb0ELb1ELb1EEENS1_21CollectiveEpilogueFwdINS6_IJS8_SA_S9_EEENS6_IJNS7_ILi1EEESI_SI_EEESC_SE_Li256ELb0ELb1ELb1ELb0EEENS1_30DynamicPersistentTileSchedulerILi256ELi256ELb1ELb1ELb0EEEEEEEEEvNT_6ParamsE,(.L_x_3107 - _ZN7cutlass13device_kernelIN5flash19enable_sm80_to_sm89INS1_16FlashAttnFwdSm80INS1_25CollectiveMainloopFwdSm80ILi8ELi1ELb0EN4cute5tupleIJNS5_1CILi128EEENS7_ILi64EEENS7_ILi192EEEEEELi192ENS_6half_tEfNS_4arch4Sm80ELb1ELb0ELb0ELb0ELb1ELb0ELb1ELb1EEENS1_21CollectiveEpilogueFwdINS6_IJS8_SA_S9_EEENS6_IJNS7_ILi1EEESI_SI_EEESC_SE_Li256ELb0ELb1ELb1ELb0EEENS1_30DynamicPersistentTileSchedulerILi256ELi256ELb1ELb1ELb0EEEEEEEEEvNT_6ParamsE)
        .other          _ZN7cutlass13device_kernelIN5flash19enable_sm80_to_sm89INS1_16FlashAttnFwdSm80INS1_25CollectiveMainloopFwdSm80ILi8ELi1ELb0EN4cute5tupleIJNS5_1CILi128EEENS7_ILi64EEENS7_ILi192EEEEEELi192ENS_6half_tEfNS_4arch4Sm80ELb1ELb0ELb0ELb0ELb1ELb0ELb1ELb1EEENS1_21CollectiveEpilogueFwdINS6_IJS8_SA_S9_EEENS6_IJNS7_ILi1EEESI_SI_EEESC_SE_Li256ELb0ELb1ELb1ELb0EEENS1_30DynamicPersistentTileSchedulerILi256ELi256ELb1ELb1ELb0EEEEEEEEEvNT_6ParamsE,@"STO_CUDA_ENTRY STV_DEFAULT"
_ZN7cutlass13device_kernelIN5flash19enable_sm80_to_sm89INS1_16FlashAttnFwdSm80INS1_25CollectiveMainloopFwdSm80ILi8ELi1ELb0EN4cute5tupleIJNS5_1CILi128EEENS7_ILi64EEENS7_ILi192EEEEEELi192ENS_6half_tEfNS_4arch4Sm80ELb1ELb0ELb0ELb0ELb1ELb0ELb1ELb1EEENS1_21CollectiveEpilogueFwdINS6_IJS8_SA_S9_EEENS6_IJNS7_ILi1EEESI_SI_EEESC_SE_Li256ELb0ELb1ELb1ELb0EEENS1_30DynamicPersistentTileSchedulerILi256ELi256ELb1ELb1ELb0EEEEEEEEEvNT_6ParamsE:
[----:B------:R-:W-:-:S03]  /*0000*/  MOV R1, c[0x0][0x28] ;  /* 0x00000a0000017a02 */ /* 0x000fc60000000f00 */
[----:B------:R-:W1:Y:S01]  /*0010*/  S2R R16, SR_TID.X ;  /* 0x0000000000107919 */ /* 0x000e620000002100 */
[----:B------:R-:W-:-:S03]  /*0020*/  IADD3 R1, R1, -0x10, RZ ;  /* 0xfffffff001017810 */ /* 0x000fc60007ffe0ff */
[----:B------:R-:W2:Y:S01]  /*0030*/  S2R R236, SR_CTAID.X ;  /* 0x0000000000ec7919 */ /* 0x000ea20000002500 */
[----:B-1----:R-:W-:-:S05]  /*0040*/  SHF.R.U32.HI R2, RZ, 0x5, R16 ;  /* 0x00000005ff027819 */ /* 0x002fca0000011610 */
[----:B------:R-:W1:Y:S02]  /*0050*/  SHFL.IDX PT, R0, R2, RZ, 0x1f ;  /* 0x00001fff02007589 */ /* 0x000e6400000e0000 */
[----:B-1----:R-:W-:Y:S02]  /*0060*/  ISETP.GE.AND P0, PT, R0, 0x1, PT ;  /* 0x000000010000780c */ /* 0x002fe40003f06270 */
[----:B------:R1:W-:Y:S11]  /*0070*/  STL [R1+0x4], R0 ;  /* 0x0000040001007387 */ /* 0x0003f60000100800 */
[----:B------:R-:W-:Y:S06]  /*0080*/  @P0 BAR.ARV 0x4, 0x100 ;  /* 0x0104000000000b1d */ /* 0x000fec0000002000 */
[----:B--2---:R-:W-:-:S13]  /*0090*/  ISETP.GE.AND P0, PT, R236, c[0x0][0x538], PT ;  /* 0x00014e00ec007a0c */ /* 0x004fda0003f06270 */
[----:B------:R-:W-:Y:S05]  /*00a0*/  @P0 EXIT ;  /* 0x000000000000094d */ /* 0x000fea0003800000 */
[----:B-1----:R-:W-:Y:S01]  /*00b0*/  SHF.R.S32.HI R13, RZ, 0x1f, R16 ;  /* 0x0000001fff0d7819 */ /* 0x002fe20000011410 */
[----:B------:R-:W-:Y:S01]  /*00c0*/  IMAD.MOV.U32 R164, RZ, RZ, 0x20 ;  /* 0x00000020ffa47424 */ /* 0x000fe200078e00ff */
[----:B------:R-:W-:Y:S01]  /*00d0*/  ULDC.64 UR6, c[0x0][0x118] ;  /* 0x0000460000067ab9 */ /* 0x000fe20000000a00 */
[----:B------:R-:W-:Y:S01]  /*00e0*/  IMAD.MOV.U32 R165, RZ, RZ, 0x40 ;  /* 0x00000040ffa57424 */ /* 0x000fe200078e00ff */
[CC--:B------:R-:W-:Y:S02]  /*00f0*/  LEA.HI R5, R13.reuse, R16.reuse, RZ, 0x4 ;  /* 0x000000100d057211 */ /* 0x0c0fe400078f20ff */
[-C--:B------:R-:W-:Y:S02]  /*0100*/  LEA.HI R9, R13, R16.reuse, RZ, 0x3 ;  /* 0x000000100d097211 */ /* 0x080fe400078f18ff */
[----:B------:R-:W-:Y:S02]  /*0110*/  LOP3.LUT R2, R5, 0xfffffff0, RZ, 0xc0, !PT ;  /* 0xfffffff005027812 */ /* 0x000fe400078ec0ff */
[----:B------:R-:W-:-:S02]  /*0120*/  LEA.HI R0, R13, R16, RZ, 0x2 ;  /* 0x000000100d007211 */ /* 0x000fc400078f10ff */
[----:B------:R-:W-:Y:S01]  /*0130*/  SHF.R.S32.HI R214, RZ, 0x3, R9 ;  /* 0x00000003ffd67819 */ /* 0x000fe20000011409 */
[----:B------:R-:W-:Y:S01]  /*0140*/  IMAD.IADD R3, R16, 0x1, -R2 ;  /* 0x0000000110037824 */ /* 0x000fe200078e0a02 */
[----:B------:R-:W-:Y:S02]  /*0150*/  LOP3.LUT R210, R9, 0xfffffff8, RZ, 0xc0, !PT ;  /* 0xfffffff809d27812 */ /* 0x000fe400078ec0ff */
[----:B------:R-:W-:Y:S01]  /*0160*/  SHF.R.S32.HI R4, RZ, 0x4, R5 ;  /* 0x00000004ff047819 */ /* 0x000fe20000011405 */
[----:B------:R-:W-:Y:S01]  /*0170*/  IMAD.SHL.U32 R2, R214, 0x40, RZ ;  /* 0x00000040d6027824 */ /* 0x000fe200078e00ff */
[----:B------:R-:W-:Y:S01]  /*0180*/  LOP3.LUT R0, R0, 0xfffffffc, RZ, 0xc0, !PT ;  /* 0xfffffffc00007812 */ /* 0x000fe200078ec0ff */
[C---:B------:R-:W-:Y:S01]  /*0190*/  IMAD.IADD R210, R16.reuse, 0x1, -R210 ;  /* 0x0000000110d27824 */ /* 0x040fe200078e0ad2 */
[----:B------:R-:W-:Y:S02]  /*01a0*/  LEA.HI R5, R5, R4, RZ, 0x1 ;  /* 0x0000000405057211 */ /* 0x000fe400078f08ff */
[----:B------:R-:W-:Y:S01]  /*01b0*/  SHF.R.S32.HI R8, RZ, 0x1f, R3 ;  /* 0x0000001fff087819 */ /* 0x000fe20000011403 */
[----:B------:R-:W-:Y:S01]  /*01c0*/  IMAD.IADD R7, R16, 0x1, -R0 ;  /* 0x0000000110077824 */ /* 0x000fe200078e0a00 */
[----:B------:R-:W-:Y:S01]  /*01d0*/  LOP3.LUT R0, R2, 0x1c0, RZ, 0xc0, !PT ;  /* 0x000001c002007812 */ /* 0x000fe200078ec0ff */
[----:B------:R-:W-:Y:S01]  /*01e0*/  IMAD.SHL.U32 R196, R210, 0x8, RZ ;  /* 0x00000008d2c47824 */ /* 0x000fe200078e00ff */
[----:B------:R-:W-:-:S02]  /*01f0*/  LOP3.LUT R5, R5, 0xfffffffe, RZ, 0xc0, !PT ;  /* 0xfffffffe05057812 */ /* 0x000fc400078ec0ff */
[----:B------:R-:W-:Y:S02]  /*0200*/  SHF.R.U32.HI R6, RZ, 0x3, R0 ;  /* 0x00000003ff067819 */ /* 0x000fe40000011600 */
[----:B------:R-:W-:Y:S01]  /*0210*/  LOP3.LUT R2, R0, 0x38, R196, 0xf8, !PT ;  /* 0x0000003800027812 */ /* 0x000fe200078ef8c4 */
[----:B------:R-:W-:Y:S01]  /*0220*/  IMAD.IADD R160, R4, 0x1, -R5 ;  /* 0x0000000104a07824 */ /* 0x000fe200078e0a05 */
[----:B------:R-:W-:Y:S01]  /*0230*/  LEA.HI R0, R7, R7, RZ, 0x1 ;  /* 0x0000000707007211 */ /* 0x000fe200078f08ff */
[----:B------:R-:W-:Y:S01]  /*0240*/  IMAD.SHL.U32 R4, R210, 0x40, RZ ;  /* 0x00000040d2047824 */ /* 0x000fe200078e00ff */
[----:B------:R-:W-:Y:S02]  /*0250*/  LEA.HI R8, R8, R3, RZ, 0x3 ;  /* 0x0000000308087211 */ /* 0x000fe400078f18ff */
[----:B------:R-:W-:Y:S02]  /*0260*/  LOP3.LUT R11, R2, R6, RZ, 0x3c, !PT ;  /* 0x00000006020b7212 */ /* 0x000fe400078e3cff */
[----:B------:R-:W-:-:S02]  /*0270*/  LOP3.LUT R2, R0, 0x1ffffffe, RZ, 0xc0, !PT ;  /* 0x1ffffffe00027812 */ /* 0x000fc400078ec0ff */
[----:B------:R-:W-:Y:S02]  /*0280*/  LOP3.LUT R0, R4, 0x1c0, RZ, 0xc0, !PT ;  /* 0x000001c004007812 */ /* 0x000fe400078ec0ff */
[----:B------:R-:W-:Y:S01]  /*0290*/  LOP3.LUT R5, R8, 0xfffffff8, RZ, 0xc0, !PT ;  /* 0xfffffff808057812 */ /* 0x000fe200078ec0ff */
[----:B------:R-:W-:Y:S01]  /*02a0*/  IMAD.IADD R12, R7, 0x1, -R2 ;  /* 0x00000001070c7824 */ /* 0x000fe200078e0a02 */
[----:B------:R-:W-:Y:S02]  /*02b0*/  LEA.HI R6, R13, R16, RZ, 0x5 ;  /* 0x000000100d067211 */ /* 0x000fe400078f28ff */
[----:B------:R-:W-:Y:S01]  /*02c0*/  LOP3.LUT R4, R0, 0x8, R9, 0xf8, !PT ;  /* 0x0000000800047812 */ /* 0x000fe200078ef809 */
[----:B------:R-:W-:Y:S01]  /*02d0*/  IMAD.IADD R5, R3, 0x1, -R5 ;  /* 0x0000000103057824 */ /* 0x000fe200078e0a05 */
[----:B------:R-:W-:Y:S02]  /*02e0*/  SHF.R.U32.HI R2, RZ, 0x3, R0 ;  /* 0x00000003ff027819 */ /* 0x000fe40000011600 */
[----:B------:R-:W-:-:S02]  /*02f0*/  SHF.R.S32.HI R167, RZ, 0x5, R6 ;  /* 0x00000005ffa77819 */ /* 0x000fc40000011406 */
[----:B------:R-:W-:Y:S02]  /*0300*/  SHF.R.S32.HI R0, RZ, 0x1f, R6 ;  /* 0x0000001fff007819 */ /* 0x000fe40000011406 */
[----:B------:R-:W-:Y:S02]  /*0310*/  LOP3.LUT R3, R6, 0xffffffe0, RZ, 0xc0, !PT ;  /* 0xffffffe006037812 */ /* 0x000fe400078ec0ff */
[----:B------:R-:W-:Y:S02]  /*0320*/  LEA.HI R0, R0, R167, RZ, 0x3 ;  /* 0x000000a700007211 */ /* 0x000fe400078f18ff */
[----:B------:R-:W-:Y:S01]  /*0330*/  LOP3.LUT R9, R4, R2, RZ, 0x3c, !PT ;  /* 0x0000000204097212 */ /* 0x000fe200078e3cff */
[----:B------:R-:W-:Y:S01]  /*0340*/  IMAD.IADD R15, R16, 0x1, -R3 ;  /* 0x00000001100f7824 */ /* 0x000fe200078e0a03 */
[----:B------:R-:W-:Y:S01]  /*0350*/  LOP3.LUT R2, R0, 0xffffff8, RZ, 0xc0, !PT ;  /* 0x0ffffff800027812 */ /* 0x000fe200078ec0ff */
[----:B------:R-:W-:Y:S01]  /*0360*/  IMAD.SHL.U32 R3, R5, 0x40, RZ ;  /* 0x0000004005037824 */ /* 0x000fe200078e00ff */
[----:B------:R-:W-:Y:S01]  /*0370*/  LEA.HI R7, R13, R16, RZ, 0x6 ;  /* 0x000000100d077211 */ /* 0x000fe200078f30ff */
[----:B------:R-:W-:Y:S01]  /*0380*/  IMAD.SHL.U32 R4, R160, 0x8, RZ ;  /* 0x00000008a0047824 */ /* 0x000fe200078e00ff */
[----:B------:R-:W-:Y:S01]  /*0390*/  SHF.R.S32.HI R10, RZ, 0x1f, R15 ;  /* 0x0000001fff0a7819 */ /* 0x000fe2000001140f */
[----:B------:R-:W-:Y:S01]  /*03a0*/  IMAD.IADD R6, R167, 0x1, -R2 ;  /* 0x00000001a7067824 */ /* 0x000fe200078e0a02 */
[----:B------:R-:W-:Y:S01]  /*03b0*/  LOP3.LUT R0, R3, 0x1c0, RZ, 0xc0, !PT ;  /* 0x000001c003007812 */ /* 0x000fe200078ec0ff */
[----:B------:R-:W-:Y:S01]  /*03c0*/  IMAD.SHL.U32 R2, R8, 0x40, RZ ;  /* 0x0000004008027824 */ /* 0x000fe200078e00ff */
[----:B------:R-:W-:Y:S01]  /*03d0*/  LEA.HI R3, R10, R15, RZ, 0x2 ;  /* 0x0000000f0a037211 */ /* 0x000fe200078f10ff */
[----:B------:R-:W-:Y:S01]  /*03e0*/  IMAD.SHL.U32 R7, R7, 0x8, RZ ;  /* 0x0000000807077824 */ /* 0x000fe200078e00ff */
[----:B------:R-:W-:Y:S01]  /*03f0*/  LOP3.LUT R4, R0, 0x8, R4, 0xf8, !PT ;  /* 0x0000000800047812 */ /* 0x000fe200078ef804 */
[----:B------:R-:W-:Y:S01]  /*0400*/  IMAD R160, R160, 0x200, R9 ;  /* 0x00000200a0a07824 */ /* 0x000fe200078e0209 */
[----:B------:R-:W-:-:S02]  /*0410*/  SHF.R.U32.HI R163, RZ, 0x3, R0 ;  /* 0x00000003ffa37819 */ /* 0x000fc40000011600 */
[----:B------:R-:W-:Y:S02]  /*0420*/  LOP3.LUT R2, R2, 0xfffffe00, RZ, 0xc0, !PT ;  /* 0xfffffe0002027812 */ /* 0x000fe400078ec0ff */
[----:B------:R-:W-:Y:S02]  /*0430*/  SHF.R.S32.HI R0, RZ, 0x2, R3 ;  /* 0x00000002ff007819 */ /* 0x000fe40000011403 */
[----:B------:R-:W-:Y:S01]  /*0440*/  LOP3.LUT R163, R4, R163, RZ, 0x3c, !PT ;  /* 0x000000a304a37212 */ /* 0x000fe200078e3cff */
[----:B------:R-:W-:Y:S01]  /*0450*/  IMAD R167, R167, 0x400, R2 ;  /* 0x00000400a7a77824 */ /* 0x000fe200078e0202 */
[----:B------:R-:W-:Y:S01]  /*0460*/  LOP3.LUT R7, R11, 0x7ffffe00, R7, 0xf8, !PT ;  /* 0x7ffffe000b077812 */ /* 0x000fe200078ef807 */
[----:B------:R-:W-:Y:S01]  /*0470*/  IMAD R14, R6, 0x10, R0 ;  /* 0x00000010060e7824 */ /* 0x000fe200078e0200 */
[----:B------:R-:W-:Y:S01]  /*0480*/  LEA.HI R0, R13, R16, RZ, 0x7 ;  /* 0x000000100d007211 */ /* 0x000fe200078f38ff */
[----:B------:R-:W-:Y:S01]  /*0490*/  IMAD.IADD R167, R167, 0x1, R163 ;  /* 0x00000001a7a77824 */ /* 0x000fe200078e02a3 */
[----:B------:R-:W-:Y:S01]  /*04a0*/  LOP3.LUT R163, R163, R2, RZ, 0xfc, !PT ;  /* 0x00000002a3a37212 */ /* 0x000fe200078efcff */
[----:B------:R-:W-:Y:S01]  /*04b0*/  IMAD.SHL.U32 R184, R7, 0x2, RZ ;  /* 0x0000000207b87824 */ /* 0x000fe200078e00ff */
[----:B------:R-:W-:Y:S01]  /*04c0*/  SHF.R.S32.HI R2, RZ, 0x7, R0 ;  /* 0x00000007ff027819 */ /* 0x000fe20000011400 */
[----:B------:R-:W-:Y:S01]  /*04d0*/  STL [R1+0x8], R14 ;  /* 0x0000080e01007387 */ /* 0x000fe20000100800 */
[----:B------:R-:W-:-:S02]  /*04e0*/  LOP3.LUT R0, R3, 0x7ffffffc, RZ, 0xc0, !PT ;  /* 0x7ffffffc03007812 */ /* 0x000fc400078ec0ff */
[C---:B------:R-:W-:Y:S02]  /*04f0*/  IADD3 R208, R196.reuse, 0x40, RZ ;  /* 0x00000040c4d07810 */ /* 0x040fe40007ffe0ff */
[----:B------:R-:W-:Y:S01]  /*0500*/  R2P PR, R5, 0x6 ;  /* 0x0000000605007804 */ /* 0x000fe20000000000 */
[----:B------:R-:W-:Y:S01]  /*0510*/  IMAD.IADD R0, R15, 0x1, -R0 ;  /* 0x000000010f007824 */ /* 0x000fe200078e0a00 */
[----:B------:R-:W-:Y:S02]  /*0520*/  IADD3 R207, R196, 0x80, RZ ;  /* 0x00000080c4cf7810 */ /* 0x000fe40007ffe0ff */
[----:B------:R-:W-:Y:S01]  /*0530*/  SHF.R.S32.HI R2, RZ, 0x1f, R196 ;  /* 0x0000001fff027819 */ /* 0x000fe200000114c4 */
[----:B------:R-:W-:Y:S01]  /*0540*/  IMAD.SHL.U32 R225, R0, 0x2, RZ ;  /* 0x0000000200e17824 */ /* 0x000fe200078e00ff */
[----:B------:R-:W-:Y:S01]  /*0550*/  SHF.R.S32.HI R3, RZ, 0x1f, R208 ;  /* 0x0000001fff037819 */ /* 0x000fe200000114d0 */
[----:B------:R-:W-:Y:S01]  /*0560*/  IMAD R0, R12, 0x8, R14 ;  /* 0x000000080c007824 */ /* 0x000fe200078e020e */
[----:B------:R-:W-:-:S02]  /*0570*/  SHF.R.S32.HI R2, RZ, 0x1f, R207 ;  /* 0x0000001fff027819 */ /* 0x000fc400000114cf */
[C---:B------:R-:W-:Y:S02]  /*0580*/  IADD3 R7, R225.reuse, 0x8, RZ ;  /* 0x00000008e1077810 */ /* 0x040fe40007ffe0ff */
[C---:B------:R-:W-:Y:S01]  /*0590*/  IADD3 R6, R225.reuse, 0x10, RZ ;  /* 0x00000010e1067810 */ /* 0x040fe20007ffe0ff */
[----:B------:R1:W-:Y:S01]  /*05a0*/  STL [R1], R0 ;  /* 0x0000000001007387 */ /* 0x0003e20000100800 */
[C---:B------:R-:W-:Y:S02]  /*05b0*/  IADD3 R5, R225.reuse, 0x18, RZ ;  /* 0x00000018e1057810 */ /* 0x040fe40007ffe0ff */
[C---:B------:R-:W-:Y:S02]  /*05c0*/  IADD3 R4, R225.reuse, 0x20, RZ ;  /* 0x00000020e1047810 */ /* 0x040fe40007ffe0ff */
[----:B------:R-:W-:Y:S02]  /*05d0*/  IADD3 R3, R225, 0x28, RZ ;  /* 0x00000028e1037810 */ /* 0x000fe40007ffe0ff */
[----:B------:R-:W-:-:S02]  /*05e0*/  SEL R164, R164, 0xffffffe0, !P1 ;  /* 0xffffffe0a4a47807 */ /* 0x000fc40004800000 */
[----:B------:R-:W-:Y:S02]  /*05f0*/  IADD3 R2, R225, 0x30, RZ ;  /* 0x00000030e1027810 */ /* 0x000fe40007ffe0ff */
[----:B------:R-:W-:Y:S02]  /*0600*/  LEA R167, R167, 0xc100, 0x1 ;  /* 0x0000c100a7a77811 */ /* 0x000fe400078e08ff */
[C---:B------:R-:W-:Y:S02]  /*0610*/  IADD3 R252, R225.reuse, 0x40, RZ ;  /* 0x00000040e1fc7810 */ /* 0x040fe40007ffe0ff */
[----:B------:R-:W-:Y:S01]  /*0620*/  IADD3 R251, R225, 0x48, RZ ;  /* 0x00000048e1fb7810 */ /* 0x000fe20007ffe0ff */
[----:B------:R-:W-:Y:S01]  /*0630*/  IMAD.IADD R168, R167, 0x1, R164 ;  /* 0x00000001a7a87824 */ /* 0x000fe200078e02a4 */
[----:B------:R-:W-:Y:S02]  /*0640*/  SHF.R.S32.HI R9, RZ, 0x1f, R7 ;  /* 0x0000001fff097819 */ /* 0x000fe40000011407 */
[----:B------:R-:W-:-:S02]  /*0650*/  LEA R163, R163, 0x100, 0x1 ;  /* 0x00000100a3a37811 */ /* 0x000fc400078e08ff */
[C---:B------:R-:W-:Y:S02]  /*0660*/  IADD3 R249, R225.reuse, 0x58, RZ ;  /* 0x00000058e1f97810 */ /* 0x040fe40007ffe0ff */
[C---:B------:R-:W-:Y:S01]  /*0670*/  IADD3 R248, R225.reuse, 0x60, RZ ;  /* 0x00000060e1f87810 */ /* 0x040fe20007ffe0ff */
[----:B------:R-:W-:Y:S01]  /*0680*/  IMAD.IADD R164, R164, 0x1, R163 ;  /* 0x00000001a4a47824 */ /* 0x000fe200078e02a3 */
[C---:B-1----:R-:W-:Y:S02]  /*0690*/  IADD3 R0, R225.reuse, 0x38, RZ ;  /* 0x00000038e1007810 */ /* 0x042fe40007ffe0ff */
[----:B------:R-:W-:Y:S02]  /*06a0*/  SHF.R.S32.HI R8, RZ, 0x1f, R6 ;  /* 0x0000001fff087819 */ /* 0x000fe40000011406 */
[----:B------:R-:W-:Y:S02]  /*06b0*/  SHF.R.S32.HI R7, RZ, 0x1f, R5 ;  /* 0x0000001fff077819 */ /* 0x000fe40000011405 */
[----:B------:R-:W-:-:S02]  /*06c0*/  IADD3 R250, R225, 0x50, RZ ;  /* 0x00000050e1fa7810 */ /* 0x000fc40007ffe0ff */
[C---:B------:R-:W-:Y:S02]  /*06d0*/  IADD3 R246, R225.reuse, 0x70, RZ ;  /* 0x00000070e1f67810 */ /* 0x040fe40007ffe0ff */
[----:B------:R-:W-:Y:S02]  /*06e0*/  IADD3 R245, R225, 0x78, RZ ;  /* 0x00000078e1f57810 */ /* 0x000fe40007ffe0ff */
[----:B------:R-:W-:Y:S02]  /*06f0*/  SHF.R.S32.HI R6, RZ, 0x1f, R4 ;  /* 0x0000001fff067819 */ /* 0x000fe40000011404 */
[----:B------:R-:W-:Y:S02]  /*0700*/  SHF.R.S32.HI R5, RZ, 0x1f, R3 ;  /* 0x0000001fff057819 */ /* 0x000fe40000011403 */
[----:B------:R-:W-:Y:S02]  /*0710*/  SEL R165, R165, 0xffffffc0, !P2 ;  /* 0xffffffc0a5a57807 */ /* 0x000fe40005000000 */
[----:B------:R-:W-:-:S02]  /*0720*/  IADD3 R247, R225, 0x68, RZ ;  /* 0x00000068e1f77810 */ /* 0x000fc40007ffe0ff */
[----:B------:R-:W-:Y:S01]  /*0730*/  IADD3 R243, R225, 0x88, RZ ;  /* 0x00000088e1f37810 */ /* 0x000fe20007ffe0ff */
[----:B------:R-:W-:Y:S01]  /*0740*/  IMAD.IADD R170, R167, 0x1, R165 ;  /* 0x00000001a7aa7824 */ /* 0x000fe200078e02a5 */
[----:B------:R-:W-:Y:S01]  /*0750*/  IADD3 R242, R225, 0x90, RZ ;  /* 0x00000090e1f27810 */ /* 0x000fe20007ffe0ff */
[C---:B------:R-:W-:Y:S01]  /*0760*/  IMAD.IADD R166, R165.reuse, 0x1, R163 ;  /* 0x00000001a5a67824 */ /* 0x040fe200078e02a3 */
[----:B------:R-:W-:Y:S01]  /*0770*/  SHF.R.S32.HI R4, RZ, 0x1f, R2 ;  /* 0x0000001fff047819 */ /* 0x000fe20000011402 */
[----:B------:R-:W-:Y:S01]  /*0780*/  IMAD.IADD R169, R168, 0x1, R165 ;  /* 0x00000001a8a97824 */ /* 0x000fe200078e02a5 */
[----:B------:R-:W-:Y:S01]  /*0790*/  SHF.R.S32.HI R3, RZ, 0x1f, R0 ;  /* 0x0000001fff037819 */ /* 0x000fe20000011400 */
[----:B------:R-:W-:Y:S01]  /*07a0*/  IMAD.IADD R165, R165, 0x1, R164 ;  /* 0x00000001a5a57824 */ /* 0x000fe200078e02a4 */
[C---:B------:R-:W-:Y:S02]  /*07b0*/  IADD3 R244, R225.reuse, 0x80, RZ ;  /* 0x00000080e1f47810 */ /* 0x040fe40007ffe0ff */
[----:B------:R-:W-:-:S02]  /*07c0*/  IADD3 R240, R225, 0xa0, RZ ;  /* 0x000000a0e1f07810 */ /* 0x000fc40007ffe0ff */
[C---:B------:R-:W-:Y:S02]  /*07d0*/  IADD3 R239, R225.reuse, 0xa8, RZ ;  /* 0x000000a8e1ef7810 */ /* 0x040fe40007ffe0ff */
[----:B------:R-:W-:Y:S02]  /*07e0*/  SHF.R.S32.HI R2, RZ, 0x1f, R252 ;  /* 0x0000001fff027819 */ /* 0x000fe400000114fc */
[----:B------:R-:W-:Y:S02]  /*07f0*/  SHF.R.S32.HI R0, RZ, 0x1f, R251 ;  /* 0x0000001fff007819 */ /* 0x000fe400000114fb */
[C---:B------:R-:W-:Y:S02]  /*0800*/  IADD3 R241, R225.reuse, 0x98, RZ ;  /* 0x00000098e1f17810 */ /* 0x040fe40007ffe0ff */
[C---:B------:R-:W-:Y:S02]  /*0810*/  IADD3 R238, R225.reuse, 0xb0, RZ ;  /* 0x000000b0e1ee7810 */ /* 0x040fe40007ffe0ff */
        /* <DEDUP_REMOVED lines=12> */
[----:B------:R-:W-:-:S02]  /*08e0*/  LEA R160, R160, 0x6100, 0x1 ;  /* 0x00006100a0a07811 */ /* 0x000fc400078e08ff */
[----:B------:R-:W-:Y:S02]  /*08f0*/  SHF.R.S32.HI R3, RZ, 0x1f, R241 ;  /* 0x0000001fff037819 */ /* 0x000fe400000114f1 */
[----:B------:R-:W-:Y:S02]  /*0900*/  SHF.R.S32.HI R2, RZ, 0x1f, R238 ;  /* 0x0000001fff027819 */ /* 0x000fe400000114ee */
[----:B------:R-:W-:Y:S02]  /*0910*/  SHF.R.S32.HI R0, RZ, 0x1f, R237 ;  /* 0x0000001fff007819 */ /* 0x000fe400000114ed */
.L_x_1066:
[----:B------:R-:W-:Y:S01]  /*0920*/  IMAD.MOV.U32 R0, RZ, RZ, c[0x0][0x560] ;  /* 0x00015800ff007624 */ /* 0x000fe200078e00ff */
[----:B------:R-:W-:Y:S01]  /*0930*/  MOV R3, R236 ;  /* 0x000000ec00037202 */ /* 0x000fe20000000f00 */
[----:B------:R-:W-:Y:S01]  /*0940*/  YIELD ;  /* 0x0000000000007946 */ /* 0x000fe20003800000 */
[----:B------:R-:W-:Y:S02]  /*0950*/  BSSY B0, `(.L_x_1009) ;  /* 0x0000015000007945 */ /* 0x000fe40003800000 */
[----:B------:R-:W-:-:S13]  /*0960*/  ISETP.NE.AND P0, PT, R0, 0x1, PT ;  /* 0x000000010000780c */ /* 0x000fda0003f05270 */
[----:B------:R-:W-:-:S05]  /*0970*/  @P0 IMAD.HI.U32 R0, R236, c[0x0][0x564], RZ ;  /* 0x00015900ec000a27 */ /* 0x000fca00078e00ff */
[----:B------:R-:W-:-:S04]  /*0980*/  @P0 SHF.R.U32.HI R3, RZ, c[0x0][0x568], R0 ;  /* 0x00015a00ff030a19 */ /* 0x000fc80000011600 */
[----:B------:R-:W-:Y:S01]  /*0990*/  ISETP.GE.AND P0, PT, R3, c[0x0][0x578], PT ;  /* 0x00015e0003007a0c */ /* 0x000fe20003f06270 */
[----:B------:R-:W-:-:S04]  /*09a0*/  IMAD.MOV R0, RZ, RZ, -R3 ;  /* 0x000000ffff007224 */ /* 0x000fc800078e0a03 */
[----:B------:R-:W-:-:S08]  /*09b0*/  IMAD R0, R0, c[0x0][0x560], R236 ;  /* 0x0001580000007a24 */ /* 0x000fd000078e02ec */
[----:B------:R-:W-:Y:S05]  /*09c0*/  @!P0 BRA `(.L_x_1010) ;  /* 0x0000007000008947 */ /* 0x000fea0003800000 */
[----:B------:R-:W-:-:S04]  /*09d0*/  MOV R2, c[0x0][0x56c] ;  /* 0x00015b0000027a02 */ /* 0x000fc80000000f00 */
[----:B------:R-:W-:Y:S02]  /*09e0*/  ISETP.NE.AND P0, PT, R2, 0x1, PT ;  /* 0x000000010200780c */ /* 0x000fe40003f05270 */
[----:B------:R-:W-:-:S11]  /*09f0*/  MOV R2, R0 ;  /* 0x0000000000027202 */ /* 0x000fd60000000f00 */
[----:B------:R-:W-:-:S05]  /*0a00*/  @P0 IMAD.HI.U32 R4, R0, c[0x0][0x570], RZ ;  /* 0x00015c0000040a27 */ /* 0x000fca00078e00ff */
[----:B------:R-:W-:-:S05]  /*0a10*/  @P0 SHF.R.U32.HI R2, RZ, c[0x0][0x574], R4 ;  /* 0x00015d00ff020a19 */ /* 0x000fca0000011604 */
[----:B------:R-:W-:Y:S01]  /*0a20*/  IMAD R4, R2, c[0x0][0x56c], RZ ;  /* 0x00015b0002047a24 */ /* 0x000fe200078e02ff */
[----:B------:R-:W-:Y:S05]  /*0a30*/  BRA `(.L_x_1011) ;  /* 0x0000006000007947 */ /* 0x000fea0003800000 */
.L_x_1010:
[----:B------:R-:W-:-:S04]  /*0a40*/  MOV R2, c[0x0][0x554] ;  /* 0x0001550000027a02 */ /* 0x000fc80000000f00 */
[----:B------:R-:W-:Y:S02]  /*0a50*/  ISETP.NE.AND P0, PT, R2, 0x1, PT ;  /* 0x000000010200780c */ /* 0x000fe40003f05270 */
[----:B------:R-:W-:-:S11]  /*0a60*/  MOV R2, R0 ;  /* 0x0000000000027202 */ /* 0x000fd60000000f00 */
[----:B------:R-:W-:-:S05]  /*0a70*/  @P0 IMAD.HI.U32 R4, R0, c[0x0][0x558], RZ ;  /* 0x0001560000040a27 */ /* 0x000fca00078e00ff */
[----:B------:R-:W-:-:S05]  /*0a80*/  @P0 SHF.R.U32.HI R2, RZ, c[0x0][0x55c], R4 ;  /* 0x00015700ff020a19 */ /* 0x000fca0000011604 */
[----:B------:R-:W-:Y:S02]  /*0a90*/  IMAD R4, R2, c[0x0][0x554], RZ ;  /* 0x0001550002047a24 */ /* 0x000fe400078e02ff */
.L_x_1011:
[----:B------:R-:W-:Y:S05]  /*0aa0*/  BSYNC B0 ;  /* 0x0000000000007941 */ /* 0x000fea0003800000 */
.L_x_1009:
[----:B------:R-:W-:Y:S01]  /*0ab0*/  IMAD.MOV.U32 R5, RZ, RZ, c[0x0][0x548] ;  /* 0x00015200ff057624 */ /* 0x000fe200078e00ff */
[----:B------:R-:W-:Y:S01]  /*0ac0*/  ISETP.NE.U32.AND P0, PT, RZ, c[0x0][0x370], PT ;  /* 0x0000dc00ff007a0c */ /* 0x000fe20003f05070 */
[----:B------:R-:W-:Y:S02]  /*0ad0*/  IMAD.IADD R4, R0, 0x1, -R4 ;  /* 0x0000000100047824 */ /* 0x000fe400078e0a04 */
[----:B------:R-:W-:Y:S01]  /*0ae0*/  IMAD.MOV.U32 R215, RZ, RZ, RZ ;  /* 0x000000ffffd77224 */ /* 0x000fe200078e00ff */
[----:B------:R-:W-:Y:S01]  /*0af0*/  ISETP.NE.AND P1, PT, R5, 0x1, PT ;  /* 0x000000010500780c */ /* 0x000fe20003f25270 */
[----:B------:R-:W-:Y:S01]  /*0b00*/  IMAD R6, R3, c[0x0][0x554], R4 ;  /* 0x0001550003067a24 */ /* 0x000fe200078e0204 */
[----:B------:R-:W-:-:S03]  /*0b10*/  ISETP.NE.AND.EX P0, PT, RZ, c[0x0][0x374], PT, P0 ;  /* 0x0000dd00ff007a0c */ /* 0x000fc60003f05300 */
[----:B------:R-:W-:-:S08]  /*0b20*/  IMAD.MOV.U32 R226, RZ, RZ, R6 ;  /* 0x000000ffffe27224 */ /* 0x000fd000078e0006 */
[----:B------:R-:W-:-:S04]  /*0b30*/  @P1 IMAD.HI.U32 R0, R6, c[0x0][0x54c], RZ ;  /* 0x0001530006001a27 */ /* 0x000fc800078e00ff */
[----:B------:R-:W-:Y:S01]  /*0b40*/  @P0 IMAD.MOV.U32 R4, RZ, RZ, 0x4 ;  /* 0x00000004ff040424 */ /* 0x000fe200078e00ff */
[----:B------:R-:W-:Y:S01]  /*0b50*/  @P1 SHF.R.U32.HI R226, RZ, c[0x0][0x550], R0 ;  /* 0x00015400ffe21a19 */ /* 0x000fe20000011600 */
[----:B------:R-:W-:-:S04]  /*0b60*/  IMAD.MOV.U32 R0, RZ, RZ, c[0x0][0x53c] ;  /* 0x00014f00ff007624 */ /* 0x000fc800078e00ff */
[----:B------:R-:W-:-:S05]  /*0b70*/  @P0 IMAD.WIDE R4, R226, R4, c[0x0][0x370] ;  /* 0x0000dc00e2040625 */ /* 0x000fca00078e0204 */
[----:B------:R1:W5:Y:S01]  /*0b80*/  @P0 LDG.E R215, [R4.64] ;  /* 0x0000000604d70981 */ /* 0x000362000c1e1900 */
[----:B------:R-:W-:Y:S01]  /*0b90*/  ISETP.NE.AND P0, PT, R0, 0x1, PT ;  /* 0x000000010000780c */ /* 0x000fe20003f05270 */
[----:B------:R-:W-:Y:S01]  /*0ba0*/  IMAD.MOV.U32 R228, RZ, RZ, R2 ;  /* 0x000000ffffe47224 */ /* 0x000fe200078e0002 */
[----:B------:R-:W-:Y:S01]  /*0bb0*/  LOP3.LUT R0, R2, 0x1ffffff, RZ, 0x3c, !PT ;  /* 0x01ffffff02007812 */ /* 0x000fe200078e3cff */
[----:B------:R-:W-:Y:S03]  /*0bc0*/  BSSY B0, `(.L_x_1012) ;  /* 0x000003d000007945 */ /* 0x000fe60003800000 */
[----:B------:R-:W-:-:S07]  /*0bd0*/  IADD3 R0, R0, c[0x0][0x53c], RZ ;  /* 0x00014f0000007a10 */ /* 0x000fce0007ffe0ff */
[----:B------:R-:W-:Y:S01]  /*0be0*/  @P0 IMAD.HI.U32 R3, R2, c[0x0][0x540], RZ ;  /* 0x0001500002030a27 */ /* 0x000fe200078e00ff */
[----:B------:R-:W-:-:S04]  /*0bf0*/  MOV R2, c[0x0][0x2c4] ;  /* 0x0000b10000027a02 */ /* 0x000fc80000000f00 */
[----:B------:R-:W-:Y:S02]  /*0c00*/  @P0 SHF.R.U32.HI R228, RZ, c[0x0][0x544], R3 ;  /* 0x00015100ffe40a19 */ /* 0x000fe40000011603 */
[----:B------:R-:W-:Y:S01]  /*0c10*/  ISETP.NE.AND P4, PT, R2, 0x1, PT ;  /* 0x000000010200780c */ /* 0x000fe20003f85270 */
[----:B------:R-:W-:Y:S02]  /*0c20*/  IMAD.MOV.U32 R2, RZ, RZ, c[0x0][0x2ac] ;  /* 0x0000ab00ff027624 */ /* 0x000fe400078e00ff */
[----:B------:R-:W-:Y:S02]  /*0c30*/  IMAD R0, R228, c[0x0][0x53c], R0 ;  /* 0x00014f00e4007a24 */ /* 0x000fe400078e0200 */
[----:B-1----:R-:W-:Y:S02]  /*0c40*/  IMAD.MOV.U32 R4, RZ, RZ, 0x40 ;  /* 0x00000040ff047424 */ /* 0x002fe400078e00ff */
[----:B------:R-:W-:Y:S02]  /*0c50*/  IMAD.SHL.U32 R229, R0, 0x80, RZ ;  /* 0x0000008000e57824 */ /* 0x000fe400078e00ff */
[----:B------:R-:W-:Y:S01]  /*0c60*/  IMAD R7, R2, c[0x0][0x1d0], RZ ;  /* 0x0000740002077a24 */ /* 0x000fe200078e02ff */
[----:B------:R-:W-:-:S02]  /*0c70*/  IADD3 R4, R4, -c[0x0][0x168], RZ ;  /* 0x80005a0004047a10 */ /* 0x000fc40007ffe0ff */
[----:B------:R-:W-:-:S03]  /*0c80*/  IADD3 R0, R229, 0x7f, RZ ;  /* 0x0000007fe5007810 */ /* 0x000fc60007ffe0ff */
[----:B------:R-:W-:Y:S01]  /*0c90*/  IMAD R2, R2, c[0x0][0x1d0], R4 ;  /* 0x0000740002027a24 */ /* 0x000fe200078e0204 */
[----:B------:R-:W-:Y:S01]  /*0ca0*/  IADD3 R4, R7, 0x3f, RZ ;  /* 0x0000003f07047810 */ /* 0x000fe20007ffe0ff */
[----:B------:R-:W-:-:S05]  /*0cb0*/  @P4 IMAD.HI.U32 R3, R0, c[0x0][0x2c8], RZ ;  /* 0x0000b20000034a27 */ /* 0x000fca00078e00ff */
[----:B------:R-:W-:-:S04]  /*0cc0*/  @P4 SHF.R.U32.HI R0, RZ, c[0x0][0x2cc], R3 ;  /* 0x0000b300ff004a19 */ /* 0x000fc80000011603 */
[----:B------:R-:W-:Y:S02]  /*0cd0*/  IADD3 R0, R2, R0, RZ ;  /* 0x0000000002007210 */ /* 0x000fe40007ffe0ff */
[----:B------:R-:W-:Y:S02]  /*0ce0*/  SHF.R.S32.HI R2, RZ, 0x1f, R4 ;  /* 0x0000001fff027819 */ /* 0x000fe40000011404 */
[----:B------:R-:W-:Y:S02]  /*0cf0*/  SHF.R.S32.HI R3, RZ, 0x1f, R0 ;  /* 0x0000001fff037819 */ /* 0x000fe40000011400 */
[----:B------:R-:W-:Y:S02]  /*0d00*/  LEA.HI R2, R2, R4, RZ, 0x6 ;  /* 0x0000000402027211 */ /* 0x000fe400078f30ff */
[----:B------:R-:W-:Y:S02]  /*0d10*/  LEA.HI R3, R3, R0, RZ, 0x6 ;  /* 0x0000000003037211 */ /* 0x000fe400078f30ff */
[----:B------:R-:W-:-:S02]  /*0d20*/  SHF.R.S32.HI R0, RZ, 0x6, R2 ;  /* 0x00000006ff007819 */ /* 0x000fc40000011402 */
[----:B------:R-:W-:Y:S01]  /*0d30*/  SHF.R.S32.HI R2, RZ, 0x6, R3 ;  /* 0x00000006ff027819 */ /* 0x000fe20000011403 */
[----:B------:R-:W-:-:S03]  /*0d40*/  IMAD.MOV.U32 R3, RZ, RZ, RZ ;  /* 0x000000ffff037224 */ /* 0x000fc600078e00ff */
[----:B------:R-:W-:Y:S01]  /*0d50*/  IMNMX R7, R0, R2, PT ;  /* 0x0000000200077217 */ /* 0x000fe20003800200 */
[----:B------:R-:W-:-:S03]  /*0d60*/  IMAD.MOV R0, RZ, RZ, -R226 ;  /* 0x000000ffff007224 */ /* 0x000fc600078e0ae2 */
[----:B------:R-:W-:Y:S01]  /*0d70*/  ISETP.GE.AND P0, PT, R7, 0x1, PT ;  /* 0x000000010700780c */ /* 0x000fe20003f06270 */
[----:B------:R-:W-:-:S12]  /*0d80*/  IMAD R227, R0, c[0x0][0x548], R6 ;  /* 0x0001520000e37a24 */ /* 0x000fd800078e0206 */
[----:B------:R-:W-:Y:S05]  /*0d90*/  @!P0 BRA `(.L_x_1013) ;  /* 0x000001f000008947 */ /* 0x000fea0003800000 */
[----:B------:R-:W-:-:S04]  /*0da0*/  SHF.R.U32.HI R0, RZ, 0x10, R228 ;  /* 0x00000010ff007819 */ /* 0x000fc800000116e4 */
[----:B------:R-:W-:-:S04]  /*0db0*/  ISETP.NE.AND P0, PT, R0, RZ, PT ;  /* 0x000000ff0000720c */ /* 0x000fc80003f05270 */
[----:B------:R-:W-:-:S04]  /*0dc0*/  SEL R0, R0, c[0x0][0x338], P0 ;  /* 0x0000ce0000007a07 */ /* 0x000fc80000000000 */
[----:B------:R-:W-:Y:S02]  /*0dd0*/  IABS R2, R0 ;  /* 0x0000000000027213 */ /* 0x000fe40000000000 */
[----:B------:R-:W-:Y:S02]  /*0de0*/  IADD3 R6, R0, -0x1, R7 ;  /* 0xffffffff00067810 */ /* 0x000fe40007ffe007 */
[----:B------:R-:W1:Y:S02]  /*0df0*/  I2F.RP R4, R2 ;  /* 0x0000000200047306 */ /* 0x000e640000209400 */
[----:B------:R-:W-:Y:S02]  /*0e00*/  IABS R10, R6 ;  /* 0x00000006000a7213 */ /* 0x000fe40000000000 */
[----:B------:R-:W-:-:S04]  /*0e10*/  LOP3.LUT R6, R6, R0, RZ, 0x3c, !PT ;  /* 0x0000000006067212 */ /* 0x000fc800078e3cff */
[----:B------:R-:W-:Y:S01]  /*0e20*/  ISETP.GE.AND P0, PT, R6, RZ, PT ;  /* 0x000000ff0600720c */ /* 0x000fe20003f06270 */
[----:B-1----:R-:W1:Y:S02]  /*0e30*/  MUFU.RCP R4, R4 ;  /* 0x0000000400047308 */ /* 0x002e640000001000 */
[----:B-1----:R-:W-:-:S06]  /*0e40*/  IADD3 R4, R4, 0xffffffe, RZ ;  /* 0x0ffffffe04047810 */ /* 0x002fcc0007ffe0ff */
[----:B------:R-:W1:Y:S02]  /*0e50*/  F2I.FTZ.U32.TRUNC.NTZ R5, R4 ;  /* 0x0000000400057305 */ /* 0x000e64000021f000 */
[----:B-1----:R-:W-:Y:S02]  /*0e60*/  IMAD.MOV R3, RZ, RZ, -R5 ;  /* 0x000000ffff037224 */ /* 0x002fe400078e0a05 */
[----:B------:R-:W-:Y:S02]  /*0e70*/  IMAD.MOV.U32 R4, RZ, RZ, RZ ;  /* 0x000000ffff047224 */ /* 0x000fe400078e00ff */
        /* <DEDUP_REMOVED lines=13> */
[----:B------:R-:W-:-:S13]  /*0f50*/  ISETP.GE.U32.AND P2, PT, R4, R2, PT ;  /* 0x000000020400720c */ /* 0x000fda0003f46070 */
[----:B------:R-:W-:-:S05]  /*0f60*/  @P2 IADD3 R3, R3, 0x1, RZ ;  /* 0x0000000103032810 */ /* 0x000fca0007ffe0ff */
[----:B------:R-:W-:Y:S01]  /*0f70*/  @!P0 IMAD.MOV R3, RZ, RZ, -R3 ;  /* 0x000000ffff038224 */ /* 0x000fe200078e0a03 */
[----:B------:R-:W-:Y:S02]  /*0f80*/  @!P1 LOP3.LUT R3, RZ, R0, RZ, 0x33, !PT ;  /* 0x00000000ff039212 */ /* 0x000fe400078e33ff */
.L_x_1013:
[----:B------:R-:W-:Y:S05]  /*0f90*/  BSYNC B0 ;  /* 0x0000000000007941 */ /* 0x000fea0003800000 */
.L_x_1012:
[----:B------:R-:W-:Y:S01]  /*0fa0*/  LOP3.LUT R0, R228, 0xffff, RZ, 0xc0, !PT ;  /* 0x0000ffffe4007812 */ /* 0x000fe200078ec0ff */
[----:B------:R-:W-:Y:S01]  /*0fb0*/  IMAD.MOV.U32 R15, RZ, RZ, RZ ;  /* 0x000000ffff0f7224 */ /* 0x000fe200078e00ff */
[----:B------:R-:W-:Y:S01]  /*0fc0*/  CS2R R96, SRZ ;  /* 0x0000000000607805 */ /* 0x000fe2000001ff00 */
[----:B------:R-:W-:Y:S01]  /*0fd0*/  IMAD.MOV.U32 R16, RZ, RZ, RZ ;  /* 0x000000ffff107224 */ /* 0x000fe200078e00ff */
[----:B------:R-:W-:Y:S01]  /*0fe0*/  CS2R R94, SRZ ;  /* 0x00000000005e7805 */ /* 0x000fe2000001ff00 */
        /* <DEDUP_REMOVED lines=54> */
[----:B------:R-:W-:-:S05]  /*1350*/  @P1 MOV R2, 0x4 ;  /* 0x0000000400021802 */ /* 0x000fca0000000f00 */
[----:B------:R-:W-:-:S05]  /*1360*/  @P1 IMAD.WIDE R2, R226, R2, c[0x0][0x340] ;  /* 0x0000d000e2021625 */ /* 0x000fca00078e0202 */
[----:B------:R1:W5:Y:S01]  /*1370*/  @P1 LDG.E R12, [R2.64] ;  /* 0x00000006020c1981 */ /* 0x000362000c1e1900 */
[----:B------:R-:W-:Y:S01]  /*1380*/  SHF.R.S32.HI R16, RZ, 0x1f, R227 ;  /* 0x0000001fff107819 */ /* 0x000fe200000114e3 */
[----:B------:R-:W-:Y:S01]  /*1390*/  IMAD R4, R210, 0x20, R214 ;  /* 0x00000020d2047824 */ /* 0x000fe200078e02d6 */
[----:B------:R-:W-:Y:S02]  /*13a0*/  SHF.R.S32.HI R6, RZ, 0x1f, R226 ;  /* 0x0000001fff067819 */ /* 0x000fe400000114e2 */
[----:B------:R-:W-:Y:S01]  /*13b0*/  ISETP.GE.AND P6, PT, R196, c[0x0][0x198], PT ;  /* 0x00006600c4007a0c */ /* 0x000fe20003fc6270 */
[----:B------:R-:W-:Y:S01]  /*13c0*/  IMAD R0, R16, c[0x0][0x1b8], RZ ;  /* 0x00006e0010007a24 */ /* 0x000fe200078e02ff */
[----:B------:R-:W-:Y:S02]  /*13d0*/  IADD3 R4, R229, R4, RZ ;  /* 0x00000004e5047210 */ /* 0x000fe40007ffe0ff */
[----:B------:R-:W-:Y:S01]  /*13e0*/  ISETP.GE.AND P5, PT, R208, c[0x0][0x198], PT ;  /* 0x00006600d0007a0c */ /* 0x000fe20003fa6270 */
[----:B------:R-:W-:Y:S01]  /*13f0*/  IMAD R5, R227, c[0x0][0x1bc], R0 ;  /* 0x00006f00e3057a24 */ /* 0x000fe200078e0200 */
[----:B------:R-:W-:Y:S01]  /*1400*/  ISETP.GE.AND P3, PT, R207, c[0x0][0x198], PT ;  /* 0x00006600cf007a0c */ /* 0x000fe20003f66270 */
[----:B------:R-:W-:Y:S01]  /*1410*/  @P4 IMAD.HI.U32 R7, R4, c[0x0][0x2c8], RZ ;  /* 0x0000b20004074a27 */ /* 0x000fe200078e00ff */
[----:B------:R-:W-:-:S03]  /*1420*/  IADD3 R100, R197, -0x1, RZ ;  /* 0xffffffffc5647810 */ /* 0x000fc60007ffe0ff */
[----:B------:R-:W-:Y:S01]  /*1430*/  IMAD.MOV.U32 R0, RZ, RZ, R4 ;  /* 0x000000ffff007224 */ /* 0x000fe200078e0004 */
[----:B------:R-:W-:-:S04]  /*1440*/  @P4 SHF.R.U32.HI R0, RZ, c[0x0][0x2cc], R7 ;  /* 0x0000b300ff004a19 */ /* 0x000fc80000011607 */
[----:B------:R-:W-:Y:S01]  /*1450*/  SHF.R.S32.HI R7, RZ, 0x1f, R0 ;  /* 0x0000001fff077819 */ /* 0x000fe20000011400 */
[----:B-1----:R-:W-:-:S05]  /*1460*/  IMAD.WIDE.U32 R2, R227, c[0x0][0x1b8], RZ ;  /* 0x00006e00e3027a25 */ /* 0x002fca00078e00ff */
[----:B------:R-:W-:Y:S01]  /*1470*/  IADD3 R3, R3, R5, RZ ;  /* 0x0000000503037210 */ /* 0x000fe20007ffe0ff */
[----:B------:R-:W-:-:S04]  /*1480*/  IMAD R5, R6, c[0x0][0x1c0], RZ ;  /* 0x0000700006057a24 */ /* 0x000fc800078e02ff */
[C---:B------:R-:W-:Y:S02]  /*1490*/  IMAD R6, R226.reuse, c[0x0][0x1c4], R5 ;  /* 0x00007100e2067a24 */ /* 0x040fe400078e0205 */
[----:B------:R-:W-:Y:S02]  /*14a0*/  IMAD.MOV R5, RZ, RZ, -R0 ;  /* 0x000000ffff057224 */ /* 0x000fe400078e0a00 */
[----:B------:R-:W-:-:S04]  /*14b0*/  IMAD.WIDE.U32 R2, R226, c[0x0][0x1c0], R2 ;  /* 0x00007000e2027a25 */ /* 0x000fc800078e0002 */
[----:B------:R-:W-:Y:S01]  /*14c0*/  IMAD R4, R5, c[0x0][0x2c4], R4 ;  /* 0x0000b10005047a24 */ /* 0x000fe200078e0204 */
[----:B------:R-:W-:Y:S01]  /*14d0*/  IADD3 R3, R3, R6, RZ ;  /* 0x0000000603037210 */ /* 0x000fe20007ffe0ff */
[----:B------:R-:W-:-:S04]  /*14e0*/  IMAD R5, R7, c[0x0][0x1b0], RZ ;  /* 0x00006c0007057a24 */ /* 0x000fc800078e02ff */
[C---:B------:R-:W-:Y:S01]  /*14f0*/  IMAD R6, R0.reuse, c[0x0][0x1b4], R5 ;  /* 0x00006d0000067a24 */ /* 0x040fe200078e0205 */
[----:B------:R-:W-:Y:S01]  /*1500*/  SHF.R.S32.HI R5, RZ, 0x1f, R4 ;  /* 0x0000001fff057819 */ /* 0x000fe20000011404 */
[----:B------:R-:W-:-:S04]  /*1510*/  IMAD.WIDE.U32 R2, R0, c[0x0][0x1b0], R2 ;  /* 0x00006c0000027a25 */ /* 0x000fc800078e0002 */
[----:B------:R-:W-:Y:S02]  /*1520*/  IMAD R0, R5, c[0x0][0x1a8], RZ ;  /* 0x00006a0005007a24 */ /* 0x000fe400078e02ff */
[----:B------:R-:W-:Y:S02]  /*1530*/  IMAD.IADD R3, R3, 0x1, R6 ;  /* 0x0000000103037824 */ /* 0x000fe400078e0206 */
[C---:B------:R-:W-:Y:S02]  /*1540*/  IMAD R0, R4.reuse, c[0x0][0x1ac], R0 ;  /* 0x00006b0004007a24 */ /* 0x040fe400078e0200 */
[----:B------:R-:W-:-:S05]  /*1550*/  IMAD.WIDE.U32 R2, R4, c[0x0][0x1a8], R2 ;  /* 0x00006a0004027a25 */ /* 0x000fca00078e0002 */
[----:B------:R-:W-:Y:S02]  /*1560*/  IADD3 R0, R3, R0, RZ ;  /* 0x0000000003007210 */ /* 0x000fe40007ffe0ff */
[----:B------:R-:W-:-:S04]  /*1570*/  LEA R11, P0, R2, c[0x0][0x160], 0x1 ;  /* 0x00005800020b7a11 */ /* 0x000fc800078008ff */
[----:B------:R-:W-:Y:S02]  /*1580*/  LEA.HI.X R9, R2, c[0x0][0x164], R0, 0x1, P0 ;  /* 0x0000590002097a11 */ /* 0x000fe400000f0c00 */
[----:B------:R-:W-:Y:S01]  /*1590*/  @!P1 MOV R12, R226 ;  /* 0x000000e2000c9202 */ /* 0x000fe20000000f00 */
[----:B------:R-:W-:Y:S05]  /*15a0*/  BRA.DIV ~URZ, `(.L_x_1015) ;  /* 0x0000b7f27f007947 */ /* 0x000fea000b800000 */
[----:B------:R1:W2:Y:S02]  /*15b0*/  SHFL.IDX PT, R8, R9, RZ, 0x181f ;  /* 0x00181fff09087589 */ /* 0x0002a400000e0000 */
.L_x_1067:
[----:B------:R-:W-:Y:S05]  /*15c0*/  BRA.DIV ~URZ, `(.L_x_1016) ;  /* 0x0000b8427f007947 */ /* 0x000fea000b800000 */
[----:B------:R3:W4:Y:S02]  /*15d0*/  SHFL.IDX PT, R0, R11, RZ, 0x181f ;  /* 0x00181fff0b007589 */ /* 0x00072400000e0000 */
.L_x_1068:
[----:B------:R-:W-:Y:S01]  /*15e0*/  MOV R13, c[0x0][0x2c4] ;  /* 0x0000b100000d7a02 */ /* 0x000fe20000000f00 */
[----:B------:R-:W-:Y:S01]  /*15f0*/  BSSY B0, `(.L_x_1017) ;  /* 0x0000014000007945 */ /* 0x000fe20003800000 */
[----:B------:R-:W-:-:S03]  /*1600*/  IADD3 R10, R214, R229, RZ ;  /* 0x000000e5d60a7210 */ /* 0x000fc60007ffe0ff */
[----:B------:R-:W-:-:S05]  /*1610*/  IMAD R13, R13, c[0x0][0x168], RZ ;  /* 0x00005a000d0d7a24 */ /* 0x000fca00078e02ff */
        /* <DEDUP_REMOVED lines=17> */
.L_x_1018:
[----:B------:R-:W-:Y:S05]  /*1730*/  BSYNC B0 ;  /* 0x0000000000007941 */ /* 0x000fea0003800000 */
.L_x_1017:
[----:B------:R-:W-:Y:S05]  /*1740*/  BRA.DIV ~URZ, `(.L_x_1019) ;  /* 0x0000b7227f007947 */ /* 0x000fea000b800000 */
[----:B--2---:R2:W1:Y:S04]  /*1750*/  SHFL.IDX PT, R8, R9, 0x1, 0x181f ;  /* 0x00381f0009087f89 */ /* 0x00446800000e0000 */
[----:B----4-:R2:W4:Y:S02]  /*1760*/  SHFL.IDX PT, R0, R11, 0x1, 0x181f ;  /* 0x00381f000b007f89 */ /* 0x01052400000e0000 */
.L_x_1069:
        /* <DEDUP_REMOVED lines=19> */
.L_x_1021:
[----:B------:R-:W-:Y:S05]  /*18a0*/  BSYNC B0 ;  /* 0x0000000000007941 */ /* 0x000fea0003800000 */
.L_x_1020:
[----:B------:R-:W-:Y:S05]  /*18b0*/  BRA.DIV ~URZ, `(.L_x_1022) ;  /* 0x0000b6727f007947 */ /* 0x000fea000b800000 */
[----:B-1----:R1:W2:Y:S02]  /*18c0*/  SHFL.IDX PT, R8, R9, 0x2, 0x181f ;  /* 0x00581f0009087f89 */ /* 0x0022a400000e0000 */
.L_x_1070:
[----:B------:R-:W-:Y:S05]  /*18d0*/  BRA.DIV ~URZ, `(.L_x_1023) ;  /* 0x0000b6c27f007947 */ /* 0x000fea000b800000 */
[----:B----4-:R4:W1:Y:S02]  /*18e0*/  SHFL.IDX PT, R0, R11, 0x2, 0x181f ;  /* 0x00581f000b007f89 */ /* 0x01086400000e0000 */
.L_x_1071:
        /* <DEDUP_REMOVED lines=19> */
.L_x_1025:
[----:B------:R-:W-:Y:S05]  /*1a20*/  BSYNC B0 ;  /* 0x0000000000007941 */ /* 0x000fea0003800000 */
.L_x_1024:
[----:B------:R-:W-:Y:S05]  /*1a30*/  BRA.DIV ~URZ, `(.L_x_1026) ;  /* 0x0000b5c27f007947 */ /* 0x000fea000b800000 */
[----:B--2---:R2:W3:Y:S04]  /*1a40*/  SHFL.IDX PT, R8, R9, 0x3, 0x181f ;  /* 0x00781f0009087f89 */ /* 0x0044e800000e0000 */
[----:B-1----:R2:W1:Y:S02]  /*1a50*/  SHFL.IDX PT, R0, R11, 0x3, 0x181f ;  /* 0x00781f000b007f89 */ /* 0x00246400000e0000 */
.L_x_1072:
        /* <DEDUP_REMOVED lines=8> */
[----:B------:R-:W-:Y:S02]  /*1ae0*/  @!P2 LEA R4, P1, R208, R0, 0x1 ;  /* 0x00000000d004a211 */ /* 0x000fe400078208ff */
[----:B---3--:R-:W-:Y:S02]  /*1af0*/  @!P2 LEA.HI.X R7, R196, R8, R22, 0x1, P0 ;  /* 0x00000008c407a211 */ /* 0x008fe400000f0c16 */
[----:B------:R-:W-:Y:S02]  /*1b00*/  @!P2 LEA R2, P0, R207, R0, 0x1 ;  /* 0x00000000cf02a211 */ /* 0x000fe400078008ff */
[----:B------:R-:W-:Y:S01]  /*1b10*/  SHF.R.S32.HI R0, RZ, 0x1f, R12 ;  /* 0x0000001fff007819 */ /* 0x000fe2000001140c */
[----:B------:R-:W-:Y:S01]  /*1b20*/  @!PT LDS RZ, [RZ] ;  /* 0x00000000fffff984 */ /* 0x000fe20000000800 */
[----:B------:R-:W-:Y:S01]  /*1b30*/  @!PT LDS RZ, [RZ] ;  /* 0x00000000fffff984 */ /* 0x000fe20000000800 */
[----:B------:R-:W-:Y:S01]  /*1b40*/  @!PT LDS RZ, [RZ] ;  /* 0x00000000fffff984 */ /* 0x000fe20000000800 */
[----:B------:R1:W-:Y:S01]  /*1b50*/  @!P2 LDGSTS.E.BYPASS.LTC128B.128 [R184+0xf100], [R6.64], !P6 ;  /* 0x0f10000006b8afae */ /* 0x0003e2000f101d46 */
[----:B------:R-:W-:-:S02]  /*1b60*/  @!P2 LEA.HI.X R5, R208, R8, R21, 0x1, P1 ;  /* 0x00000008d005a211 */ /* 0x000fc400008f0c15 */
[----:B------:R-:W-:Y:S01]  /*1b70*/  @!P2 LEA.HI.X R3, R207, R8, R20, 0x1, P0 ;  /* 0x00000008cf03a211 */ /* 0x000fe200000f0c14 */
[----:B------:R-:W-:Y:S02]  /*1b80*/  IMAD R0, R0, c[0x0][0x2b0], RZ ;  /* 0x0000ac0000007a24 */ /* 0x000fe400078e02ff */
[----:B------:R1:W-:Y:S02]  /*1b90*/  @!P2 LDGSTS.E.BYPASS.LTC128B.128 [R184+0x13100], [R4.64], !P5 ;  /* 0x1310000004b8afae */ /* 0x0003e4000e901d46 */
[----:B------:R-:W-:Y:S02]  /*1ba0*/  IMAD R0, R12, c[0x0][0x2b4], R0 ;  /* 0x0000ad000c007a24 */ /* 0x000fe400078e0200 */
[----:B------:R1:W-:Y:S02]  /*1bb0*/  @!P2 LDGSTS.E.BYPASS.LTC128B.128 [R184+0x17100], [R2.64], !P3 ;  /* 0x1710000002b8afae */ /* 0x0003e4000d901d46 */
[----:B------:R-:W-:Y:S02]  /*1bc0*/  IMAD.IADD R223, R219, 0x1, R0 ;  /* 0x00000001dbdf7824 */ /* 0x000fe400078e0200 */
[----:B------:R-:W0:Y:S01]  /*1bd0*/  LDGDEPBAR ;  /* 0x00000000000079af */ /* 0x000e220000000000 */
[----:B------:R-:W-:Y:S03]  /*1be0*/  WARPSYNC 0xffffffff ;  /* 0xffffffff00007948 */ /* 0x000fe60003800000 */
[----:B------:R-:W-:Y:S01]  /*1bf0*/  IMAD.MOV.U32 R0, RZ, RZ, c[0x0][0x2b8] ;  /* 0x0000ae00ff007624 */ /* 0x000fe200078e00ff */
[----:B------:R-:W-:Y:S01]  /*1c00*/  BAR.SYNC.DEFER_BLOCKING 0x0 ;  /* 0x0000000000007b1d */ /* 0x000fe20000010000 */
[----:B--2---:R-:W-:-:S02]  /*1c10*/  IMAD.MOV.U32 R9, RZ, RZ, c[0x0][0x2ac] ;  /* 0x0000ab00ff097624 */ /* 0x004fc400078e00ff */
[----:B-1----:R-:W-:Y:S01]  /*1c20*/  IMAD R2, R100, 0x40, R104 ;  /* 0x0000004064027824 */ /* 0x002fe200078e0268 */
[----:B------:R-:W-:Y:S01]  /*1c30*/  ISETP.NE.AND P3, PT, R0, 0x1, PT ;  /* 0x000000010000780c */ /* 0x000fe20003f65270 */
[----:B------:R-:W-:Y:S02]  /*1c40*/  IMAD R9, R9, c[0x0][0x1d0], RZ ;  /* 0x0000740009097a24 */ /* 0x000fe400078e02ff */
[----:B------:R-:W-:-:S03]  /*1c50*/  IMAD.MOV.U32 R185, RZ, RZ, RZ ;  /* 0x000000ffffb97224 */ /* 0x000fc600078e00ff */
        /* <DEDUP_REMOVED lines=12> */
[----:B------:R-:W-:Y:S01]  /*1d20*/  SHF.L.U64.HI R101, R196, 0x1, R22 ;  /* 0x00000001c4657819 */ /* 0x000fe20000010216 */
[----:B------:R-:W-:Y:S01]  /*1d30*/  IMAD.WIDE.U32 R216, R227, c[0x0][0x1e8], RZ ;  /* 0x00007a00e3d87a25 */ /* 0x000fe200078e00ff */
[----:B------:R-:W-:Y:S01]  /*1d40*/  IADD3 R171, R160, 0x20, RZ ;  /* 0x00000020a0ab7810 */ /* 0x000fe20007ffe0ff */
[----:B------:R-:W-:Y:S01]  /*1d50*/  BSSY B0, `(.L_x_1027) ;  /* 0x0000166000007945 */ /* 0x000fe20003800000 */
[----:B------:R-:W-:Y:S01]  /*1d60*/  SHF.L.U64.HI R103, R208, 0x1, R21 ;  /* 0x00000001d0677819 */ /* 0x000fe20000010215 */
[----:B------:R-:W-:Y:S01]  /*1d70*/  IMAD R186, R0, c[0x0][0x2b8], R2 ;  /* 0x0000ae0000ba7a24 */ /* 0x000fe200078e0202 */
[----:B------:R-:W-:Y:S01]  /*1d80*/  SHF.L.U64.HI R102, R207, 0x1, R20 ;  /* 0x00000001cf667819 */ /* 0x000fe20000010214 */
[----:B------:R-:W-:Y:S02]  /*1d90*/  IMAD R105, R100, -0x40, R9 ;  /* 0xffffffc064697824 */ /* 0x000fe400078e0209 */
[----:B------:R-:W-:Y:S01]  /*1da0*/  IMAD.WIDE.U32 R2, R186, c[0x0][0x1e0], RZ ;  /* 0x00007800ba027a25 */ /* 0x000fe200078e00ff */
[----:B------:R-:W-:-:S03]  /*1db0*/  SHF.R.S32.HI R10, RZ, 0x1f, R186 ;  /* 0x0000001fff0a7819 */ /* 0x000fc600000114ba */
[----:B------:R-:W-:Y:S02]  /*1dc0*/  IMAD.IADD R9, R105, 0x1, -R214 ;  /* 0x0000000169097824 */ /* 0x000fe400078e0ad6 */
[----:B------:R-:W-:Y:S02]  /*1dd0*/  IMAD R0, R10, c[0x0][0x1e0], RZ ;  /* 0x000078000a007a24 */ /* 0x000fe400078e02ff */
[----:B------:R-:W-:Y:S01]  /*1de0*/  IMAD.WIDE.U32 R220, R227, c[0x0][0x210], RZ ;  /* 0x00008400e3dc7a25 */ /* 0x000fe200078e00ff */
[C---:B------:R-:W-:Y:S02]  /*1df0*/  ISETP.GE.AND P2, PT, R9.reuse, 0x1, PT ;  /* 0x000000010900780c */ /* 0x040fe40003f46270 */
[----:B------:R-:W-:Y:S01]  /*1e00*/  ISETP.GE.AND P6, PT, R9, 0x21, PT ;  /* 0x000000210900780c */ /* 0x000fe20003fc6270 */
[----:B------:R-:W-:Y:S02]  /*1e10*/  IMAD R0, R186, c[0x0][0x1e4], R0 ;  /* 0x00007900ba007a24 */ /* 0x000fe400078e0200 */
[----:B------:R-:W-:-:S02]  /*1e20*/  IMAD.SHL.U32 R106, R196, 0x2, RZ ;  /* 0x00000002c46a7824 */ /* 0x000fc400078e00ff */
[----:B------:R-:W-:Y:S02]  /*1e30*/  IMAD.IADD R3, R3, 0x1, R0 ;  /* 0x0000000103037824 */ /* 0x000fe400078e0200 */
[----:B------:R-:W-:Y:S02]  /*1e40*/  IMAD R0, R16, c[0x0][0x1e8], RZ ;  /* 0x00007a0010007a24 */ /* 0x000fe400078e02ff */
[----:B------:R-:W-:Y:S02]  /*1e50*/  IMAD.SHL.U32 R107, R208, 0x2, RZ ;  /* 0x00000002d06b7824 */ /* 0x000fe400078e00ff */
[----:B------:R-:W-:Y:S01]  /*1e60*/  IMAD R0, R227, c[0x0][0x1ec], R0 ;  /* 0x00007b00e3007a24 */ /* 0x000fe200078e0200 */
[----:B------:R-:W-:Y:S01]  /*1e70*/  @P2 ISETP.GE.AND P1, PT, R196, c[0x0][0x1d4], PT ;  /* 0x00007500c4002a0c */ /* 0x000fe20003f26270 */
[----:B------:R-:W-:Y:S01]  /*1e80*/  IMAD.SHL.U32 R108, R207, 0x2, RZ ;  /* 0x00000002cf6c7824 */ /* 0x000fe200078e00ff */
[----:B------:R-:W-:Y:S01]  /*1e90*/  @P2 ISETP.GE.AND P5, PT, R208, c[0x0][0x1d4], PT ;  /* 0x00007500d0002a0c */ /* 0x000fe20003fa6270 */
[----:B------:R-:W-:Y:S01]  /*1ea0*/  IMAD.IADD R222, R217, 0x1, R0 ;  /* 0x00000001d9de7824 */ /* 0x000fe200078e0200 */
[----:B--2-4-:R-:W-:Y:S01]  /*1eb0*/  SHF.R.S32.HI R11, RZ, 0x1f, R185 ;  /* 0x0000001fff0b7819 */ /* 0x014fe200000114b9 */
        /* <DEDUP_REMOVED lines=15> */
[----:B------:R-:W-:Y:S02]  /*1fb0*/  @P2 ISETP.GE.AND P1, PT, R207, c[0x0][0x1d4], PT ;  /* 0x00007500cf002a0c */ /* 0x000fe40003f26270 */
[----:B------:R-:W-:-:S05]  /*1fc0*/  @P2 LEA.HI.X R7, R208, R2, R21, 0x1, P0 ;  /* 0x00000002d0072211 */ /* 0x000fca00000f0c15 */
[----:B------:R3:W-:Y:S01]  /*1fd0*/  @P2 LDGSTS.E.BYPASS.LTC128B.128 [R184+0x8100], [R6.64], !P5 ;  /* 0x0810000006b82fae */ /* 0x0007e2000e901d46 */
[----:B-1----:R-:W-:Y:S01]  /*1fe0*/  @P2 LEA R4, P0, R207, R0, 0x1 ;  /* 0x00000000cf042211 */ /* 0x002fe200078008ff */
[----:B------:R-:W-:-:S03]  /*1ff0*/  IMAD R0, R10, c[0x0][0x208], RZ ;  /* 0x000082000a007a24 */ /* 0x000fc600078e02ff */
[----:B------:R-:W-:Y:S01]  /*2000*/  @P2 LEA.HI.X R5, R207, R2, R20, 0x1, P0 ;  /* 0x00000002cf052211 */ /* 0x000fe200000f0c14 */
[----:B------:R-:W-:Y:S01]  /*2010*/  IMAD R0, R186, c[0x0][0x20c], R0 ;  /* 0x00008300ba007a24 */ /* 0x000fe200078e0200 */
[----:B---3--:R-:W-:-:S03]  /*2020*/  @P6 LEA R6, P0, R196, R3, 0x1 ;  /* 0x00000003c4066211 */ /* 0x008fc600078008ff */
[----:B------:R1:W-:Y:S01]  /*2030*/  @P2 LDGSTS.E.BYPASS.LTC128B.128 [R184+0xa100], [R4.64], !P1 ;  /* 0x0a10000004b82fae */ /* 0x0003e2000c901d46 */
[----:B------:R-:W-:Y:S02]  /*2040*/  @P6 ISETP.GE.AND P2, PT, R196, c[0x0][0x1d4], PT ;  /* 0x00007500c4006a0c */ /* 0x000fe40003f46270 */
[----:B------:R-:W-:Y:S02]  /*2050*/  @P6 ISETP.GE.AND P1, PT, R208, c[0x0][0x1d4], PT ;  /* 0x00007500d0006a0c */ /* 0x000fe40003f26270 */
[----:B----4-:R-:W-:Y:S02]  /*2060*/  @P6 LEA.HI.X R7, R196, R8, R22, 0x1, P0 ;  /* 0x00000008c4076211 */ /* 0x010fe400000f0c16 */
[----:B------:R-:W-:-:S07]  /*2070*/  @P6 ISETP.GE.AND P0, PT, R207, c[0x0][0x1d4], PT ;  /* 0x00007500cf006a0c */ /* 0x000fce0003f06270 */
[----:B------:R2:W-:Y:S01]  /*2080*/  @P6 LDGSTS.E.BYPASS.LTC128B.128 [R184+0x7100], [R6.64], !P2 ;  /* 0x0710000006b86fae */ /* 0x0005e2000d101d46 */
[----:B-1----:R-:W-:-:S04]  /*2090*/  @P6 LEA R4, P5, R208, R3, 0x1 ;  /* 0x00000003d0046211 */ /* 0x002fc800078a08ff */
[----:B------:R-:W-:Y:S02]  /*20a0*/  @P6 LEA.HI.X R5, R208, R8, R21, 0x1, P5 ;  /* 0x00000008d0056211 */ /* 0x000fe400028f0c15 */
[----:B------:R-:W-:-:S03]  /*20b0*/  @P6 LEA R2, P5, R207, R3, 0x1 ;  /* 0x00000003cf026211 */ /* 0x000fc600078a08ff */
[----:B------:R2:W-:Y:S01]  /*20c0*/  @P6 LDGSTS.E.BYPASS.LTC128B.128 [R184+0x9100], [R4.64], !P1 ;  /* 0x0910000004b86fae */ /* 0x0005e2000c901d46 */
[----:B------:R-:W-:Y:S01]  /*20d0*/  @P6 LEA.HI.X R3, R207, R8, R20, 0x1, P5 ;  /* 0x00000008cf036211 */ /* 0x000fe200028f0c14 */
[----:B------:R-:W-:-:S04]  /*20e0*/  IMAD R8, R11, c[0x0][0x218], RZ ;  /* 0x000086000b087a24 */ /* 0x000fc800078e02ff */
[----:B------:R1:W-:Y:S01]  /*20f0*/  @P6 LDGSTS.E.BYPASS.LTC128B.128 [R184+0xb100], [R2.64], !P0 ;  /* 0x0b10000002b86fae */ /* 0x0003e2000c101d46 */
[----:B------:R-:W-:-:S03]  /*2100*/  IMAD R8, R185, c[0x0][0x21c], R8 ;  /* 0x00008700b9087a24 */ /* 0x000fc600078e0208 */
[----:B------:R-:W0:Y:S01]  /*2110*/  LDGDEPBAR ;  /* 0x00000000000079af */ /* 0x000e220000000000 */
[----:B-1----:R-:W-:Y:S01]  /*2120*/  IMAD.WIDE.U32 R2, R186, c[0x0][0x208], RZ ;  /* 0x00008200ba027a25 */ /* 0x002fe200078e00ff */
[----:B------:R-:W-:-:S04]  /*2130*/  DEPBAR.LE SB0, 0x1 ;  /* 0x000080400000791a */ /* 0x000fc80000000000 */
[----:B------:R-:W-:-:S04]  /*2140*/  DEPBAR.LE SB0, 0x0 ;  /* 0x000080000000791a */ /* 0x000fc80000000000 */
[----:B------:R-:W-:Y:S01]  /*2150*/  BAR.SYNC.DEFER_BLOCKING 0x0 ;  /* 0x0000000000007b1d */ /* 0x000fe20000010000 */
[----:B------:R-:W-:Y:S02]  /*2160*/  IMAD.IADD R3, R3, 0x1, R0 ;  /* 0x0000000103037824 */ /* 0x000fe400078e0200 */
[----:B------:R-:W-:Y:S02]  /*2170*/  IMAD R0, R16, c[0x0][0x210], RZ ;  /* 0x0000840010007a24 */ /* 0x000fe400078e02ff */
[----:B------:R-:W-:-:S04]  /*2180*/  IMAD.WIDE.U32 R2, R185, c[0x0][0x218], R2 ;  /* 0x00008600b9027a25 */ /* 0x000fc800078e0002 */
[----:B------:R-:W-:-:S04]  /*2190*/  IMAD R0, R227, c[0x0][0x214], R0 ;  /* 0x00008500e3007a24 */ /* 0x000fc800078e0200 */
[----:B------:R-:W-:Y:S01]  /*21a0*/  IMAD.IADD R224, R221, 0x1, R0 ;  /* 0x00000001dde07824 */ /* 0x000fe200078e0200 */
[----:B------:R-:W-:-:S04]  /*21b0*/  IADD3 R0, P0, R2, R220, RZ ;  /* 0x000000dc02007210 */ /* 0x000fc80007f1e0ff */
[----:B------:R-:W-:Y:S02]  /*21c0*/  IADD3.X R2, R224, R3, R8, P0, !PT ;  /* 0x00000003e0027210 */ /* 0x000fe400007fe408 */
[C---:B------:R-:W-:Y:S01]  /*21d0*/  LEA R8, P0, R0.reuse, c[0x0][0x1f8], 0x1 ;  /* 0x00007e0000087a11 */ /* 0x040fe200078008ff */
[----:B--2---:R-:W-:Y:S03]  /*21e0*/  LDSM.16.M88.4 R4, [R167] ;  /* 0x00000000a704783b */ /* 0x004fe60000000200 */
[----:B------:R-:W-:Y:S02]  /*21f0*/  LEA.HI.X R10, R0, c[0x0][0x1fc], R2, 0x1, P0 ;  /* 0x00007f00000a7a11 */ /* 0x000fe400000f0c02 */
[----:B------:R-:W-:Y:S01]  /*2200*/  R2P PR, R210, 0x6 ;  /* 0x00000006d2007804 */ /* 0x000fe20000000000 */
[----:B------:R-:W1:Y:S01]  /*2210*/  LDSM.16.M88.4 R16, [R160+0x800] ;  /* 0x00080000a010783b */ /* 0x000e620000000200 */
[----:B------:R-:W-:-:S03]  /*2220*/  ISETP.GE.AND P0, PT, R196, c[0x0][0x1d4], PT ;  /* 0x00007500c4007a0c */ /* 0x000fc60003f06270 */
[----:B------:R-:W2:Y:S04]  /*2230*/  SHFL.IDX PT, R2, R8, RZ, 0x181f ;  /* 0x00181fff08027589 */ /* 0x000ea800000e0000 */
[----:B------:R-:W3:Y:S04]  /*2240*/  SHFL.IDX PT, R3, R10, RZ, 0x181f ;  /* 0x00181fff0a037589 */ /* 0x000ee800000e0000 */
[----:B------:R-:W4:Y:S01]  /*2250*/  SHFL.IDX PT, R0, R8, 0x1, 0x181f ;  /* 0x00381f0008007f89 */ /* 0x000f2200000e0000 */
[----:B------:R-:W-:-:S03]  /*2260*/  @P1 IADD3 R171, R160, -0x20, RZ ;  /* 0xffffffe0a0ab1810 */ /* 0x000fc60007ffe0ff */
[----:B------:R-:W-:Y:S01]  /*2270*/  LDSM.16.M88.4 R12, [R160] ;  /* 0x00000000a00c783b */ /* 0x000fe20000000200 */
[C---:B------:R-:W-:Y:S02]  /*2280*/  IADD3 R172, R171.reuse, 0x4000, RZ ;  /* 0x00004000abac7810 */ /* 0x040fe40007ffe0ff */
[C---:B------:R-:W-:Y:S01]  /*2290*/  IADD3 R176, R171.reuse, 0x2000, RZ ;  /* 0x00002000abb07810 */ /* 0x040fe20007ffe0ff */
[----:B------:R-:W-:Y:S01]  /*22a0*/  LDSM.16.M88.4 R40, [R160+0x1000] ;  /* 0x00100000a028783b */ /* 0x000fe20000000200 */
[C---:B------:R-:W-:Y:S02]  /*22b0*/  IADD3 R173, R171.reuse, 0x2800, RZ ;  /* 0x00002800abad7810 */ /* 0x040fe40007ffe0ff */
[C---:B------:R-:W-:Y:S01]  /*22c0*/  IADD3 R174, R171.reuse, 0x3000, RZ ;  /* 0x00003000abae7810 */ /* 0x040fe20007ffe0ff */
[----:B------:R5:W3:Y:S01]  /*22d0*/  SHFL.IDX PT, R8, R10, 0x1, 0x181f ;  /* 0x00381f000a087f89 */ /* 0x000ae200000e0000 */
[C---:B------:R-:W-:Y:S02]  /*22e0*/  IADD3 R175, R171.reuse, 0x3800, RZ ;  /* 0x00003800abaf7810 */ /* 0x040fe40007ffe0ff */
[C---:B------:R-:W-:Y:S01]  /*22f0*/  IADD3 R177, R171.reuse, 0x4800, RZ ;  /* 0x00004800abb17810 */ /* 0x040fe20007ffe0ff */
[----:B------:R-:W4:Y:S01]  /*2300*/  LDSM.16.M88.4 R32, [R160+0x1800] ;  /* 0x00180000a020783b */ /* 0x000f220000000200 */
[----:B------:R-:W-:-:S02]  /*2310*/  IADD3 R178, R171, 0x5000, RZ ;  /* 0x00005000abb27810 */ /* 0x000fc40007ffe0ff */
[C---:B------:R-:W-:Y:S01]  /*2320*/  IADD3 R179, R171.reuse, 0x5800, RZ ;  /* 0x00005800abb37810 */ /* 0x040fe20007ffe0ff */
[----:B------:R-:W-:Y:S01]  /*2330*/  LDSM.16.M88.4 R24, [R171] ;  /* 0x00000000ab18783b */ /* 0x000fe20000000200 */
[C---:B------:R-:W-:Y:S02]  /*2340*/  IADD3 R182, R171.reuse, 0x1800, RZ ;  /* 0x00001800abb67810 */ /* 0x040fe40007ffe0ff */
[C---:B------:R-:W-:Y:S01]  /*2350*/  IADD3 R181, R171.reuse, 0x1000, RZ ;  /* 0x00001000abb57810 */ /* 0x040fe20007ffe0ff */
[----:B------:R-:W-:Y:S01]  /*2360*/  LDSM.16.M88.4 R44, [R171+0x800] ;  /* 0x00080000ab2c783b */ /* 0x000fe20000000200 */
[----:B------:R-:W-:Y:S01]  /*2370*/  IADD3 R180, R171, 0x800, RZ ;  /* 0x00000800abb47810 */ /* 0x000fe20007ffe0ff */
[C---:B-1----:R-:W-:Y:S02]  /*2380*/  HMMA.16816.F32 R48, R4.reuse, R16, RZ ;  /* 0x000000100430723c */ /* 0x042fe400000018ff */
[----:B------:R-:W-:Y:S05]  /*2390*/  LDSM.16.M88.4 R68, [R171+0x1800] ;  /* 0x00180000ab44783b */ /* 0x000fea0000000200 */
[C---:B--2---:R-:W-:Y:S01]  /*23a0*/  IADD3 R16, P5, R2.reuse, R106, RZ ;  /* 0x0000006a02107210 */ /* 0x044fe20007fbe0ff */
[----:B------:R-:W-:Y:S01]  /*23b0*/  HMMA.16816.F32 R52, R4, R18, RZ ;  /* 0x000000120434723c */ /* 0x000fe200000018ff */
[----:B-----5:R-:W-:-:S02]  /*23c0*/  IADD3 R10, P6, R2, R107, RZ ;  /* 0x0000006b020a7210 */ /* 0x020fc40007fde0ff */
[----:B------:R-:W-:Y:S01]  /*23d0*/  IADD3 R2, P1, R2, R108, RZ ;  /* 0x0000006c02027210 */ /* 0x000fe20007f3e0ff */
[C---:B---3--:R-:W-:Y:S01]  /*23e0*/  IMAD.X R17, R3.reuse, 0x1, R101, P5 ;  /* 0x0000000103117824 */ /* 0x048fe200028e0665 */
[----:B----4-:R-:W-:Y:S01]  /*23f0*/  IADD3 R20, P5, R0, R106, RZ ;  /* 0x0000006a00147210 */ /* 0x010fe20007fbe0ff */
[C---:B------:R-:W-:Y:S01]  /*2400*/  IMAD.X R11, R3.reuse, 0x1, R103, P6 ;  /* 0x00000001030b7824 */ /* 0x040fe200030e0667 */
[----:B------:R-:W-:Y:S01]  /*2410*/  ISETP.GE.AND P6, PT, R208, c[0x0][0x1d4], PT ;  /* 0x00007500d0007a0c */ /* 0x000fe20003fc6270 */
[----:B------:R-:W-:Y:S01]  /*2420*/  IMAD.X R3, R3, 0x1, R102, P1 ;  /* 0x0000000103037824 */ /* 0x000fe200008e0666 */
[----:B------:R-:W-:Y:S01]  /*2430*/  IADD3 R18, P1, R0, R107, RZ ;  /* 0x0000006b00127210 */ /* 0x000fe20007f3e0ff */
[C---:B------:R-:W-:Y:S01]  /*2440*/  IMAD.X R21, R8.reuse, 0x1, R101, P5 ;  /* 0x0000000108157824 */ /* 0x040fe200028e0665 */
[C---:B------:R-:W-:Y:S01]  /*2450*/  ISETP.LT.OR P5, PT, R9.reuse, 0x1, P0 ;  /* 0x000000010900780c */ /* 0x040fe200007a1670 */
[----:B------:R-:W-:Y:S01]  /*2460*/  HMMA.16816.F32 R36, R4, R12, RZ ;  /* 0x0000000c0424723c */ /* 0x000fe200000018ff */
[C---:B------:R-:W-:Y:S01]  /*2470*/  ISETP.LT.OR P0, PT, R9.reuse, 0x21, P0 ;  /* 0x000000210900780c */ /* 0x040fe20000701670 */
[----:B------:R-:W-:Y:S01]  /*2480*/  IMAD.X R19, R8, 0x1, R103, P1 ;  /* 0x0000000108137824 */ /* 0x000fe200008e0667 */
[----:B------:R-:W-:-:S02]  /*2490*/  ISETP.LT.OR P1, PT, R9, 0x1, P6 ;  /* 0x000000010900780c */ /* 0x000fc40003721670 */
[----:B------:R-:W-:-:S03]  /*24a0*/  ISETP.LT.OR P6, PT, R9, 0x21, P6 ;  /* 0x000000210900780c */ /* 0x000fc600037c1670 */
[C---:B------:R-:W-:Y:S01]  /*24b0*/  HMMA.16816.F32 R28, R4.reuse, R14, RZ ;  /* 0x0000000e041c723c */ /* 0x040fe200000018ff */
[----:B------:R-:W1:Y:S07]  /*24c0*/  LDSM.16.M88.4 R12, [R168] ;  /* 0x00000000a80c783b */ /* 0x000e6e0000000200 */
[C---:B------:R-:W-:Y:S08]  /*24d0*/  HMMA.16816.F32 R56, R4.reuse, R40, RZ ;  /* 0x000000280438723c */ /* 0x040ff000000018ff */
[----:B------:R-:W-:Y:S01]  /*24e0*/  HMMA.16816.F32 R64, R4, R42, RZ ;  /* 0x0000002a0440723c */ /* 0x000fe200000018ff */
[----:B------:R-:W2:Y:S04]  /*24f0*/  LDSM.16.M88.4 R40, [R171+0x1000] ;  /* 0x00100000ab28783b */ /* 0x000ea80000000200 */
[----:B------:R-:W-:Y:S01]  /*2500*/  @!PT LDS RZ, [RZ] ;  /* 0x00000000fffff984 */ /* 0x000fe20000000800 */
[----:B------:R-:W-:Y:S01]  /*2510*/  @!PT LDS RZ, [RZ] ;  /* 0x00000000fffff984 */ /* 0x000fe20000000800 */
[----:B------:R-:W-:Y:S01]  /*2520*/  @!PT LDS RZ, [RZ] ;  /* 0x00000000fffff984 */ /* 0x000fe20000000800 */
[----:B------:R2:W-:Y:S01]  /*2530*/  LDGSTS.E.BYPASS.LTC128B.128 [R184+0x100], [R16.64], !P5 ;  /* 0x0010000010b87fae */ /* 0x0005e2000e901d46 */
[----:B------:R-:W-:-:S02]  /*2540*/  ISETP.GE.AND P5, PT, R207, c[0x0][0x1d4], PT ;  /* 0x00007500cf007a0c */ /* 0x000fc40003fa6270 */
[----:B------:R-:W-:Y:S01]  /*2550*/  HMMA.16816.F32 R60, R4, R32, RZ ;  /* 0x00000020043c723c */ /* 0x000fe200000018ff */
[----:B------:R3:W-:Y:S01]  /*2560*/  LDGSTS.E.BYPASS.LTC128B.128 [R184+0x2100], [R10.64], !P1 ;  /* 0x021000000ab87fae */ /* 0x0007e2000c901d46 */
[C---:B------:R-:W-:Y:S02]  /*2570*/  ISETP.LT.OR P1, PT, R9.reuse, 0x1, P5 ;  /* 0x000000010900780c */ /* 0x040fe40002f21670 */
[----:B------:R-:W-:-:S04]  /*2580*/  ISETP.LT.OR P5, PT, R9, 0x21, P5 ;  /* 0x000000210900780c */ /* 0x000fc80002fa1670 */
[----:B------:R-:W-:Y:S07]  /*2590*/  HMMA.16816.F32 R4, R4, R34, RZ ;  /* 0x000000220404723c */ /* 0x000fee00000018ff */
[----:B------:R4:W-:Y:S01]  /*25a0*/  LDGSTS.E.BYPASS.LTC128B.128 [R184+0x4100], [R2.64], !P1 ;  /* 0x0410000002b87fae */ /* 0x0009e2000c901d46 */
[----:B-1----:R-:W-:Y:S03]  /*25b0*/  HMMA.16816.F32 R72, R12, R26, R28 ;  /* 0x0000001a0c48723c */ /* 0x002fe6000000181c */
[----:B------:R1:W-:Y:S01]  /*25c0*/  LDGSTS.E.BYPASS.LTC128B.128 [R184+0x1100], [R20.64], !P0 ;  /* 0x0110000014b87fae */ /* 0x0003e2000c101d46 */
[----:B------:R-:W-:-:S03]  /*25d0*/  ISETP.GT.AND P0, PT, R100, R212, PT ;  /* 0x000000d46400720c */ /* 0x000fc60003f04270 */
[----:B------:R2:W-:Y:S01]  /*25e0*/  LDGSTS.E.BYPASS.LTC128B.128 [R184+0x3100], [R18.64], !P6 ;  /* 0x0310000012b87fae */ /* 0x0005e2000f101d46 */
[C---:B------:R-:W-:Y:S08]  /*25f0*/  HMMA.16816.F32 R76, R12.reuse, R24, R36 ;  /* 0x000000180c4c723c */ /* 0x040ff00000001824 */
[C---:B------:R-:W-:Y:S08]  /*2600*/  HMMA.16816.F32 R24, R12.reuse, R44, R48 ;  /* 0x0000002c0c18723c */ /* 0x040ff00000001830 */
[----:B------:R-:W-:Y:S01]  /*2610*/  HMMA.16816.F32 R48, R12, R70, R4 ;  /* 0x000000460c30723c */ /* 0x000fe20000001804 */
[----:B----4-:R-:W-:Y:S01]  /*2620*/  IMAD.MOV.U32 R3, RZ, RZ, 0x40 ;  /* 0x00000040ff037424 */ /* 0x010fe200078e00ff */
[----:B------:R-:W-:-:S04]  /*2630*/  IADD3 R2, P1, R0, R108, RZ ;  /* 0x0000006c00027210 */ /* 0x000fc80007f3e0ff */
[----:B------:R-:W-:Y:S01]  /*2640*/  SEL R0, R3, 0xffffffc0, !P2 ;  /* 0xffffffc003007807 */ /* 0x000fe20005000000 */
[----:B------:R-:W-:Y:S01]  /*2650*/  IMAD.X R3, R8, 0x1, R102, P1 ;  /* 0x0000000108037824 */ /* 0x000fe200008e0666 */
[----:B-1----:R-:W-:Y:S01]  /*2660*/  HMMA.16816.F32 R20, R12, R46, R52 ;  /* 0x0000002e0c14723c */ /* 0x002fe20000001834 */
[----:B------:R-:W-:Y:S02]  /*2670*/  ISETP.GT.AND P1, PT, R104, 0x3f, PT ;  /* 0x0000003f6800780c */ /* 0x000fe40003f24270 */
[--C-:B------:R-:W-:Y:S01]  /*2680*/  IMAD.IADD R162, R160, 0x1, R0.reuse ;  /* 0x00000001a0a27824 */ /* 0x100fe200078e0200 */
[----:B------:R1:W-:Y:S01]  /*2690*/  LDGSTS.E.BYPASS.LTC128B.128 [R184+0x5100], [R2.64], !P5 ;  /* 0x0510000002b87fae */ /* 0x0003e2000e901d46 */
[----:B------:R-:W-:-:S03]  /*26a0*/  IMAD.IADD R161, R172, 0x1, R0 ;  /* 0x00000001aca17824 */ /* 0x000fc600078e0200 */
[----:B---3--:R-:W-:Y:S01]  /*26b0*/  LDSM.16.M88.4 R8, [R170] ;  /* 0x00000000aa08783b */ /* 0x008fe20000000200 */
[C---:B--2---:R-:W-:Y:S03]  /*26c0*/  HMMA.16816.F32 R16, R12.reuse, R40, R56 ;  /* 0x000000280c10723c */ /* 0x044fe60000001838 */
[----:B------:R-:W2:Y:S04]  /*26d0*/  LDSM.16.M88.4 R32, [R162] ;  /* 0x00000000a220783b */ /* 0x000ea80000000200 */
[----:B------:R-:W3:Y:S01]  /*26e0*/  LDSM.16.M88.4 R28, [R162+0x800] ;  /* 0x00080000a21c783b */ /* 0x000ee20000000200 */
[C---:B------:R-:W-:Y:S03]  /*26f0*/  HMMA.16816.F32 R40, R12.reuse, R42, R64 ;  /* 0x0000002a0c28723c */ /* 0x040fe60000001840 */
[----:B------:R-:W4:Y:S04]  /*2700*/  LDSM.16.M88.4 R36, [R162+0x1000] ;  /* 0x00100000a224783b */ /* 0x000f280000000200 */
[----:B------:R-:W5:Y:S01]  /*2710*/  LDSM.16.M88.4 R44, [R162+0x1800] ;  /* 0x00180000a22c783b */ /* 0x000f620000000200 */
[----:B------:R-:W-:Y:S03]  /*2720*/  HMMA.16816.F32 R52, R12, R68, R60 ;  /* 0x000000440c34723c */ /* 0x000fe6000000183c */
[----:B------:R-:W-:Y:S04]  /*2730*/  LDSM.16.M88.4 R4, [R169] ;  /* 0x00000000a904783b */ /* 0x000fe80000000200 */
[----:B------:R-:W1:Y:S04]  /*2740*/  LDSM.16.M88.4 R68, [R161+-0x4000] ;  /* 0xffc00000a144783b */ /* 0x000e680000000200 */
[----:B------:R-:W-:Y:S04]  /*2750*/  LDSM.16.M88.4 R80, [R161+-0x3000] ;  /* 0xffd00000a150783b */ /* 0x000fe80000000200 */
[----:B------:R-:W-:Y:S04]  /*2760*/  LDSM.16.M88.4 R12, [R167+0x4000] ;  /* 0x00400000a70c783b */ /* 0x000fe80000000200 */
[----:B------:R-:W-:Y:S04]  /*2770*/  LDSM.16.M88.4 R88, [R160+0x2000] ;  /* 0x00200000a058783b */ /* 0x000fe80000000200 */
[----:B------:R-:W-:Y:S01]  /*2780*/  LDSM.16.M88.4 R84, [R160+0x2800] ;  /* 0x00280000a054783b */ /* 0x000fe20000000200 */
[C---:B--2---:R-:W-:Y:S03]  /*2790*/  HMMA.16816.F32 R64, R8.reuse, R34, R72 ;  /* 0x000000220840723c */ /* 0x044fe60000001848 */
[----:B------:R-:W2:Y:S04]  /*27a0*/  LDSM.16.M88.4 R72, [R161+-0x3800] ;  /* 0xffc80000a148783b */ /* 0x000ea80000000200 */
[----:B------:R-:W-:Y:S01]  /*27b0*/  LDSM.16.M88.4 R96, [R179] ;  /* 0x00000000b360783b */ /* 0x000fe20000000200 */
[C---:B------:R-:W-:Y:S03]  /*27c0*/  HMMA.16816.F32 R60, R8.reuse, R32, R76 ;  /* 0x00000020083c723c */ /* 0x040fe6000000184c */
[----:B------:R-:W1:Y:S04]  /*27d0*/  LDSM.16.M88.4 R76, [R161+-0x2800] ;  /* 0xffd80000a14c783b */ /* 0x000e680000000200 */
[----:B------:R-:W-:Y:S01]  /*27e0*/  LDSM.16.M88.4 R92, [R162+0x5800] ;  /* 0x00580000a25c783b */ /* 0x000fe20000000200 */
[C---:B---3--:R-:W-:Y:S03]  /*27f0*/  HMMA.16816.F32 R56, R8.reuse, R28, R24 ;  /* 0x0000001c0838723c */ /* 0x048fe60000001818 */
[----:B------:R-:W0:Y:S05]  /*2800*/  LDGDEPBAR ;  /* 0x00000000000079af */ /* 0x000e2a0000000000 */
[C---:B------:R-:W-:Y:S08]  /*2810*/  HMMA.16816.F32 R32, R8.reuse, R30, R20 ;  /* 0x0000001e0820723c */ /* 0x040ff00000001814 */
[C---:B----4-:R-:W-:Y:S08]  /*2820*/  HMMA.16816.F32 R28, R8.reuse, R36, R16 ;  /* 0x00000024081c723c */ /* 0x050ff00000001810 */
[C---:B------:R-:W-:Y:S08]  /*2830*/  HMMA.16816.F32 R24, R8.reuse, R38, R40 ;  /* 0x000000260818723c */ /* 0x040ff00000001828 */
[C---:B-----5:R-:W-:Y:S08]  /*2840*/  HMMA.16816.F32 R20, R8.reuse, R44, R52 ;  /* 0x0000002c0814723c */ /* 0x060ff00000001834 */
[----:B------:R-:W-:Y:S01]  /*2850*/  HMMA.16816.F32 R8, R8, R46, R48 ;  /* 0x0000002e0808723c */ /* 0x000fe20000001830 */
[----:B------:R-:W3:Y:S07]  /*2860*/  LDSM.16.M88.4 R48, [R160+0x3000] ;  /* 0x00300000a030783b */ /* 0x000eee0000000200 */
[C---:B-1----:R-:W-:Y:S08]  /*2870*/  HMMA.16816.F32 R16, R4.reuse, R68, R60 ;  /* 0x000000440410723c */ /* 0x042ff0000000183c */
[C---:B--2---:R-:W-:Y:S08]  /*2880*/  HMMA.16816.F32 R56, R4.reuse, R72, R56 ;  /* 0x000000480438723c */ /* 0x044ff00000001838 */
[C---:B------:R-:W-:Y:S01]  /*2890*/  HMMA.16816.F32 R40, R4.reuse, R70, R64 ;  /* 0x000000460428723c */ /* 0x040fe20000001840 */
[----:B------:R-:W-:Y:S04]  /*28a0*/  LDSM.16.M88.4 R64, [R173] ;  /* 0x00000000ad40783b */ /* 0x000fe80000000200 */
[----:B------:R-:W-:Y:S03]  /*28b0*/  LDSM.16.M88.4 R68, [R174] ;  /* 0x00000000ae44783b */ /* 0x000fe60000000200 */
[C---:B------:R-:W-:Y:S01]  /*28c0*/  HMMA.16816.F32 R44, R4.reuse, R74, R32 ;  /* 0x0000004a042c723c */ /* 0x040fe20000001820 */
[----:B------:R-:W-:Y:S07]  /*28d0*/  LDSM.16.M88.4 R72, [R161+-0x2000] ;  /* 0xffe00000a148783b */ /* 0x000fee0000000200 */
[C---:B------:R-:W-:Y:S01]  /*28e0*/  HMMA.16816.F32 R52, R4.reuse, R80, R28 ;  /* 0x000000500434723c */ /* 0x040fe2000000181c */
[----:B------:R-:W1:Y:S07]  /*28f0*/  LDSM.16.M88.4 R28, [R160+0x3800] ;  /* 0x00380000a01c783b */ /* 0x000e6e0000000200 */
[C---:B------:R-:W-:Y:S01]  /*2900*/  HMMA.16816.F32 R60, R4.reuse, R82, R24 ;  /* 0x00000052043c723c */ /* 0x040fe20000001818 */
[----:B------:R-:W-:Y:S04]  /*2910*/  LDSM.16.M88.4 R24, [R176] ;  /* 0x00000000b018783b */ /* 0x000fe80000000200 */
[----:B------:R-:W-:Y:S03]  /*2920*/  LDSM.16.M88.4 R80, [R160+0x5800] ;  /* 0x00580000a050783b */ /* 0x000fe60000000200 */
[C---:B------:R-:W-:Y:S01]  /*2930*/  HMMA.16816.F32 R32, R4.reuse, R78, R8 ;  /* 0x0000004e0420723c */ /* 0x040fe20000001808 */
[----:B------:R-:W2:Y:S07]  /*2940*/  LDSM.16.M88.4 R8, [R168+0x4000] ;  /* 0x00400000a808783b */ /* 0x000eae0000000200 */
[----:B------:R-:W-:Y:S01]  /*2950*/  HMMA.16816.F32 R36, R4, R76, R20 ;  /* 0x0000004c0424723c */ /* 0x000fe20000001814 */
[----:B------:R-:W4:Y:S07]  /*2960*/  LDSM.16.M88.4 R76, [R175] ;  /* 0x00000000af4c783b */ /* 0x000f2e0000000200 */
[C---:B------:R-:W-:Y:S08]  /*2970*/  HMMA.16816.F32 R20, R12.reuse, R88, R16 ;  /* 0x000000580c14723c */ /* 0x040ff00000001810 */
[C---:B------:R-:W-:Y:S08]  /*2980*/  HMMA.16816.F32 R4, R12.reuse, R84, R56 ;  /* 0x000000540c04723c */ /* 0x040ff00000001838 */
[C---:B------:R-:W-:Y:S01]  /*2990*/  HMMA.16816.F32 R16, R12.reuse, R90, R40 ;  /* 0x0000005a0c10723c */ /* 0x040fe20000001828 */
[----:B------:R-:W-:Y:S07]  /*29a0*/  LDSM.16.M88.4 R88, [R162+0x5000] ;  /* 0x00500000a258783b */ /* 0x000fee0000000200 */
[C---:B------:R-:W-:Y:S01]  /*29b0*/  HMMA.16816.F32 R44, R12.reuse, R86, R44 ;  /* 0x000000560c2c723c */ /* 0x040fe2000000182c */
[----:B------:R-:W-:Y:S07]  /*29c0*/  LDSM.16.M88.4 R84, [R161+-0x800] ;  /* 0xfff80000a154783b */ /* 0x000fee0000000200 */
[C---:B---3--:R-:W-:Y:S08]  /*29d0*/  HMMA.16816.F32 R52, R12.reuse, R48, R52 ;  /* 0x000000300c34723c */ /* 0x048ff00000001834 */
[C---:B------:R-:W-:Y:S08]  /*29e0*/  HMMA.16816.F32 R48, R12.reuse, R50, R60 ;  /* 0x000000320c30723c */ /* 0x040ff0000000183c */
[C---:B-1----:R-:W-:Y:S08]  /*29f0*/  HMMA.16816.F32 R60, R12.reuse, R28, R36 ;  /* 0x0000001c0c3c723c */ /* 0x042ff00000001824 */
[----:B------:R-:W-:Y:S01]  /*2a00*/  HMMA.16816.F32 R56, R12, R30, R32 ;  /* 0x0000001e0c38723c */ /* 0x000fe20000001820 */
[----:B------:R-:W-:Y:S04]  /*2a10*/  LDSM.16.M88.4 R28, [R162+0x2000] ;  /* 0x00200000a21c783b */ /* 0x000fe80000000200 */
[----:B------:R-:W-:Y:S03]  /*2a20*/  LDSM.16.M88.4 R12, [R169+0x4000] ;  /* 0x00400000a90c783b */ /* 0x000fe60000000200 */
[C---:B--2---:R-:W-:Y:S08]  /*2a30*/  HMMA.16816.F32 R40, R8.reuse, R24, R20 ;  /* 0x000000180828723c */ /* 0x044ff00000001814 */
[C---:B------:R-:W-:Y:S01]  /*2a40*/  HMMA.16816.F32 R20, R8.reuse, R64, R4 ;  /* 0x000000400814723c */ /* 0x040fe20000001804 */
[----:B------:R-:W1:Y:S07]  /*2a50*/  LDSM.16.M88.4 R4, [R170+0x4000] ;  /* 0x00400000aa04783b */ /* 0x000e6e0000000200 */
[C---:B------:R-:W-:Y:S01]  /*2a60*/  HMMA.16816.F32 R36, R8.reuse, R26, R16 ;  /* 0x0000001a0824723c */ /* 0x040fe20000001810 */
[----:B------:R-:W2:Y:S07]  /*2a70*/  LDSM.16.M88.4 R24, [R162+0x2800] ;  /* 0x00280000a218783b */ /* 0x000eae0000000200 */
[C---:B------:R-:W-:Y:S01]  /*2a80*/  HMMA.16816.F32 R16, R8.reuse, R66, R44 ;  /* 0x000000420810723c */ /* 0x040fe2000000182c */
[----:B------:R-:W3:Y:S04]  /*2a90*/  LDSM.16.M88.4 R44, [R162+0x3000] ;  /* 0x00300000a22c783b */ /* 0x000ee80000000200 */
[----:B------:R-:W5:Y:S03]  /*2aa0*/  LDSM.16.M88.4 R64, [R162+0x3800] ;  /* 0x00380000a240783b */ /* 0x000f660000000200 */
[C---:B------:R-:W-:Y:S08]  /*2ab0*/  HMMA.16816.F32 R32, R8.reuse, R68, R52 ;  /* 0x000000440820723c */ /* 0x040ff00000001834 */
[C---:B------:R-:W-:Y:S01]  /*2ac0*/  HMMA.16816.F32 R48, R8.reuse, R70, R48 ;  /* 0x000000460830723c */ /* 0x040fe20000001830 */
[----:B------:R-:W-:Y:S07]  /*2ad0*/  LDSM.16.M88.4 R68, [R161+-0x1800] ;  /* 0xffe80000a144783b */ /* 0x000fee0000000200 */
[C---:B----4-:R-:W-:Y:S08]  /*2ae0*/  HMMA.16816.F32 R60, R8.reuse, R76, R60 ;  /* 0x0000004c083c723c */ /* 0x050ff0000000183c */
[----:B------:R-:W-:Y:S01]  /*2af0*/  HMMA.16816.F32 R8, R8, R78, R56 ;  /* 0x0000004e0808723c */ /* 0x000fe20000001838 */
[----:B------:R-:W4:Y:S04]  /*2b00*/  LDSM.16.M88.4 R76, [R161+-0x1000] ;  /* 0xfff00000a14c783b */ /* 0x000f280000000200 */
[----:B------:R-:W-:Y:S03]  /*2b10*/  LDSM.16.M88.4 R56, [R160+0x4000] ;  /* 0x00400000a038783b */ /* 0x000fe60000000200 */
[C---:B-1----:R-:W-:Y:S08]  /*2b20*/  HMMA.16816.F32 R52, R4.reuse, R28, R40 ;  /* 0x0000001c0434723c */ /* 0x042ff00000001828 */
[C---:B------:R-:W-:Y:S08]  /*2b30*/  HMMA.16816.F32 R40, R4.reuse, R30, R36 ;  /* 0x0000001e0428723c */ /* 0x040ff00000001824 */
[C---:B--2---:R-:W-:Y:S08]  /*2b40*/  HMMA.16816.F32 R36, R4.reuse, R24, R20 ;  /* 0x000000180424723c */ /* 0x044ff00000001814 */
[C---:B------:R-:W-:Y:S08]  /*2b50*/  HMMA.16816.F32 R24, R4.reuse, R26, R16 ;  /* 0x0000001a0418723c */ /* 0x040ff00000001810 */
[C---:B---3--:R-:W-:Y:S08]  /*2b60*/  HMMA.16816.F32 R20, R4.reuse, R44, R32 ;  /* 0x0000002c0414723c */ /* 0x048ff00000001820 */
[C---:B------:R-:W-:Y:S01]  /*2b70*/  HMMA.16816.F32 R16, R4.reuse, R46, R48 ;  /* 0x0000002e0410723c */ /* 0x040fe20000001830 */
[----:B------:R-:W-:Y:S07]  /*2b80*/  LDSM.16.M88.4 R48, [R172] ;  /* 0x00000000ac30783b */ /* 0x000fee0000000200 */
[C---:B-----5:R-:W-:Y:S01]  /*2b90*/  HMMA.16816.F32 R28, R4.reuse, R64, R60 ;  /* 0x00000040041c723c */ /* 0x060fe2000000183c */
[----:B------:R-:W-:Y:S07]  /*2ba0*/  LDSM.16.M88.4 R60, [R160+0x4800] ;  /* 0x00480000a03c783b */ /* 0x000fee0000000200 */
[----:B------:R-:W-:Y:S01]  /*2bb0*/  HMMA.16816.F32 R8, R4, R66, R8 ;  /* 0x000000420408723c */ /* 0x000fe20000001808 */
[----:B------:R-:W-:Y:S04]  /*2bc0*/  LDSM.16.M88.4 R4, [R167+0x8000] ;  /* 0x00800000a704783b */ /* 0x000fe80000000200 */
[----:B------:R-:W1:Y:S03]  /*2bd0*/  LDSM.16.M88.4 R64, [R160+0x5000] ;  /* 0x00500000a040783b */ /* 0x000e660000000200 */
[C---:B----4-:R-:W-:Y:S08]  /*2be0*/  HMMA.16816.F32 R20, R12.reuse, R76, R20 ;  /* 0x0000004c0c14723c */ /* 0x050ff00000001814 */
[C---:B------:R-:W-:Y:S08]  /*2bf0*/  HMMA.16816.F32 R32, R12.reuse, R70, R24 ;  /* 0x000000460c20723c */ /* 0x040ff00000001818 */
[C---:B------:R-:W-:Y:S01]  /*2c00*/  HMMA.16816.F32 R16, R12.reuse, R78, R16 ;  /* 0x0000004e0c10723c */ /* 0x040fe20000001810 */
[----:B------:R-:W-:Y:S07]  /*2c10*/  LDSM.16.M88.4 R76, [R162+0x4000] ;  /* 0x00400000a24c783b */ /* 0x000fee0000000200 */
[C---:B------:R-:W-:Y:S01]  /*2c20*/  HMMA.16816.F32 R44, R12.reuse, R72, R52 ;  /* 0x000000480c2c723c */ /* 0x040fe20000001834 */
[----:B------:R-:W-:Y:S07]  /*2c30*/  LDSM.16.M88.4 R52, [R177] ;  /* 0x00000000b134783b */ /* 0x000fee0000000200 */
[C---:B------:R-:W-:Y:S08]  /*2c40*/  HMMA.16816.F32 R40, R12.reuse, R74, R40 ;  /* 0x0000004a0c28723c */ /* 0x040ff00000001828 */
[C---:B------:R-:W-:Y:S08]  /*2c50*/  HMMA.16816.F32 R36, R12.reuse, R68, R36 ;  /* 0x000000440c24723c */ /* 0x040ff00000001824 */
[C---:B------:R-:W-:Y:S08]  /*2c60*/  HMMA.16816.F32 R24, R12.reuse, R84, R28 ;  /* 0x000000540c18723c */ /* 0x040ff0000000181c */
[----:B------:R-:W-:Y:S01]  /*2c70*/  HMMA.16816.F32 R8, R12, R86, R8 ;  /* 0x000000560c08723c */ /* 0x000fe20000001808 */
[----:B------:R-:W2:Y:S04]  /*2c80*/  LDSM.16.M88.4 R12, [R168+0x8000] ;  /* 0x00800000a80c783b */ /* 0x000ea80000000200 */
[----:B------:R-:W3:Y:S03]  /*2c90*/  LDSM.16.M88.4 R84, [R178] ;  /* 0x00000000b254783b */ /* 0x000ee60000000200 */
[C---:B-1----:R-:W-:Y:S08]  /*2ca0*/  HMMA.16816.F32 R28, R4.reuse, R64, R20 ;  /* 0x00000040041c723c */ /* 0x042ff00000001814 */
[C---:B------:R-:W-:Y:S08]  /*2cb0*/  HMMA.16816.F32 R20, R4.reuse, R66, R16 ;  /* 0x000000420414723c */ /* 0x040ff00000001810 */
[C---:B------:R-:W-:Y:S08]  /*2cc0*/  HMMA.16816.F32 R44, R4.reuse, R56, R44 ;  /* 0x00000038042c723c */ /* 0x040ff0000000182c */
[C---:B------:R-:W-:Y:S01]  /*2cd0*/  HMMA.16816.F32 R40, R4.reuse, R58, R40 ;  /* 0x0000003a0428723c */ /* 0x040fe20000001828 */
[----:B------:R-:W-:Y:S07]  /*2ce0*/  LDSM.16.M88.4 R56, [R161] ;  /* 0x00000000a138783b */ /* 0x000fee0000000200 */
[C---:B------:R-:W-:Y:S08]  /*2cf0*/  HMMA.16816.F32 R36, R4.reuse, R60, R36 ;  /* 0x0000003c0424723c */ /* 0x040ff00000001824 */
[C---:B------:R-:W-:Y:S08]  /*2d00*/  HMMA.16816.F32 R32, R4.reuse, R62, R32 ;  /* 0x0000003e0420723c */ /* 0x040ff00000001820 */
[C---:B------:R-:W-:Y:S08]  /*2d10*/  HMMA.16816.F32 R16, R4.reuse, R80, R24 ;  /* 0x000000500410723c */ /* 0x040ff00000001818 */
[----:B------:R-:W-:Y:S01]  /*2d20*/  HMMA.16816.F32 R4, R4, R82, R8 ;  /* 0x000000520404723c */ /* 0x000fe20000001808 */
[----:B------:R-:W1:Y:S04]  /*2d30*/  LDSM.16.M88.4 R8, [R170+0x8000] ;  /* 0x00800000aa08783b */ /* 0x000e680000000200 */
[----:B------:R-:W4:Y:S03]  /*2d40*/  LDSM.16.M88.4 R80, [R162+0x4800] ;  /* 0x00480000a250783b */ /* 0x000f260000000200 */
[C---:B--2---:R-:W-:Y:S01]  /*2d50*/  HMMA.16816.F32 R72, R12.reuse, R48, R44 ;  /* 0x000000300c48723c */ /* 0x044fe2000000182c */
[----:B------:R-:W-:Y:S07]  /*2d60*/  LDSM.16.M88.4 R44, [R161+0x1800] ;  /* 0x00180000a12c783b */ /* 0x000fee0000000200 */
[C---:B------:R-:W-:Y:S01]  /*2d70*/  HMMA.16816.F32 R68, R12.reuse, R50, R40 ;  /* 0x000000320c44723c */ /* 0x040fe20000001828 */
[----:B------:R-:W-:Y:S07]  /*2d80*/  LDSM.16.M88.4 R48, [R161+0x1000] ;  /* 0x00100000a130783b */ /* 0x000fee0000000200 */
[C---:B------:R-:W-:Y:S08]  /*2d90*/  HMMA.16816.F32 R64, R12.reuse, R52, R36 ;  /* 0x000000340c40723c */ /* 0x040ff00000001824 */
[C---:B------:R-:W-:Y:S01]  /*2da0*/  HMMA.16816.F32 R60, R12.reuse, R54, R32 ;  /* 0x000000360c3c723c */ /* 0x040fe20000001820 */
[----:B------:R-:W-:Y:S07]  /*2db0*/  LDSM.16.M88.4 R52, [R161+0x800] ;  /* 0x00080000a134783b */ /* 0x000fee0000000200 */
[C---:B---3--:R-:W-:Y:S08]  /*2dc0*/  HMMA.16816.F32 R24, R12.reuse, R84, R28 ;  /* 0x000000540c18723c */ /* 0x048ff0000000181c */
[C---:B------:R-:W-:Y:S08]  /*2dd0*/  HMMA.16816.F32 R20, R12.reuse, R86, R20 ;  /* 0x000000560c14723c */ /* 0x040ff00000001814 */
[C---:B------:R-:W-:Y:S08]  /*2de0*/  HMMA.16816.F32 R16, R12.reuse, R96, R16 ;  /* 0x000000600c10723c */ /* 0x040ff00000001810 */
[----:B------:R-:W-:Y:S01]  /*2df0*/  HMMA.16816.F32 R12, R12, R98, R4 ;  /* 0x000000620c0c723c */ /* 0x000fe20000001804 */
[----:B------:R-:W2:Y:S01]  /*2e00*/  LDSM.16.M88.4 R4, [R169+0x8000] ;  /* 0x00800000a904783b */ /* 0x000ea20000000200 */
[----:B------:R-:W-:-:S06]  /*2e10*/  DEPBAR.LE SB0, 0x0 ;  /* 0x000080000000791a */ /* 0x000fcc0000000000 */
[C---:B-1----:R-:W-:Y:S08]  /*2e20*/  HMMA.16816.F32 R40, R8.reuse, R76, R72 ;  /* 0x0000004c0828723c */ /* 0x042ff00000001848 */
[C---:B------:R-:W-:Y:S08]  /*2e30*/  HMMA.16816.F32 R36, R8.reuse, R78, R68 ;  /* 0x0000004e0824723c */ /* 0x040ff00000001844 */
[C---:B----4-:R-:W-:Y:S08]  /*2e40*/  HMMA.16816.F32 R32, R8.reuse, R80, R64 ;  /* 0x000000500820723c */ /* 0x050ff00000001840 */
[C---:B------:R-:W-:Y:S08]  /*2e50*/  HMMA.16816.F32 R28, R8.reuse, R82, R60 ;  /* 0x00000052081c723c */ /* 0x040ff0000000183c */
[C---:B------:R-:W-:Y:S08]  /*2e60*/  HMMA.16816.F32 R24, R8.reuse, R88, R24 ;  /* 0x000000580818723c */ /* 0x040ff00000001818 */
[C---:B------:R-:W-:Y:S08]  /*2e70*/  HMMA.16816.F32 R20, R8.reuse, R90, R20 ;  /* 0x0000005a0814723c */ /* 0x040ff00000001814 */
[C---:B------:R-:W-:Y:S08]  /*2e80*/  HMMA.16816.F32 R16, R8.reuse, R92, R16 ;  /* 0x0000005c0810723c */ /* 0x040ff00000001810 */
        /* <DEDUP_REMOVED lines=12> */
[----:B------:R-:W-:Y:S01]  /*2f50*/  IMAD R2, R100, 0x40, R215 ;  /* 0x0000004064027824 */ /* 0x000fe200078e02d7 */
[----:B------:R-:W-:-:S04]  /*2f60*/  MOV R185, RZ ;  /* 0x000000ff00b97202 */ /* 0x000fc80000000f00 */
        /* <DEDUP_REMOVED lines=14> */
[----:B------:R-:W-:-:S05]  /*3050*/  IMAD R0, R186, c[0x0][0x1e4], R0 ;  /* 0x00007900ba007a24 */ /* 0x000fca00078e0200 */
[----:B------:R-:W-:Y:S02]  /*3060*/  IADD3 R3, R3, R0, RZ ;  /* 0x0000000003037210 */ /* 0x000fe40007ffe0ff */
        /* <DEDUP_REMOVED lines=10> */
.L_x_1073:
[----:B------:R-:W-:Y:S05]  /*3110*/  BRA.DIV ~URZ, `(.L_x_1030) ;  /* 0x0000a0127f007947 */ /* 0x000fea000b800000 */
[----:B------:R-:W3:Y:S01]  /*3120*/  SHFL.IDX PT, R0, R12, RZ, 0x181f ;  /* 0x00181fff0c007589 */ /* 0x000ee200000e0000 */
[----:B------:R-:W-:Y:S02]  /*3130*/  ISETP.GE.AND P5, PT, R196, c[0x0][0x1d4], PT ;  /* 0x00007500c4007a0c */ /* 0x000fe40003fa6270 */
[----:B------:R-:W-:Y:S02]  /*3140*/  ISETP.GE.AND P2, PT, R208, c[0x0][0x1d4], PT ;  /* 0x00007500d0007a0c */ /* 0x000fe40003f46270 */
[----:B------:R-:W-:Y:S02]  /*3150*/  SEL R11, RZ, 0x10, P5 ;  /* 0x00000010ff0b7807 */ /* 0x000fe40002800000 */
[----:B------:R-:W-:Y:S02]  /*3160*/  SEL R10, RZ, 0x10, P2 ;  /* 0x00000010ff0a7807 */ /* 0x000fe40001000000 */
[----:B---3--:R-:W-:-:S02]  /*3170*/  IADD3 R6, P0, R0, R106, RZ ;  /* 0x0000006a00067210 */ /* 0x008fc40007f1e0ff */
[----:B------:R-:W-:-:S03]  /*3180*/  IADD3 R2, P6, R0, R107, RZ ;  /* 0x0000006b00027210 */ /* 0x000fc60007fde0ff */
[C---:B--2---:R-:W-:Y:S01]  /*3190*/  IMAD.X R7, R4.reuse, 0x1, R101, P0 ;  /* 0x0000000104077824 */ /* 0x044fe200000e0665 */
[----:B------:R-:W-:Y:S01]  /*31a0*/  ISETP.GE.AND P0, PT, R207, c[0x0][0x1d4], PT ;  /* 0x00007500cf007a0c */ /* 0x000fe20003f06270 */
[----:B------:R-:W-:Y:S01]  /*31b0*/  IMAD.X R3, R4, 0x1, R103, P6 ;  /* 0x0000000104037824 */ /* 0x000fe200030e0667 */
[----:B------:R-:W-:Y:S02]  /*31c0*/  IADD3 R8, P6, R0, R108, RZ ;  /* 0x0000006c00087210 */ /* 0x000fe40007fde0ff */
[----:B------:R-:W-:Y:S01]  /*31d0*/  @!PT LDS RZ, [RZ] ;  /* 0x00000000fffff984 */ /* 0x000fe20000000800 */
[----:B------:R-:W-:Y:S01]  /*31e0*/  @!PT LDS RZ, [RZ] ;  /* 0x00000000fffff984 */ /* 0x000fe20000000800 */
[----:B------:R2:W-:Y:S03]  /*31f0*/  LDGSTS.E.BYPASS.LTC128B.128 [R184+0x6100], [R6.64], !P5 ;  /* 0x0610000006b87fae */ /* 0x0005e6000e901d46 */
[----:B------:R-:W-:Y:S01]  /*3200*/  IMAD.X R9, R4, 0x1, R102, P6 ;  /* 0x0000000104097824 */ /* 0x000fe200030e0666 */
[----:B------:R2:W-:Y:S04]  /*3210*/  LDGSTS.E.BYPASS.LTC128B.128 [R184+0x8100], [R2.64], !P2 ;  /* 0x0810000002b87fae */ /* 0x0005e8000d101d46 */
[----:B------:R-:W3:Y:S04]  /*3220*/  SHFL.IDX PT, R0, R12, 0x1, 0x181f ;  /* 0x00381f000c007f89 */ /* 0x000ee800000e0000 */
[----:B------:R2:W-:Y:S04]  /*3230*/  LDGSTS.E.BYPASS.LTC128B.128 [R184+0xa100], [R8.64], !P0 ;  /* 0x0a10000008b87fae */ /* 0x0005e8000c101d46 */
[----:B------:R4:W1:Y:S02]  /*3240*/  SHFL.IDX PT, R4, R5, 0x1, 0x181f ;  /* 0x00381f0005047f89 */ /* 0x00086400000e0000 */
[----:B-1--4-:R-:W-:-:S02]  /*3250*/  SEL R5, RZ, 0x10, P0 ;  /* 0x00000010ff057807 */ /* 0x012fc40000000000 */
.L_x_1074:
[----:B--23--:R-:W-:Y:S02]  /*3260*/  IADD3 R2, -R11, 0x10, RZ ;  /* 0x000000100b027810 */ /* 0x00cfe40007ffe1ff */
[----:B------:R-:W-:-:S02]  /*3270*/  IADD3 R3, -R10, 0x10, RZ ;  /* 0x000000100a037810 */ /* 0x000fc40007ffe1ff */
[----:B------:R-:W-:Y:S02]  /*3280*/  LOP3.LUT R2, R2, 0xf, RZ, 0xc0, !PT ;  /* 0x0000000f02027812 */ /* 0x000fe400078ec0ff */
[----:B------:R-:W-:Y:S02]  /*3290*/  IADD3 R6, -R5, 0x10, RZ ;  /* 0x0000001005067810 */ /* 0x000fe40007ffe1ff */
[----:B------:R-:W-:Y:S02]  /*32a0*/  LOP3.LUT R3, R3, 0xf, RZ, 0xc0, !PT ;  /* 0x0000000f03037812 */ /* 0x000fe400078ec0ff */
[-C--:B------:R-:W-:Y:S02]  /*32b0*/  IADD3 R8, P2, P0, R2, R0.reuse, R106 ;  /* 0x0000000002087210 */ /* 0x080fe4000785e06a */
[----:B------:R-:W-:Y:S02]  /*32c0*/  LOP3.LUT R2, R6, 0xf, RZ, 0xc0, !PT ;  /* 0x0000000f06027812 */ /* 0x000fe400078ec0ff */
[----:B------:R-:W-:-:S02]  /*32d0*/  IADD3 R6, P6, P5, R3, R0, R107 ;  /* 0x0000000003067210 */ /* 0x000fc40007dde06b */
[----:B------:R-:W-:Y:S02]  /*32e0*/  IADD3.X R9, RZ, R4, R101, P2, P0 ;  /* 0x00000004ff097210 */ /* 0x000fe400017e0465 */
[----:B------:R-:W-:Y:S02]  /*32f0*/  IADD3 R2, P2, P0, R2, R0, R108 ;  /* 0x0000000002027210 */ /* 0x000fe4000785e06c */
[-C--:B------:R-:W-:Y:S02]  /*3300*/  IADD3.X R7, RZ, R4.reuse, R103, P6, P5 ;  /* 0x00000004ff077210 */ /* 0x080fe400037ea467 */
[----:B------:R-:W-:Y:S02]  /*3310*/  ISETP.NE.U32.AND P6, PT, R11, RZ, PT ;  /* 0x000000ff0b00720c */ /* 0x000fe40003fc5070 */
[----:B------:R-:W-:Y:S02]  /*3320*/  ISETP.NE.U32.AND P5, PT, R10, RZ, PT ;  /* 0x000000ff0a00720c */ /* 0x000fe40003fa5070 */
[----:B------:R-:W-:-:S02]  /*3330*/  IADD3.X R3, RZ, R4, R102, P2, P0 ;  /* 0x00000004ff037210 */ /* 0x000fc400017e0466 */
[----:B------:R-:W-:-:S07]  /*3340*/  ISETP.NE.U32.AND P0, PT, R5, RZ, PT ;  /* 0x000000ff0500720c */ /* 0x000fce0003f05070 */
[----:B------:R-:W-:Y:S01]  /*3350*/  @!PT LDS RZ, [RZ] ;  /* 0x00000000fffff984 */ /* 0x000fe20000000800 */
[----:B------:R-:W-:Y:S01]  /*3360*/  @!PT LDS RZ, [RZ] ;  /* 0x00000000fffff984 */ /* 0x000fe20000000800 */
[----:B------:R-:W-:Y:S01]  /*3370*/  @!PT LDS RZ, [RZ] ;  /* 0x00000000fffff984 */ /* 0x000fe20000000800 */
[----:B------:R1:W-:Y:S04]  /*3380*/  LDGSTS.E.BYPASS.LTC128B.128.ZFILL [R184+0x7100], [R8.64], P6 ;  /* 0x0710000008b87fae */ /* 0x0003e8000b141d46 */
[----:B------:R1:W-:Y:S04]  /*3390*/  LDGSTS.E.BYPASS.LTC128B.128.ZFILL [R184+0x9100], [R6.64], P5 ;  /* 0x0910000006b87fae */ /* 0x0003e8000a941d46 */
[----:B------:R1:W-:Y:S02]  /*33a0*/  LDGSTS.E.BYPASS.LTC128B.128.ZFILL [R184+0xb100], [R2.64], P0 ;  /* 0x0b10000002b87fae */ /* 0x0003e40008141d46 */
.L_x_1028:
[----:B------:R-:W-:Y:S05]  /*33b0*/  BSYNC B0 ;  /* 0x0000000000007941 */ /* 0x000fea0003800000 */
.L_x_1027:
[----:B-1----:R-:W2:Y:S01]  /*33c0*/  LDL R2, [R1] ;  /* 0x0000000001027983 */ /* 0x002ea20000100800 */
[----:B------:R-:W-:Y:S01]  /*33d0*/  MOV R0, 0x1 ;  /* 0x0000000100007802 */ /* 0x000fe20000000f00 */
[----:B------:R-:W-:-:S02]  /*33e0*/  IMAD.MOV.U32 R3, RZ, RZ, c[0x0][0x2ac] ;  /* 0x0000ab00ff037624 */ /* 0x000fc400078e00ff */
[----:B------:R-:W0:Y:S01]  /*33f0*/  LDGDEPBAR ;  /* 0x00000000000079af */ /* 0x000e220000000000 */
[----:B------:R-:W-:Y:S02]  /*3400*/  IMAD.IADD R6, R105, 0x1, -R225 ;  /* 0x0000000169067824 */ /* 0x000fe400078e0ae1 */
[----:B------:R-:W-:-:S04]  /*3410*/  IMAD R0, R100, -0x40, R0 ;  /* 0xffffffc064007824 */ /* 0x000fc800078e0200 */
[----:B------:R-:W-:-:S05]  /*3420*/  IMAD R0, R3, c[0x0][0x1d0], R0 ;  /* 0x0000740003007a24 */ /* 0x000fca00078e0200 */
[----:B------:R-:W-:Y:S02]  /*3430*/  IADD3 R5, R0, -c[0x0][0x168], -R225 ;  /* 0x80005a0000057a10 */ /* 0x000fe40007ffe8e1 */
[----:B--2---:R-:W-:-:S04]  /*3440*/  IADD3 R211, R2, R229, RZ ;  /* 0x000000e502d37210 */ /* 0x004fc80007ffe0ff */
[----:B------:R-:W-:Y:S01]  /*3450*/  MOV R4, R211 ;  /* 0x000000d300047202 */ /* 0x000fe20000000f00 */
[----:B------:R-:W-:-:S05]  /*3460*/  @P4 IMAD.HI.U32 R2, R211, c[0x0][0x2c8], RZ ;  /* 0x0000b200d3024a27 */ /* 0x000fca00078e00ff */
[----:B------:R-:W-:Y:S01]  /*3470*/  @P4 SHF.R.U32.HI R4, RZ, c[0x0][0x2cc], R2 ;  /* 0x0000b300ff044a19 */ /* 0x000fe20000011602 */
[----:B------:R-:W-:Y:S05]  /*3480*/  BRA.DIV ~URZ, `(.L_x_1031) ;  /* 0x00009ed27f007947 */ /* 0x000fea000b800000 */
[----:B------:R1:W2:Y:S02]  /*3490*/  SHFL.IDX PT, R0, R4, RZ, 0x1c1f ;  /* 0x001c1fff04007589 */ /* 0x0002a400000e0000 */
.L_x_1075:
[----:B--2---:R-:W-:-:S05]  /*34a0*/  IMAD.IADD R0, R5, 0x1, R0 ;  /* 0x0000000105007824 */ /* 0x004fca00078e0200 */
[----:B------:R-:W-:-:S04]  /*34b0*/  IMNMX R0, R6, R0, PT ;  /* 0x0000000006007217 */ /* 0x000fc80003800200 */
[C---:B------:R-:W-:Y:S02]  /*34c0*/  ISETP.GT.AND P6, PT, R0.reuse, RZ, PT ;  /* 0x000000ff0000720c */ /* 0x040fe40003fc4270 */
[C---:B------:R-:W-:Y:S02]  /*34d0*/  ISETP.GT.AND P5, PT, R0.reuse, 0x1, PT ;  /* 0x000000010000780c */ /* 0x040fe40003fa4270 */
[C---:B------:R-:W-:Y:S02]  /*34e0*/  ISETP.GT.AND P2, PT, R0.reuse, 0x8, PT ;  /* 0x000000080000780c */ /* 0x040fe40003f44270 */
[----:B------:R-:W-:Y:S02]  /*34f0*/  ISETP.GT.AND P0, PT, R0, 0x9, PT ;  /* 0x000000090000780c */ /* 0x000fe40003f04270 */
[----:B------:R-:W-:Y:S02]  /*3500*/  FSEL R7, R40, -INF , P6 ;  /* 0xff80000028077808 */ /* 0x000fe40003000000 */
[----:B------:R-:W-:-:S02]  /*3510*/  FSEL R8, R41, -INF , P5 ;  /* 0xff80000029087808 */ /* 0x000fc40002800000 */
[----:B------:R-:W-:Y:S02]  /*3520*/  FSEL R10, R36, -INF , P2 ;  /* 0xff800000240a7808 */ /* 0x000fe40001000000 */
[----:B------:R-:W-:Y:S02]  /*3530*/  FSEL R11, R37, -INF , P0 ;  /* 0xff800000250b7808 */ /* 0x000fe40000000000 */
[C---:B------:R-:W-:Y:S02]  /*3540*/  ISETP.GT.AND P6, PT, R0.reuse, 0x10, PT ;  /* 0x000000100000780c */ /* 0x040fe40003fc4270 */
[C---:B------:R-:W-:Y:S02]  /*3550*/  ISETP.GT.AND P5, PT, R0.reuse, 0x11, PT ;  /* 0x000000110000780c */ /* 0x040fe40003fa4270 */
[C---:B------:R-:W-:Y:S02]  /*3560*/  ISETP.GT.AND P2, PT, R0.reuse, 0x18, PT ;  /* 0x000000180000780c */ /* 0x040fe40003f44270 */
[----:B------:R-:W-:-:S02]  /*3570*/  ISETP.GT.AND P0, PT, R0, 0x19, PT ;  /* 0x000000190000780c */ /* 0x000fc40003f04270 */
[----:B------:R-:W-:Y:S02]  /*3580*/  FSEL R14, R32, -INF , P6 ;  /* 0xff800000200e7808 */ /* 0x000fe40003000000 */
[----:B------:R-:W-:Y:S02]  /*3590*/  FSEL R15, R33, -INF , P5 ;  /* 0xff800000210f7808 */ /* 0x000fe40002800000 */
[----:B------:R-:W-:Y:S02]  /*35a0*/  FSEL R21, R28, -INF , P2 ;  /* 0xff8000001c157808 */ /* 0x000fe40001000000 */
[----:B------:R-:W-:Y:S02]  /*35b0*/  FSEL R22, R29, -INF , P0 ;  /* 0xff8000001d167808 */ /* 0x000fe40000000000 */
[C---:B------:R-:W-:Y:S02]  /*35c0*/  ISETP.GT.AND P6, PT, R0.reuse, 0x20, PT ;  /* 0x000000200000780c */ /* 0x040fe40003fc4270 */
[----:B------:R-:W-:-:S02]  /*35d0*/  ISETP.GT.AND P5, PT, R0, 0x21, PT ;  /* 0x000000210000780c */ /* 0x000fc40003fa4270 */
[C---:B------:R-:W-:Y:S02]  /*35e0*/  ISETP.GT.AND P2, PT, R0.reuse, 0x28, PT ;  /* 0x000000280000780c */ /* 0x040fe40003f44270 */
[----:B------:R-:W-:Y:S02]  /*35f0*/  ISETP.GT.AND P0, PT, R0, 0x29, PT ;  /* 0x000000290000780c */ /* 0x000fe40003f04270 */
[----:B------:R-:W-:Y:S02]  /*3600*/  FSEL R99, R24, -INF , P6 ;  /* 0xff80000018637808 */ /* 0x000fe40003000000 */
[----:B------:R-:W-:Y:S02]  /*3610*/  FSEL R98, R25, -INF , P5 ;  /* 0xff80000019627808 */ /* 0x000fe40002800000 */
[----:B------:R-:W-:Y:S02]  /*3620*/  FSEL R97, R48, -INF , P2 ;  /* 0xff80000030617808 */ /* 0x000fe40001000000 */
[----:B------:R-:W-:-:S02]  /*3630*/  FSEL R96, R49, -INF , P0 ;  /* 0xff80000031607808 */ /* 0x000fc40000000000 */
[C---:B------:R-:W-:Y:S02]  /*3640*/  ISETP.GT.AND P6, PT, R0.reuse, 0x30, PT ;  /* 0x000000300000780c */ /* 0x040fe40003fc4270 */
[C---:B------:R-:W-:Y:S02]  /*3650*/  ISETP.GT.AND P5, PT, R0.reuse, 0x31, PT ;  /* 0x000000310000780c */ /* 0x040fe40003fa4270 */
[C---:B------:R-:W-:Y:S02]  /*3660*/  ISETP.GT.AND P2, PT, R0.reuse, 0x38, PT ;  /* 0x000000380000780c */ /* 0x040fe40003f44270 */
[----:B------:R-:W-:Y:S02]  /*3670*/  ISETP.GT.AND P0, PT, R0, 0x39, PT ;  /* 0x000000390000780c */ /* 0x000fe40003f04270 */
[----:B------:R-:W-:Y:S02]  /*3680*/  FSEL R187, R16, -INF , P6 ;  /* 0xff80000010bb7808 */ /* 0x000fe40003000000 */
[----:B------:R-:W-:-:S02]  /*3690*/  FSEL R183, R17, -INF , P5 ;  /* 0xff80000011b77808 */ /* 0x000fc40002800000 */
[----:B------:R-:W-:Y:S02]  /*36a0*/  FSEL R159, R44, -INF , P2 ;  /* 0xff8000002c9f7808 */ /* 0x000fe40001000000 */
[----:B------:R-:W-:Y:S01]  /*36b0*/  FSEL R158, R45, -INF , P0 ;  /* 0xff8000002d9e7808 */ /* 0x000fe20000000000 */
[----:B------:R-:W-:Y:S05]  /*36c0*/  BRA.DIV ~URZ, `(.L_x_1032) ;  /* 0x00009cf27f007947 */ /* 0x000fea000b800000 */
[----:B------:R-:W2:Y:S01]  /*36d0*/  SHFL.IDX PT, R0, R4, 0x1, 0x1c1f ;  /* 0x003c1f0004007f89 */ /* 0x000ea200000e0000 */
[----:B------:R-:W-:-:S04]  /*36e0*/  FMNMX.FTZ R2, R7, R8, !PT ;  /* 0x0000000807027209 */ /* 0x000fc80007810000 */
[----:B------:R-:W-:-:S04]  /*36f0*/  FMNMX.FTZ R2, R10, R2, !PT ;  /* 0x000000020a027209 */ /* 0x000fc80007810000 */
[----:B------:R-:W-:-:S04]  /*3700*/  FMNMX.FTZ R2, R11, R2, !PT ;  /* 0x000000020b027209 */ /* 0x000fc80007810000 */
[----:B------:R-:W-:-:S04]  /*3710*/  FMNMX.FTZ R2, R14, R2, !PT ;  /* 0x000000020e027209 */ /* 0x000fc80007810000 */
[----:B------:R-:W-:-:S04]  /*3720*/  FMNMX.FTZ R2, R15, R2, !PT ;  /* 0x000000020f027209 */ /* 0x000fc80007810000 */
[----:B------:R-:W-:Y:S01]  /*3730*/  FMNMX.FTZ R2, R21, R2, !PT ;  /* 0x0000000215027209 */ /* 0x000fe20007810000 */
[----:B--2---:R-:W-:-:S03]  /*3740*/  IMAD.IADD R0, R5, 0x1, R0 ;  /* 0x0000000105007824 */ /* 0x004fc600078e0200 */
[----:B------:R-:W-:Y:S02]  /*3750*/  FMNMX.FTZ R2, R22, R2, !PT ;  /* 0x0000000216027209 */ /* 0x000fe40007810000 */
[----:B------:R-:W-:Y:S02]  /*3760*/  IMNMX R0, R6, R0, PT ;  /* 0x0000000006007217 */ /* 0x000fe40003800200 */
[----:B------:R-:W-:Y:S02]  /*3770*/  FMNMX.FTZ R2, R99, R2, !PT ;  /* 0x0000000263027209 */ /* 0x000fe40007810000 */
[C---:B------:R-:W-:Y:S02]  /*3780*/  ISETP.GT.AND P5, PT, R0.reuse, RZ, PT ;  /* 0x000000ff0000720c */ /* 0x040fe40003fa4270 */
[C---:B------:R-:W-:Y:S02]  /*3790*/  ISETP.GT.AND P2, PT, R0.reuse, 0x1, PT ;  /* 0x000000010000780c */ /* 0x040fe40003f44270 */
[----:B------:R-:W-:-:S02]  /*37a0*/  ISETP.GT.AND P0, PT, R0, 0x8, PT ;  /* 0x000000080000780c */ /* 0x000fc40003f04270 */
[----:B-1----:R-:W-:Y:S02]  /*37b0*/  FSEL R4, R42, -INF , P5 ;  /* 0xff8000002a047808 */ /* 0x002fe40002800000 */
[----:B------:R-:W-:Y:S02]  /*37c0*/  FSEL R5, R43, -INF , P2 ;  /* 0xff8000002b057808 */ /* 0x000fe40001000000 */
[----:B------:R-:W-:Y:S02]  /*37d0*/  ISETP.GT.AND P2, PT, R0, 0x9, PT ;  /* 0x000000090000780c */ /* 0x000fe40003f44270 */
[----:B------:R-:W-:Y:S02]  /*37e0*/  FSEL R6, R38, -INF , P0 ;  /* 0xff80000026067808 */ /* 0x000fe40000000000 */
[----:B------:R-:W-:Y:S02]  /*37f0*/  FMNMX.FTZ R3, R4, R5, !PT ;  /* 0x0000000504037209 */ /* 0x000fe40007810000 */
[----:B------:R-:W-:-:S02]  /*3800*/  FSEL R9, R39, -INF , P2 ;  /* 0xff80000027097808 */ /* 0x000fc40001000000 */
[----:B------:R-:W-:Y:S02]  /*3810*/  ISETP.GT.AND P2, PT, R0, 0x10, PT ;  /* 0x000000100000780c */ /* 0x000fe40003f44270 */
[----:B------:R-:W-:Y:S02]  /*3820*/  FMNMX.FTZ R3, R6, R3, !PT ;  /* 0x0000000306037209 */ /* 0x000fe40007810000 */
[----:B------:R-:W-:Y:S02]  /*3830*/  ISETP.GT.AND P0, PT, R0, 0x11, PT ;  /* 0x000000110000780c */ /* 0x000fe40003f04270 */
[----:B------:R-:W-:Y:S02]  /*3840*/  FSEL R13, R34, -INF , P2 ;  /* 0xff800000220d7808 */ /* 0x000fe40001000000 */
[----:B------:R-:W-:Y:S02]  /*3850*/  FMNMX.FTZ R3, R9, R3, !PT ;  /* 0x0000000309037209 */ /* 0x000fe40007810000 */
[----:B------:R-:W-:-:S02]  /*3860*/  FSEL R20, R35, -INF , P0 ;  /* 0xff80000023147808 */ /* 0x000fc40000000000 */
[C---:B------:R-:W-:Y:S02]  /*3870*/  ISETP.GT.AND P2, PT, R0.reuse, 0x18, PT ;  /* 0x000000180000780c */ /* 0x040fe40003f44270 */
[----:B------:R-:W-:Y:S02]  /*3880*/  FMNMX.FTZ R3, R13, R3, !PT ;  /* 0x000000030d037209 */ /* 0x000fe40007810000 */
        /* <DEDUP_REMOVED lines=9> */
[----:B------:R-:W-:-:S02]  /*3920*/  FMNMX.FTZ R2, R98, R2, !PT ;  /* 0x0000000262027209 */ /* 0x000fc40007810000 */
[----:B------:R-:W-:Y:S02]  /*3930*/  FSEL R81, R27, -INF , P0 ;  /* 0xff8000001b517808 */ /* 0x000fe40000000000 */
[C---:B------:R-:W-:Y:S02]  /*3940*/  ISETP.GT.AND P2, PT, R0.reuse, 0x28, PT ;  /* 0x000000280000780c */ /* 0x040fe40003f44270 */
        /* <DEDUP_REMOVED lines=10> */
[----:B------:R-:W-:Y:S02]  /*39f0*/  ISETP.GT.AND P0, PT, R0, 0x31, PT ;  /* 0x000000310000780c */ /* 0x000fe40003f04270 */
[----:B------:R-:W-:Y:S02]  /*3a00*/  FSEL R157, R18, -INF , P2 ;  /* 0xff800000129d7808 */ /* 0x000fe40001000000 */
[----:B------:R-:W-:Y:S02]  /*3a10*/  FMNMX.FTZ R3, R80, R3, !PT ;  /* 0x0000000350037209 */ /* 0x000fe40007810000 */
[----:B------:R-:W-:Y:S02]  /*3a20*/  FMNMX.FTZ R2, R183, R2, !PT ;  /* 0x00000002b7027209 */ /* 0x000fe40007810000 */
[----:B------:R-:W-:Y:S02]  /*3a30*/  FSEL R156, R19, -INF , P0 ;  /* 0xff800000139c7808 */ /* 0x000fe40000000000 */
[----:B------:R-:W-:-:S02]  /*3a40*/  ISETP.GT.AND P2, PT, R0, 0x38, PT ;  /* 0x000000380000780c */ /* 0x000fc40003f44270 */
[----:B------:R-:W-:Y:S02]  /*3a50*/  FMNMX.FTZ R3, R157, R3, !PT ;  /* 0x000000039d037209 */ /* 0x000fe40007810000 */
[----:B------:R-:W-:Y:S02]  /*3a60*/  FMNMX.FTZ R2, R159, R2, !PT ;  /* 0x000000029f027209 */ /* 0x000fe40007810000 */
[----:B------:R-:W-:Y:S02]  /*3a70*/  ISETP.GT.AND P0, PT, R0, 0x39, PT ;  /* 0x000000390000780c */ /* 0x000fe40003f04270 */
[----:B------:R-:W-:Y:S02]  /*3a80*/  FSEL R126, R46, -INF , P2 ;  /* 0xff8000002e7e7808 */ /* 0x000fe40001000000 */
[----:B------:R-:W-:Y:S02]  /*3a90*/  FMNMX.FTZ R3, R156, R3, !PT ;  /* 0x000000039c037209 */ /* 0x000fe40007810000 */
[----:B------:R-:W-:-:S02]  /*3aa0*/  FMNMX.FTZ R0, R158, R2, !PT ;  /* 0x000000029e007209 */ /* 0x000fc40007810000 */
[----:B------:R-:W-:Y:S02]  /*3ab0*/  FSEL R127, R47, -INF , P0 ;  /* 0xff8000002f7f7808 */ /* 0x000fe40000000000 */
[----:B------:R-:W-:Y:S02]  /*3ac0*/  FMNMX.FTZ R2, R126, R3, !PT ;  /* 0x000000037e027209 */ /* 0x000fe40007810000 */
[----:B------:R-:W1:Y:S02]  /*3ad0*/  SHFL.BFLY PT, R3, R0, 0x2, 0x1f ;  /* 0x0c401f0000037f89 */ /* 0x000e6400000e0000 */
[----:B------:R-:W-:-:S05]  /*3ae0*/  FMNMX.FTZ R2, R127, R2, !PT ;  /* 0x000000027f027209 */ /* 0x000fca0007810000 */
[----:B------:R-:W2:Y:S01]  /*3af0*/  SHFL.BFLY PT, R12, R2, 0x2, 0x1f ;  /* 0x0c401f00020c7f89 */ /* 0x000ea200000e0000 */
[----:B-1----:R-:W-:-:S05]  /*3b00*/  FMNMX.FTZ R0, R3, R0, !PT ;  /* 0x0000000003007209 */ /* 0x002fca0007810000 */
[----:B------:R-:W1:Y:S01]  /*3b10*/  SHFL.BFLY PT, R125, R0, 0x1, 0x1f ;  /* 0x0c201f00007d7f89 */ /* 0x000e6200000e0000 */
[----:B--2---:R-:W-:-:S05]  /*3b20*/  FMNMX.FTZ R12, R2, R12, !PT ;  /* 0x0000000c020c7209 */ /* 0x004fca0007810000 */
[----:B------:R2:W3:Y:S01]  /*3b30*/  SHFL.BFLY PT, R3, R12, 0x1, 0x1f ;  /* 0x0c201f000c037f89 */ /* 0x0004e200000e0000 */
[----:B-1----:R-:W-:-:S05]  /*3b40*/  FMNMX.FTZ R125, R0, R125, !PT ;  /* 0x0000007d007d7209 */ /* 0x002fca0007810000 */
.L_x_1076:
[C---:B------:R-:W-:Y:S01]  /*3b50*/  FMUL.FTZ R2, R125.reuse, c[0x0][0x2d0] ;  /* 0x0000b4007d027a20 */ /* 0x040fe20000410000 */
[----:B------:R-:W-:Y:S01]  /*3b60*/  FSETP.NEU.FTZ.AND P0, PT, R125, -INF , PT ;  /* 0xff8000007d00780b */ /* 0x000fe20003f1d000 */
[----:B------:R-:W-:Y:S01]  /*3b70*/  WARPSYNC 0xffffffff ;  /* 0xffffffff00007948 */ /* 0x000fe20003800000 */
[----:B--23--:R-:W-:Y:S01]  /*3b80*/  FMNMX.FTZ R12, R3, R12, !PT ;  /* 0x0000000c030c7209 */ /* 0x00cfe20007810000 */
[----:B------:R-:W-:Y:S01]  /*3b90*/  LDSM.16.MT88.4 R16, [R163] ;  /* 0x00000000a310783b */ /* 0x000fe20000004200 */
[----:B------:R-:W-:Y:S02]  /*3ba0*/  FSEL R2, R2, RZ, P0 ;  /* 0x000000ff02027208 */ /* 0x000fe40000000000 */
[----:B------:R-:W-:Y:S01]  /*3bb0*/  FSETP.NEU.FTZ.AND P0, PT, R12, -INF , PT ;  /* 0xff8000000c00780b */ /* 0x000fe20003f1d000 */
[----:B------:R-:W-:Y:S02]  /*3bc0*/  LDSM.16.MT88.4 R32, [R166] ;  /* 0x00000000a620783b */ /* 0x000fe40000004200 */
[----:B------:R-:W-:-:S02]  /*3bd0*/  FFMA.FTZ R0, R7, c[0x0][0x2d0], -R2 ;  /* 0x0000b40007007a23 */ /* 0x000fc40000010802 */
        /* <DEDUP_REMOVED lines=9> */
[----:B------:R-:W-:Y:S01]  /*3c70*/  LDSM.16.MT88.4 R68, [R163+0x4000] ;  /* 0x00400000a344783b */ /* 0x000fe20000004200 */
[----:B------:R1:W3:Y:S01]  /*3c80*/  MUFU.EX2 R198, R0 ;  /* 0x0000000000c67308 */ /* 0x0002e20000000800 */
[----:B--2---:R-:W-:-:S07]  /*3c90*/  FFMA.FTZ R3, R11, c[0x0][0x2d0], -R2 ;  /* 0x0000b4000b037a23 */ /* 0x004fce0000010802 */
[----:B------:R-:W2:Y:S01]  /*3ca0*/  MUFU.EX2 R206, R3 ;  /* 0x0000000300ce7308 */ /* 0x000ea20000000800 */
[----:B-1----:R-:W-:Y:S01]  /*3cb0*/  FMUL.FTZ R0, R12, c[0x0][0x2d0] ;  /* 0x0000b4000c007a20 */ /* 0x002fe20000410000 */
[----:B---3--:R-:W-:-:S04]  /*3cc0*/  F2FP.PACK_AB R8, R198, R204 ;  /* 0x000000ccc608723e */ /* 0x008fc800000000ff */
[----:B------:R-:W-:Y:S02]  /*3cd0*/  FSEL R0, R0, RZ, P0 ;  /* 0x000000ff00007208 */ /* 0x000fe40000000000 */
[----:B--2---:R-:W-:-:S03]  /*3ce0*/  F2FP.PACK_AB R10, R206, R199 ;  /* 0x000000c7ce0a723e */ /* 0x004fc600000000ff */
[----:B------:R-:W-:-:S04]  /*3cf0*/  FFMA.FTZ R3, R4, c[0x0][0x2d0], -R0 ;  /* 0x0000b40004037a23 */ /* 0x000fc80000010800 */
[----:B------:R1:W-:Y:S02]  /*3d00*/  MUFU.EX2 R205, R3 ;  /* 0x0000000300cd7308 */ /* 0x0003e40000000800 */
[----:B-1----:R-:W-:-:S06]  /*3d10*/  FFMA.FTZ R3, R5, c[0x0][0x2d0], -R0 ;  /* 0x0000b40005037a23 */ /* 0x002fcc0000010800 */
[----:B------:R1:W2:Y:S02]  /*3d20*/  MUFU.EX2 R200, R3 ;  /* 0x0000000300c87308 */ /* 0x0002a40000000800 */
[--C-:B-1----:R-:W-:Y:S02]  /*3d30*/  FFMA.FTZ R3, R6, c[0x0][0x2d0], -R0.reuse ;  /* 0x0000b40006037a23 */ /* 0x102fe40000010800 */
[----:B------:R-:W1:Y:S04]  /*3d40*/  LDSM.16.MT88.4 R4, [R164] ;  /* 0x00000000a404783b */ /* 0x000e680000004200 */
[----:B------:R3:W-:Y:S02]  /*3d50*/  MUFU.EX2 R203, R3 ;  /* 0x0000000300cb7308 */ /* 0x0007e40000000800 */
[----:B---3--:R-:W-:Y:S01]  /*3d60*/  FFMA.FTZ R3, R9, c[0x0][0x2d0], -R0 ;  /* 0x0000b40009037a23 */ /* 0x008fe20000010800 */
[----:B--2---:R-:W-:-:S05]  /*3d70*/  F2FP.PACK_AB R9, R200, R205 ;  /* 0x000000cdc809723e */ /* 0x004fca00000000ff */
        /* <DEDUP_REMOVED lines=16> */
[----:B-1----:R-:W-:Y:S01]  /*3e80*/  FFMA.FTZ R3, R13, c[0x0][0x2d0], -R0 ;  /* 0x0000b4000d037a23 */ /* 0x002fe20000010800 */
[----:B--2---:R-:W-:-:S05]  /*3e90*/  F2FP.PACK_AB R6, R235, R233 ;  /* 0x000000e9eb06723e */ /* 0x004fca00000000ff */
[----:B------:R1:W-:Y:S02]  /*3ea0*/  MUFU.EX2 R213, R3 ;  /* 0x0000000300d57308 */ /* 0x0003e40000000800 */
[----:B-1----:R-:W-:-:S06]  /*3eb0*/  FFMA.FTZ R3, R20, c[0x0][0x2d0], -R0 ;  /* 0x0000b40014037a23 */ /* 0x002fcc0000010800 */
[----:B------:R1:W2:Y:S02]  /*3ec0*/  MUFU.EX2 R231, R3 ;  /* 0x0000000300e77308 */ /* 0x0002a40000000800 */
[--C-:B-1----:R-:W-:Y:S01]  /*3ed0*/  FFMA.FTZ R3, R24, c[0x0][0x2d0], -R0.reuse ;  /* 0x0000b40018037a23 */ /* 0x102fe20000010800 */
[----:B--2---:R-:W-:Y:S01]  /*3ee0*/  F2FP.PACK_AB R5, R231, R213 ;  /* 0x000000d5e705723e */ /* 0x004fe200000000ff */
[----:B------:R-:W1:Y:S04]  /*3ef0*/  LDSM.16.MT88.4 R24, [R165] ;  /* 0x00000000a518783b */ /* 0x000e680000004200 */
[----:B------:R2:W-:Y:S02]  /*3f00*/  MUFU.EX2 R209, R3 ;  /* 0x0000000300d17308 */ /* 0x0005e40000000800 */
[----:B--2---:R-:W-:-:S02]  /*3f10*/  FFMA.FTZ R3, R23, c[0x0][0x2d0], -R0 ;  /* 0x0000b40017037a23 */ /* 0x004fc40000010800 */
[C---:B------:R-:W-:Y:S04]  /*3f20*/  HMMA.16816.F32 R20, R8.reuse, R32, RZ ;  /* 0x000000200814723c */ /* 0x040fe800000018ff */
[----:B------:R-:W2:Y:S02]  /*3f30*/  MUFU.EX2 R230, R3 ;  /* 0x0000000300e67308 */ /* 0x000ea40000000800 */
[----:B--2---:R-:W-:Y:S01]  /*3f40*/  F2FP.PACK_AB R7, R230, R209 ;  /* 0x000000d1e607723e */ /* 0x004fe200000000ff */
[--C-:B------:R-:W-:Y:S01]  /*3f50*/  FFMA.FTZ R3, R99, c[0x0][0x2d0], -R2.reuse ;  /* 0x0000b40063037a23 */ /* 0x100fe20000010802 */
[----:B-1----:R-:W-:Y:S04]  /*3f60*/  HMMA.16816.F32 R32, R8, R26, RZ ;  /* 0x0000001a0820723c */ /* 0x002fe800000018ff */
[----:B------:R1:W-:Y:S04]  /*3f70*/  MUFU.EX2 R191, R3 ;  /* 0x0000000300bf7308 */ /* 0x0003e80000000800 */
[C---:B------:R-:W-:Y:S01]  /*3f80*/  HMMA.16816.F32 R140, R4.reuse, R44, R36 ;  /* 0x0000002c048c723c */ /* 0x040fe20000001824 */
[----:B------:R-:W2:Y:S07]  /*3f90*/  LDSM.16.MT88.4 R36, [R164+0x2800] ;  /* 0x00280000a424783b */ /* 0x000eae0000004200 */
[----:B------:R-:W-:Y:S01]  /*3fa0*/  HMMA.16816.F32 R128, R4, R48, R56 ;  /* 0x000000300480723c */ /* 0x000fe20000001838 */
[----:B------:R-:W3:Y:S01]  /*3fb0*/  LDSM.16.MT88.4 R56, [R165+0x2000] ;  /* 0x00200000a538783b */ /* 0x000ee20000004200 */
[----:B-1----:R-:W-:-:S04]  /*3fc0*/  FFMA.FTZ R3, R98, c[0x0][0x2d0], -R2 ;  /* 0x0000b40062037a23 */ /* 0x002fc80000010802 */
[----:B------:R1:W-:Y:S02]  /*3fd0*/  MUFU.EX2 R193, R3 ;  /* 0x0000000300c17308 */ /* 0x0003e40000000800 */
[C---:B------:R-:W-:Y:S01]  /*3fe0*/  HMMA.16816.F32 R100, R4.reuse, R50, R52 ;  /* 0x000000320464723c */ /* 0x040fe20000001834 */
[----:B------:R-:W4:Y:S04]  /*3ff0*/  LDSM.16.MT88.4 R52, [R165+0x800] ;  /* 0x00080000a534783b */ /* 0x000f280000004200 */
[----:B------:R-:W-:Y:S03]  /*4000*/  LDSM.16.MT88.4 R48, [R166+0x2000] ;  /* 0x00200000a630783b */ /* 0x000fe60000004200 */
[----:B------:R-:W-:Y:S01]  /*4010*/  HMMA.16816.F32 R132, R4, R42, R16 ;  /* 0x0000002a0484723c */ /* 0x000fe20000001810 */
[----:B-1----:R-:W-:-:S07]  /*4020*/  FFMA.FTZ R3, R97, c[0x0][0x2d0], -R2 ;  /* 0x0000b40061037a23 */ /* 0x002fce0000010802 */
[----:B------:R-:W-:Y:S01]  /*4030*/  HMMA.16816.F32 R16, R8, R66, RZ ;  /* 0x000000420810723c */ /* 0x000fe200000018ff */
[----:B------:R1:W-:Y:S07]  /*4040*/  MUFU.EX2 R194, R3 ;  /* 0x0000000300c27308 */ /* 0x0003ee0000000800 */
[C---:B------:R-:W-:Y:S01]  /*4050*/  HMMA.16816.F32 R136, R4.reuse, R40, R20 ;  /* 0x000000280488723c */ /* 0x040fe20000001814 */
[----:B------:R-:W-:Y:S07]  /*4060*/  LDSM.16.MT88.4 R40, [R163+0x2800] ;  /* 0x00280000a328783b */ /* 0x000fee0000004200 */
[----:B------:R-:W-:Y:S01]  /*4070*/  HMMA.16816.F32 R108, R4, R46, R28 ;  /* 0x0000002e046c723c */ /* 0x000fe2000000181c */
[----:B-1----:R-:W-:-:S04]  /*4080*/  FFMA.FTZ R3, R96, c[0x0][0x2d0], -R2 ;  /* 0x0000b40060037a23 */ /* 0x002fc80000010802 */
[----:B------:R1:W-:Y:S03]  /*4090*/  MUFU.EX2 R195, R3 ;  /* 0x0000000300c37308 */ /* 0x0003e60000000800 */
[C---:B------:R-:W-:Y:S01]  /*40a0*/  HMMA.16816.F32 R20, R8.reuse, R64, RZ ;  /* 0x000000400814723c */ /* 0x040fe200000018ff */
[----:B------:R-:W5:Y:S07]  /*40b0*/  LDSM.16.MT88.4 R64, [R165+0x2800] ;  /* 0x00280000a540783b */ /* 0x000f6e0000004200 */
[----:B------:R-:W-:Y:S01]  /*40c0*/  HMMA.16816.F32 R44, R8, R24, RZ ;  /* 0x00000018082c723c */ /* 0x000fe200000018ff */
[----:B-1----:R-:W-:-:S07]  /*40d0*/  FFMA.FTZ R3, R83, c[0x0][0x2d0], -R0 ;  /* 0x0000b40053037a23 */ /* 0x002fce0000010800 */
[----:B--2---:R-:W-:Y:S01]  /*40e0*/  HMMA.16816.F32 R104, R4, R38, R16 ;  /* 0x000000260468723c */ /* 0x004fe20000001810 */
[----:B------:R1:W-:Y:S07]  /*40f0*/  MUFU.EX2 R188, R3 ;  /* 0x0000000300bc7308 */ /* 0x0003ee0000000800 */
[----:B---3--:R-:W-:Y:S08]  /*4100*/  HMMA.16816.F32 R16, R8, R56, RZ ;  /* 0x000000380810723c */ /* 0x008ff000000018ff */
[----:B----4-:R-:W-:Y:S01]  /*4110*/  HMMA.16816.F32 R116, R4, R52, R44 ;  /* 0x000000340474723c */ /* 0x010fe2000000182c */
[----:B-1----:R-:W-:-:S04]  /*4120*/  FFMA.FTZ R3, R81, c[0x0][0x2d0], -R0 ;  /* 0x0000b40051037a23 */ /* 0x002fc80000010800 */
[----:B------:R1:W-:Y:S03]  /*4130*/  MUFU.EX2 R189, R3 ;  /* 0x0000000300bd7308 */ /* 0x0003e60000000800 */
[----:B------:R-:W-:Y:S01]  /*4140*/  HMMA.16816.F32 R148, R4, R36, R20 ;  /* 0x000000240494723c */ /* 0x000fe20000001814 */
[----:B------:R-:W2:Y:S07]  /*4150*/  LDSM.16.MT88.4 R36, [R163+0x4800] ;  /* 0x00480000a324783b */ /* 0x000eae0000004200 */
[----:B------:R-:W-:Y:S01]  /*4160*/  HMMA.16816.F32 R28, R8, R60, RZ ;  /* 0x0000003c081c723c */ /* 0x000fe200000018ff */
[----:B-1----:R-:W-:-:S07]  /*4170*/  FFMA.FTZ R3, R82, c[0x0][0x2d0], -R0 ;  /* 0x0000b40052037a23 */ /* 0x002fce0000010800 */
[C---:B------:R-:W-:Y:S01]  /*4180*/  HMMA.16816.F32 R52, R4.reuse, R54, R32 ;  /* 0x000000360434723c */ /* 0x040fe20000001820 */
[----:B------:R-:W1:Y:S01]  /*4190*/  LDSM.16.MT88.4 R32, [R164+0x4000] ;  /* 0x00400000a420783b */ /* 0x000e620000004200 */
[----:B------:R3:W-:Y:S06]  /*41a0*/  MUFU.EX2 R190, R3 ;  /* 0x0000000300be7308 */ /* 0x0007ec0000000800 */
[----:B-----5:R-:W-:Y:S08]  /*41b0*/  HMMA.16816.F32 R84, R4, R64, R16 ;  /* 0x000000400454723c */ /* 0x020ff00000001810 */
[----:B------:R-:W-:Y:S01]  /*41c0*/  HMMA.16816.F32 R16, R8, R68, RZ ;  /* 0x000000440810723c */ /* 0x000fe200000018ff */
[----:B---3--:R-:W-:-:S04]  /*41d0*/  FFMA.FTZ R3, R80, c[0x0][0x2d0], -R0 ;  /* 0x0000b40050037a23 */ /* 0x008fc80000010800 */
[----:B------:R3:W-:Y:S03]  /*41e0*/  MUFU.EX2 R192, R3 ;  /* 0x0000000300c07308 */ /* 0x0007e60000000800 */
[----:B------:R-:W-:Y:S01]  /*41f0*/  HMMA.16816.F32 R24, R8, R62, RZ ;  /* 0x0000003e0818723c */ /* 0x000fe200000018ff */
[----:B------:R-:W4:Y:S07]  /*4200*/  LDSM.16.MT88.4 R60, [R166+0x2800] ;  /* 0x00280000a63c783b */ /* 0x000f2e0000004200 */
[----:B------:R-:W-:Y:S01]  /*4210*/  HMMA.16816.F32 R120, R4, R40, R28 ;  /* 0x000000280478723c */ /* 0x000fe2000000181c */
[----:B------:R-:W5:Y:S01]  /*4220*/  LDSM.16.MT88.4 R28, [R164+0x4800] ;  /* 0x00480000a41c783b */ /* 0x000f620000004200 */
[----:B---3--:R-:W-:-:S06]  /*4230*/  FFMA.FTZ R3, R187, c[0x0][0x2d0], -R2 ;  /* 0x0000b400bb037a23 */ /* 0x008fcc0000010802 */
[C---:B------:R-:W-:Y:S01]  /*4240*/  HMMA.16816.F32 R20, R8.reuse, R50, RZ ;  /* 0x000000320814723c */ /* 0x040fe200000018ff */
[----:B------:R-:W-:Y:S01]  /*4250*/  IADD3 R187, R197, -0x2, RZ ;  /* 0xfffffffec5bb7810 */ /* 0x000fe20007ffe0ff */
[----:B------:R3:W-:Y:S06]  /*4260*/  MUFU.EX2 R14, R3 ;  /* 0x00000003000e7308 */ /* 0x0007ec0000000800 */
[----:B------:R-:W-:Y:S08]  /*4270*/  HMMA.16816.F32 R44, R8, R48, RZ ;  /* 0x00000030082c723c */ /* 0x000ff000000018ff */
[----:B--2---:R-:W-:Y:S01]  /*4280*/  HMMA.16816.F32 R72, R4, R36, R16 ;  /* 0x000000240448723c */ /* 0x004fe20000001810 */
[----:B---3--:R-:W-:-:S04]  /*4290*/  FFMA.FTZ R3, R183, c[0x0][0x2d0], -R2 ;  /* 0x0000b400b7037a23 */ /* 0x008fc80000010802 */
[----:B------:R2:W3:Y:S03]  /*42a0*/  MUFU.EX2 R202, R3 ;  /* 0x0000000300ca7308 */ /* 0x0004e60000000800 */
[----:B-1----:R-:W-:Y:S08]  /*42b0*/  HMMA.16816.F32 R16, R8, R34, RZ ;  /* 0x000000220810723c */ /* 0x002ff000000018ff */
[----:B------:R-:W-:Y:S01]  /*42c0*/  HMMA.16816.F32 R112, R4, R42, R24 ;  /* 0x0000002a0470723c */ /* 0x000fe20000001818 */
[----:B--2---:R-:W-:-:S07]  /*42d0*/  FFMA.FTZ R3, R159, c[0x0][0x2d0], -R2 ;  /* 0x0000b4009f037a23 */ /* 0x004fce0000010802 */
[----:B------:R-:W-:Y:S01]  /*42e0*/  HMMA.16816.F32 R24, R8, R58, RZ ;  /* 0x0000003a0818723c */ /* 0x000fe200000018ff */
[----:B------:R-:W-:Y:S01]  /*42f0*/  FFMA.FTZ R2, R158, c[0x0][0x2d0], -R2 ;  /* 0x0000b4009e027a23 */ /* 0x000fe20000010802 */
[----:B---3--:R-:W-:Y:S01]  /*4300*/  F2FP.PACK_AB R96, R202, R14 ;  /* 0x0000000eca60723e */ /* 0x008fe200000000ff */
[----:B------:R1:W-:Y:S05]  /*4310*/  MUFU.EX2 R124, R3 ;  /* 0x00000003007c7308 */ /* 0x0003ea0000000800 */
[C---:B----4-:R-:W-:Y:S03]  /*4320*/  HMMA.16816.F32 R88, R4.reuse, R62, R20 ;  /* 0x0000003e0458723c */ /* 0x050fe60000001814 */
[----:B------:R2:W3:Y:S05]  /*4330*/  MUFU.EX2 R15, R2 ;  /* 0x00000002000f7308 */ /* 0x0004ea0000000800 */
[----:B------:R-:W-:Y:S01]  /*4340*/  HMMA.16816.F32 R92, R4, R60, R44 ;  /* 0x0000003c045c723c */ /* 0x000fe2000000182c */
[----:B-1----:R-:W-:-:S07]  /*4350*/  FADD.FTZ R3, R204, R198 ;  /* 0x000000c6cc037221 */ /* 0x002fce0000010000 */
[----:B------:R-:W-:Y:S01]  /*4360*/  HMMA.16816.F32 R20, R8, R32, RZ ;  /* 0x000000200814723c */ /* 0x000fe200000018ff */
[----:B------:R-:W1:Y:S01]  /*4370*/  LDSM.16.MT88.4 R32, [R166+0x4000] ;  /* 0x00400000a620783b */ /* 0x000e620000004200 */
[----:B--2---:R-:W-:Y:S01]  /*4380*/  FFMA.FTZ R2, R157, c[0x0][0x2d0], -R0 ;  /* 0x0000b4009d027a23 */ /* 0x004fe20000010800 */
[----:B---3--:R-:W-:-:S05]  /*4390*/  F2FP.PACK_AB R98, R15, R124 ;  /* 0x0000007c0f62723e */ /* 0x008fca00000000ff */
[C---:B-----5:R-:W-:Y:S01]  /*43a0*/  HMMA.16816.F32 R44, R4.reuse, R30, R16 ;  /* 0x0000001e042c723c */ /* 0x060fe20000001810 */
[----:B------:R-:W2:Y:S07]  /*43b0*/  LDSM.16.MT88.4 R16, [R165+0x4000] ;  /* 0x00400000a510783b */ /* 0x000eae0000004200 */
[----:B------:R-:W-:Y:S08]  /*43c0*/  HMMA.16816.F32 R76, R4, R66, R24 ;  /* 0x00000042044c723c */ /* 0x000ff00000001818 */
[----:B------:R-:W-:Y:S08]  /*43d0*/  HMMA.16816.F32 R24, R8, R70, RZ ;  /* 0x000000460818723c */ /* 0x000ff000000018ff */
[----:B------:R-:W-:Y:S01]  /*43e0*/  HMMA.16816.F32 R48, R4, R28, R20 ;  /* 0x0000001c0430723c */ /* 0x000fe20000001814 */
[----:B------:R-:W3:Y:S07]  /*43f0*/  LDSM.16.MT88.4 R28, [R166+0x4800] ;  /* 0x00480000a61c783b */ /* 0x000eee0000004200 */
[----:B-1----:R-:W-:Y:S08]  /*4400*/  HMMA.16816.F32 R20, R8, R34, RZ ;  /* 0x000000220814723c */ /* 0x002ff000000018ff */
[----:B------:R-:W-:Y:S08]  /*4410*/  HMMA.16816.F32 R56, R4, R38, R24 ;  /* 0x000000260438723c */ /* 0x000ff00000001818 */
[C---:B------:R-:W-:Y:S08]  /*4420*/  HMMA.16816.F32 R24, R8.reuse, R32, RZ ;  /* 0x000000200818723c */ /* 0x040ff000000018ff */
[C---:B--2---:R-:W-:Y:S08]  /*4430*/  HMMA.16816.F32 R32, R8.reuse, R16, RZ ;  /* 0x000000100820723c */ /* 0x044ff000000018ff */
[----:B------:R-:W-:Y:S01]  /*4440*/  HMMA.16816.F32 R8, R8, R18, RZ ;  /* 0x000000120808723c */ /* 0x000fe200000018ff */
[----:B------:R-:W1:Y:S07]  /*4450*/  LDSM.16.MT88.4 R16, [R165+0x4800] ;  /* 0x00480000a510783b */ /* 0x000e6e0000004200 */
[C---:B---3--:R-:W-:Y:S08]  /*4460*/  HMMA.16816.F32 R36, R4.reuse, R28, R24 ;  /* 0x0000001c0424723c */ /* 0x048ff00000001818 */
[C---:B------:R-:W-:Y:S08]  /*4470*/  HMMA.16816.F32 R20, R4.reuse, R30, R20 ;  /* 0x0000001e0414723c */ /* 0x040ff00000001814 */
[C---:B-1----:R-:W-:Y:S08]  /*4480*/  HMMA.16816.F32 R32, R4.reuse, R16, R32 ;  /* 0x000000100420723c */ /* 0x042ff00000001820 */
[----:B------:R-:W-:Y:S01]  /*4490*/  HMMA.16816.F32 R16, R4, R18, R8 ;  /* 0x000000120410723c */ /* 0x000fe20000001808 */
[----:B------:R-:W1:Y:S06]  /*44a0*/  LDSM.16.MT88.4 R8, [R163+0x1000] ;  /* 0x00100000a308783b */ /* 0x000e6c0000004200 */
[----:B------:R-:W-:-:S02]  /*44b0*/  F2FP.PACK_AB R4, R193, R191 ;  /* 0x000000bfc104723e */ /* 0x000fc400000000ff */
[----:B------:R-:W-:Y:S02]  /*44c0*/  F2FP.PACK_AB R6, R195, R194 ;  /* 0x000000c2c306723e */ /* 0x000fe400000000ff */
        /* <DEDUP_REMOVED lines=43> */
[----:B------:R-:W-:Y:S01]  /*4780*/  HMMA.16816.F32 R16, R4, R10, R16 ;  /* 0x0000000a0410723c */ /* 0x000fe20000001810 */
[----:B------:R1:W-:Y:S01]  /*4790*/  MUFU.EX2 R7, R2 ;  /* 0x0000000200077308 */ /* 0x0003e20000000800 */
[----:B------:R-:W-:Y:S05]  /*47a0*/  LDSM.16.MT88.4 R8, [R165+0x5800] ;  /* 0x00580000a508783b */ /* 0x000fea0000004200 */
[----:B------:R-:W-:Y:S01]  /*47b0*/  FADD.FTZ R4, R199, R3 ;  /* 0x00000003c7047221 */ /* 0x000fe20000010000 */
[----:B------:R-:W-:Y:S01]  /*47c0*/  MOV R5, c[0x0][0x2ac] ;  /* 0x0000ab0000057a02 */ /* 0x000fe20000000f00 */
[----:B------:R-:W-:-:S02]  /*47d0*/  FFMA.FTZ R3, R156, c[0x0][0x2d0], -R0 ;  /* 0x0000b4009c037a23 */ /* 0x000fc40000010800 */
[----:B------:R-:W-:Y:S02]  /*47e0*/  FADD.FTZ R4, R206, R4 ;  /* 0x00000004ce047221 */ /* 0x000fe40000010000 */
[----:B------:R-:W2:Y:S01]  /*47f0*/  MUFU.EX2 R6, R3 ;  /* 0x0000000300067308 */ /* 0x000ea20000000800 */
[----:B------:R-:W-:Y:S02]  /*4800*/  IMAD R5, R5, c[0x0][0x1d0], RZ ;  /* 0x0000740005057a24 */ /* 0x000fe400078e02ff */
[--C-:B-1----:R-:W-:Y:S02]  /*4810*/  FFMA.FTZ R2, R126, c[0x0][0x2d0], -R0.reuse ;  /* 0x0000b4007e027a23 */ /* 0x102fe40000010800 */
[----:B------:R-:W-:-:S03]  /*4820*/  FFMA.FTZ R0, R127, c[0x0][0x2d0], -R0 ;  /* 0x0000b4007f007a23 */ /* 0x000fc60000010800 */
[----:B------:R1:W-:Y:S08]  /*4830*/  MUFU.EX2 R13, R2 ;  /* 0x00000002000d7308 */ /* 0x0003f00000000800 */
[----:B------:R-:W3:Y:S01]  /*4840*/  MUFU.EX2 R206, R0 ;  /* 0x0000000000ce7308 */ /* 0x000ee20000000800 */
[----:B--2---:R-:W-:Y:S01]  /*4850*/  F2FP.PACK_AB R97, R6, R7 ;  /* 0x000000070661723e */ /* 0x004fe200000000ff */
[----:B-1----:R-:W-:-:S04]  /*4860*/  FADD.FTZ R2, R205, R200 ;  /* 0x000000c8cd027221 */ /* 0x002fc80000010000 */
[----:B------:R-:W-:Y:S01]  /*4870*/  FADD.FTZ R2, R203, R2 ;  /* 0x00000002cb027221 */ /* 0x000fe20000010000 */
[----:B---3--:R-:W-:-:S03]  /*4880*/  F2FP.PACK_AB R99, R206, R13 ;  /* 0x0000000dce63723e */ /* 0x008fc600000000ff */
[----:B------:R-:W-:Y:S02]  /*4890*/  FADD.FTZ R0, R201, R2 ;  /* 0x00000002c9007221 */ /* 0x000fe40000010000 */
[----:B------:R-:W-:Y:S02]  /*48a0*/  FADD.FTZ R2, R232, R4 ;  /* 0x00000004e8027221 */ /* 0x000fe40000010000 */
[----:B------:R-:W-:Y:S01]  /*48b0*/  FADD.FTZ R0, R213, R0 ;  /* 0x00000000d5007221 */ /* 0x000fe20000010000 */
[----:B------:R-:W-:Y:S01]  /*48c0*/  HMMA.16816.F32 R108, R96, R112, R108 ;  /* 0x00000070606c723c */ /* 0x000fe2000000186c */
[----:B------:R-:W-:Y:S02]  /*48d0*/  FADD.FTZ R2, R234, R2 ;  /* 0x00000002ea027221 */ /* 0x000fe40000010000 */
[----:B------:R-:W-:Y:S02]  /*48e0*/  FADD.FTZ R0, R231, R0 ;  /* 0x00000000e7007221 */ /* 0x000fe40000010000 */
[----:B------:R-:W-:-:S02]  /*48f0*/  FADD.FTZ R2, R233, R2 ;  /* 0x00000002e9027221 */ /* 0x000fc40000010000 */
[----:B------:R-:W-:Y:S01]  /*4900*/  FADD.FTZ R0, R209, R0 ;  /* 0x00000000d1007221 */ /* 0x000fe20000010000 */
[----:B------:R-:W-:Y:S01]  /*4910*/  HMMA.16816.F32 R112, R96, R114, R40 ;  /* 0x000000726070723c */ /* 0x000fe20000001828 */
[----:B------:R-:W1:Y:S01]  /*4920*/  LDSM.16.MT88.4 R40, [R163+0x3800] ;  /* 0x00380000a328783b */ /* 0x000e620000004200 */
[----:B------:R-:W-:Y:S02]  /*4930*/  FADD.FTZ R4, R235, R2 ;  /* 0x00000002eb047221 */ /* 0x000fe40000010000 */
[----:B------:R-:W-:-:S04]  /*4940*/  @P4 IMAD.HI.U32 R2, R229, c[0x0][0x2c8], RZ ;  /* 0x0000b200e5024a27 */ /* 0x000fc800078e00ff */
[C---:B------:R-:W-:Y:S01]  /*4950*/  HMMA.16816.F32 R116, R96.reuse, R120, R116 ;  /* 0x000000786074723c */ /* 0x040fe20000001874 */
[----:B------:R-:W-:Y:S01]  /*4960*/  FADD.FTZ R3, R230, R0 ;  /* 0x00000000e6037221 */ /* 0x000fe20000010000 */
[----:B------:R-:W-:Y:S01]  /*4970*/  MOV R0, R229 ;  /* 0x000000e500007202 */ /* 0x000fe20000000f00 */
[----:B------:R-:W-:Y:S01]  /*4980*/  FADD.FTZ R4, R191, R4 ;  /* 0x00000004bf047221 */ /* 0x000fe20000010000 */
[----:B------:R-:W-:Y:S01]  /*4990*/  @P4 SHF.R.U32.HI R0, RZ, c[0x0][0x2cc], R2 ;  /* 0x0000b300ff004a19 */ /* 0x000fe20000011602 */
[----:B------:R-:W-:Y:S02]  /*49a0*/  FADD.FTZ R2, R188, R3 ;  /* 0x00000003bc027221 */ /* 0x000fe40000010000 */
[----:B------:R-:W-:Y:S01]  /*49b0*/  FADD.FTZ R3, R193, R4 ;  /* 0x00000004c1037221 */ /* 0x000fe20000010000 */
[----:B------:R-:W-:Y:S01]  /*49c0*/  HMMA.16816.F32 R120, R96, R122, R52 ;  /* 0x0000007a6078723c */ /* 0x000fe20000001834 */
[----:B------:R-:W-:Y:S01]  /*49d0*/  IADD3 R0, R0, -c[0x0][0x168], R5 ;  /* 0x80005a0000007a10 */ /* 0x000fe20007ffe005 */
[----:B------:R-:W-:-:S02]  /*49e0*/  FADD.FTZ R2, R189, R2 ;  /* 0x00000002bd027221 */ /* 0x000fc40000010000 */
[----:B------:R-:W-:Y:S01]  /*49f0*/  FADD.FTZ R4, R194, R3 ;  /* 0x00000003c2047221 */ /* 0x000fe20000010000 */
[----:B------:R-:W-:Y:S01]  /*4a00*/  SHF.R.S32.HI R5, RZ, 0x1f, R0 ;  /* 0x0000001fff057819 */ /* 0x000fe20000011400 */
[----:B------:R-:W-:Y:S02]  /*4a10*/  FADD.FTZ R3, R190, R2 ;  /* 0x00000002be037221 */ /* 0x000fe40000010000 */
[----:B------:R-:W-:Y:S01]  /*4a20*/  HMMA.16816.F32 R52, R96, R56, R144 ;  /* 0x000000386034723c */ /* 0x000fe20000001890 */
[----:B------:R-:W-:Y:S01]  /*4a30*/  LEA.HI R5, R5, R0, RZ, 0x6 ;  /* 0x0000000005057211 */ /* 0x000fe200078f30ff */
[----:B------:R-:W-:Y:S02]  /*4a40*/  FADD.FTZ R2, R195, R4 ;  /* 0x00000004c3027221 */ /* 0x000fe40000010000 */
[----:B------:R-:W-:Y:S01]  /*4a50*/  FADD.FTZ R0, R192, R3 ;  /* 0x00000003c0007221 */ /* 0x000fe20000010000 */
[----:B------:R-:W-:Y:S01]  /*4a60*/  SHF.R.S32.HI R213, RZ, 0x6, R5 ;  /* 0x00000006ffd57819 */ /* 0x000fe20000011405 */
[----:B------:R-:W-:-:S02]  /*4a70*/  FADD.FTZ R2, R14, R2 ;  /* 0x000000020e027221 */ /* 0x000fc40000010000 */
[C---:B------:R-:W-:Y:S01]  /*4a80*/  HMMA.16816.F32 R56, R96.reuse, R58, R88 ;  /* 0x0000003a6038723c */ /* 0x040fe20000001858 */
[----:B------:R-:W-:Y:S01]  /*4a90*/  LDSM.16.MT88.4 R88, [R166+0x5800] ;  /* 0x00580000a658783b */ /* 0x000fe20000004200 */
[----:B------:R-:W-:Y:S01]  /*4aa0*/  IMNMX R213, R212, R213, !PT ;  /* 0x000000d5d4d57217 */ /* 0x000fe20007800200 */
[----:B------:R-:W-:Y:S02]  /*4ab0*/  FADD.FTZ R0, R7, R0 ;  /* 0x0000000007007221 */ /* 0x000fe40000010000 */
[----:B------:R-:W-:Y:S01]  /*4ac0*/  FADD.FTZ R202, R202, R2 ;  /* 0x00000002caca7221 */ /* 0x000fe20000010000 */
[----:B------:R-:W-:Y:S01]  /*4ad0*/  ISETP.GE.AND P0, PT, R187, R213, PT ;  /* 0x000000d5bb00720c */ /* 0x000fe20003f06270 */
[----:B------:R-:W-:Y:S01]  /*4ae0*/  FADD.FTZ R0, R6, R0 ;  /* 0x0000000006007221 */ /* 0x000fe20000010000 */
[----:B------:R-:W-:Y:S01]  /*4af0*/  HMMA.16816.F32 R44, R96, R48, R148 ;  /* 0x00000030602c723c */ /* 0x000fe20000001894 */
[----:B------:R-:W-:Y:S02]  /*4b00*/  FADD.FTZ R202, R124, R202 ;  /* 0x000000ca7cca7221 */ /* 0x000fe40000010000 */
[----:B------:R-:W-:-:S02]  /*4b10*/  FADD.FTZ R0, R13, R0 ;  /* 0x000000000d007221 */ /* 0x000fc40000010000 */
[----:B------:R-:W-:Y:S02]  /*4b20*/  FADD.FTZ R202, R15, R202 ;  /* 0x000000ca0fca7221 */ /* 0x000fe40000010000 */
[----:B------:R-:W-:Y:S01]  /*4b30*/  FADD.FTZ R206, R206, R0 ;  /* 0x00000000cece7221 */ /* 0x000fe20000010000 */
[C---:B-1----:R-:W-:Y:S08]  /*4b40*/  HMMA.16816.F32 R36, R96.reuse, R40, R60 ;  /* 0x000000286024723c */ /* 0x042ff0000000183c */
[C---:B------:R-:W-:Y:S01]  /*4b50*/  HMMA.16816.F32 R40, R96.reuse, R42, R64 ;  /* 0x0000002a6028723c */ /* 0x040fe20000001840 */
[----:B------:R-:W1:Y:S07]  /*4b60*/  LDSM.16.MT88.4 R64, [R165+0x3800] ;  /* 0x00380000a540783b */ /* 0x000e6e0000004200 */
        /* <DEDUP_REMOVED lines=10> */
[C---:B-1----:R-:W-:Y:S08]  /*4c10*/  HMMA.16816.F32 R76, R96.reuse, R80, R92 ;  /* 0x00000050604c723c */ /* 0x042ff0000000185c */
[C---:B------:R-:W-:Y:S08]  /*4c20*/  HMMA.16816.F32 R80, R96.reuse, R82, R84 ;  /* 0x000000526050723c */ /* 0x040ff00000001854 */
[C---:B------:R-:W-:Y:S08]  /*4c30*/  HMMA.16816.F32 R84, R96.reuse, R88, R152 ;  /* 0x000000586054723c */ /* 0x040ff00000001898 */
[C---:B------:R-:W-:Y:S08]  /*4c40*/  HMMA.16816.F32 R88, R96.reuse, R90, R20 ;  /* 0x0000005a6058723c */ /* 0x040ff00000001814 */
[C---:B------:R-:W-:Y:S08]  /*4c50*/  HMMA.16816.F32 R92, R96.reuse, R8, R32 ;  /* 0x00000008605c723c */ /* 0x040ff00000001820 */
[----:B------:R-:W-:Y:S01]  /*4c60*/  HMMA.16816.F32 R96, R96, R10, R16 ;  /* 0x0000000a6060723c */ /* 0x000fe20000001810 */
[----:B------:R-:W-:Y:S03]  /*4c70*/  @!UPT UIADD3 URZ, URZ, URZ, URZ ;  /* 0x0000003f3f3ff290 */ /* 0x000fe6000fffe03f */
[----:B------:R-:W-:Y:S11]  /*4c80*/  @!P0 BRA `(.L_x_1033) ;  /* 0x000032d000008947 */ /* 0x000ff60003800000 */
[----:B------:R-:W-:Y:S02]  /*4c90*/  MOV R127, R12 ;  /* 0x0000000c007f7202 */ /* 0x000fe40000000f00 */
[----:B------:R-:W-:-:S07]  /*4ca0*/  MOV R126, R125 ;  /* 0x0000007d007e7202 */ /* 0x000fce0000000f00 */
.L_x_1044:
        /* <DEDUP_REMOVED lines=40> */
.L_x_1077:
[----:B------:R-:W-:-:S05]  /*4f30*/  BRA.DIV ~URZ, `(.L_x_1037) ;  /* 0x00008a927f007947 */ /* 0x000fca000b800000 */
[----:B------:R-:W5:Y:S01]  /*4f40*/  SHFL.IDX PT, R0, R12, RZ, 0x181f ;  /* 0x00181fff0c007589 */ /* 0x000f6200000e0000 */
[----:B------:R-:W-:Y:S02]  /*4f50*/  ISETP.GE.AND P5, PT, R196, c[0x0][0x1d4], PT ;  /* 0x00007500c4007a0c */ /* 0x000fe40003fa6270 */
[----:B------:R-:W-:Y:S02]  /*4f60*/  ISETP.GE.AND P2, PT, R208, c[0x0][0x1d4], PT ;  /* 0x00007500d0007a0c */ /* 0x000fe40003f46270 */
[C---:B-----5:R-:W-:Y:S02]  /*4f70*/  IADD3 R2, P0, R0.reuse, R20, RZ ;  /* 0x0000001400027210 */ /* 0x060fe40007f1e0ff */
[----:B------:R-:W-:Y:S03]  /*4f80*/  IADD3 R6, P6, R0, R21, RZ ;  /* 0x0000001500067210 */ /* 0x000fe60007fde0ff */
[C---:B---3--:R-:W-:Y:S01]  /*4f90*/  IMAD.X R3, R4.reuse, 0x1, R13, P0 ;  /* 0x0000000104037824 */ /* 0x048fe200000e060d */
[----:B------:R-:W-:Y:S01]  /*4fa0*/  ISETP.GE.AND P0, PT, R207, c[0x0][0x1d4], PT ;  /* 0x00007500cf007a0c */ /* 0x000fe20003f06270 */
[----:B------:R-:W-:Y:S03]  /*4fb0*/  IMAD.X R7, R4, 0x1, R14, P6 ;  /* 0x0000000104077824 */ /* 0x000fe600030e060e */
[----:B------:R-:W-:Y:S01]  /*4fc0*/  @!PT LDS RZ, [RZ] ;  /* 0x00000000fffff984 */ /* 0x000fe20000000800 */
[----:B------:R-:W-:Y:S01]  /*4fd0*/  @!PT LDS RZ, [RZ] ;  /* 0x00000000fffff984 */ /* 0x000fe20000000800 */
[----:B------:R3:W-:Y:S04]  /*4fe0*/  LDGSTS.E.BYPASS.LTC128B.128 [R184+0x100], [R2.64], !P5 ;  /* 0x0010000002b87fae */ /* 0x0007e8000e901d46 */
[----:B------:R5:W-:Y:S01]  /*4ff0*/  LDGSTS.E.BYPASS.LTC128B.128 [R184+0x2100], [R6.64], !P2 ;  /* 0x0210000006b87fae */ /* 0x000be2000d101d46 */
[----:B---3--:R-:W-:Y:S03]  /*5000*/  IADD3 R2, P6, R0, R22, RZ ;  /* 0x0000001600027210 */ /* 0x008fe60007fde0ff */
[----:B------:R-:W3:Y:S01]  /*5010*/  SHFL.IDX PT, R0, R12, 0x1, 0x181f ;  /* 0x00381f000c007f89 */ /* 0x000ee200000e0000 */
[----:B-----5:R-:W-:Y:S01]  /*5020*/  SEL R6, RZ, 0x10, P2 ;  /* 0x00000010ff067807 */ /* 0x020fe20001000000 */
[----:B------:R-:W-:Y:S01]  /*5030*/  IMAD.X R3, R4, 0x1, R15, P6 ;  /* 0x0000000104037824 */ /* 0x000fe200030e060f */
[----:B------:R-:W-:Y:S01]  /*5040*/  SEL R7, RZ, 0x10, P0 ;  /* 0x00000010ff077807 */ /* 0x000fe20000000000 */
[----:B------:R5:W4:Y:S04]  /*5050*/  SHFL.IDX PT, R4, R5, 0x1, 0x181f ;  /* 0x00381f0005047f89 */ /* 0x000b2800000e0000 */
[----:B------:R2:W-:Y:S01]  /*5060*/  LDGSTS.E.BYPASS.LTC128B.128 [R184+0x4100], [R2.64], !P0 ;  /* 0x0410000002b87fae */ /* 0x0005e2000c101d46 */
[----:B----45:R-:W-:Y:S04]  /*5070*/  SEL R5, RZ, 0x10, P5 ;  /* 0x00000010ff057807 */ /* 0x030fe80002800000 */
.L_x_1078:
[C---:B---3--:R-:W-:Y:S02]  /*5080*/  ISETP.NE.U32.AND P5, PT, R5.reuse, RZ, PT ;  /* 0x000000ff0500720c */ /* 0x048fe40003fa5070 */
[----:B------:R-:W-:Y:S02]  /*5090*/  IADD3 R5, -R5, 0x10, RZ ;  /* 0x0000001005057810 */ /* 0x000fe40007ffe1ff */
[C---:B------:R-:W-:Y:S02]  /*50a0*/  ISETP.NE.U32.AND P6, PT, R6.reuse, RZ, PT ;  /* 0x000000ff0600720c */ /* 0x040fe40003fc5070 */
[----:B------:R-:W-:Y:S02]  /*50b0*/  LOP3.LUT R5, R5, 0xf, RZ, 0xc0, !PT ;  /* 0x0000000f05057812 */ /* 0x000fe400078ec0ff */
[----:B------:R-:W-:Y:S02]  /*50c0*/  IADD3 R6, -R6, 0x10, RZ ;  /* 0x0000001006067810 */ /* 0x000fe40007ffe1ff */
[----:B--2---:R-:W-:Y:S02]  /*50d0*/  IADD3 R2, P2, P0, R5, R0, R20 ;  /* 0x0000000005027210 */ /* 0x004fe4000785e014 */
[----:B------:R-:W-:Y:S02]  /*50e0*/  LOP3.LUT R6, R6, 0xf, RZ, 0xc0, !PT ;  /* 0x0000000f06067812 */ /* 0x000fe400078ec0ff */
[----:B------:R-:W-:Y:S02]  /*50f0*/  IADD3.X R3, RZ, R4, R13, P2, P0 ;  /* 0x00000004ff037210 */ /* 0x000fe400017e040d */
[----:B------:R-:W-:Y:S03]  /*5100*/  IADD3 R6, P2, P0, R6, R0, R21 ;  /* 0x0000000006067210 */ /* 0x000fe6000785e015 */
[----:B------:R-:W-:Y:S01]  /*5110*/  @!PT LDS RZ, [RZ] ;  /* 0x00000000fffff984 */ /* 0x000fe20000000800 */
[----:B------:R-:W-:Y:S01]  /*5120*/  @!PT LDS RZ, [RZ] ;  /* 0x00000000fffff984 */ /* 0x000fe20000000800 */
[----:B------:R-:W-:Y:S01]  /*5130*/  @!PT LDS RZ, [RZ] ;  /* 0x00000000fffff984 */ /* 0x000fe20000000800 */
[----:B------:R2:W-:Y:S01]  /*5140*/  LDGSTS.E.BYPASS.LTC128B.128.ZFILL [R184+0x1100], [R2.64], P5 ;  /* 0x0110000002b87fae */ /* 0x0005e2000a941d46 */
[C---:B------:R-:W-:Y:S02]  /*5150*/  ISETP.NE.U32.AND P5, PT, R7.reuse, RZ, PT ;  /* 0x000000ff0700720c */ /* 0x040fe40003fa5070 */
[----:B--2---:R-:W-:Y:S02]  /*5160*/  IADD3 R2, -R7, 0x10, RZ ;  /* 0x0000001007027810 */ /* 0x004fe40007ffe1ff */
[----:B------:R-:W-:Y:S02]  /*5170*/  IADD3.X R7, RZ, R4, R14, P2, P0 ;  /* 0x00000004ff077210 */ /* 0x000fe400017e040e */
[----:B------:R-:W-:Y:S03]  /*5180*/  LOP3.LUT R2, R2, 0xf, RZ, 0xc0, !PT ;  /* 0x0000000f02027812 */ /* 0x000fe600078ec0ff */
[----:B------:R2:W-:Y:S01]  /*5190*/  LDGSTS.E.BYPASS.LTC128B.128.ZFILL [R184+0x3100], [R6.64], P6 ;  /* 0x0310000006b87fae */ /* 0x0005e2000b141d46 */
[----:B------:R-:W-:Y:S04]  /*51a0*/  IADD3 R2, P2, P0, R2, R0, R22 ;  /* 0x0000000002027210 */ /* 0x000fe8000785e016 */
[----:B------:R-:W-:Y:S05]  /*51b0*/  IADD3.X R3, RZ, R4, R15, P2, P0 ;  /* 0x00000004ff037210 */ /* 0x000fea00017e040f */
[----:B------:R2:W-:Y:S04]  /*51c0*/  LDGSTS.E.BYPASS.LTC128B.128.ZFILL [R184+0x5100], [R2.64], P5 ;  /* 0x0510000002b87fae */ /* 0x0005e8000a941d46 */
.L_x_1035:
[----:B------:R-:W-:Y:S05]  /*51d0*/  BSYNC B0 ;  /* 0x0000000000007941 */ /* 0x000fea0003800000 */
.L_x_1034:
[----:B------:R-:W0:Y:S01]  /*51e0*/  LDGDEPBAR ;  /* 0x00000000000079af */ /* 0x000e220000000000 */
[----:B------:R-:W-:Y:S01]  /*51f0*/  WARPSYNC 0xffffffff ;  /* 0xffffffff00007948 */ /* 0x000fe20003800000 */
[C---:B--23--:R-:W-:Y:S01]  /*5200*/  HMMA.16816.F32 R4, R32.reuse, R8, RZ ;  /* 0x000000082004723c */ /* 0x04cfe200000018ff */
[----:B------:R-:W-:Y:S02]  /*5210*/  BSSY B0, `(.L_x_1038) ;  /* 0x00000e7000007945 */ /* 0x000fe40003800000 */
[----:B------:R-:W-:Y:S05]  /*5220*/  ISETP.GT.AND P0, PT, R187, R212, PT ;  /* 0x000000d4bb00720c */ /* 0x000fea0003f04270 */
[C---:B------:R-:W-:Y:S08]  /*5230*/  HMMA.16816.F32 R8, R32.reuse, R10, RZ ;  /* 0x0000000a2008723c */ /* 0x040ff000000018ff */
[C---:B----4-:R-:W-:Y:S08]  /*5240*/  HMMA.16816.F32 R12, R32.reuse, R16, RZ ;  /* 0x00000010200c723c */ /* 0x050ff000000018ff */
        /* <DEDUP_REMOVED lines=149> */
[----:B------:R-:W-:Y:S01]  /*5ba0*/  IMAD R0, R187, 0x40, R215 ;  /* 0x00000040bb007824 */ /* 0x000fe200078e02d7 */
[----:B------:R-:W-:Y:S01]  /*5bb0*/  SHF.R.S32.HI R188, RZ, 0x1f, R208 ;  /* 0x0000001fffbc7819 */ /* 0x000fe200000114d0 */
[----:B------:R-:W-:Y:S01]  /*5bc0*/  IMAD.MOV.U32 R185, RZ, RZ, RZ ;  /* 0x000000ffffb97224 */ /* 0x000fe200078e00ff */
[C---:B------:R-:W-:Y:S01]  /*5bd0*/  SHF.L.U64.HI R141, R207.reuse, 0x1, R183 ;  /* 0x00000001cf8d7819 */ /* 0x040fe200000102b7 */
[----:B------:R-:W-:Y:S01]  /*5be0*/  IMAD.SHL.U32 R144, R207, 0x2, RZ ;  /* 0x00000002cf907824 */ /* 0x000fe200078e00ff */
[----:B------:R-:W-:Y:S01]  /*5bf0*/  IADD3 R0, R0, -0x40, R2 ;  /* 0xffffffc000007810 */ /* 0x000fe20007ffe002 */
[----:B------:R-:W-:Y:S01]  /*5c00*/  IMAD.SHL.U32 R143, R208, 0x2, RZ ;  /* 0x00000002d08f7824 */ /* 0x000fe200078e00ff */
[----:B------:R-:W-:Y:S01]  /*5c10*/  SHF.R.S32.HI R183, RZ, 0x1f, R196 ;  /* 0x0000001fffb77819 */ /* 0x000fe200000114c4 */
[----:B------:R-:W-:Y:S01]  /*5c20*/  IMAD.SHL.U32 R142, R196, 0x2, RZ ;  /* 0x00000002c48e7824 */ /* 0x000fe200078e00ff */
[----:B------:R-:W-:Y:S01]  /*5c30*/  SHF.L.U64.HI R140, R208, 0x1, R188 ;  /* 0x00000001d08c7819 */ /* 0x000fe200000102bc */
[----:B------:R-:W-:Y:S01]  /*5c40*/  @P3 IMAD.HI.U32 R3, R0, c[0x0][0x2bc], RZ ;  /* 0x0000af0000033a27 */ /* 0x000fe200078e00ff */
[----:B------:R-:W-:Y:S03]  /*5c50*/  SHF.L.U64.HI R139, R196, 0x1, R183 ;  /* 0x00000001c48b7819 */ /* 0x000fe600000102b7 */
        /* <DEDUP_REMOVED lines=24> */
.L_x_1079:
[----:B------:R-:W-:-:S05]  /*5de0*/  BRA.DIV ~URZ, `(.L_x_1041) ;  /* 0x00007e827f007947 */ /* 0x000fca000b800000 */
[----:B------:R-:W3:Y:S01]  /*5df0*/  SHFL.IDX PT, R0, R138, RZ, 0x181f ;  /* 0x00181fff8a007589 */ /* 0x000ee200000e0000 */
[----:B------:R-:W-:Y:S02]  /*5e00*/  ISETP.GE.AND P5, PT, R196, c[0x0][0x1d4], PT ;  /* 0x00007500c4007a0c */ /* 0x000fe40003fa6270 */
[----:B------:R-:W-:Y:S02]  /*5e10*/  ISETP.GE.AND P2, PT, R208, c[0x0][0x1d4], PT ;  /* 0x00007500d0007a0c */ /* 0x000fe40003f46270 */
[C---:B---3--:R-:W-:Y:S02]  /*5e20*/  IADD3 R2, P0, R0.reuse, R142, RZ ;  /* 0x0000008e00027210 */ /* 0x048fe40007f1e0ff */
[----:B------:R-:W-:Y:S03]  /*5e30*/  IADD3 R136, P6, R0, R143, RZ ;  /* 0x0000008f00887210 */ /* 0x000fe60007fde0ff */
[C---:B--2---:R-:W-:Y:S01]  /*5e40*/  IMAD.X R3, R124.reuse, 0x1, R139, P0 ;  /* 0x000000017c037824 */ /* 0x044fe200000e068b */
[----:B------:R-:W-:Y:S01]  /*5e50*/  ISETP.GE.AND P0, PT, R207, c[0x0][0x1d4], PT ;  /* 0x00007500cf007a0c */ /* 0x000fe20003f06270 */
[----:B------:R-:W-:Y:S03]  /*5e60*/  IMAD.X R137, R124, 0x1, R140, P6 ;  /* 0x000000017c897824 */ /* 0x000fe600030e068c */
[----:B------:R-:W-:Y:S01]  /*5e70*/  @!PT LDS RZ, [RZ] ;  /* 0x00000000fffff984 */ /* 0x000fe20000000800 */
[----:B------:R-:W-:Y:S01]  /*5e80*/  @!PT LDS RZ, [RZ] ;  /* 0x00000000fffff984 */ /* 0x000fe20000000800 */
[----:B------:R2:W-:Y:S04]  /*5e90*/  LDGSTS.E.BYPASS.LTC128B.128 [R184+0x6100], [R2.64], !P5 ;  /* 0x0610000002b87fae */ /* 0x0005e8000e901d46 */
[----:B------:R3:W-:Y:S01]  /*5ea0*/  LDGSTS.E.BYPASS.LTC128B.128 [R184+0x8100], [R136.64], !P2 ;  /* 0x0810000088b87fae */ /* 0x0007e2000d101d46 */
[----:B--2---:R-:W-:Y:S03]  /*5eb0*/  IADD3 R2, P6, R0, R144, RZ ;  /* 0x0000009000027210 */ /* 0x004fe60007fde0ff */
[----:B------:R-:W2:Y:S01]  /*5ec0*/  SHFL.IDX PT, R0, R138, 0x1, 0x181f ;  /* 0x00381f008a007f89 */ /* 0x000ea200000e0000 */
[----:B---3--:R-:W-:Y:S01]  /*5ed0*/  SEL R136, RZ, 0x10, P2 ;  /* 0x00000010ff887807 */ /* 0x008fe20001000000 */
[----:B------:R-:W-:Y:S01]  /*5ee0*/  IMAD.X R3, R124, 0x1, R141, P6 ;  /* 0x000000017c037824 */ /* 0x000fe200030e068d */
[----:B------:R-:W-:Y:S01]  /*5ef0*/  SEL R137, RZ, 0x10, P0 ;  /* 0x00000010ff897807 */ /* 0x000fe20000000000 */
[----:B------:R3:W4:Y:S04]  /*5f00*/  SHFL.IDX PT, R124, R125, 0x1, 0x181f ;  /* 0x00381f007d7c7f89 */ /* 0x00072800000e0000 */
[----:B------:R1:W-:Y:S02]  /*5f10*/  LDGSTS.E.BYPASS.LTC128B.128 [R184+0xa100], [R2.64], !P0 ;  /* 0x0a10000002b87fae */ /* 0x0003e4000c101d46 */
[----:B-1-3--:R-:W-:Y:S04]  /*5f20*/  SEL R125, RZ, 0x10, P5 ;  /* 0x00000010ff7d7807 */ /* 0x00afe80002800000 */
.L_x_1080:
[C---:B--2---:R-:W-:Y:S02]  /*5f30*/  ISETP.NE.U32.AND P5, PT, R125.reuse, RZ, PT ;  /* 0x000000ff7d00720c */ /* 0x044fe40003fa5070 */
[----:B------:R-:W-:Y:S02]  /*5f40*/  IADD3 R125, -R125, 0x10, RZ ;  /* 0x000000107d7d7810 */ /* 0x000fe40007ffe1ff */
[C---:B------:R-:W-:Y:S02]  /*5f50*/  ISETP.NE.U32.AND P6, PT, R136.reuse, RZ, PT ;  /* 0x000000ff8800720c */ /* 0x040fe40003fc5070 */
[----:B------:R-:W-:Y:S02]  /*5f60*/  LOP3.LUT R125, R125, 0xf, RZ, 0xc0, !PT ;  /* 0x0000000f7d7d7812 */ /* 0x000fe400078ec0ff */
[----:B------:R-:W-:Y:S02]  /*5f70*/  IADD3 R136, -R136, 0x10, RZ ;  /* 0x0000001088887810 */ /* 0x000fe40007ffe1ff */
[----:B------:R-:W-:Y:S02]  /*5f80*/  IADD3 R2, P2, P0, R125, R0, R142 ;  /* 0x000000007d027210 */ /* 0x000fe4000785e08e */
[----:B------:R-:W-:Y:S02]  /*5f90*/  LOP3.LUT R136, R136, 0xf, RZ, 0xc0, !PT ;  /* 0x0000000f88887812 */ /* 0x000fe400078ec0ff */
[----:B----4-:R-:W-:Y:S02]  /*5fa0*/  IADD3.X R3, RZ, R124, R139, P2, P0 ;  /* 0x0000007cff037210 */ /* 0x010fe400017e048b */
[----:B------:R-:W-:Y:S03]  /*5fb0*/  IADD3 R136, P2, P0, R136, R0, R143 ;  /* 0x0000000088887210 */ /* 0x000fe6000785e08f */
[----:B------:R-:W-:Y:S01]  /*5fc0*/  @!PT LDS RZ, [RZ] ;  /* 0x00000000fffff984 */ /* 0x000fe20000000800 */
[----:B------:R-:W-:Y:S01]  /*5fd0*/  @!PT LDS RZ, [RZ] ;  /* 0x00000000fffff984 */ /* 0x000fe20000000800 */
[----:B------:R-:W-:Y:S01]  /*5fe0*/  @!PT LDS RZ, [RZ] ;  /* 0x00000000fffff984 */ /* 0x000fe20000000800 */
[----:B------:R1:W-:Y:S01]  /*5ff0*/  LDGSTS.E.BYPASS.LTC128B.128.ZFILL [R184+0x7100], [R2.64], P5 ;  /* 0x0710000002b87fae */ /* 0x0003e2000a941d46 */
[C---:B------:R-:W-:Y:S02]  /*6000*/  ISETP.NE.U32.AND P5, PT, R137.reuse, RZ, PT ;  /* 0x000000ff8900720c */ /* 0x040fe40003fa5070 */
[----:B-1----:R-:W-:Y:S02]  /*6010*/  IADD3 R2, -R137, 0x10, RZ ;  /* 0x0000001089027810 */ /* 0x002fe40007ffe1ff */
[----:B------:R-:W-:Y:S02]  /*6020*/  IADD3.X R137, RZ, R124, R140, P2, P0 ;  /* 0x0000007cff897210 */ /* 0x000fe400017e048c */
[----:B------:R-:W-:Y:S03]  /*6030*/  LOP3.LUT R2, R2, 0xf, RZ, 0xc0, !PT ;  /* 0x0000000f02027812 */ /* 0x000fe600078ec0ff */
[----:B------:R1:W-:Y:S01]  /*6040*/  LDGSTS.E.BYPASS.LTC128B.128.ZFILL [R184+0x9100], [R136.64], P6 ;  /* 0x0910000088b87fae */ /* 0x0003e2000b141d46 */
[----:B------:R-:W-:Y:S04]  /*6050*/  IADD3 R2, P2, P0, R2, R0, R144 ;  /* 0x0000000002027210 */ /* 0x000fe8000785e090 */
[----:B------:R-:W-:Y:S05]  /*6060*/  IADD3.X R3, RZ, R124, R141, P2, P0 ;  /* 0x0000007cff037210 */ /* 0x000fea00017e048d */
[----:B------:R1:W-:Y:S04]  /*6070*/  LDGSTS.E.BYPASS.LTC128B.128.ZFILL [R184+0xb100], [R2.64], P5 ;  /* 0x0b10000002b87fae */ /* 0x0003e8000a941d46 */
.L_x_1039:
[----:B------:R-:W-:Y:S05]  /*6080*/  BSYNC B0 ;  /* 0x0000000000007941 */ /* 0x000fea0003800000 */
.L_x_1038:
[----:B------:R-:W-:Y:S01]  /*6090*/  MOV R0, 0x1 ;  /* 0x0000000100007802 */ /* 0x000fe20000000f00 */
[----:B------:R-:W0:Y:S01]  /*60a0*/  LDGDEPBAR ;  /* 0x00000000000079af */ /* 0x000e220000000000 */
[----:B-1----:R-:W-:Y:S01]  /*60b0*/  MOV R3, c[0x0][0x2ac] ;  /* 0x0000ab0000037a02 */ /* 0x002fe20000000f00 */
[----:B------:R-:W-:Y:S01]  /*60c0*/  @P4 IMAD.HI.U32 R2, R211, c[0x0][0x2c8], RZ ;  /* 0x0000b200d3024a27 */ /* 0x000fe200078e00ff */
[----:B------:R-:W-:Y:S03]  /*60d0*/  MOV R124, R211 ;  /* 0x000000d3007c7202 */ /* 0x000fe60000000f00 */
[----:B------:R-:W-:Y:S01]  /*60e0*/  IMAD R0, R187, -0x40, R0 ;  /* 0xffffffc0bb007824 */ /* 0x000fe200078e0200 */
[----:B------:R-:W-:Y:S04]  /*60f0*/  @P4 SHF.R.U32.HI R124, RZ, c[0x0][0x2cc], R2 ;  /* 0x0000b300ff7c4a19 */ /* 0x000fe80000011602 */
[----:B------:R-:W-:Y:S05]  /*6100*/  IADD3 R0, -R225, R0, RZ ;  /* 0x00000000e1007210 */ /* 0x000fea0007ffe1ff */
[----:B------:R-:W-:Y:S05]  /*6110*/  IMAD R0, R3, c[0x0][0x1d0], R0 ;  /* 0x0000740003007a24 */ /* 0x000fea00078e0200 */
[----:B------:R-:W-:Y:S01]  /*6120*/  IADD3 R125, R0, -c[0x0][0x168], RZ ;  /* 0x80005a00007d7a10 */ /* 0x000fe20007ffe0ff */
[----:B------:R-:W-:-:S05]  /*6130*/  BRA.DIV ~URZ, `(.L_x_1042) ;  /* 0x00007d627f007947 */ /* 0x000fca000b800000 */
[----:B------:R1:W2:Y:S02]  /*6140*/  SHFL.IDX PT, R0, R124, RZ, 0x1c1f ;  /* 0x001c1fff7c007589 */ /* 0x0002a400000e0000 */
.L_x_1081:
[----:B--2---:R-:W-:Y:S05]  /*6150*/  IMAD.IADD R0, R125, 0x1, R0 ;  /* 0x000000017d007824 */ /* 0x004fea00078e0200 */
[C---:B------:R-:W-:Y:S02]  /*6160*/  ISETP.GT.AND P6, PT, R0.reuse, RZ, PT ;  /* 0x000000ff0000720c */ /* 0x040fe40003fc4270 */
[C---:B------:R-:W-:Y:S02]  /*6170*/  ISETP.GT.AND P5, PT, R0.reuse, 0x1, PT ;  /* 0x000000010000780c */ /* 0x040fe40003fa4270 */
[C---:B------:R-:W-:Y:S02]  /*6180*/  ISETP.GT.AND P2, PT, R0.reuse, 0x8, PT ;  /* 0x000000080000780c */ /* 0x040fe40003f44270 */
[----:B------:R-:W-:Y:S02]  /*6190*/  ISETP.GT.AND P0, PT, R0, 0x9, PT ;  /* 0x000000090000780c */ /* 0x000fe40003f04270 */
[----:B------:R-:W-:Y:S02]  /*61a0*/  FSEL R4, R4, -INF , P6 ;  /* 0xff80000004047808 */ /* 0x000fe40003000000 */
[C---:B------:R-:W-:Y:S02]  /*61b0*/  ISETP.GT.AND P6, PT, R0.reuse, 0x10, PT ;  /* 0x000000100000780c */ /* 0x040fe40003fc4270 */
[----:B------:R-:W-:Y:S02]  /*61c0*/  FSEL R5, R5, -INF , P5 ;  /* 0xff80000005057808 */ /* 0x000fe40002800000 */
        /* <DEDUP_REMOVED lines=22> */
[----:B------:R-:W-:Y:S02]  /*6330*/  FSEL R190, R29, -INF , P5 ;  /* 0xff8000001dbe7808 */ /* 0x000fe40002800000 */
[----:B------:R-:W-:Y:S02]  /*6340*/  FSEL R189, R32, -INF , P2 ;  /* 0xff80000020bd7808 */ /* 0x000fe40001000000 */
[----:B------:R-:W-:Y:S01]  /*6350*/  FSEL R188, R33, -INF , P0 ;  /* 0xff80000021bc7808 */ /* 0x000fe20000000000 */
[----:B------:R-:W-:-:S05]  /*6360*/  BRA.DIV ~URZ, `(.L_x_1043) ;  /* 0x00007b927f007947 */ /* 0x000fca000b800000 */
[----:B------:R-:W-:Y:S01]  /*6370*/  FMNMX.FTZ R2, R4, R126, !PT ;  /* 0x0000007e04027209 */ /* 0x000fe20007810000 */
[----:B------:R-:W2:Y:S03]  /*6380*/  SHFL.IDX PT, R0, R124, 0x1, 0x1c1f ;  /* 0x003c1f007c007f89 */ /* 0x000ea600000e0000 */
[----:B------:R-:W-:Y:S04]  /*6390*/  FMNMX.FTZ R2, R5, R2, !PT ;  /* 0x0000000205027209 */ /* 0x000fe80007810000 */
[----:B------:R-:W-:Y:S04]  /*63a0*/  FMNMX.FTZ R2, R8, R2, !PT ;  /* 0x0000000208027209 */ /* 0x000fe80007810000 */
[----:B------:R-:W-:Y:S04]  /*63b0*/  FMNMX.FTZ R2, R9, R2, !PT ;  /* 0x0000000209027209 */ /* 0x000fe80007810000 */
[----:B------:R-:W-:Y:S04]  /*63c0*/  FMNMX.FTZ R2, R152, R2, !PT ;  /* 0x0000000298027209 */ /* 0x000fe80007810000 */
[----:B------:R-:W-:Y:S04]  /*63d0*/  FMNMX.FTZ R2, R151, R2, !PT ;  /* 0x0000000297027209 */ /* 0x000fe80007810000 */
[----:B------:R-:W-:Y:S01]  /*63e0*/  FMNMX.FTZ R2, R150, R2, !PT ;  /* 0x0000000296027209 */ /* 0x000fe20007810000 */
[----:B--2---:R-:W-:Y:S03]  /*63f0*/  IMAD.IADD R0, R125, 0x1, R0 ;  /* 0x000000017d007824 */ /* 0x004fe600078e0200 */
[----:B------:R-:W-:Y:S02]  /*6400*/  FMNMX.FTZ R2, R149, R2, !PT ;  /* 0x0000000295027209 */ /* 0x000fe40007810000 */
[C---:B------:R-:W-:Y:S02]  /*6410*/  ISETP.GT.AND P2, PT, R0.reuse, RZ, PT ;  /* 0x000000ff0000720c */ /* 0x040fe40003f44270 */
[----:B------:R-:W-:Y:S02]  /*6420*/  ISETP.GT.AND P0, PT, R0, 0x1, PT ;  /* 0x000000010000780c */ /* 0x000fe40003f04270 */
[----:B------:R-:W-:Y:S02]  /*6430*/  FSEL R6, R6, -INF , P2 ;  /* 0xff80000006067808 */ /* 0x000fe40001000000 */
[----:B------:R-:W-:Y:S02]  /*6440*/  FSEL R7, R7, -INF , P0 ;  /* 0xff80000007077808 */ /* 0x000fe40000000000 */
[----:B------:R-:W-:Y:S02]  /*6450*/  ISETP.GT.AND P2, PT, R0, 0x8, PT ;  /* 0x000000080000780c */ /* 0x000fe40003f44270 */
[----:B-1----:R-:W-:Y:S02]  /*6460*/  FMNMX.FTZ R124, R6, R127, !PT ;  /* 0x0000007f067c7209 */ /* 0x002fe40007810000 */
[----:B------:R-:W-:Y:S02]  /*6470*/  ISETP.GT.AND P0, PT, R0, 0x9, PT ;  /* 0x000000090000780c */ /* 0x000fe40003f04270 */
[----:B------:R-:W-:Y:S02]  /*6480*/  FSEL R10, R10, -INF , P2 ;  /* 0xff8000000a0a7808 */ /* 0x000fe40001000000 */
[----:B------:R-:W-:Y:S02]  /*6490*/  FMNMX.FTZ R124, R7, R124, !PT ;  /* 0x0000007c077c7209 */ /* 0x000fe40007810000 */
[----:B------:R-:W-:Y:S02]  /*64a0*/  FSEL R11, R11, -INF , P0 ;  /* 0xff8000000b0b7808 */ /* 0x000fe40000000000 */
[----:B------:R-:W-:Y:S02]  /*64b0*/  ISETP.GT.AND P2, PT, R0, 0x10, PT ;  /* 0x000000100000780c */ /* 0x000fe40003f44270 */
[----:B------:R-:W-:Y:S02]  /*64c0*/  FMNMX.FTZ R124, R10, R124, !PT ;  /* 0x0000007c0a7c7209 */ /* 0x000fe40007810000 */
        /* <DEDUP_REMOVED lines=10> */
[C---:B------:R-:W-:Y:S02]  /*6570*/  ISETP.GT.AND P2, PT, R0.reuse, 0x20, PT ;  /* 0x000000200000780c */ /* 0x040fe40003f44270 */
[----:B------:R-:W-:Y:S02]  /*6580*/  FMNMX.FTZ R124, R147, R124, !PT ;  /* 0x0000007c937c7209 */ /* 0x000fe40007810000 */
[----:B------:R-:W-:Y:S02]  /*6590*/  FMNMX.FTZ R2, R183, R2, !PT ;  /* 0x00000002b7027209 */ /* 0x000fe40007810000 */
[----:B------:R-:W-:Y:S02]  /*65a0*/  ISETP.GT.AND P0, PT, R0, 0x21, PT ;  /* 0x000000210000780c */ /* 0x000fe40003f04270 */
[----:B------:R-:W-:Y:S02]  /*65b0*/  FSEL R153, R22, -INF , P2 ;  /* 0xff80000016997808 */ /* 0x000fe40001000000 */
[----:B------:R-:W-:Y:S02]  /*65c0*/  FMNMX.FTZ R124, R148, R124, !PT ;  /* 0x0000007c947c7209 */ /* 0x000fe40007810000 */
[----:B------:R-:W-:Y:S02]  /*65d0*/  FMNMX.FTZ R2, R159, R2, !PT ;  /* 0x000000029f027209 */ /* 0x000fe40007810000 */
[----:B------:R-:W-:Y:S02]  /*65e0*/  FSEL R154, R23, -INF , P0 ;  /* 0xff800000179a7808 */ /* 0x000fe40000000000 */
[----:B------:R-:W-:Y:S02]  /*65f0*/  ISETP.GT.AND P2, PT, R0, 0x28, PT ;  /* 0x000000280000780c */ /* 0x000fe40003f44270 */
[----:B------:R-:W-:Y:S02]  /*6600*/  FMNMX.FTZ R124, R153, R124, !PT ;  /* 0x0000007c997c7209 */ /* 0x000fe40007810000 */
[----:B------:R-:W-:Y:S02]  /*6610*/  FMNMX.FTZ R2, R158, R2, !PT ;  /* 0x000000029e027209 */ /* 0x000fe40007810000 */
[----:B------:R-:W-:Y:S02]  /*6620*/  ISETP.GT.AND P0, PT, R0, 0x29, PT ;  /* 0x000000290000780c */ /* 0x000fe40003f04270 */
[----:B------:R-:W-:Y:S02]  /*6630*/  FSEL R155, R26, -INF , P2 ;  /* 0xff8000001a9b7808 */ /* 0x000fe40001000000 */
[----:B------:R-:W-:Y:S02]  /*6640*/  FMNMX.FTZ R124, R154, R124, !PT ;  /* 0x0000007c9a7c7209 */ /* 0x000fe40007810000 */
        /* <DEDUP_REMOVED lines=18> */
[----:B------:R-:W-:Y:S01]  /*6770*/  FMNMX.FTZ R124, R195, R124, !PT ;  /* 0x0000007cc37c7209 */ /* 0x000fe20007810000 */
[----:B------:R-:W1:Y:S03]  /*6780*/  SHFL.BFLY PT, R125, R0, 0x2, 0x1f ;  /* 0x0c401f00007d7f89 */ /* 0x000e6600000e0000 */
[----:B------:R-:W-:Y:S05]  /*6790*/  FMNMX.FTZ R124, R193, R124, !PT ;  /* 0x0000007cc17c7209 */ /* 0x000fea0007810000 */
[----:B------:R-:W2:Y:S01]  /*67a0*/  SHFL.BFLY PT, R2, R124, 0x2, 0x1f ;  /* 0x0c401f007c027f89 */ /* 0x000ea200000e0000 */
[----:B-1----:R-:W-:Y:S07]  /*67b0*/  FMNMX.FTZ R125, R125, R0, !PT ;  /* 0x000000007d7d7209 */ /* 0x002fee0007810000 */
[----:B------:R-:W1:Y:S01]  /*67c0*/  SHFL.BFLY PT, R3, R125, 0x1, 0x1f ;  /* 0x0c201f007d037f89 */ /* 0x000e6200000e0000 */
[----:B--2---:R-:W-:Y:S07]  /*67d0*/  FMNMX.FTZ R124, R124, R2, !PT ;  /* 0x000000027c7c7209 */ /* 0x004fee0007810000 */
[----:B------:R2:W3:Y:S01]  /*67e0*/  SHFL.BFLY PT, R0, R124, 0x1, 0x1f ;  /* 0x0c201f007c007f89 */ /* 0x0004e200000e0000 */
[----:B-1----:R-:W-:Y:S07]  /*67f0*/  FMNMX.FTZ R125, R125, R3, !PT ;  /* 0x000000037d7d7209 */ /* 0x002fee0007810000 */
.L_x_1082:
[C---:B------:R-:W-:Y:S01]  /*6800*/  FSETP.NEU.FTZ.AND P0, PT, R125.reuse, -INF , PT ;  /* 0xff8000007d00780b */ /* 0x040fe20003f1d000 */
[C---:B------:R-:W-:Y:S01]  /*6810*/  FMUL.FTZ R144, R125.reuse, c[0x0][0x2d0] ;  /* 0x0000b4007d907a20 */ /* 0x040fe20000410000 */
[----:B---3--:R-:W-:Y:S01]  /*6820*/  FMNMX.FTZ R3, R0, R124, !PT ;  /* 0x0000007c00037209 */ /* 0x008fe20007810000 */
[----:B------:R-:W-:Y:S01]  /*6830*/  WARPSYNC 0xffffffff ;  /* 0xffffffff00007948 */ /* 0x000fe20003800000 */
[----:B------:R-:W-:Y:S01]  /*6840*/  FSEL R2, R125, RZ, P0 ;  /* 0x000000ff7d027208 */ /* 0x000fe20000000000 */
[----:B------:R-:W1:Y:S01]  /*6850*/  LDSM.16.MT88.4 R140, [R163] ;  /* 0x00000000a38c783b */ /* 0x000e620000004200 */
[----:B------:R-:W-:Y:S01]  /*6860*/  FSEL R144, R144, RZ, P0 ;  /* 0x000000ff90907208 */ /* 0x000fe20000000000 */
[C---:B--2---:R-:W-:Y:S01]  /*6870*/  FMUL.FTZ R124, R3.reuse, c[0x0][0x2d0] ;  /* 0x0000b400037c7a20 */ /* 0x044fe20000410000 */
[----:B------:R-:W-:Y:S01]  /*6880*/  FSETP.NEU.FTZ.AND P0, PT, R3, -INF , PT ;  /* 0xff8000000300780b */ /* 0x000fe20003f1d000 */
[----:B------:R-:W-:Y:S02]  /*6890*/  FADD.FTZ R0, -R2, R126 ;  /* 0x0000007e02007221 */ /* 0x000fe40000010100 */
[--C-:B------:R-:W-:Y:S01]  /*68a0*/  FFMA.FTZ R4, R4, c[0x0][0x2d0], -R144.reuse ;  /* 0x0000b40004047a23 */ /* 0x100fe20000010890 */
[----:B------:R-:W-:Y:S01]  /*68b0*/  FSEL R124, R124, RZ, P0 ;  /* 0x000000ff7c7c7208 */ /* 0x000fe20000000000 */
[----:B------:R-:W-:Y:S02]  /*68c0*/  FMUL.FTZ R0, R0, c[0x0][0x2d0] ;  /* 0x0000b40000007a20 */ /* 0x000fe40000410000 */
[----:B------:R-:W-:Y:S01]  /*68d0*/  FFMA.FTZ R5, R5, c[0x0][0x2d0], -R144 ;  /* 0x0000b40005057a23 */ /* 0x000fe20000010890 */
[----:B------:R-:W-:Y:S01]  /*68e0*/  MUFU.EX2 R136, R4 ;  /* 0x0000000400887308 */ /* 0x000fe20000000800 */
[--C-:B------:R-:W-:Y:S02]  /*68f0*/  FFMA.FTZ R6, R6, c[0x0][0x2d0], -R124.reuse ;  /* 0x0000b40006067a23 */ /* 0x100fe4000001087c */
[----:B------:R-:W-:Y:S02]  /*6900*/  FFMA.FTZ R7, R7, c[0x0][0x2d0], -R124 ;  /* 0x0000b40007077a23 */ /* 0x000fe4000001087c */
[--C-:B------:R-:W-:Y:S02]  /*6910*/  FFMA.FTZ R8, R8, c[0x0][0x2d0], -R144.reuse ;  /* 0x0000b40008087a23 */ /* 0x100fe40000010890 */
[----:B------:R-:W-:Y:S02]  /*6920*/  FFMA.FTZ R9, R9, c[0x0][0x2d0], -R144 ;  /* 0x0000b40009097a23 */ /* 0x000fe40000010890 */
[--C-:B------:R-:W-:Y:S01]  /*6930*/  FFMA.FTZ R10, R10, c[0x0][0x2d0], -R124.reuse ;  /* 0x0000b4000a0a7a23 */ /* 0x100fe2000001087c */
[----:B------:R2:W-:Y:S01]  /*6940*/  MUFU.EX2 R2, R0 ;  /* 0x0000000000027308 */ /* 0x0005e20000000800 */
[----:B------:R-:W-:Y:S09]  /*6950*/  FFMA.FTZ R11, R11, c[0x0][0x2d0], -R124 ;  /* 0x0000b4000b0b7a23 */ /* 0x000ff2000001087c */
[----:B------:R-:W-:Y:S10]  /*6960*/  MUFU.EX2 R198, R5 ;  /* 0x0000000500c67308 */ /* 0x000ff40000000800 */
[----:B------:R-:W-:Y:S01]  /*6970*/  MUFU.EX2 R126, R6 ;  /* 0x00000006007e7308 */ /* 0x000fe20000000800 */
[----:B--2---:R-:W-:Y:S02]  /*6980*/  FSEL R0, R3, RZ, P0 ;  /* 0x000000ff03007208 */ /* 0x004fe40000000000 */
[C---:B------:R-:W-:Y:S02]  /*6990*/  ISETP.GT.AND P0, PT, R187.reuse, R213, PT ;  /* 0x000000d5bb00720c */ /* 0x040fe40003f04270 */
[----:B------:R-:W-:Y:S01]  /*69a0*/  IADD3 R187, R187, -0x1, RZ ;  /* 0xffffffffbbbb7810 */ /* 0x000fe20007ffe0ff */
[----:B------:R-:W-:Y:S04]  /*69b0*/  FADD.FTZ R0, -R0, R127 ;  /* 0x0000007f00007221 */ /* 0x000fe80000010100 */
[----:B------:R-:W-:Y:S01]  /*69c0*/  MUFU.EX2 R197, R7 ;  /* 0x0000000700c57308 */ /* 0x000fe20000000800 */
[----:B------:R-:W-:Y:S09]  /*69d0*/  FMUL.FTZ R0, R0, c[0x0][0x2d0] ;  /* 0x0000b40000007a20 */ /* 0x000ff20000410000 */
[----:B------:R-:W-:Y:S10]  /*69e0*/  MUFU.EX2 R0, R0 ;  /* 0x0000000000007308 */ /* 0x000ff40000000800 */
[----:B------:R-:W-:Y:S10]  /*69f0*/  MUFU.EX2 R200, R8 ;  /* 0x0000000800c87308 */ /* 0x000ff40000000800 */
[----:B------:R-:W-:Y:S10]  /*6a00*/  MUFU.EX2 R201, R9 ;  /* 0x0000000900c97308 */ /* 0x000ff40000000800 */
[----:B------:R-:W-:Y:S10]  /*6a10*/  MUFU.EX2 R199, R10 ;  /* 0x0000000a00c77308 */ /* 0x000ff40000000800 */
[----:B------:R-:W2:Y:S02]  /*6a20*/  MUFU.EX2 R209, R11 ;  /* 0x0000000b00d17308 */ /* 0x000ea40000000800 */
[----:B--2---:R-:W-:Y:S01]  /*6a30*/  F2FP.PACK_AB R139, R209, R199 ;  /* 0x000000c7d18b723e */ /* 0x004fe200000000ff */
[C---:B------:R-:W-:Y:S01]  /*6a40*/  FMUL.FTZ R4, R2.reuse, R128 ;  /* 0x0000008002047220 */ /* 0x040fe20000410000 */
[----:B------:R-:W-:Y:S01]  /*6a50*/  F2FP.PACK_AB R138, R201, R200 ;  /* 0x000000c8c98a723e */ /* 0x000fe200000000ff */
[----:B------:R-:W-:Y:S01]  /*6a60*/  FMUL.FTZ R5, R2, R129 ;  /* 0x0000008102057220 */ /* 0x000fe20000410000 */
[----:B------:R-:W-:Y:S01]  /*6a70*/  F2FP.PACK_AB R137, R197, R126 ;  /* 0x0000007ec589723e */ /* 0x000fe200000000ff */
[C---:B------:R-:W-:Y:S02]  /*6a80*/  FMUL.FTZ R6, R0.reuse, R130 ;  /* 0x0000008200067220 */ /* 0x040fe40000410000 */
[----:B------:R-:W-:Y:S02]  /*6a90*/  FMUL.FTZ R7, R0, R131 ;  /* 0x0000008300077220 */ /* 0x000fe40000410000 */
[----:B------:R-:W2:Y:S01]  /*6aa0*/  LDSM.16.MT88.4 R128, [R164] ;  /* 0x00000000a480783b */ /* 0x000ea20000004200 */
[C---:B------:R-:W-:Y:S02]  /*6ab0*/  FMUL.FTZ R12, R2.reuse, R100 ;  /* 0x00000064020c7220 */ /* 0x040fe40000410000 */
[----:B------:R-:W-:Y:S02]  /*6ac0*/  FMUL.FTZ R13, R2, R101 ;  /* 0x00000065020d7220 */ /* 0x000fe40000410000 */
[C---:B------:R-:W-:Y:S02]  /*6ad0*/  FMUL.FTZ R14, R0.reuse, R102 ;  /* 0x00000066000e7220 */ /* 0x040fe40000410000 */
[----:B------:R-:W-:Y:S02]  /*6ae0*/  FMUL.FTZ R15, R0, R103 ;  /* 0x00000067000f7220 */ /* 0x000fe40000410000 */
[----:B------:R-:W3:Y:S01]  /*6af0*/  LDSM.16.MT88.4 R100, [R166] ;  /* 0x00000000a664783b */ /* 0x000ee20000004200 */
[C---:B------:R-:W-:Y:S02]  /*6b00*/  FMUL.FTZ R25, R2.reuse, R113 ;  /* 0x0000007102197220 */ /* 0x040fe40000410000 */
[----:B------:R-:W-:Y:S01]  /*6b10*/  FFMA.FTZ R113, R2, R202, R136 ;  /* 0x000000ca02717223 */ /* 0x000fe20000010088 */
[----:B------:R-:W-:Y:S01]  /*6b20*/  F2FP.PACK_AB R136, R198, R136 ;  /* 0x00000088c688723e */ /* 0x000fe200000000ff */
[C---:B------:R-:W-:Y:S02]  /*6b30*/  FMUL.FTZ R8, R2.reuse, R132 ;  /* 0x0000008402087220 */ /* 0x040fe40000410000 */
[----:B------:R-:W-:Y:S02]  /*6b40*/  FMUL.FTZ R9, R2, R133 ;  /* 0x0000008502097220 */ /* 0x000fe40000410000 */
[C---:B------:R-:W-:Y:S02]  /*6b50*/  FMUL.FTZ R10, R0.reuse, R134 ;  /* 0x00000086000a7220 */ /* 0x040fe40000410000 */
[C---:B-1----:R-:W-:Y:S05]  /*6b60*/  HMMA.16816.F32 R4, R136.reuse, R140, R4 ;  /* 0x0000008c8804723c */ /* 0x042fea0000001804 */
[----:B------:R-:W-:Y:S02]  /*6b70*/  FMUL.FTZ R11, R0, R135 ;  /* 0x00000087000b7220 */ /* 0x000fe40000410000 */
[----:B------:R-:W-:Y:S01]  /*6b80*/  LDSM.16.MT88.4 R132, [R163+0x1800] ;  /* 0x00180000a384783b */ /* 0x000fe20000004200 */
[C---:B------:R-:W-:Y:S04]  /*6b90*/  FMUL.FTZ R16, R2.reuse, R104 ;  /* 0x0000006802107220 */ /* 0x040fe80000410000 */
[C---:B------:R-:W-:Y:S03]  /*6ba0*/  HMMA.16816.F32 R8, R136.reuse, R142, R8 ;  /* 0x0000008e8808723c */ /* 0x040fe60000001808 */
[----:B------:R-:W-:Y:S02]  /*6bb0*/  FMUL.FTZ R17, R2, R105 ;  /* 0x0000006902117220 */ /* 0x000fe40000410000 */
[C---:B------:R-:W-:Y:S02]  /*6bc0*/  FMUL.FTZ R18, R0.reuse, R106 ;  /* 0x0000006a00127220 */ /* 0x040fe40000410000 */
[----:B------:R-:W-:Y:S01]  /*6bd0*/  FMUL.FTZ R19, R0, R107 ;  /* 0x0000006b00137220 */ /* 0x000fe20000410000 */
[C---:B--2---:R-:W-:Y:S01]  /*6be0*/  HMMA.16816.F32 R12, R136.reuse, R128, R12 ;  /* 0x00000080880c723c */ /* 0x044fe2000000180c */
[----:B------:R-:W-:Y:S03]  /*6bf0*/  LDSM.16.MT88.4 R104, [R163+0x800] ;  /* 0x00080000a368783b */ /* 0x000fe60000004200 */
[C---:B------:R-:W-:Y:S02]  /*6c00*/  FMUL.FTZ R20, R2.reuse, R108 ;  /* 0x0000006c02147220 */ /* 0x040fe40000410000 */
[----:B------:R-:W-:Y:S02]  /*6c10*/  FMUL.FTZ R21, R2, R109 ;  /* 0x0000006d02157220 */ /* 0x000fe40000410000 */
[C---:B------:R-:W-:Y:S04]  /*6c20*/  HMMA.16816.F32 R16, R136.reuse, R130, R16 ;  /* 0x000000828810723c */ /* 0x040fe80000001810 */
[C---:B------:R-:W-:Y:S02]  /*6c30*/  FMUL.FTZ R22, R0.reuse, R110 ;  /* 0x0000006e00167220 */ /* 0x040fe40000410000 */
[C---:B------:R-:W-:Y:S02]  /*6c40*/  FMUL.FTZ R23, R0.reuse, R111 ;  /* 0x0000006f00177220 */ /* 0x040fe40000410000 */
[----:B------:R-:W-:Y:S01]  /*6c50*/  LDSM.16.MT88.4 R108, [R164+0x800] ;  /* 0x00080000a46c783b */ /* 0x000fe20000004200 */
[C---:B------:R-:W-:Y:S03]  /*6c60*/  FMUL.FTZ R26, R0.reuse, R114 ;  /* 0x00000072001a7220 */ /* 0x040fe60000410000 */
[----:B------:R-:W-:Y:S01]  /*6c70*/  FMUL.FTZ R27, R0, R115 ;  /* 0x00000073001b7220 */ /* 0x000fe20000410000 */
[C---:B---3--:R-:W-:Y:S03]  /*6c80*/  HMMA.16816.F32 R20, R136.reuse, R100, R20 ;  /* 0x000000648814723c */ /* 0x048fe60000001814 */
[----:B------:R-:W-:Y:S02]  /*6c90*/  FMUL.FTZ R24, R2, R112 ;  /* 0x0000007002187220 */ /* 0x000fe40000410000 */
[C---:B------:R-:W-:Y:S02]  /*6ca0*/  FMUL.FTZ R34, R0.reuse, R122 ;  /* 0x0000007a00227220 */ /* 0x040fe40000410000 */
[----:B------:R-:W-:Y:S02]  /*6cb0*/  FMUL.FTZ R35, R0, R123 ;  /* 0x0000007b00237220 */ /* 0x000fe40000410000 */
[----:B------:R-:W-:Y:S01]  /*6cc0*/  FFMA.FTZ R112, R145, c[0x0][0x2d0], -R124 ;  /* 0x0000b40091707a23 */ /* 0x000fe2000001087c */
[C---:B------:R-:W-:Y:S01]  /*6cd0*/  HMMA.16816.F32 R24, R136.reuse, R102, R24 ;  /* 0x000000668818723c */ /* 0x040fe20000001818 */
[----:B------:R-:W1:Y:S02]  /*6ce0*/  LDSM.16.MT88.4 R100, [R165] ;  /* 0x00000000a564783b */ /* 0x000e640000004200 */
[C---:B------:R-:W-:Y:S01]  /*6cf0*/  FMUL.FTZ R28, R2.reuse, R116 ;  /* 0x00000074021c7220 */ /* 0x040fe20000410000 */
[----:B------:R-:W-:Y:S01]  /*6d00*/  MUFU.EX2 R128, R112 ;  /* 0x0000007000807308 */ /* 0x000fe20000000800 */
[----:B------:R-:W-:Y:S02]  /*6d10*/  FMUL.FTZ R29, R2, R117 ;  /* 0x00000075021d7220 */ /* 0x000fe40000410000 */
[C---:B------:R-:W-:Y:S02]  /*6d20*/  FMUL.FTZ R30, R0.reuse, R118 ;  /* 0x00000076001e7220 */ /* 0x040fe40000410000 */
[----:B------:R-:W-:Y:S03]  /*6d30*/  FMUL.FTZ R31, R0, R119 ;  /* 0x00000077001f7220 */ /* 0x000fe60000410000 */
[--C-:B------:R-:W-:Y:S02]  /*6d40*/  FFMA.FTZ R117, R191, c[0x0][0x2d0], -R144.reuse ;  /* 0x0000b400bf757a23 */ /* 0x100fe40000010890 */
[--C-:B------:R-:W-:Y:S02]  /*6d50*/  FFMA.FTZ R116, R190, c[0x0][0x2d0], -R144.reuse ;  /* 0x0000b400be747a23 */ /* 0x100fe40000010890 */
[----:B------:R-:W-:Y:S01]  /*6d60*/  MUFU.EX2 R141, R117 ;  /* 0x00000075008d7308 */ /* 0x000fe20000000800 */
[C---:B------:R-:W-:Y:S02]  /*6d70*/  FMUL.FTZ R32, R2.reuse, R120 ;  /* 0x0000007802207220 */ /* 0x040fe40000410000 */
[C---:B------:R-:W-:Y:S02]  /*6d80*/  FMUL.FTZ R33, R2.reuse, R121 ;  /* 0x0000007902217220 */ /* 0x040fe40000410000 */
        /* <DEDUP_REMOVED lines=38> */
[C---:B------:R-:W-:Y:S01]  /*6ff0*/  FMUL.FTZ R69, R2.reuse, R69 ;  /* 0x0000004502457220 */ /* 0x040fe20000410000 */
[C---:B------:R-:W-:Y:S01]  /*7000*/  HMMA.16816.F32 R40, R136.reuse, R102, R40 ;  /* 0x000000668828723c */ /* 0x040fe20000001828 */
[----:B------:R-:W1:Y:S03]  /*7010*/  LDSM.16.MT88.4 R100, [R164+0x2000] ;  /* 0x00200000a464783b */ /* 0x000e660000004200 */
        /* <DEDUP_REMOVED lines=24> */
[----:B------:R-:W-:Y:S02]  /*71a0*/  FMUL.FTZ R91, R0, R91 ;  /* 0x0000005b005b7220 */ /* 0x000fe40000410000 */
[C---:B------:R-:W-:Y:S02]  /*71b0*/  FMUL.FTZ R92, R2.reuse, R92 ;  /* 0x0000005c025c7220 */ /* 0x040fe40000410000 */
[C---:B------:R-:W-:Y:S04]  /*71c0*/  FMUL.FTZ R93, R2.reuse, R93 ;  /* 0x0000005d025d7220 */ /* 0x040fe80000410000 */
[C---:B------:R-:W-:Y:S02]  /*71d0*/  FMUL.FTZ R96, R2.reuse, R96 ;  /* 0x0000006002607220 */ /* 0x040fe40000410000 */
[----:B------:R-:W-:Y:S02]  /*71e0*/  FMUL.FTZ R97, R2, R97 ;  /* 0x0000006102617220 */ /* 0x000fe40000410000 */
[----:B------:R-:W-:Y:S02]  /*71f0*/  FFMA.FTZ R2, R152, c[0x0][0x2d0], -R144 ;  /* 0x0000b40098027a23 */ /* 0x000fe40000010890 */
[C---:B------:R-:W-:Y:S02]  /*7200*/  FMUL.FTZ R94, R0.reuse, R94 ;  /* 0x0000005e005e7220 */ /* 0x040fe40000410000 */
[----:B------:R2:W-:Y:S01]  /*7210*/  MUFU.EX2 R121, R2 ;  /* 0x0000000200797308 */ /* 0x0005e20000000800 */
[C---:B------:R-:W-:Y:S02]  /*7220*/  FMUL.FTZ R95, R0.reuse, R95 ;  /* 0x0000005f005f7220 */ /* 0x040fe40000410000 */
[C---:B------:R-:W-:Y:S02]  /*7230*/  FMUL.FTZ R98, R0.reuse, R98 ;  /* 0x0000006200627220 */ /* 0x040fe40000410000 */
[C---:B------:R-:W-:Y:S02]  /*7240*/  FMUL.FTZ R99, R0.reuse, R99 ;  /* 0x0000006300637220 */ /* 0x040fe40000410000 */
[----:B------:R-:W-:Y:S04]  /*7250*/  FFMA.FTZ R0, R0, R206, R126 ;  /* 0x000000ce00007223 */ /* 0x000fe8000001007e */
[----:B------:R-:W-:Y:S02]  /*7260*/  FADD.FTZ R119, R197, R0 ;  /* 0x00000000c5777221 */ /* 0x000fe40000010000 */
[--C-:B------:R-:W-:Y:S02]  /*7270*/  FFMA.FTZ R0, R183, c[0x0][0x2d0], -R144.reuse ;  /* 0x0000b400b7007a23 */ /* 0x100fe40000010890 */
[----:B------:R-:W-:Y:S01]  /*7280*/  FADD.FTZ R119, R199, R119 ;  /* 0x00000077c7777221 */ /* 0x000fe20000010000 */
[C---:B-1----:R-:W-:Y:S03]  /*7290*/  HMMA.16816.F32 R52, R136.reuse, R100, R52 ;  /* 0x000000648834723c */ /* 0x042fe60000001834 */
[--C-:B--2---:R-:W-:Y:S04]  /*72a0*/  FFMA.FTZ R2, R151, c[0x0][0x2d0], -R144.reuse ;  /* 0x0000b40097027a23 */ /* 0x104fe80000010890 */
[----:B------:R1:W2:Y:S01]  /*72b0*/  MUFU.EX2 R129, R2 ;  /* 0x0000000200817308 */ /* 0x0002a20000000800 */
[C---:B------:R-:W-:Y:S01]  /*72c0*/  HMMA.16816.F32 R56, R136.reuse, R102, R56 ;  /* 0x000000668838723c */ /* 0x040fe20000001838 */
[----:B------:R-:W3:Y:S03]  /*72d0*/  LDSM.16.MT88.4 R100, [R165+0x2000] ;  /* 0x00200000a564783b */ /* 0x000ee60000004200 */
[--C-:B-1----:R-:W-:Y:S05]  /*72e0*/  FFMA.FTZ R2, R150, c[0x0][0x2d0], -R144.reuse ;  /* 0x0000b40096027a23 */ /* 0x102fea0000010890 */
[----:B------:R1:W-:Y:S01]  /*72f0*/  MUFU.EX2 R204, R2 ;  /* 0x0000000200cc7308 */ /* 0x0003e20000000800 */
[C---:B---3--:R-:W-:Y:S08]  /*7300*/  HMMA.16816.F32 R60, R136.reuse, R100, R60 ;  /* 0x00000064883c723c */ /* 0x048ff0000000183c */
[C---:B------:R-:W-:Y:S01]  /*7310*/  HMMA.16816.F32 R64, R136.reuse, R102, R64 ;  /* 0x000000668840723c */ /* 0x040fe20000001840 */
[----:B------:R-:W3:Y:S03]  /*7320*/  LDSM.16.MT88.4 R100, [R163+0x4000] ;  /* 0x00400000a364783b */ /* 0x000ee60000004200 */
[--C-:B-1----:R-:W-:Y:S02]  /*7330*/  FFMA.FTZ R2, R149, c[0x0][0x2d0], -R144.reuse ;  /* 0x0000b40095027a23 */ /* 0x102fe40000010890 */
[----:B------:R1:W-:Y:S10]  /*7340*/  MUFU.EX2 R149, R0 ;  /* 0x0000000000957308 */ /* 0x0003f40000000800 */
[----:B------:R4:W-:Y:S01]  /*7350*/  MUFU.EX2 R205, R2 ;  /* 0x0000000200cd7308 */ /* 0x0009e20000000800 */
[----:B-1----:R-:W-:Y:S09]  /*7360*/  FFMA.FTZ R0, R159, c[0x0][0x2d0], -R144 ;  /* 0x0000b4009f007a23 */ /* 0x002ff20000010890 */
[----:B------:R1:W-:Y:S01]  /*7370*/  MUFU.EX2 R151, R0 ;  /* 0x0000000000977308 */ /* 0x0003e20000000800 */
[----:B----4-:R-:W-:Y:S01]  /*7380*/  FFMA.FTZ R2, R146, c[0x0][0x2d0], -R124 ;  /* 0x0000b40092027a23 */ /* 0x010fe2000001087c */
[C---:B---3--:R-:W-:Y:S08]  /*7390*/  HMMA.16816.F32 R68, R136.reuse, R100, R68 ;  /* 0x000000648844723c */ /* 0x048ff00000001844 */
[----:B------:R3:W4:Y:S01]  /*73a0*/  MUFU.EX2 R120, R2 ;  /* 0x0000000200787308 */ /* 0x0007220000000800 */
[C---:B------:R-:W-:Y:S01]  /*73b0*/  HMMA.16816.F32 R72, R136.reuse, R102, R72 ;  /* 0x000000668848723c */ /* 0x040fe20000001848 */
[----:B------:R-:W5:Y:S02]  /*73c0*/  LDSM.16.MT88.4 R100, [R164+0x4000] ;  /* 0x00400000a464783b */ /* 0x000f640000004200 */
[----:B-1----:R-:W-:Y:S06]  /*73d0*/  FFMA.FTZ R0, R158, c[0x0][0x2d0], -R144 ;  /* 0x0000b4009e007a23 */ /* 0x002fec0000010890 */
[----:B------:R1:W-:Y:S03]  /*73e0*/  MUFU.EX2 R150, R0 ;  /* 0x0000000000967308 */ /* 0x0003e60000000800 */
[----:B---3--:R-:W-:Y:S07]  /*73f0*/  FFMA.FTZ R2, R147, c[0x0][0x2d0], -R124 ;  /* 0x0000b40093027a23 */ /* 0x008fee000001087c */
[----:B------:R3:W-:Y:S01]  /*7400*/  MUFU.EX2 R203, R2 ;  /* 0x0000000200cb7308 */ /* 0x0007e20000000800 */
[----:B-1----:R-:W-:Y:S01]  /*7410*/  FFMA.FTZ R0, R157, c[0x0][0x2d0], -R144 ;  /* 0x0000b4009d007a23 */ /* 0x002fe20000010890 */
[C---:B-----5:R-:W-:Y:S08]  /*7420*/  HMMA.16816.F32 R76, R136.reuse, R100, R76 ;  /* 0x00000064884c723c */ /* 0x060ff0000000184c */
[----:B------:R1:W-:Y:S01]  /*7430*/  MUFU.EX2 R152, R0 ;  /* 0x0000000000987308 */ /* 0x0003e20000000800 */
[--C-:B---3--:R-:W-:Y:S01]  /*7440*/  FFMA.FTZ R2, R148, c[0x0][0x2d0], -R124.reuse ;  /* 0x0000b40094027a23 */ /* 0x108fe2000001087c */
[C---:B------:R-:W-:Y:S01]  /*7450*/  HMMA.16816.F32 R80, R136.reuse, R102, R80 ;  /* 0x000000668850723c */ /* 0x040fe20000001850 */
[----:B------:R-:W3:Y:S07]  /*7460*/  LDSM.16.MT88.4 R100, [R166+0x4000] ;  /* 0x00400000a664783b */ /* 0x000eee0000004200 */
[----:B------:R5:W2:Y:S01]  /*7470*/  MUFU.EX2 R202, R2 ;  /* 0x0000000200ca7308 */ /* 0x000aa20000000800 */
[--C-:B-1----:R-:W-:Y:S09]  /*7480*/  FFMA.FTZ R0, R153, c[0x0][0x2d0], -R124.reuse ;  /* 0x0000b40099007a23 */ /* 0x102ff2000001087c */
[----:B------:R1:W-:Y:S01]  /*7490*/  MUFU.EX2 R148, R0 ;  /* 0x0000000000947308 */ /* 0x0003e20000000800 */
[----:B-----5:R-:W-:Y:S02]  /*74a0*/  FADD.FTZ R2, R198, R113 ;  /* 0x00000071c6027221 */ /* 0x020fe40000010000 */
[----:B------:R-:W-:Y:S01]  /*74b0*/  LDSM.16.MT88.4 R112, [R166+0x1000] ;  /* 0x00100000a670783b */ /* 0x000fe20000004200 */
[C---:B---3--:R-:W-:Y:S03]  /*74c0*/  HMMA.16816.F32 R84, R136.reuse, R100, R84 ;  /* 0x000000648854723c */ /* 0x048fe60000001854 */
[--C-:B-1----:R-:W-:Y:S05]  /*74d0*/  FFMA.FTZ R0, R154, c[0x0][0x2d0], -R124.reuse ;  /* 0x0000b4009a007a23 */ /* 0x102fea000001087c */
[C---:B------:R-:W-:Y:S01]  /*74e0*/  HMMA.16816.F32 R88, R136.reuse, R102, R88 ;  /* 0x000000668858723c */ /* 0x040fe20000001858 */
[----:B------:R-:W1:Y:S01]  /*74f0*/  LDSM.16.MT88.4 R100, [R165+0x4000] ;  /* 0x00400000a564783b */ /* 0x000e620000004200 */
[----:B------:R3:W-:Y:S02]  /*7500*/  MUFU.EX2 R147, R0 ;  /* 0x0000000000937308 */ /* 0x0007e40000000800 */
[--C-:B---3--:R-:W-:Y:S08]  /*7510*/  FFMA.FTZ R0, R155, c[0x0][0x2d0], -R124.reuse ;  /* 0x0000b4009b007a23 */ /* 0x108ff0000001087c */
[----:B------:R3:W-:Y:S01]  /*7520*/  MUFU.EX2 R146, R0 ;  /* 0x0000000000927308 */ /* 0x0007e20000000800 */
[C---:B-1----:R-:W-:Y:S07]  /*7530*/  HMMA.16816.F32 R92, R136.reuse, R100, R92 ;  /* 0x00000064885c723c */ /* 0x042fee000000185c */
[----:B--2---:R-:W-:Y:S01]  /*7540*/  F2FP.PACK_AB R100, R129, R121 ;  /* 0x000000798164723e */ /* 0x004fe200000000ff */
[----:B------:R-:W-:Y:S04]  /*7550*/  HMMA.16816.F32 R96, R136, R102, R96 ;  /* 0x000000668860723c */ /* 0x000fe80000001860 */
[----:B----4-:R-:W-:Y:S01]  /*7560*/  F2FP.PACK_AB R101, R128, R120 ;  /* 0x000000788065723e */ /* 0x010fe200000000ff */
[----:B---3--:R-:W-:Y:S02]  /*7570*/  FFMA.FTZ R0, R156, c[0x0][0x2d0], -R124 ;  /* 0x0000b4009c007a23 */ /* 0x008fe4000001087c */
[----:B------:R-:W-:Y:S02]  /*7580*/  F2FP.PACK_AB R102, R205, R204 ;  /* 0x000000cccd66723e */ /* 0x000fe400000000ff */
[----:B------:R-:W-:Y:S01]  /*7590*/  F2FP.PACK_AB R103, R202, R203 ;  /* 0x000000cbca67723e */ /* 0x000fe200000000ff */
[----:B------:R1:W-:Y:S02]  /*75a0*/  MUFU.EX2 R145, R0 ;  /* 0x0000000000917308 */ /* 0x0003e40000000800 */
[----:B------:R-:W-:Y:S04]  /*75b0*/  F2FP.PACK_AB R136, R142, R141 ;  /* 0x0000008d8e88723e */ /* 0x000fe800000000ff */
[C---:B------:R-:W-:Y:S08]  /*75c0*/  HMMA.16816.F32 R4, R100.reuse, R104, R4 ;  /* 0x000000686404723c */ /* 0x040ff00000001804 */
[C---:B------:R-:W-:Y:S01]  /*75d0*/  HMMA.16816.F32 R8, R100.reuse, R106, R8 ;  /* 0x0000006a6408723c */ /* 0x040fe20000001808 */
[----:B------:R-:W2:Y:S07]  /*75e0*/  LDSM.16.MT88.4 R104, [R166+0x800] ;  /* 0x00080000a668783b */ /* 0x000eae0000004200 */
[C---:B------:R-:W-:Y:S04]  /*75f0*/  HMMA.16816.F32 R12, R100.reuse, R108, R12 ;  /* 0x0000006c640c723c */ /* 0x040fe8000000180c */
[----:B-1----:R-:W-:Y:S02]  /*7600*/  FADD.FTZ R0, R200, R2 ;  /* 0x00000002c8007221 */ /* 0x002fe40000010000 */
[----:B------:R-:W-:Y:S02]  /*7610*/  FFMA.FTZ R2, R189, c[0x0][0x2d0], -R144 ;  /* 0x0000b400bd027a23 */ /* 0x000fe40000010890 */
[C---:B------:R-:W-:Y:S01]  /*7620*/  HMMA.16816.F32 R16, R100.reuse, R110, R16 ;  /* 0x0000006e6410723c */ /* 0x040fe20000001810 */
[----:B------:R-:W1:Y:S01]  /*7630*/  LDSM.16.MT88.4 R108, [R165+0x800] ;  /* 0x00080000a56c783b */ /* 0x000e620000004200 */
[----:B------:R3:W-:Y:S02]  /*7640*/  MUFU.EX2 R143, R2 ;  /* 0x00000002008f7308 */ /* 0x0007e40000000800 */
[----:B------:R-:W-:Y:S02]  /*7650*/  FADD.FTZ R118, R201, R0 ;  /* 0x00000000c9767221 */ /* 0x000fe40000010000 */
[----:B------:R-:W-:Y:S02]  /*7660*/  FFMA.FTZ R0, R192, c[0x0][0x2d0], -R124 ;  /* 0x0000b400c0007a23 */ /* 0x000fe4000001087c */
[----:B------:R-:W-:Y:S04]  /*7670*/  FFMA.FTZ R144, R188, c[0x0][0x2d0], -R144 ;  /* 0x0000b400bc907a23 */ /* 0x000fe80000010890 */
[----:B------:R4:W-:Y:S10]  /*7680*/  MUFU.EX2 R140, R0 ;  /* 0x00000000008c7308 */ /* 0x0009f40000000800 */
[----:B------:R-:W5:Y:S01]  /*7690*/  MUFU.EX2 R144, R144 ;  /* 0x0000009000907308 */ /* 0x000f620000000800 */
[C---:B--2---:R-:W-:Y:S03]  /*76a0*/  HMMA.16816.F32 R20, R100.reuse, R104, R20 ;  /* 0x000000686414723c */ /* 0x044fe60000001814 */
[----:B---3--:R-:W-:Y:S04]  /*76b0*/  FADD.FTZ R2, R209, R119 ;  /* 0x00000077d1027221 */ /* 0x008fe80000010000 */
[----:B------:R-:W-:Y:S01]  /*76c0*/  FADD.FTZ R2, R120, R2 ;  /* 0x0000000278027221 */ /* 0x000fe20000010000 */
[C---:B------:R-:W-:Y:S01]  /*76d0*/  HMMA.16816.F32 R24, R100.reuse, R106, R24 ;  /* 0x0000006a6418723c */ /* 0x040fe20000001818 */
[----:B------:R-:W2:Y:S03]  /*76e0*/  LDSM.16.MT88.4 R104, [R163+0x2800] ;  /* 0x00280000a368783b */ /* 0x000ea60000004200 */
[----:B------:R-:W-:Y:S02]  /*76f0*/  FADD.FTZ R2, R128, R2 ;  /* 0x0000000280027221 */ /* 0x000fe40000010000 */
[----:B----4-:R-:W-:Y:S02]  /*7700*/  FFMA.FTZ R0, R194, c[0x0][0x2d0], -R124 ;  /* 0x0000b400c2007a23 */ /* 0x010fe4000001087c */
[C---:B-1----:R-:W-:Y:S02]  /*7710*/  HMMA.16816.F32 R28, R100.reuse, R108, R28 ;  /* 0x0000006c641c723c */ /* 0x042fe4000000181c */
[----:B------:R-:W1:Y:S02]  /*7720*/  MUFU.EX2 R127, R0 ;  /* 0x00000000007f7308 */ /* 0x000e640000000800 */
[----:B------:R-:W-:Y:S01]  /*7730*/  FADD.FTZ R2, R203, R2 ;  /* 0x00000002cb027221 */ /* 0x000fe20000010000 */
[----:B-----5:R-:W-:Y:S03]  /*7740*/  F2FP.PACK_AB R138, R144, R143 ;  /* 0x0000008f908a723e */ /* 0x020fe600000000ff */
[C---:B------:R-:W-:Y:S01]  /*7750*/  HMMA.16816.F32 R32, R100.reuse, R110, R32 ;  /* 0x0000006e6420723c */ /* 0x040fe20000001820 */
[----:B------:R-:W3:Y:S03]  /*7760*/  LDSM.16.MT88.4 R108, [R164+0x2800] ;  /* 0x00280000a46c783b */ /* 0x000ee60000004200 */
[----:B------:R-:W-:Y:S04]  /*7770*/  FADD.FTZ R2, R202, R2 ;  /* 0x00000002ca027221 */ /* 0x000fe80000010000 */
[----:B------:R-:W-:Y:S04]  /*7780*/  FADD.FTZ R2, R148, R2 ;  /* 0x0000000294027221 */ /* 0x000fe80000010000 */
[----:B------:R-:W-:Y:S04]  /*7790*/  FADD.FTZ R2, R147, R2 ;  /* 0x0000000293027221 */ /* 0x000fe80000010000 */
[----:B------:R-:W-:Y:S01]  /*77a0*/  FADD.FTZ R2, R146, R2 ;  /* 0x0000000292027221 */ /* 0x000fe20000010000 */
[----:B-1----:R-:W-:Y:S01]  /*77b0*/  F2FP.PACK_AB R137, R127, R140 ;  /* 0x0000008c7f89723e */ /* 0x002fe200000000ff */
[--C-:B------:R-:W-:Y:S04]  /*77c0*/  FFMA.FTZ R0, R195, c[0x0][0x2d0], -R124.reuse ;  /* 0x0000b400c3007a23 */ /* 0x100fe8000001087c */
[----:B------:R1:W-:Y:S01]  /*77d0*/  MUFU.EX2 R126, R0 ;  /* 0x00000000007e7308 */ /* 0x0003e20000000800 */
[C---:B--2---:R-:W-:Y:S08]  /*77e0*/  HMMA.16816.F32 R36, R100.reuse, R104, R36 ;  /* 0x000000686424723c */ /* 0x044ff00000001824 */
[C---:B------:R-:W-:Y:S01]  /*77f0*/  HMMA.16816.F32 R40, R100.reuse, R106, R40 ;  /* 0x0000006a6428723c */ /* 0x040fe20000001828 */
[----:B------:R-:W2:Y:S07]  /*7800*/  LDSM.16.MT88.4 R104, [R166+0x2800] ;  /* 0x00280000a668783b */ /* 0x000eae0000004200 */
[C---:B---3--:R-:W-:Y:S08]  /*7810*/  HMMA.16816.F32 R44, R100.reuse, R108, R44 ;  /* 0x0000006c642c723c */ /* 0x048ff0000000182c */
[C---:B------:R-:W-:Y:S01]  /*7820*/  HMMA.16816.F32 R48, R100.reuse, R110, R48 ;  /* 0x0000006e6430723c */ /* 0x040fe20000001830 */
[----:B------:R-:W3:Y:S07]  /*7830*/  LDSM.16.MT88.4 R108, [R165+0x2800] ;  /* 0x00280000a56c783b */ /* 0x000eee0000004200 */
        /* <DEDUP_REMOVED lines=16> */
[----:B------:R-:W-:Y:S01]  /*7940*/  HMMA.16816.F32 R96, R100, R110, R96 ;  /* 0x0000006e6460723c */ /* 0x000fe20000001860 */
[----:B------:R-:W3:Y:S06]  /*7950*/  LDSM.16.MT88.4 R108, [R164+0x1000] ;  /* 0x00100000a46c783b */ /* 0x000eec0000004200 */
[----:B------:R-:W-:Y:S02]  /*7960*/  F2FP.PACK_AB R100, R151, R149 ;  /* 0x000000959764723e */ /* 0x000fe400000000ff */
[----:B------:R-:W-:Y:S03]  /*7970*/  F2FP.PACK_AB R102, R152, R150 ;  /* 0x000000969866723e */ /* 0x000fe600000000ff */
[----:B------:R-:W-:Y:S02]  /*7980*/  F2FP.PACK_AB R101, R147, R148 ;  /* 0x000000949365723e */ /* 0x000fe400000000ff */
[----:B------:R-:W-:Y:S07]  /*7990*/  F2FP.PACK_AB R103, R145, R146 ;  /* 0x000000929167723e */ /* 0x000fee00000000ff */
[C---:B--2---:R-:W-:Y:S08]  /*79a0*/  HMMA.16816.F32 R4, R100.reuse, R104, R4 ;  /* 0x000000686404723c */ /* 0x044ff00000001804 */
[C---:B------:R-:W-:Y:S01]  /*79b0*/  HMMA.16816.F32 R8, R100.reuse, R106, R8 ;  /* 0x0000006a6408723c */ /* 0x040fe20000001808 */
[----:B------:R-:W2:Y:S07]  /*79c0*/  LDSM.16.MT88.4 R104, [R165+0x1000] ;  /* 0x00100000a568783b */ /* 0x000eae0000004200 */
[C---:B---3--:R-:W-:Y:S08]  /*79d0*/  HMMA.16816.F32 R12, R100.reuse, R108, R12 ;  /* 0x0000006c640c723c */ /* 0x048ff0000000180c */
[C---:B------:R-:W-:Y:S01]  /*79e0*/  HMMA.16816.F32 R16, R100.reuse, R110, R16 ;  /* 0x0000006e6410723c */ /* 0x040fe20000001810 */
[----:B------:R-:W3:Y:S07]  /*79f0*/  LDSM.16.MT88.4 R108, [R163+0x3000] ;  /* 0x00300000a36c783b */ /* 0x000eee0000004200 */
[C---:B------:R-:W-:Y:S08]  /*7a00*/  HMMA.16816.F32 R20, R100.reuse, R112, R20 ;  /* 0x000000706414723c */ /* 0x040ff00000001814 */
[C---:B------:R-:W-:Y:S01]  /*7a10*/  HMMA.16816.F32 R24, R100.reuse, R114, R24 ;  /* 0x000000726418723c */ /* 0x040fe20000001818 */
[----:B------:R-:W4:Y:S07]  /*7a20*/  LDSM.16.MT88.4 R112, [R164+0x3000] ;  /* 0x00300000a470783b */ /* 0x000f2e0000004200 */
        /* <DEDUP_REMOVED lines=21> */
[C---:B---3--:R-:W-:Y:S07]  /*7b80*/  HMMA.16816.F32 R84, R100.reuse, R108, R84 ;  /* 0x0000006c6454723c */ /* 0x048fee0000001854 */
[----:B------:R-:W-:Y:S01]  /*7b90*/  FFMA.FTZ R108, R193, c[0x0][0x2d0], -R124 ;  /* 0x0000b400c16c7a23 */ /* 0x000fe2000001087c */
[C---:B------:R-:W-:Y:S03]  /*7ba0*/  HMMA.16816.F32 R88, R100.reuse, R110, R88 ;  /* 0x0000006e6458723c */ /* 0x040fe60000001858 */
[----:B------:R-:W3:Y:S01]  /*7bb0*/  MUFU.EX2 R124, R108 ;  /* 0x0000006c007c7308 */ /* 0x000ee20000000800 */
[----:B------:R-:W-:Y:S02]  /*7bc0*/  FADD.FTZ R109, R121, R118 ;  /* 0x00000076796d7221 */ /* 0x000fe40000010000 */
[----:B------:R-:W5:Y:S02]  /*7bd0*/  LDSM.16.MT88.4 R116, [R166+0x1800] ;  /* 0x00180000a674783b */ /* 0x000f640000004200 */
[C---:B----4-:R-:W-:Y:S04]  /*7be0*/  HMMA.16816.F32 R92, R100.reuse, R112, R92 ;  /* 0x00000070645c723c */ /* 0x050fe8000000185c */
[----:B-1----:R-:W-:Y:S02]  /*7bf0*/  FADD.FTZ R0, R129, R109 ;  /* 0x0000006d81007221 */ /* 0x002fe40000010000 */
[----:B------:R-:W1:Y:S02]  /*7c00*/  LDSM.16.MT88.4 R120, [R165+0x1800] ;  /* 0x00180000a578783b */ /* 0x000e640000004200 */
[----:B------:R-:W-:Y:S04]  /*7c10*/  HMMA.16816.F32 R96, R100, R114, R96 ;  /* 0x000000726460723c */ /* 0x000fe80000001860 */
[----:B------:R-:W-:Y:S04]  /*7c20*/  FADD.FTZ R0, R204, R0 ;  /* 0x00000000cc007221 */ /* 0x000fe80000010000 */
[----:B------:R-:W-:Y:S01]  /*7c30*/  FADD.FTZ R0, R205, R0 ;  /* 0x00000000cd007221 */ /* 0x000fe20000010000 */
[----:B---3--:R-:W-:Y:S03]  /*7c40*/  F2FP.PACK_AB R139, R124, R126 ;  /* 0x0000007e7c8b723e */ /* 0x008fe600000000ff */
[----:B------:R-:W-:Y:S04]  /*7c50*/  FADD.FTZ R0, R149, R0 ;  /* 0x0000000095007221 */ /* 0x000fe80000010000 */
[----:B------:R-:W-:Y:S01]  /*7c60*/  FADD.FTZ R0, R151, R0 ;  /* 0x0000000097007221 */ /* 0x000fe20000010000 */
[C---:B------:R-:W-:Y:S01]  /*7c70*/  HMMA.16816.F32 R128, R136.reuse, R132, R4 ;  /* 0x000000848880723c */ /* 0x040fe20000001804 */
[----:B------:R-:W3:Y:S04]  /*7c80*/  LDSM.16.MT88.4 R4, [R163+0x3800] ;  /* 0x00380000a304783b */ /* 0x000ee80000004200 */
[----:B------:R-:W-:Y:S03]  /*7c90*/  FADD.FTZ R0, R150, R0 ;  /* 0x0000000096007221 */ /* 0x000fe60000010000 */
[C---:B------:R-:W-:Y:S01]  /*7ca0*/  HMMA.16816.F32 R132, R136.reuse, R134, R8 ;  /* 0x000000868884723c */ /* 0x040fe20000001808 */
[----:B------:R-:W4:Y:S03]  /*7cb0*/  LDSM.16.MT88.4 R8, [R164+0x3800] ;  /* 0x00380000a408783b */ /* 0x000f260000004200 */
[----:B------:R-:W-:Y:S04]  /*7cc0*/  FADD.FTZ R0, R152, R0 ;  /* 0x0000000098007221 */ /* 0x000fe80000010000 */
[C---:B--2---:R-:W-:Y:S01]  /*7cd0*/  HMMA.16816.F32 R100, R136.reuse, R104, R12 ;  /* 0x000000688864723c */ /* 0x044fe2000000180c */
[----:B------:R-:W2:Y:S07]  /*7ce0*/  LDSM.16.MT88.4 R12, [R166+0x3800] ;  /* 0x00380000a60c783b */ /* 0x000eae0000004200 */
[C---:B------:R-:W-:Y:S01]  /*7cf0*/  HMMA.16816.F32 R104, R136.reuse, R106, R16 ;  /* 0x0000006a8868723c */ /* 0x040fe20000001810 */
[----:B------:R-:W2:Y:S07]  /*7d00*/  LDSM.16.MT88.4 R16, [R165+0x3800] ;  /* 0x00380000a510783b */ /* 0x000eae0000004200 */
[C---:B-----5:R-:W-:Y:S08]  /*7d10*/  HMMA.16816.F32 R108, R136.reuse, R116, R20 ;  /* 0x00000074886c723c */ /* 0x060ff00000001814 */
        /* <DEDUP_REMOVED lines=8> */
[----:B------:R-:W3:Y:S07]  /*7da0*/  LDSM.16.MT88.4 R8, [R164+0x5800] ;  /* 0x00580000a408783b */ /* 0x000eee0000004200 */
[C---:B--2---:R-:W-:Y:S08]  /*7db0*/  HMMA.16816.F32 R52, R136.reuse, R12, R52 ;  /* 0x0000000c8834723c */ /* 0x044ff00000001834 */
[C---:B------:R-:W-:Y:S01]  /*7dc0*/  HMMA.16816.F32 R56, R136.reuse, R14, R56 ;  /* 0x0000000e8838723c */ /* 0x040fe20000001838 */
[----:B------:R-:W2:Y:S07]  /*7dd0*/  LDSM.16.MT88.4 R12, [R166+0x5800] ;  /* 0x00580000a60c783b */ /* 0x000eae0000004200 */
[C---:B------:R-:W-:Y:S08]  /*7de0*/  HMMA.16816.F32 R60, R136.reuse, R16, R60 ;  /* 0x00000010883c723c */ /* 0x040ff0000000183c */
        /* <DEDUP_REMOVED lines=12> */
[----:B------:R-:W-:Y:S02]  /*7eb0*/  FADD.FTZ R2, R143, R2 ;  /* 0x000000028f027221 */ /* 0x000fe40000010000 */
[----:B------:R-:W-:Y:S01]  /*7ec0*/  FADD.FTZ R0, R126, R0 ;  /* 0x000000007e007221 */ /* 0x000fe20000010000 */
[----:B------:R-:W-:Y:S01]  /*7ed0*/  MOV R126, R125 ;  /* 0x0000007d007e7202 */ /* 0x000fe20000000f00 */
[C---:B--2---:R-:W-:Y:S04]  /*7ee0*/  HMMA.16816.F32 R84, R136.reuse, R12, R84 ;  /* 0x0000000c8854723c */ /* 0x044fe80000001854 */
[----:B------:R-:W-:Y:S02]  /*7ef0*/  FADD.FTZ R202, R144, R2 ;  /* 0x0000000290ca7221 */ /* 0x000fe40000010000 */
[----:B------:R-:W-:Y:S01]  /*7f00*/  FADD.FTZ R206, R124, R0 ;  /* 0x000000007cce7221 */ /* 0x000fe20000010000 */
[----:B------:R-:W-:Y:S01]  /*7f10*/  MOV R12, R3 ;  /* 0x00000003000c7202 */ /* 0x000fe20000000f00 */
[C---:B------:R-:W-:Y:S08]  /*7f20*/  HMMA.16816.F32 R88, R136.reuse, R14, R88 ;  /* 0x0000000e8858723c */ /* 0x040ff00000001858 */
[C---:B----4-:R-:W-:Y:S08]  /*7f30*/  HMMA.16816.F32 R92, R136.reuse, R16, R92 ;  /* 0x00000010885c723c */ /* 0x050ff0000000185c */
[----:B------:R-:W-:Y:S01]  /*7f40*/  HMMA.16816.F32 R96, R136, R18, R96 ;  /* 0x000000128860723c */ /* 0x000fe20000001860 */
[----:B------:R-:W-:-:S07]  /*7f50*/  @P0 BRA `(.L_x_1044) ;  /* 0xffffcd5000000947 */ /* 0x000fce000383ffff */
.L_x_1033:
[----:B------:R-:W-:-:S13]  /*7f60*/  ISETP.GE.AND P0, PT, R187, R212, PT ;  /* 0x000000d4bb00720c */ /* 0x000fda0003f06270 */
[----:B------:R-:W-:Y:S05]  /*7f70*/  @!P0 BRA `(.L_x_1045) ;  /* 0x00002c6000008947 */ /* 0x000fea0003800000 */
[----:B------:R-:W-:Y:S02]  /*7f80*/  MOV R127, R12 ;  /* 0x0000000c007f7202 */ /* 0x000fe40000000f00 */
[----:B------:R-:W-:Y:S02]  /*7f90*/  MOV R126, R125 ;  /* 0x0000007d007e7202 */ /* 0x000fe40000000f00 */
.L_x_1052:
[----:B------:R-:W-:Y:S04]  /*7fa0*/  DEPBAR.LE SB0, 0x0 ;  /* 0x000080000000791a */ /* 0x000fe80000000000 */
[----:B------:R-:W-:Y:S01]  /*7fb0*/  WARPSYNC 0xffffffff ;  /* 0xffffffff00007948 */ /* 0x000fe20003800000 */
[----:B------:R-:W-:Y:S01]  /*7fc0*/  BAR.SYNC.DEFER_BLOCKING 0x0 ;  /* 0x0000000000007b1d */ /* 0x000fe20000010000 */
[----:B------:R-:W-:Y:S01]  /*7fd0*/  SHF.R.S32.HI R0, RZ, 0x1f, R186 ;  /* 0x0000001fff007819 */ /* 0x000fe200000114ba */
[----:B------:R-:W-:Y:S01]  /*7fe0*/  IMAD.WIDE.U32 R2, R186, c[0x0][0x208], RZ ;  /* 0x00008200ba027a25 */ /* 0x000fe200078e00ff */
        /* <DEDUP_REMOVED lines=9> */
[----:B------:R-:W-:Y:S01]  /*8080*/  SHF.L.U64.HI R14, R208, 0x1, R5 ;  /* 0x00000001d00e7819 */ /* 0x000fe20000010205 */
[----:B------:R-:W-:Y:S01]  /*8090*/  IMAD.IADD R3, R3, 0x1, R0 ;  /* 0x0000000103037824 */ /* 0x000fe200078e0200 */
[----:B------:R-:W-:Y:S01]  /*80a0*/  SHF.L.U64.HI R7, R196, 0x1, R4 ;  /* 0x00000001c4077819 */ /* 0x000fe20000010204 */
[----:B------:R-:W-:Y:S02]  /*80b0*/  IMAD.SHL.U32 R22, R207, 0x2, RZ ;  /* 0x00000002cf167824 */ /* 0x000fe400078e00ff */
[----:B------:R-:W-:Y:S04]  /*80c0*/  IMAD.WIDE.U32 R2, R185, c[0x0][0x218], R2 ;  /* 0x00008600b9027a25 */ /* 0x000fe800078e0002 */
[----:B------:R-:W-:Y:S01]  /*80d0*/  IMAD.SHL.U32 R15, R208, 0x2, RZ ;  /* 0x00000002d00f7824 */ /* 0x000fe200078e00ff */
[----:B------:R-:W-:Y:S01]  /*80e0*/  IADD3 R0, P0, R220, R2, RZ ;  /* 0x00000002dc007210 */ /* 0x000fe20007f1e0ff */
[----:B------:R1:W2:Y:S01]  /*80f0*/  LDSM.16.M88.4 R32, [R167] ;  /* 0x00000000a720783b */ /* 0x0002a20000000200 */
[----:B------:R-:W-:Y:S02]  /*8100*/  IMAD.SHL.U32 R13, R196, 0x2, RZ ;  /* 0x00000002c40d7824 */ /* 0x000fe400078e00ff */
[----:B------:R-:W-:Y:S01]  /*8110*/  IADD3.X R20, R224, R3, R20, P0, !PT ;  /* 0x00000003e0147210 */ /* 0x000fe200007fe414 */
[----:B------:R1:W3:Y:S01]  /*8120*/  LDSM.16.M88.4 R8, [R160] ;  /* 0x00000000a008783b */ /* 0x0002e20000000200 */
[C---:B------:R-:W-:Y:S03]  /*8130*/  LEA R6, P0, R0.reuse, c[0x0][0x1f8], 0x1 ;  /* 0x00007e0000067a11 */ /* 0x040fe600078008ff */
[----:B------:R1:W4:Y:S01]  /*8140*/  LDSM.16.M88.4 R16, [R160+0x800] ;  /* 0x00080000a010783b */ /* 0x0003220000000200 */
[----:B------:R-:W-:Y:S03]  /*8150*/  LEA.HI.X R20, R0, c[0x0][0x1fc], R20, 0x1, P0 ;  /* 0x00007f0000147a11 */ /* 0x000fe600000f0c14 */
[----:B------:R1:W1:Y:S04]  /*8160*/  LDSM.16.M88.4 R24, [R160+0x1000] ;  /* 0x00100000a018783b */ /* 0x0002680000000200 */
        /* <DEDUP_REMOVED lines=8> */
.L_x_1083:
[----:B------:R-:W5:Y:S01]  /*81f0*/  SHFL.IDX PT, R2, R6, RZ, 0x181f ;  /* 0x00181fff06027589 */ /* 0x000f6200000e0000 */
[----:B------:R-:W-:Y:S01]  /*8200*/  ISETP.GE.AND P0, PT, R196, c[0x0][0x1d4], PT ;  /* 0x00007500c4007a0c */ /* 0x000fe20003f06270 */
[----:B------:R-:W-:Y:S01]  /*8210*/  BSSY B0, `(.L_x_1047) ;  /* 0x0000102000007945 */ /* 0x000fe20003800000 */
[----:B------:R-:W-:Y:S02]  /*8220*/  ISETP.GE.AND P4, PT, R208, c[0x0][0x1d4], PT ;  /* 0x00007500d0007a0c */ /* 0x000fe40003f86270 */
[----:B------:R-:W4:Y:S01]  /*8230*/  SHFL.IDX PT, R3, R6, 0x1, 0x181f ;  /* 0x00381f0006037f89 */ /* 0x000f2200000e0000 */
[----:B------:R-:W-:Y:S04]  /*8240*/  SEL R183, RZ, 0x10, P0 ;  /* 0x00000010ffb77807 */ /* 0x000fe80000000000 */
[----:B----4-:R-:W4:Y:S01]  /*8250*/  SHFL.IDX PT, R20, R20, 0x1, 0x181f ;  /* 0x00381f0014147f89 */ /* 0x010f2200000e0000 */
[----:B------:R-:W-:Y:S04]  /*8260*/  IADD3 R12, -R183, 0x10, RZ ;  /* 0x00000010b70c7810 */ /* 0x000fe80007ffe1ff */
[----:B------:R-:W-:Y:S02]  /*8270*/  LOP3.LUT R12, R12, 0xf, RZ, 0xc0, !PT ;  /* 0x0000000f0c0c7812 */ /* 0x000fe400078ec0ff */
[----:B-----5:R-:W-:Y:S05]  /*8280*/  IADD3 R4, P2, R2, R13, RZ ;  /* 0x0000000d02047210 */ /* 0x020fea0007f5e0ff */
[----:B---3--:R-:W-:Y:S05]  /*8290*/  IMAD.X R5, R0, 0x1, R7, P2 ;  /* 0x0000000100057824 */ /* 0x008fea00010e0607 */
[----:B------:R3:W-:Y:S01]  /*82a0*/  LDGSTS.E.BYPASS.LTC128B.128 [R184+0x100], [R4.64], !P0 ;  /* 0x0010000004b87fae */ /* 0x0007e2000c101d46 */
[----:B------:R-:W-:Y:S04]  /*82b0*/  IADD3 R12, P6, P0, R12, R3, R13 ;  /* 0x000000030c0c7210 */ /* 0x000fe800078de00d */
[----:B----4-:R-:W-:Y:S02]  /*82c0*/  IADD3.X R13, RZ, R20, R7, P6, P0 ;  /* 0x00000014ff0d7210 */ /* 0x010fe400037e0407 */
[----:B---3--:R-:W-:Y:S05]  /*82d0*/  IADD3 R4, P2, R2, R15, RZ ;  /* 0x0000000f02047210 */ /* 0x008fea0007f5e0ff */
[--C-:B------:R-:W-:Y:S01]  /*82e0*/  IMAD.X R5, R0, 0x1, R14.reuse, P2 ;  /* 0x0000000100057824 */ /* 0x100fe200010e060e */
[----:B------:R-:W-:Y:S04]  /*82f0*/  ISETP.GE.AND P2, PT, R207, c[0x0][0x1d4], PT ;  /* 0x00007500cf007a0c */ /* 0x000fe80003f46270 */
[----:B------:R3:W-:Y:S02]  /*8300*/  LDGSTS.E.BYPASS.LTC128B.128 [R184+0x2100], [R4.64], !P4 ;  /* 0x0210000004b87fae */ /* 0x0007e4000e101d46 */
[----:B---3--:R-:W-:Y:S05]  /*8310*/  IADD3 R4, P5, R2, R22, RZ ;  /* 0x0000001602047210 */ /* 0x008fea0007fbe0ff */
[----:B------:R-:W-:Y:S01]  /*8320*/  IMAD.X R5, R0, 0x1, R21, P5 ;  /* 0x0000000100057824 */ /* 0x000fe200028e0615 */
[----:B------:R-:W-:Y:S02]  /*8330*/  ISETP.NE.U32.AND P5, PT, R183, RZ, PT ;  /* 0x000000ffb700720c */ /* 0x000fe40003fa5070 */
[----:B------:R-:W-:Y:S02]  /*8340*/  SEL R0, RZ, 0x10, P4 ;  /* 0x00000010ff007807 */ /* 0x000fe40002000000 */
[----:B------:R3:W-:Y:S02]  /*8350*/  LDGSTS.E.BYPASS.LTC128B.128 [R184+0x4100], [R4.64], !P2 ;  /* 0x0410000004b87fae */ /* 0x0007e4000d101d46 */
[C---:B------:R-:W-:Y:S02]  /*8360*/  ISETP.NE.U32.AND P0, PT, R0.reuse, RZ, PT ;  /* 0x000000ff0000720c */ /* 0x040fe40003f05070 */
[----:B------:R-:W-:Y:S04]  /*8370*/  IADD3 R0, -R0, 0x10, RZ ;  /* 0x0000001000007810 */ /* 0x000fe80007ffe1ff */
[----:B------:R-:W-:Y:S01]  /*8380*/  LOP3.LUT R0, R0, 0xf, RZ, 0xc0, !PT ;  /* 0x0000000f00007812 */ /* 0x000fe200078ec0ff */
[----:B------:R4:W-:Y:S01]  /*8390*/  LDGSTS.E.BYPASS.LTC128B.128.ZFILL [R184+0x1100], [R12.64], P5 ;  /* 0x011000000cb87fae */ /* 0x0009e2000a941d46 */
[C---:B--23--:R-:W-:Y:S08]  /*83a0*/  HMMA.16816.F32 R4, R32.reuse, R8, RZ ;  /* 0x000000082004723c */ /* 0x04cff000000018ff */
[C---:B------:R-:W-:Y:S01]  /*83b0*/  HMMA.16816.F32 R8, R32.reuse, R10, RZ ;  /* 0x0000000a2008723c */ /* 0x040fe200000018ff */
[-C--:B----4-:R-:W-:Y:S03]  /*83c0*/  IADD3 R12, P6, P5, R0, R3.reuse, R15 ;  /* 0x00000003000c7210 */ /* 0x090fe60007dde00f */
[----:B------:R-:W-:Y:S02]  /*83d0*/  SEL R0, RZ, 0x10, P2 ;  /* 0x00000010ff007807 */ /* 0x000fe40001000000 */
[-C--:B------:R-:W-:Y:S02]  /*83e0*/  IADD3.X R13, RZ, R20.reuse, R14, P6, P5 ;  /* 0x00000014ff0d7210 */ /* 0x080fe400037ea40e */
[C---:B------:R-:W-:Y:S02]  /*83f0*/  IADD3 R2, -R0.reuse, 0x10, RZ ;  /* 0x0000001000027810 */ /* 0x040fe40007ffe1ff */
[----:B------:R-:W-:Y:S01]  /*8400*/  ISETP.NE.U32.AND P6, PT, R0, RZ, PT ;  /* 0x000000ff0000720c */ /* 0x000fe20003fc5070 */
[----:B------:R2:W-:Y:S01]  /*8410*/  LDGSTS.E.BYPASS.LTC128B.128.ZFILL [R184+0x3100], [R12.64], P0 ;  /* 0x031000000cb87fae */ /* 0x0005e20008141d46 */
[----:B------:R-:W-:Y:S04]  /*8420*/  LOP3.LUT R2, R2, 0xf, RZ, 0xc0, !PT ;  /* 0x0000000f02027812 */ /* 0x000fe800078ec0ff */
[----:B------:R-:W-:Y:S04]  /*8430*/  IADD3 R2, P5, P0, R2, R3, R22 ;  /* 0x0000000302027210 */ /* 0x000fe800078be016 */
[----:B------:R-:W-:Y:S02]  /*8440*/  IADD3.X R3, RZ, R20, R21, P5, P0 ;  /* 0x00000014ff037210 */ /* 0x000fe40002fe0415 */
[----:B------:R-:W-:Y:S03]  /*8450*/  ISETP.GT.AND P0, PT, R187, R212, PT ;  /* 0x000000d4bb00720c */ /* 0x000fe60003f04270 */
[----:B------:R3:W-:Y:S05]  /*8460*/  LDGSTS.E.BYPASS.LTC128B.128.ZFILL [R184+0x5100], [R2.64], P6 ;  /* 0x0510000002b87fae */ /* 0x0007ea000b141d46 */
[----:B------:R-:W0:Y:S01]  /*8470*/  LDGDEPBAR ;  /* 0x00000000000079af */ /* 0x000e220000000000 */
[C---:B--2---:R-:W-:Y:S08]  /*8480*/  HMMA.16816.F32 R12, R32.reuse, R16, RZ ;  /* 0x00000010200c723c */ /* 0x044ff000000018ff */
        /* <DEDUP_REMOVED lines=17> */
[----:B------:R-:W4:Y:S07]  /*85a0*/  LDSM.16.M88.4 R140, [R162+0x1000] ;  /* 0x00100000a28c783b */ /* 0x000f2e0000000200 */
[C---:B-1----:R-:W-:Y:S08]  /*85b0*/  HMMA.16816.F32 R4, R136.reuse, R144, R4 ;  /* 0x000000908804723c */ /* 0x042ff00000001804 */
[C---:B------:R-:W-:Y:S01]  /*85c0*/  HMMA.16816.F32 R8, R136.reuse, R146, R8 ;  /* 0x000000928808723c */ /* 0x040fe20000001808 */
[----:B------:R-:W-:Y:S07]  /*85d0*/  LDSM.16.M88.4 R144, [R161+-0x4000] ;  /* 0xffc00000a190783b */ /* 0x000fee0000000200 */
[C---:B--2---:R-:W-:Y:S08]  /*85e0*/  HMMA.16816.F32 R12, R136.reuse, R148, R12 ;  /* 0x00000094880c723c */ /* 0x044ff0000000180c */
[C---:B------:R-:W-:Y:S01]  /*85f0*/  HMMA.16816.F32 R16, R136.reuse, R150, R16 ;  /* 0x000000968810723c */ /* 0x040fe20000001810 */
[----:B------:R-:W-:Y:S07]  /*8600*/  LDSM.16.M88.4 R148, [R161+-0x3800] ;  /* 0xffc80000a194783b */ /* 0x000fee0000000200 */
[C---:B----4-:R-:W-:Y:S08]  /*8610*/  HMMA.16816.F32 R20, R136.reuse, R140, R20 ;  /* 0x0000008c8814723c */ /* 0x050ff00000001814 */
[C---:B------:R-:W-:Y:S01]  /*8620*/  HMMA.16816.F32 R24, R136.reuse, R142, R24 ;  /* 0x0000008e8818723c */ /* 0x040fe20000001818 */
[----:B------:R-:W1:Y:S07]  /*8630*/  LDSM.16.M88.4 R140, [R169] ;  /* 0x00000000a98c783b */ /* 0x000e6e0000000200 */
[C---:B------:R-:W-:Y:S08]  /*8640*/  HMMA.16816.F32 R28, R136.reuse, R152, R28 ;  /* 0x00000098881c723c */ /* 0x040ff0000000181c */
[----:B------:R-:W-:Y:S01]  /*8650*/  HMMA.16816.F32 R32, R136, R154, R32 ;  /* 0x0000009a8820723c */ /* 0x000fe20000001820 */
[----:B------:R-:W2:Y:S05]  /*8660*/  LDSM.16.M88.4 R136, [R161+-0x3000] ;  /* 0xffd00000a188783b */ /* 0x000eaa0000000200 */
[----:B------:R-:W4:Y:S02]  /*8670*/  LDSM.16.M88.4 R152, [R161+-0x2800] ;  /* 0xffd80000a198783b */ /* 0x000f240000000200 */
        /* <DEDUP_REMOVED lines=11> */
[----:B------:R-:W2:Y:S05]  /*8730*/  LDSM.16.M88.4 R140, [R160+0x3000] ;  /* 0x00300000a08c783b */ /* 0x000eaa0000000200 */
[----:B------:R-:W4:Y:S02]  /*8740*/  LDSM.16.M88.4 R152, [R160+0x3800] ;  /* 0x00380000a098783b */ /* 0x000f240000000200 */
        /* <DEDUP_REMOVED lines=9> */
[C---:B----4-:R-:W-:Y:S08]  /*87e0*/  HMMA.16816.F32 R28, R136.reuse, R152, R28 ;  /* 0x00000098881c723c */ /* 0x050ff0000000181c */
[----:B------:R-:W-:Y:S01]  /*87f0*/  HMMA.16816.F32 R32, R136, R154, R32 ;  /* 0x0000009a8820723c */ /* 0x000fe20000001820 */
[----:B------:R-:W2:Y:S05]  /*8800*/  LDSM.16.M88.4 R136, [R174] ;  /* 0x00000000ae88783b */ /* 0x000eaa0000000200 */
[----:B------:R-:W4:Y:S02]  /*8810*/  LDSM.16.M88.4 R152, [R175] ;  /* 0x00000000af98783b */ /* 0x000f240000000200 */
        /* <DEDUP_REMOVED lines=22> */
[C---:B----4-:R-:W-:Y:S08]  /*8980*/  HMMA.16816.F32 R28, R136.reuse, R152, R28 ;  /* 0x00000098881c723c */ /* 0x050ff0000000181c */
        /* <DEDUP_REMOVED lines=63> */
[C---:B----4-:R-:W-:Y:S08]  /*8d80*/  HMMA.16816.F32 R28, R140.reuse, R152, R28 ;  /* 0x000000988c1c723c */ /* 0x050ff0000000181c */
[----:B------:R-:W-:Y:S01]  /*8d90*/  HMMA.16816.F32 R32, R140, R154, R32 ;  /* 0x0000009a8c20723c */ /* 0x000fe20000001820 */
[----:B------:R-:W-:Y:S07]  /*8da0*/  @!UPT UIADD3 URZ, URZ, URZ, URZ ;  /* 0x0000003f3f3ff290 */ /* 0x000fee000fffe03f */
[----:B------:R-:W-:-:S11]  /*8db0*/  @!P0 BRA `(.L_x_1048) ;  /* 0x0000047000008947 */ /* 0x000fd60003800000 */
[----:B---3--:R-:W-:Y:S01]  /*8dc0*/  IMAD R2, R210, 0x20, R214 ;  /* 0x00000020d2027824 */ /* 0x008fe200078e02d6 */
        /* <DEDUP_REMOVED lines=37> */
.L_x_1084:
        /* <DEDUP_REMOVED lines=18> */
.L_x_1085:
[C---:B---3--:R-:W-:Y:S02]  /*9140*/  IADD3 R2, -R183.reuse, 0x10, RZ ;  /* 0x00000010b7027810 */ /* 0x048fe40007ffe1ff */
[C---:B--2---:R-:W-:Y:S02]  /*9150*/  IADD3 R138, P6, R0.reuse, R142, RZ ;  /* 0x0000008e008a7210 */ /* 0x044fe40007fde0ff */
[----:B------:R-:W-:Y:S02]  /*9160*/  IADD3 R136, P5, R0, R143, RZ ;  /* 0x0000008f00887210 */ /* 0x000fe40007fbe0ff */
[----:B------:R-:W-:Y:S01]  /*9170*/  ISETP.NE.U32.AND P0, PT, R183, RZ, PT ;  /* 0x000000ffb700720c */ /* 0x000fe20003f05070 */
[----:B----4-:R-:W-:Y:S01]  /*9180*/  IMAD.X R139, R124, 0x1, R139, P6 ;  /* 0x000000017c8b7824 */ /* 0x010fe200030e068b */
[----:B------:R-:W-:Y:S01]  /*9190*/  LOP3.LUT R2, R2, 0xf, RZ, 0xc0, !PT ;  /* 0x0000000f02027812 */ /* 0x000fe200078ec0ff */
[----:B------:R-:W-:Y:S03]  /*91a0*/  IMAD.X R137, R124, 0x1, R140, P5 ;  /* 0x000000017c897824 */ /* 0x000fe600028e068c */
[----:B------:R-:W-:Y:S04]  /*91b0*/  IADD3 R2, P6, P5, R2, R0, R144 ;  /* 0x0000000002027210 */ /* 0x000fe80007dde090 */
[----:B------:R-:W-:Y:S05]  /*91c0*/  IADD3.X R3, RZ, R124, R141, P6, P5 ;  /* 0x0000007cff037210 */ /* 0x000fea00037ea48d */
[----:B------:R-:W-:Y:S01]  /*91d0*/  @!PT LDS RZ, [RZ] ;  /* 0x00000000fffff984 */ /* 0x000fe20000000800 */
[----:B------:R-:W-:Y:S01]  /*91e0*/  @!PT LDS RZ, [RZ] ;  /* 0x00000000fffff984 */ /* 0x000fe20000000800 */
[----:B------:R-:W-:Y:S01]  /*91f0*/  @!PT LDS RZ, [RZ] ;  /* 0x00000000fffff984 */ /* 0x000fe20000000800 */
[----:B------:R2:W-:Y:S04]  /*9200*/  LDGSTS.E.BYPASS.LTC128B.128.ZFILL [R184+0x7100], [R2.64], P0 ;  /* 0x0710000002b87fae */ /* 0x0005e80008141d46 */
[----:B------:R2:W-:Y:S04]  /*9210*/  LDGSTS.E.BYPASS.LTC128B.128 [R184+0x9100], [R138.64], !P4 ;  /* 0x091000008ab87fae */ /* 0x0005e8000e101d46 */
[----:B------:R2:W-:Y:S02]  /*9220*/  LDGSTS.E.BYPASS.LTC128B.128 [R184+0xb100], [R136.64], !P2 ;  /* 0x0b10000088b87fae */ /* 0x0005e4000d101d46 */
.L_x_1048:
[----:B---3--:R-:W-:Y:S05]  /*9230*/  BSYNC B0 ;  /* 0x0000000000007941 */ /* 0x008fea0003800000 */
.L_x_1047:
        /* <DEDUP_REMOVED lines=34> */
[----:B-1----:R-:W1:Y:S04]  /*9460*/  SHFL.BFLY PT, R125, R124, 0x2, 0x1f ;  /* 0x0c401f007c7d7f89 */ /* 0x002e6800000e0000 */
[----:B------:R-:W2:Y:S01]  /*9470*/  SHFL.BFLY PT, R0, R136, 0x2, 0x1f ;  /* 0x0c401f0088007f89 */ /* 0x000ea200000e0000 */
[----:B-1----:R-:W-:Y:S02]  /*9480*/  FMNMX.FTZ R125, R124, R125, !PT ;  /* 0x0000007d7c7d7209 */ /* 0x002fe40007810000 */
[----:B--2---:R-:W-:Y:S03]  /*9490*/  FMNMX.FTZ R124, R136, R0, !PT ;  /* 0x00000000887c7209 */ /* 0x004fe60007810000 */
[----:B------:R-:W1:Y:S04]  /*94a0*/  SHFL.BFLY PT, R2, R125, 0x1, 0x1f ;  /* 0x0c201f007d027f89 */ /* 0x000e6800000e0000 */
[----:B------:R2:W3:Y:S01]  /*94b0*/  SHFL.BFLY PT, R0, R124, 0x1, 0x1f ;  /* 0x0c201f007c007f89 */ /* 0x0004e200000e0000 */
[----:B-1----:R-:W-:Y:S04]  /*94c0*/  FMNMX.FTZ R125, R125, R2, !PT ;  /* 0x000000027d7d7209 */ /* 0x002fe80007810000 */
.L_x_1086:
[----:B---3--:R-:W-:Y:S01]  /*94d0*/  FMNMX.FTZ R3, R0, R124, !PT ;  /* 0x0000007c00037209 */ /* 0x008fe20007810000 */
[C---:B------:R-:W-:Y:S01]  /*94e0*/  FADD.FTZ R2, -R125.reuse, R126 ;  /* 0x0000007e7d027221 */ /* 0x040fe20000010100 */
[----:B------:R-:W-:Y:S01]  /*94f0*/  WARPSYNC 0xffffffff ;  /* 0xffffffff00007948 */ /* 0x000fe20003800000 */
[----:B------:R-:W-:Y:S01]  /*9500*/  FMUL.FTZ R126, R125, c[0x0][0x2d0] ;  /* 0x0000b4007d7e7a20 */ /* 0x000fe20000410000 */
[----:B------:R-:W1:Y:S01]  /*9510*/  LDSM.16.MT88.4 R140, [R163] ;  /* 0x00000000a38c783b */ /* 0x000e620000004200 */
[----:B------:R-:W-:Y:S01]  /*9520*/  FADD.FTZ R0, -R3, R127 ;  /* 0x0000007f03007221 */ /* 0x000fe20000010100 */
[----:B------:R-:W-:Y:S01]  /*9530*/  ISETP.GT.AND P0, PT, R187, R212, PT ;  /* 0x000000d4bb00720c */ /* 0x000fe20003f04270 */
[----:B------:R-:W-:Y:S02]  /*9540*/  FMUL.FTZ R127, R3, c[0x0][0x2d0] ;  /* 0x0000b400037f7a20 */ /* 0x000fe40000410000 */
[----:B------:R-:W-:Y:S02]  /*9550*/  FMUL.FTZ R2, R2, c[0x0][0x2d0] ;  /* 0x0000b40002027a20 */ /* 0x000fe40000410000 */
[----:B------:R-:W-:Y:S02]  /*9560*/  FMUL.FTZ R0, R0, c[0x0][0x2d0] ;  /* 0x0000b40000007a20 */ /* 0x000fe40000410000 */
[--C-:B------:R-:W-:Y:S02]  /*9570*/  FFMA.FTZ R4, R4, c[0x0][0x2d0], -R126.reuse ;  /* 0x0000b40004047a23 */ /* 0x100fe4000001087e */
[--C-:B------:R-:W-:Y:S01]  /*9580*/  FFMA.FTZ R5, R5, c[0x0][0x2d0], -R126.reuse ;  /* 0x0000b40005057a23 */ /* 0x100fe2000001087e */
[----:B------:R-:W3:Y:S01]  /*9590*/  MUFU.EX2 R2, R2 ;  /* 0x0000000200027308 */ /* 0x000ee20000000800 */
        /* <DEDUP_REMOVED lines=23> */
[----:B--2---:R-:W-:Y:S01]  /*9710*/  MUFU.EX2 R124, R6 ;  /* 0x00000006007c7308 */ /* 0x004fe20000000800 */
        /* <DEDUP_REMOVED lines=9> */
[----:B------:R-:W-:Y:S01]  /*97b0*/  FFMA.FTZ R35, R35, c[0x0][0x2d0], -R127 ;  /* 0x0000b40023237a23 */ /* 0x000fe2000001087f */
[----:B------:R-:W-:Y:S01]  /*97c0*/  MOV R127, R3 ;  /* 0x00000003007f7202 */ /* 0x000fe20000000f00 */
[----:B------:R-:W-:Y:S01]  /*97d0*/  FFMA.FTZ R28, R28, c[0x0][0x2d0], -R126 ;  /* 0x0000b4001c1c7a23 */ /* 0x000fe2000001087e */
[----:B------:R-:W-:Y:S10]  /*97e0*/  MUFU.EX2 R149, R8 ;  /* 0x0000000800957308 */ /* 0x000ff40000000800 */
[----:B------:R-:W2:Y:S10]  /*97f0*/  MUFU.EX2 R157, R9 ;  /* 0x00000009009d7308 */ /* 0x000eb40000000800 */
[----:B------:R-:W-:Y:S10]  /*9800*/  MUFU.EX2 R155, R10 ;  /* 0x0000000a009b7308 */ /* 0x000ff40000000800 */
[----:B------:R-:W5:Y:S10]  /*9810*/  MUFU.EX2 R156, R11 ;  /* 0x0000000b009c7308 */ /* 0x000f740000000800 */
[----:B------:R-:W-:Y:S10]  /*9820*/  MUFU.EX2 R152, R16 ;  /* 0x0000001000987308 */ /* 0x000ff40000000800 */
[----:B------:R-:W-:Y:S10]  /*9830*/  MUFU.EX2 R154, R17 ;  /* 0x00000011009a7308 */ /* 0x000ff40000000800 */
[----:B------:R-:W-:Y:S10]  /*9840*/  MUFU.EX2 R150, R18 ;  /* 0x0000001200967308 */ /* 0x000ff40000000800 */
[----:B------:R-:W-:Y:S10]  /*9850*/  MUFU.EX2 R146, R12 ;  /* 0x0000000c00927308 */ /* 0x000ff40000000800 */
[----:B------:R-:W1:Y:S10]  /*9860*/  MUFU.EX2 R153, R13 ;  /* 0x0000000d00997308 */ /* 0x000e740000000800 */
[----:B------:R1:W-:Y:S10]  /*9870*/  MUFU.EX2 R145, R14 ;  /* 0x0000000e00917308 */ /* 0x0003f40000000800 */
[----:B------:R-:W1:Y:S10]  /*9880*/  MUFU.EX2 R151, R15 ;  /* 0x0000000f00977308 */ /* 0x000e740000000800 */
[----:B------:R1:W-:Y:S10]  /*9890*/  MUFU.EX2 R126, R28 ;  /* 0x0000001c007e7308 */ /* 0x0003f40000000800 */
[----:B------:R-:W-:Y:S10]  /*98a0*/  MUFU.EX2 R29, R29 ;  /* 0x0000001d001d7308 */ /* 0x000ff40000000800 */
[----:B------:R-:W-:Y:S10]  /*98b0*/  MUFU.EX2 R32, R32 ;  /* 0x0000002000207308 */ /* 0x000ff40000000800 */
[----:B------:R-:W-:Y:S10]  /*98c0*/  MUFU.EX2 R33, R33 ;  /* 0x0000002100217308 */ /* 0x000ff40000000800 */
[----:B------:R-:W-:Y:S10]  /*98d0*/  MUFU.EX2 R30, R30 ;  /* 0x0000001e001e7308 */ /* 0x000ff40000000800 */
[----:B------:R-:W-:Y:S10]  /*98e0*/  MUFU.EX2 R31, R31 ;  /* 0x0000001f001f7308 */ /* 0x000ff40000000800 */
[----:B------:R-:W-:Y:S10]  /*98f0*/  MUFU.EX2 R34, R34 ;  /* 0x0000002200227308 */ /* 0x000ff40000000800 */
[----:B------:R-:W-:Y:S01]  /*9900*/  MUFU.EX2 R35, R35 ;  /* 0x0000002300237308 */ /* 0x000fe20000000800 */
[----:B---3--:R-:W-:Y:S01]  /*9910*/  FMUL.FTZ R4, R2, R128 ;  /* 0x0000008002047220 */ /* 0x008fe20000410000 */
[----:B----4-:R-:W-:Y:S01]  /*9920*/  F2FP.PACK_AB R136, R148, R144 ;  /* 0x000000909488723e */ /* 0x010fe200000000ff */
[----:B------:R-:W-:Y:S01]  /*9930*/  FMUL.FTZ R5, R2, R129 ;  /* 0x0000008102057220 */ /* 0x000fe20000410000 */
[----:B--2---:R-:W-:Y:S01]  /*9940*/  F2FP.PACK_AB R138, R157, R149 ;  /* 0x000000959d8a723e */ /* 0x004fe200000000ff */
[C---:B------:R-:W-:Y:S01]  /*9950*/  FMUL.FTZ R6, R0.reuse, R130 ;  /* 0x0000008200067220 */ /* 0x040fe20000410000 */
[----:B------:R-:W-:Y:S01]  /*9960*/  F2FP.PACK_AB R137, R147, R124 ;  /* 0x0000007c9389723e */ /* 0x000fe200000000ff */
[----:B------:R-:W-:Y:S01]  /*9970*/  FMUL.FTZ R7, R0, R131 ;  /* 0x0000008300077220 */ /* 0x000fe20000410000 */
[----:B-----5:R-:W-:Y:S01]  /*9980*/  F2FP.PACK_AB R139, R156, R155 ;  /* 0x0000009b9c8b723e */ /* 0x020fe200000000ff */
[----:B------:R-:W2:Y:S01]  /*9990*/  LDSM.16.MT88.4 R128, [R164] ;  /* 0x00000000a480783b */ /* 0x000ea20000004200 */
[C---:B------:R-:W-:Y:S01]  /*99a0*/  FMUL.FTZ R8, R2.reuse, R132 ;  /* 0x0000008402087220 */ /* 0x040fe20000410000 */
[----:B-1----:R-:W-:Y:S01]  /*99b0*/  F2FP.PACK_AB R12, R153, R146 ;  /* 0x00000092990c723e */ /* 0x002fe200000000ff */
[----:B------:R-:W-:Y:S01]  /*99c0*/  FMUL.FTZ R9, R2, R133 ;  /* 0x0000008502097220 */ /* 0x000fe20000410000 */
[----:B------:R-:W-:Y:S01]  /*99d0*/  F2FP.PACK_AB R14, R154, R152 ;  /* 0x000000989a0e723e */ /* 0x000fe200000000ff */
[C---:B------:R-:W-:Y:S01]  /*99e0*/  FMUL.FTZ R10, R0.reuse, R134 ;  /* 0x00000086000a7220 */ /* 0x040fe20000410000 */
[C---:B------:R-:W-:Y:S01]  /*99f0*/  HMMA.16816.F32 R4, R136.reuse, R140, R4 ;  /* 0x0000008c8804723c */ /* 0x040fe20000001804 */
[----:B------:R-:W-:Y:S04]  /*9a00*/  MUFU.EX2 R140, R20 ;  /* 0x00000014008c7308 */ /* 0x000fe80000000800 */
[----:B------:R-:W-:Y:S01]  /*9a10*/  FMUL.FTZ R11, R0, R135 ;  /* 0x00000087000b7220 */ /* 0x000fe20000410000 */
[----:B------:R-:W-:Y:S01]  /*9a20*/  F2FP.PACK_AB R13, R151, R145 ;  /* 0x00000091970d723e */ /* 0x000fe200000000ff */
[----:B------:R-:W-:Y:S01]  /*9a30*/  LDSM.16.MT88.4 R132, [R164+0x800] ;  /* 0x00080000a484783b */ /* 0x000fe20000004200 */
[C---:B------:R-:W-:Y:S03]  /*9a40*/  FMUL.FTZ R100, R2.reuse, R100 ;  /* 0x0000006402647220 */ /* 0x040fe60000410000 */
[----:B------:R-:W-:Y:S01]  /*9a50*/  MUFU.EX2 R141, R24 ;  /* 0x00000018008d7308 */ /* 0x000fe20000000800 */
[C---:B------:R-:W-:Y:S03]  /*9a60*/  HMMA.16816.F32 R8, R136.reuse, R142, R8 ;  /* 0x0000008e8808723c */ /* 0x040fe60000001808 */
[----:B------:R-:W-:Y:S02]  /*9a70*/  FMUL.FTZ R101, R2, R101 ;  /* 0x0000006502657220 */ /* 0x000fe40000410000 */
[C---:B------:R-:W-:Y:S02]  /*9a80*/  FMUL.FTZ R102, R0.reuse, R102 ;  /* 0x0000006600667220 */ /* 0x040fe40000410000 */
[----:B------:R-:W-:Y:S02]  /*9a90*/  FMUL.FTZ R103, R0, R103 ;  /* 0x0000006700677220 */ /* 0x000fe40000410000 */
[----:B------:R-:W-:Y:S03]  /*9aa0*/  MUFU.EX2 R142, R21 ;  /* 0x00000015008e7308 */ /* 0x000fe60000000800 */
[C---:B------:R-:W-:Y:S02]  /*9ab0*/  FMUL.FTZ R104, R2.reuse, R104 ;  /* 0x0000006802687220 */ /* 0x040fe40000410000 */
[----:B------:R-:W-:Y:S02]  /*9ac0*/  FMUL.FTZ R105, R2, R105 ;  /* 0x0000006902697220 */ /* 0x000fe40000410000 */
[C---:B------:R-:W-:Y:S02]  /*9ad0*/  FMUL.FTZ R106, R0.reuse, R106 ;  /* 0x0000006a006a7220 */ /* 0x040fe40000410000 */
[----:B------:R-:W-:Y:S01]  /*9ae0*/  FMUL.FTZ R107, R0, R107 ;  /* 0x0000006b006b7220 */ /* 0x000fe20000410000 */
[----:B------:R-:W-:Y:S01]  /*9af0*/  MUFU.EX2 R143, R25 ;  /* 0x00000019008f7308 */ /* 0x000fe20000000800 */
[C---:B------:R-:W-:Y:S01]  /*9b00*/  FMUL.FTZ R108, R2.reuse, R108 ;  /* 0x0000006c026c7220 */ /* 0x040fe20000410000 */
[C---:B--2---:R-:W-:Y:S03]  /*9b10*/  HMMA.16816.F32 R100, R136.reuse, R128, R100 ;  /* 0x000000808864723c */ /* 0x044fe60000001864 */
        /* <DEDUP_REMOVED lines=90> */
[----:B------:R-:W-:Y:S02]  /*a0c0*/  FFMA.FTZ R2, R2, R202, R144 ;  /* 0x000000ca02027223 */ /* 0x000fe40000010090 */
[----:B------:R2:W3:Y:S01]  /*a0d0*/  MUFU.EX2 R144, R19 ;  /* 0x0000001300907308 */ /* 0x0004e20000000800 */
[----:B------:R-:W-:Y:S02]  /*a0e0*/  FFMA.FTZ R124, R0, R206, R124 ;  /* 0x000000ce007c7223 */ /* 0x000fe4000001007c */
[----:B------:R-:W-:Y:S02]  /*a0f0*/  FADD.FTZ R0, R148, R2 ;  /* 0x0000000294007221 */ /* 0x000fe40000010000 */
[----:B------:R-:W-:Y:S01]  /*a100*/  FADD.FTZ R124, R147, R124 ;  /* 0x0000007c937c7221 */ /* 0x000fe20000010000 */
[C---:B-1----:R-:W-:Y:S03]  /*a110*/  HMMA.16816.F32 R44, R136.reuse, R128, R44 ;  /* 0x00000080882c723c */ /* 0x042fe6000000182c */
[----:B------:R-:W-:Y:S02]  /*a120*/  FADD.FTZ R2, R149, R0 ;  /* 0x0000000095027221 */ /* 0x000fe40000010000 */
[----:B------:R-:W-:Y:S02]  /*a130*/  FADD.FTZ R0, R155, R124 ;  /* 0x0000007c9b007221 */ /* 0x000fe40000010000 */
[----:B------:R-:W-:Y:S01]  /*a140*/  FADD.FTZ R2, R157, R2 ;  /* 0x000000029d027221 */ /* 0x000fe20000010000 */
[C---:B------:R-:W-:Y:S01]  /*a150*/  HMMA.16816.F32 R48, R136.reuse, R130, R48 ;  /* 0x000000828830723c */ /* 0x040fe20000001830 */
[----:B------:R-:W1:Y:S03]  /*a160*/  LDSM.16.MT88.4 R128, [R166+0x2000] ;  /* 0x00200000a680783b */ /* 0x000e660000004200 */
[----:B------:R-:W-:Y:S02]  /*a170*/  FADD.FTZ R0, R156, R0 ;  /* 0x000000009c007221 */ /* 0x000fe40000010000 */
[----:B------:R-:W-:Y:S02]  /*a180*/  FADD.FTZ R28, R146, R2 ;  /* 0x00000002921c7221 */ /* 0x000fe40000010000 */
[----:B------:R-:W-:Y:S01]  /*a190*/  FADD.FTZ R2, R145, R0 ;  /* 0x0000000091027221 */ /* 0x000fe20000010000 */
[----:B--2---:R-:W-:Y:S03]  /*a1a0*/  LDSM.16.MT88.4 R16, [R166+0x800] ;  /* 0x00080000a610783b */ /* 0x004fe60000004200 */
[----:B---3--:R-:W-:Y:S01]  /*a1b0*/  F2FP.PACK_AB R15, R144, R150 ;  /* 0x00000096900f723e */ /* 0x008fe200000000ff */
[----:B------:R-:W-:Y:S02]  /*a1c0*/  FADD.FTZ R0, R153, R28 ;  /* 0x0000001c99007221 */ /* 0x000fe40000010000 */
[----:B------:R-:W-:Y:S02]  /*a1d0*/  FADD.FTZ R2, R151, R2 ;  /* 0x0000000297027221 */ /* 0x000fe40000010000 */
[----:B------:R-:W-:Y:S02]  /*a1e0*/  FADD.FTZ R0, R152, R0 ;  /* 0x0000000098007221 */ /* 0x000fe40000010000 */
[----:B------:R-:W-:Y:S02]  /*a1f0*/  FADD.FTZ R2, R150, R2 ;  /* 0x0000000296027221 */ /* 0x000fe40000010000 */
[----:B------:R-:W-:Y:S02]  /*a200*/  FADD.FTZ R0, R154, R0 ;  /* 0x000000009a007221 */ /* 0x000fe40000010000 */
[----:B------:R-:W-:Y:S02]  /*a210*/  FADD.FTZ R2, R144, R2 ;  /* 0x0000000290027221 */ /* 0x000fe40000010000 */
[----:B------:R-:W-:Y:S04]  /*a220*/  FADD.FTZ R0, R140, R0 ;  /* 0x000000008c007221 */ /* 0x000fe80000010000 */
[----:B------:R-:W-:Y:S04]  /*a230*/  FADD.FTZ R0, R142, R0 ;  /* 0x000000008e007221 */ /* 0x000fe80000010000 */
[----:B------:R-:W-:Y:S04]  /*a240*/  FADD.FTZ R0, R141, R0 ;  /* 0x000000008d007221 */ /* 0x000fe80000010000 */
[----:B------:R-:W-:Y:S01]  /*a250*/  FADD.FTZ R0, R143, R0 ;  /* 0x000000008f007221 */ /* 0x000fe20000010000 */
        /* <DEDUP_REMOVED lines=16> */
[----:B------:R-:W-:Y:S01]  /*a360*/  HMMA.16816.F32 R96, R136, R130, R96 ;  /* 0x000000828860723c */ /* 0x000fe20000001860 */
[----:B------:R-:W1:Y:S01]  /*a370*/  LDSM.16.MT88.4 R128, [R163+0x800] ;  /* 0x00080000a380783b */ /* 0x000e620000004200 */
[----:B------:R-:W2:Y:S10]  /*a380*/  MUFU.EX2 R139, R22 ;  /* 0x00000016008b7308 */ /* 0x000eb40000000800 */
[----:B------:R3:W4:Y:S10]  /*a390*/  MUFU.EX2 R138, R23 ;  /* 0x00000017008a7308 */ /* 0x0007340000000800 */
[----:B------:R-:W5:Y:S01]  /*a3a0*/  MUFU.EX2 R137, R26 ;  /* 0x0000001a00897308 */ /* 0x000f620000000800 */
[----:B--2---:R-:W-:Y:S09]  /*a3b0*/  FADD.FTZ R2, R139, R2 ;  /* 0x000000028b027221 */ /* 0x004ff20000010000 */
[----:B------:R2:W2:Y:S01]  /*a3c0*/  MUFU.EX2 R136, R27 ;  /* 0x0000001b00887308 */ /* 0x0004a20000000800 */
[----:B---3--:R-:W-:Y:S01]  /*a3d0*/  LDSM.16.MT88.4 R20, [R164+0x1000] ;  /* 0x00100000a414783b */ /* 0x008fe20000004200 */
[----:B----4-:R-:W-:Y:S01]  /*a3e0*/  FADD.FTZ R2, R138, R2 ;  /* 0x000000028a027221 */ /* 0x010fe20000010000 */
[C---:B-1----:R-:W-:Y:S05]  /*a3f0*/  HMMA.16816.F32 R4, R12.reuse, R128, R4 ;  /* 0x000000800c04723c */ /* 0x042fea0000001804 */
[----:B-----5:R-:W-:Y:S03]  /*a400*/  FADD.FTZ R2, R137, R2 ;  /* 0x0000000289027221 */ /* 0x020fe60000010000 */
[C---:B------:R-:W-:Y:S01]  /*a410*/  HMMA.16816.F32 R8, R12.reuse, R130, R8 ;  /* 0x000000820c08723c */ /* 0x040fe20000001808 */
[----:B------:R-:W1:Y:S07]  /*a420*/  LDSM.16.MT88.4 R128, [R165+0x800] ;  /* 0x00080000a580783b */ /* 0x000e6e0000004200 */
[C---:B------:R-:W-:Y:S01]  /*a430*/  HMMA.16816.F32 R100, R12.reuse, R132, R100 ;  /* 0x000000840c64723c */ /* 0x040fe20000001864 */
[----:B--2---:R-:W-:Y:S07]  /*a440*/  LDSM.16.MT88.4 R24, [R166+0x1000] ;  /* 0x00100000a618783b */ /* 0x004fee0000004200 */
[C---:B------:R-:W-:Y:S01]  /*a450*/  HMMA.16816.F32 R104, R12.reuse, R134, R104 ;  /* 0x000000860c68723c */ /* 0x040fe20000001868 */
[----:B------:R-:W-:Y:S07]  /*a460*/  LDSM.16.MT88.4 R132, [R163+0x1800] ;  /* 0x00180000a384783b */ /* 0x000fee0000004200 */
        /* <DEDUP_REMOVED lines=28> */
[----:B------:R-:W-:Y:S07]  /*a630*/  HMMA.16816.F32 R96, R12, R130, R96 ;  /* 0x000000820c60723c */ /* 0x000fee0000001860 */
[----:B------:R-:W-:Y:S02]  /*a640*/  F2FP.PACK_AB R12, R142, R140 ;  /* 0x0000008c8e0c723e */ /* 0x000fe400000000ff */
[----:B------:R-:W-:Y:S03]  /*a650*/  F2FP.PACK_AB R14, R143, R141 ;  /* 0x0000008d8f0e723e */ /* 0x000fe600000000ff */
[----:B------:R-:W-:Y:S02]  /*a660*/  F2FP.PACK_AB R13, R138, R139 ;  /* 0x0000008b8a0d723e */ /* 0x000fe400000000ff */
[C---:B------:R-:W-:Y:S07]  /*a670*/  F2FP.PACK_AB R15, R136.reuse, R137 ;  /* 0x00000089880f723e */ /* 0x040fee00000000ff */
[C---:B--2---:R-:W-:Y:S08]  /*a680*/  HMMA.16816.F32 R4, R12.reuse, R16, R4 ;  /* 0x000000100c04723c */ /* 0x044ff00000001804 */
        /* <DEDUP_REMOVED lines=39> */
[C---:B------:R-:W-:Y:S01]  /*a900*/  HMMA.16816.F32 R128, R12.reuse, R132, R4 ;  /* 0x000000840c80723c */ /* 0x040fe20000001804 */
[----:B------:R-:W4:Y:S07]  /*a910*/  LDSM.16.MT88.4 R4, [R163+0x3800] ;  /* 0x00380000a304783b */ /* 0x000f2e0000004200 */
        /* <DEDUP_REMOVED lines=10> */
[C---:B----4-:R-:W-:Y:S08]  /*a9c0*/  HMMA.16816.F32 R36, R12.reuse, R4, R36 ;  /* 0x000000040c24723c */ /* 0x050ff00000001824 */
        /* <DEDUP_REMOVED lines=33> */
.L_x_1045:
[----:B------:R-:W-:Y:S05]  /*abe0*/  BRA.DIV ~URZ, `(.L_x_1053) ;  /* 0x00003c627f007947 */ /* 0x000fea000b800000 */
[----:B------:R1:W2:Y:S02]  /*abf0*/  SHFL.BFLY PT, R4, R202, 0x2, 0x1f ;  /* 0x0c401f00ca047f89 */ /* 0x0002a400000e0000 */
.L_x_1087:
[----:B--2---:R-:W-:Y:S01]  /*ac00*/  FADD.FTZ R4, R4, R202 ;  /* 0x000000ca04047221 */ /* 0x004fe20000010000 */
[----:B------:R-:W-:Y:S05]  /*ac10*/  BRA.DIV ~URZ, `(.L_x_1054) ;  /* 0x00003c927f007947 */ /* 0x000fea000b800000 */
[----:B------:R-:W2:Y:S04]  /*ac20*/  SHFL.BFLY PT, R0, R206, 0x2, 0x1f ;  /* 0x0c401f00ce007f89 */ /* 0x000ea800000e0000 */
[----:B------:R-:W3:Y:S01]  /*ac30*/  SHFL.BFLY PT, R2, R4, 0x1, 0x1f ;  /* 0x0c201f0004027f89 */ /* 0x000ee200000e0000 */
[----:B--2---:R-:W-:-:S02]  /*ac40*/  FADD.FTZ R206, R0, R206 ;  /* 0x000000ce00ce7221 */ /* 0x004fc40000010000 */
[----:B---3--:R-:W-:-:S03]  /*ac50*/  FADD.FTZ R4, R4, R2 ;  /* 0x0000000204047221 */ /* 0x008fc60000010000 */
[----:B------:R2:W3:Y:S04]  /*ac60*/  SHFL.BFLY PT, R3, R206, 0x1, 0x1f ;  /* 0x0c201f00ce037f89 */ /* 0x0004e800000e0000 */
.L_x_1088:
        /* <DEDUP_REMOVED lines=59> */
[----:B------:R4:W1:Y:S01]  /*b020*/  @P0 MUFU.LG2 R2, R3 ;  /* 0x0000000300020308 */ /* 0x0008620000000c00 */
[----:B-----5:R-:W-:-:S02]  /*b030*/  @P1 FMUL.FTZ R5, R5, 0.69314718246459960938 ;  /* 0x3f31721805051820 */ /* 0x020fc40000410000 */
[----:B------:R-:W-:Y:S02]  /*b040*/  @P1 FMUL.FTZ R4, R4, c[0x0][0x2d0] ;  /* 0x0000b40004041a20 */ /* 0x000fe40000410000 */
[----:B---3--:R-:W-:Y:S02]  /*b050*/  FMUL.FTZ R130, R0, R130 ;  /* 0x0000008200827220 */ /* 0x008fe40000410000 */
[----:B------:R-:W-:Y:S01]  /*b060*/  @P1 FFMA.FTZ R16, R4, R125, R5 ;  /* 0x0000007d04101223 */ /* 0x000fe20000010005 */
[----:B------:R-:W-:Y:S01]  /*b070*/  MOV R4, 0x1 ;  /* 0x0000000100047802 */ /* 0x000fe20000000f00 */
[C---:B------:R-:W-:Y:S02]  /*b080*/  FMUL.FTZ R131, R0.reuse, R131 ;  /* 0x0000008300837220 */ /* 0x040fe40000410000 */
[C---:B------:R-:W-:Y:S02]  /*b090*/  FMUL.FTZ R134, R0.reuse, R134 ;  /* 0x0000008600867220 */ /* 0x040fe40000410000 */
[----:B------:R-:W-:-:S02]  /*b0a0*/  FMUL.FTZ R135, R0, R135 ;  /* 0x0000008700877220 */ /* 0x000fc40000410000 */
[----:B------:R-:W-:Y:S01]  /*b0b0*/  FMUL.FTZ R102, R0, R102 ;  /* 0x0000006600667220 */ /* 0x000fe20000410000 */
[----:B----4-:R-:W-:Y:S01]  /*b0c0*/  @P0 MOV R3, 0x3f317218 ;  /* 0x3f31721800030802 */ /* 0x010fe20000000f00 */
[----:B-1----:R-:W-:Y:S02]  /*b0d0*/  @P0 FMUL.FTZ R2, R2, 0.69314718246459960938 ;  /* 0x3f31721802020820 */ /* 0x002fe40000410000 */
[C---:B------:R-:W-:Y:S02]  /*b0e0*/  FMUL.FTZ R103, R0.reuse, R103 ;  /* 0x0000006700677220 */ /* 0x040fe40000410000 */
[----:B------:R-:W-:Y:S02]  /*b0f0*/  @P0 FMUL.FTZ R3, R3, c[0x0][0x2d0] ;  /* 0x0000b40003030a20 */ /* 0x000fe40000410000 */
        /* <DEDUP_REMOVED lines=44> */
.L_x_1014:
[----:B------:R-:W1:Y:S01]  /*b3c0*/  S2R R6, SR_TID.X ;  /* 0x0000000000067919 */ /* 0x000e620000002100 */
[----:B------:R-:W-:Y:S01]  /*b3d0*/  BSSY B0, `(.L_x_1055) ;  /* 0x0000010000007945 */ /* 0x000fe20003800000 */
[----:B-1----:R-:W-:-:S13]  /*b3e0*/  LOP3.LUT P6, RZ, R6, 0xff, RZ, 0xc0, !PT ;  /* 0x000000ff06ff7812 */ /* 0x002fda00078cc0ff */
[----:B------:R-:W-:Y:S05]  /*b3f0*/  @P6 BRA `(.L_x_1056) ;  /* 0x000000d000006947 */ /* 0x000fea0003800000 */
[----:B------:R-:W1:Y:S01]  /*b400*/  S2R R4, SR_LANEID ;  /* 0x0000000000047919 */ /* 0x000e620000000000 */
[----:B------:R-:W-:Y:S01]  /*b410*/  VOTEU.ANY UR4, UPT, PT ;  /* 0x0000000000047886 */ /* 0x000fe200038e0100 */
[----:B------:R-:W-:Y:S01]  /*b420*/  IMAD.MOV.U32 R5, RZ, RZ, c[0x0][0x584] ;  /* 0x00016100ff057624 */ /* 0x000fe200078e00ff */
[----:B------:R-:W1:Y:S08]  /*b430*/  FLO.U32 R3, UR4 ;  /* 0x0000000400037d00 */ /* 0x000e7000080e0000 */
[----:B------:R-:W3:Y:S01]  /*b440*/  POPC R2, UR4 ;  /* 0x0000000400027d09 */ /* 0x000ee20008000000 */
[----:B-1----:R-:W-:Y:S01]  /*b450*/  ISETP.EQ.U32.AND P0, PT, R3, R4, PT ;  /* 0x000000040300720c */ /* 0x002fe20003f02070 */
[----:B------:R-:W-:-:S12]  /*b460*/  IMAD.MOV.U32 R4, RZ, RZ, c[0x0][0x580] ;  /* 0x00016000ff047624 */ /* 0x000fd800078e00ff */
[----:B---3--:R1:W3:Y:S04]  /*b470*/  @P0 ATOMG.E.ADD.STRONG.GPU PT, R2, [R4.64], R2 ;  /* 0x00000002040209a8 */ /* 0x0082e800081ee1c6 */
[----:B-1----:R-:W1:Y:S04]  /*b480*/  S2R R4, SR_LTMASK ;  /* 0x0000000000047919 */ /* 0x002e680000003900 */
[----:B---3--:R1:W3:Y:S02]  /*b490*/  SHFL.IDX PT, R3, R2, R3, 0x1f ;  /* 0x00001f0302037589 */ /* 0x0082e400000e0000 */
[----:B-1----:R-:W-:-:S06]  /*b4a0*/  LOP3.LUT R2, R4, UR4, RZ, 0xc0, !PT ;  /* 0x0000000404027c12 */ /* 0x002fcc000f8ec0ff */
[----:B------:R-:W3:Y:S02]  /*b4b0*/  POPC R2, R2 ;  /* 0x0000000200027309 */ /* 0x000ee40000000000 */
[----:B---3--:R-:W-:-:S06]  /*b4c0*/  IADD3 R236, R3, c[0x0][0xc], R2 ;  /* 0x0000030003ec7a10 */ /* 0x008fcc0007ffe002 */
.L_x_1056:
[----:B------:R-:W-:Y:S05]  /*b4d0*/  BSYNC B0 ;  /* 0x0000000000007941 */ /* 0x000fea0003800000 */
.L_x_1055:
[----:B------:R-:W-:Y:S01]  /*b4e0*/  PRMT R0, R0, 0x9910, RZ ;  /* 0x0000991000007816 */ /* 0x000fe200000000ff */
[----:B------:R-:W-:Y:S01]  /*b4f0*/  BSSY B1, `(.L_x_1057) ;  /* 0x0000178000017945 */ /* 0x000fe20003800000 */
[----:B------:R-:W-:Y:S02]  /*b500*/  IMAD.MOV.U32 R17, RZ, RZ, R236 ;  /* 0x000000ffff117224 */ /* 0x000fe400078e00ec */
[----:B------:R-:W-:-:S13]  /*b510*/  ISETP.NE.AND P0, PT, R0, RZ, PT ;  /* 0x000000ff0000720c */ /* 0x000fda0003f05270 */
[----:B------:R-:W-:Y:S05]  /*b520*/  @!P0 BRA `(.L_x_1058) ;  /* 0x000014c000008947 */ /* 0x000fea0003800000 */
[----:B------:R-:W-:Y:S01]  /*b530*/  WARPSYNC 0xffffffff ;  /* 0xffffffff00007948 */ /* 0x000fe20003800000 */
[----:B------:R-:W-:Y:S06]  /*b540*/  BAR.SYNC.DEFER_BLOCKING 0x1, 0x100 ;  /* 0x0044000000007b1d */ /* 0x000fec0000010000 */
[----:B------:R-:W-:Y:S05]  /*b550*/  BRA.CONV ~URZ, `(.L_x_1059) ;  /* 0x000000837f007947 */ /* 0x000fea000b800000 */
[----:B------:R-:W-:Y:S01]  /*b560*/  SHF.R.S32.HI R2, RZ, 0x1f, R6 ;  /* 0x0000001fff027819 */ /* 0x000fe20000011406 */
[----:B------:R-:W-:Y:S02]  /*b570*/  IMAD.MOV.U32 R192, RZ, RZ, RZ ;  /* 0x000000ffffc07224 */ /* 0x000fe400078e00ff */
[----:B------:R-:W-:Y:S01]  /*b580*/  IMAD.MOV.U32 R3, RZ, RZ, 0x1f ;  /* 0x0000001fff037424 */ /* 0x000fe200078e00ff */
[----:B------:R-:W-:-:S04]  /*b590*/  LEA.HI R2, R2, R6, RZ, 0x7 ;  /* 0x0000000602027211 */ /* 0x000fc800078f38ff */
[----:B------:R-:W-:-:S05]  /*b5a0*/  SHF.R.S32.HI R2, RZ, 0x7, R2 ;  /* 0x00000007ff027819 */ /* 0x000fca0000011402 */
[----:B------:R-:W-:Y:S01]  /*b5b0*/  IMAD.MOV.U32 R0, RZ, RZ, R2 ;  /* 0x000000ffff007224 */ /* 0x000fe200078e0002 */
[----:B------:R-:W-:Y:S02]  /*b5c0*/  MOV R2, 0xb5e0 ;  /* 0x0000b5e000027802 */ /* 0x000fe40000000f00 */
[----:B--2--5:R-:W-:Y:S05]  /*b5d0*/  CALL.REL.NOINC `($__internal_17_$__cuda_sm70_shflsync_idx_p) ;  /* 0x0000349000007944 */ /* 0x024fea0003c00000 */
.L_x_1059:
[----:B------:R-:W3:Y:S01]  /*b5e0*/  LDL R6, [R1] ;  /* 0x0000000001067983 */ /* 0x000ee20000100800 */
[----:B------:R-:W-:Y:S01]  /*b5f0*/  IMAD.MOV.U32 R3, RZ, RZ, 0x1 ;  /* 0x00000001ff037424 */ /* 0x000fe200078e00ff */
[----:B------:R-:W-:Y:S01]  /*b600*/  SHF.R.S32.HI R0, RZ, 0x1f, R227 ;  /* 0x0000001fff007819 */ /* 0x000fe200000114e3 */
[----:B------:R-:W-:Y:S01]  /*b610*/  IMAD.WIDE.U32 R4, R227, c[0x0][0x4d0], RZ ;  /* 0x00013400e3047a25 */ /* 0x000fe200078e00ff */
[----:B------:R-:W4:Y:S02]  /*b620*/  LDL R19, [R1+0x8] ;  /* 0x0000080001137983 */ /* 0x000f240000100800 */
[----:B------:R-:W-:Y:S01]  /*b630*/  ISETP.NE.AND P1, PT, R3, c[0x0][0x4e8], PT ;  /* 0x00013a0003007a0c */ /* 0x000fe20003f25270 */
[C---:B------:R-:W-:Y:S02]  /*b640*/  IMAD R2, R0.reuse, c[0x0][0x4d0], RZ ;  /* 0x0001340000027a24 */ /* 0x040fe400078e02ff */
[----:B------:R-:W-:Y:S01]  /*b650*/  IMAD R3, R0, c[0x0][0x438], RZ ;  /* 0x00010e0000037a24 */ /* 0x000fe200078e02ff */
[----:B------:R-:W-:Y:S01]  /*b660*/  SHF.R.S32.HI R0, RZ, 0x1f, R226 ;  /* 0x0000001fff007819 */ /* 0x000fe200000114e2 */
[----:B------:R-:W-:-:S04]  /*b670*/  IMAD R2, R227, c[0x0][0x4d4], R2 ;  /* 0x00013500e3027a24 */ /* 0x000fc800078e0202 */
[----:B------:R-:W-:Y:S02]  /*b680*/  IMAD.IADD R5, R5, 0x1, R2 ;  /* 0x0000000105057824 */ /* 0x000fe400078e0202 */
[----:B------:R-:W-:Y:S02]  /*b690*/  IMAD R9, R0, c[0x0][0x4d8], RZ ;  /* 0x0001360000097a24 */ /* 0x000fe400078e02ff */
[C---:B------:R-:W-:Y:S02]  /*b6a0*/  IMAD R8, R227.reuse, c[0x0][0x43c], R3 ;  /* 0x00010f00e3087a24 */ /* 0x040fe400078e0203 */
[C---:B------:R-:W-:Y:S02]  /*b6b0*/  IMAD R9, R226.reuse, c[0x0][0x4dc], R9 ;  /* 0x00013700e2097a24 */ /* 0x040fe400078e0209 */
[----:B------:R-:W-:Y:S01]  /*b6c0*/  IMAD.WIDE.U32 R4, R226, c[0x0][0x4d8], R4 ;  /* 0x00013600e2047a25 */ /* 0x000fe200078e0004 */
[----:B------:R-:W1:Y:S03]  /*b6d0*/  S2R R20, SR_TID.X ;  /* 0x0000000000147919 */ /* 0x000e660000002100 */
[----:B------:R-:W-:-:S04]  /*b6e0*/  IMAD.WIDE.U32 R2, R227, c[0x0][0x438], RZ ;  /* 0x00010e00e3027a25 */ /* 0x000fc800078e00ff */
[----:B------:R-:W-:Y:S01]  /*b6f0*/  IMAD.IADD R5, R5, 0x1, R9 ;  /* 0x0000000105057824 */ /* 0x000fe200078e0209 */
[----:B------:R-:W-:Y:S01]  /*b700*/  SHF.R.S32.HI R9, RZ, 0x1f, R228 ;  /* 0x0000001fff097819 */ /* 0x000fe200000114e4 */
[----:B------:R-:W-:Y:S02]  /*b710*/  IMAD.IADD R3, R3, 0x1, R8 ;  /* 0x0000000103037824 */ /* 0x000fe400078e0208 */
[----:B------:R-:W-:-:S04]  /*b720*/  IMAD.WIDE.U32 R4, R228, c[0x0][0x4e0], R4 ;  /* 0x00013800e4047a25 */ /* 0x000fc800078e0004 */
[----:B------:R-:W-:Y:S02]  /*b730*/  IMAD R0, R0, c[0x0][0x440], RZ ;  /* 0x0001100000007a24 */ /* 0x000fe400078e02ff */
[----:B------:R-:W-:-:S04]  /*b740*/  IMAD.WIDE.U32 R2, R226, c[0x0][0x440], R2 ;  /* 0x00011000e2027a25 */ /* 0x000fc800078e0002 */
[----:B------:R-:W-:-:S04]  /*b750*/  IMAD R14, R226, c[0x0][0x444], R0 ;  /* 0x00011100e20e7a24 */ /* 0x000fc800078e0200 */
[----:B------:R-:W-:-:S04]  /*b760*/  IMAD.IADD R3, R3, 0x1, R14 ;  /* 0x0000000103037824 */ /* 0x000fc800078e020e */
[----:B------:R-:W-:Y:S01]  /*b770*/  IMAD.WIDE.U32 R2, R228, c[0x0][0x448], R2 ;  /* 0x00011200e4027a25 */ /* 0x000fe200078e0002 */
[----:B-1----:R-:W-:-:S04]  /*b780*/  SHF.R.S32.HI R18, RZ, 0x1f, R20 ;  /* 0x0000001fff127819 */ /* 0x002fc80000011414 */
[----:B------:R-:W-:-:S04]  /*b790*/  LEA.HI R18, R18, R20, RZ, 0x5 ;  /* 0x0000001412127211 */ /* 0x000fc800078f28ff */
[----:B------:R-:W-:Y:S01]  /*b7a0*/  LOP3.LUT R18, R18, 0xffffffe0, RZ, 0xc0, !PT ;  /* 0xffffffe012127812 */ /* 0x000fe200078ec0ff */
[----:B------:R-:W-:Y:S02]  /*b7b0*/  ULDC UR5, c[0x0][0x4e8] ;  /* 0x00013a0000057ab9 */ /* 0x000fe40000000800 */
[----:B------:R-:W-:Y:S02]  /*b7c0*/  ULDC UR4, c[0x0][0x388] ;  /* 0x0000e20000047ab9 */ /* 0x000fe40000000800 */
[----:B------:R-:W-:Y:S01]  /*b7d0*/  IMAD.IADD R18, R20, 0x1, -R18 ;  /* 0x0000000114127824 */ /* 0x000fe200078e0a12 */
[----:B------:R-:W-:Y:S01]  /*b7e0*/  UIMAD UR4, UR5, UR4, URZ ;  /* 0x00000004050472a4 */ /* 0x000fe2000f8e023f */
[C---:B------:R-:W-:Y:S01]  /*b7f0*/  IADD3 R32, R225.reuse, 0x38, RZ ;  /* 0x00000038e1207810 */ /* 0x040fe20007ffe0ff */
[----:B------:R-:W-:Y:S01]  /*b800*/  BSSY B0, `(.L_x_1060) ;  /* 0x00000ba000007945 */ /* 0x000fe20003800000 */
[C---:B------:R-:W-:Y:S02]  /*b810*/  IADD3 R34, R225.reuse, 0x30, RZ ;  /* 0x00000030e1227810 */ /* 0x040fe40007ffe0ff */
[----:B------:R-:W-:-:S02]  /*b820*/  IADD3 R124, R225, 0x28, RZ ;  /* 0x00000028e17c7810 */ /* 0x000fc40007ffe0ff */
[C---:B------:R-:W-:Y:S02]  /*b830*/  IADD3 R126, R225.reuse, 0x20, RZ ;  /* 0x00000020e17e7810 */ /* 0x040fe40007ffe0ff */
[C---:B------:R-:W-:Y:S02]  /*b840*/  IADD3 R136, R225.reuse, 0x18, RZ ;  /* 0x00000018e1887810 */ /* 0x040fe40007ffe0ff */
[C---:B------:R-:W-:Y:S02]  /*b850*/  IADD3 R138, R225.reuse, 0x10, RZ ;  /* 0x00000010e18a7810 */ /* 0x040fe40007ffe0ff */
[----:B------:R-:W-:Y:S02]  /*b860*/  IADD3 R140, R225, 0x8, RZ ;  /* 0x00000008e18c7810 */ /* 0x000fe40007ffe0ff */
        /* <DEDUP_REMOVED lines=12> */
[----:B------:R-:W-:Y:S02]  /*b930*/  IADD3 R31, R225, 0x38, RZ ;  /* 0x00000038e11f7810 */ /* 0x000fe40007ffe0ff */
[----:B------:R-:W-:-:S02]  /*b940*/  SHF.R.S32.HI R32, RZ, 0x1f, R32 ;  /* 0x0000001fff207819 */ /* 0x000fc40000011420 */
[C---:B------:R-:W-:Y:S02]  /*b950*/  IADD3 R33, R225.reuse, 0x30, RZ ;  /* 0x00000030e1217810 */ /* 0x040fe40007ffe0ff */
[----:B------:R-:W-:Y:S02]  /*b960*/  SHF.R.S32.HI R34, RZ, 0x1f, R34 ;  /* 0x0000001fff227819 */ /* 0x000fe40000011422 */
[C---:B------:R-:W-:Y:S02]  /*b970*/  IADD3 R35, R225.reuse, 0x28, RZ ;  /* 0x00000028e1237810 */ /* 0x040fe40007ffe0ff */
        /* <DEDUP_REMOVED lines=8> */
[----:B------:R-:W-:Y:S01]  /*ba00*/  SHF.R.S32.HI R140, RZ, 0x1f, R140 ;  /* 0x0000001fff8c7819 */ /* 0x000fe2000001148c */
[----:B---3--:R-:W-:-:S04]  /*ba10*/  IMAD.IADD R7, R6, 0x1, R229 ;  /* 0x0000000106077824 */ /* 0x008fc800078e02e5 */
[----:B------:R-:W-:-:S04]  /*ba20*/  @P1 IMAD.HI.U32 R10, R7, c[0x0][0x4ec], RZ ;  /* 0x00013b00070a1a27 */ /* 0x000fc800078e00ff */
[----:B------:R-:W-:Y:S01]  /*ba30*/  IMAD.MOV.U32 R6, RZ, RZ, R7 ;  /* 0x000000ffff067224 */ /* 0x000fe200078e0007 */
[----:B------:R-:W-:Y:S01]  /*ba40*/  @P1 SHF.R.U32.HI R6, RZ, c[0x0][0x4f0], R10 ;  /* 0x00013c00ff061a19 */ /* 0x000fe2000001160a */
[----:B------:R-:W-:-:S04]  /*ba50*/  IMAD R10, R9, c[0x0][0x4e0], RZ ;  /* 0x00013800090a7a24 */ /* 0x000fc800078e02ff */
[----:B------:R-:W-:-:S04]  /*ba60*/  IMAD.MOV R8, RZ, RZ, -R6 ;  /* 0x000000ffff087224 */ /* 0x000fc800078e0a06 */
[----:B------:R-:W-:Y:S01]  /*ba70*/  IMAD R8, R8, c[0x0][0x4e8], R7 ;  /* 0x00013a0008087a24 */ /* 0x000fe200078e0207 */
[----:B------:R-:W-:Y:S01]  /*ba80*/  SHF.R.S32.HI R12, RZ, 0x1f, R6 ;  /* 0x0000001fff0c7819 */ /* 0x000fe20000011406 */
[----:B------:R-:W-:Y:S01]  /*ba90*/  IMAD R11, R228, c[0x0][0x4e4], R10 ;  /* 0x00013900e40b7a24 */ /* 0x000fe200078e020a */
[----:B------:R-:W-:Y:S02]  /*baa0*/  IADD3 R4, P0, R6, R4, RZ ;  /* 0x0000000406047210 */ /* 0x000fe40007f1e0ff */
[----:B------:R-:W-:Y:S01]  /*bab0*/  SHF.R.S32.HI R13, RZ, 0x1f, R8 ;  /* 0x0000001fff0d7819 */ /* 0x000fe20000011408 */
[----:B------:R-:W-:Y:S01]  /*bac0*/  @P1 IMAD.HI.U32 R10, R7, c[0x0][0x4ec], RZ ;  /* 0x00013b00070a1a27 */ /* 0x000fe200078e00ff */
[----:B------:R-:W-:-:S03]  /*bad0*/  IADD3.X R5, R12, R5, R11, P0, !PT ;  /* 0x000000050c057210 */ /* 0x000fc600007fe40b */
[----:B------:R-:W-:Y:S02]  /*bae0*/  IMAD R9, R9, c[0x0][0x448], RZ ;  /* 0x0001120009097a24 */ /* 0x000fe400078e02ff */
[----:B------:R-:W-:Y:S02]  /*baf0*/  IMAD R6, R13, c[0x0][0x4c8], RZ ;  /* 0x000132000d067a24 */ /* 0x000fe400078e02ff */
[----:B------:R-:W-:Y:S01]  /*bb00*/  IMAD.MOV.U32 R0, RZ, RZ, R7 ;  /* 0x000000ffff007224 */ /* 0x000fe200078e0007 */
[----:B------:R-:W-:Y:S01]  /*bb10*/  @P1 SHF.R.U32.HI R0, RZ, c[0x0][0x4f0], R10 ;  /* 0x00013c00ff001a19 */ /* 0x000fe2000001160a */
[----:B------:R-:W-:Y:S02]  /*bb20*/  IMAD R9, R228, c[0x0][0x44c], R9 ;  /* 0x00011300e4097a24 */ /* 0x000fe400078e0209 */
[C---:B------:R-:W-:Y:S02]  /*bb30*/  IMAD R6, R8.reuse, c[0x0][0x4cc], R6 ;  /* 0x0001330008067a24 */ /* 0x040fe400078e0206 */
[----:B------:R-:W-:Y:S01]  /*bb40*/  IMAD.WIDE.U32 R4, R8, c[0x0][0x4c8], R4 ;  /* 0x0001320008047a25 */ /* 0x000fe200078e0004 */
[----:B------:R-:W-:-:S03]  /*bb50*/  SHF.R.S32.HI R10, RZ, 0x1f, R0 ;  /* 0x0000001fff0a7819 */ /* 0x000fc60000011400 */
[----:B------:R-:W-:Y:S02]  /*bb60*/  IMAD.IADD R3, R3, 0x1, R9 ;  /* 0x0000000103037824 */ /* 0x000fe400078e0209 */
[----:B------:R-:W-:Y:S02]  /*bb70*/  IMAD.MOV R8, RZ, RZ, -R0 ;  /* 0x000000ffff087224 */ /* 0x000fe400078e0a00 */
[----:B------:R-:W-:Y:S01]  /*bb80*/  IMAD.IADD R9, R5, 0x1, R6 ;  /* 0x0000000105097824 */ /* 0x000fe200078e0206 */
[----:B------:R-:W-:Y:S01]  /*bb90*/  LEA R6, P0, R4, c[0x0][0x4a8], 0x2 ;  /* 0x00012a0004067a11 */ /* 0x000fe200078010ff */
[----:B------:R-:W-:Y:S02]  /*bba0*/  IMAD R8, R8, c[0x0][0x4e8], R7 ;  /* 0x00013a0008087a24 */ /* 0x000fe400078e0207 */
[----:B------:R-:W-:Y:S01]  /*bbb0*/  IMAD R5, R10, c[0x0][0x430], RZ ;  /* 0x00010c000a057a24 */ /* 0x000fe200078e02ff */
[----:B------:R-:W-:Y:S02]  /*bbc0*/  LEA.HI.X R7, R4, c[0x0][0x4ac], R9, 0x2, P0 ;  /* 0x00012b0004077a11 */ /* 0x000fe400000f1409 */
[----:B------:R-:W-:Y:S01]  /*bbd0*/  SHFL.IDX PT, R4, R6, RZ, 0x1c1f ;  /* 0x001c1fff06047589 */ /* 0x000fe200000e0000 */
[----:B------:R-:W-:Y:S01]  /*bbe0*/  IMAD R10, R0, c[0x0][0x434], R5 ;  /* 0x00010d00000a7a24 */ /* 0x000fe200078e0205 */
[----:B------:R-:W-:-:S02]  /*bbf0*/  SHF.R.S32.HI R9, RZ, 0x1f, R8 ;  /* 0x0000001fff097819 */ /* 0x000fc40000011408 */
[----:B------:R-:W1:Y:S01]  /*bc00*/  SHFL.IDX PT, R5, R7, RZ, 0x1c1f ;  /* 0x001c1fff07057589 */ /* 0x000e6200000e0000 */
[----:B------:R-:W-:-:S03]  /*bc10*/  IMAD.WIDE.U32 R2, R0, c[0x0][0x430], R2 ;  /* 0x00010c0000027a25 */ /* 0x000fc600078e0002 */
[----:B------:R-:W-:Y:S01]  /*bc20*/  SHFL.IDX PT, R6, R6, 0x1, 0x1c1f ;  /* 0x003c1f0006067f89 */ /* 0x000fe200000e0000 */
[----:B----4-:R-:W-:-:S03]  /*bc30*/  IMAD.IADD R0, R19, 0x1, R229 ;  /* 0x0000000113007824 */ /* 0x010fc600078e02e5 */
[----:B------:R-:W3:Y:S01]  /*bc40*/  SHFL.IDX PT, R7, R7, 0x1, 0x1c1f ;  /* 0x003c1f0007077f89 */ /* 0x000ee200000e0000 */
[----:B------:R-:W-:Y:S01]  /*bc50*/  IMAD.IADD R3, R3, 0x1, R10 ;  /* 0x0000000103037824 */ /* 0x000fe200078e020a */
[----:B------:R-:W-:Y:S01]  /*bc60*/  LOP3.LUT P1, RZ, R18, 0x3, RZ, 0xc0, !PT ;  /* 0x0000000312ff7812 */ /* 0x000fe2000782c0ff */
[----:B------:R-:W-:Y:S01]  /*bc70*/  IMAD R10, R9, c[0x0][0x428], RZ ;  /* 0x00010a00090a7a24 */ /* 0x000fe200078e02ff */
[C---:B------:R-:W-:Y:S02]  /*bc80*/  IADD3 R9, R0.reuse, 0x8, RZ ;  /* 0x0000000800097810 */ /* 0x040fe40007ffe0ff */
[----:B------:R-:W-:Y:S02]  /*bc90*/  ISETP.GE.OR P2, PT, R0, UR4, P1 ;  /* 0x0000000400007c0c */ /* 0x000fe40008f46670 */
[----:B------:R-:W-:Y:S01]  /*bca0*/  ISETP.GE.OR P1, PT, R9, UR4, P1 ;  /* 0x0000000409007c0c */ /* 0x000fe20008f26670 */
[C---:B------:R-:W-:Y:S02]  /*bcb0*/  IMAD R10, R8.reuse, c[0x0][0x42c], R10 ;  /* 0x00010b00080a7a24 */ /* 0x040fe400078e020a */
[----:B------:R-:W-:-:S04]  /*bcc0*/  IMAD.WIDE.U32 R2, R8, c[0x0][0x428], R2 ;  /* 0x00010a0008027a25 */ /* 0x000fc800078e0002 */
[----:B------:R-:W-:-:S04]  /*bcd0*/  IMAD.IADD R3, R3, 0x1, R10 ;  /* 0x0000000103037824 */ /* 0x000fc800078e020a */
[----:B-1----:R1:W-:Y:S01]  /*bce0*/  @!P2 ST.E [R4.64], R16 ;  /* 0x000000100400a985 */ /* 0x0023e2000c101906 */
[----:B------:R-:W-:-:S03]  /*bcf0*/  LEA R11, P0, R2, c[0x0][0x400], 0x2 ;  /* 0x00010000020b7a11 */ /* 0x000fc600078010ff */
[----:B---3--:R1:W-:Y:S01]  /*bd00*/  @!P1 ST.E [R6.64], R15 ;  /* 0x0000000f06009985 */ /* 0x0083e2000c101906 */
[----:B------:R-:W-:Y:S02]  /*bd10*/  ISETP.GE.AND P1, PT, R0, UR4, PT ;  /* 0x0000000400007c0c */ /* 0x000fe4000bf26270 */
[----:B------:R-:W-:Y:S02]  /*bd20*/  LEA.HI.X R10, R2, c[0x0][0x404], R3, 0x2, P0 ;  /* 0x00010100020a7a11 */ /* 0x000fe400000f1403 */
[----:B------:R1:W3:Y:S01]  /*bd30*/  SHFL.IDX PT, R2, R11, RZ, 0x1c1f ;  /* 0x001c1fff0b027589 */ /* 0x0002e200000e0000 */
[----:B------:R-:W-:-:S03]  /*bd40*/  ISETP.GE.AND P0, PT, R9, UR4, PT ;  /* 0x0000000409007c0c */ /* 0x000fc6000bf06270 */
[----:B------:R1:W4:Y:S01]  /*bd50*/  SHFL.IDX PT, R3, R10, RZ, 0x1c1f ;  /* 0x001c1fff0a037589 */ /* 0x00032200000e0000 */
[----:B------:R-:W-:Y:S02]  /*bd60*/  SHF.R.S32.HI R12, RZ, 0x1f, R237 ;  /* 0x0000001fff0c7819 */ /* 0x000fe400000114ed */
[----:B------:R-:W-:Y:S02]  /*bd70*/  SHF.R.S32.HI R13, RZ, 0x1f, R238 ;  /* 0x0000001fff0d7819 */ /* 0x000fe400000114ee */
[----:B------:R-:W-:Y:S02]  /*bd80*/  SHF.R.S32.HI R18, RZ, 0x1f, R240 ;  /* 0x0000001fff127819 */ /* 0x000fe400000114f0 */
[----:B------:R-:W-:Y:S01]  /*bd90*/  SHF.R.S32.HI R19, RZ, 0x1f, R241 ;  /* 0x0000001fff137819 */ /* 0x000fe200000114f1 */
[----:B------:R-:W-:Y:S05]  /*bda0*/  @P1 BRA `(.L_x_1061) ;  /* 0x000005f000001947 */ /* 0x000fea0003800000 */
[----:B------:R-:W-:Y:S02]  /*bdb0*/  ISETP.GE.AND P5, PT, R225, c[0x0][0x3c8], PT ;  /* 0x0000f200e1007a0c */ /* 0x000fe40003fa6270 */
[----:B------:R-:W-:-:S02]  /*bdc0*/  ISETP.GE.AND P1, PT, R139, c[0x0][0x3c8], PT ;  /* 0x0000f2008b007a0c */ /* 0x000fc40003f26270 */
[----:B------:R-:W-:Y:S02]  /*bdd0*/  ISETP.GE.AND P4, PT, R137, c[0x0][0x3c8], PT ;  /* 0x0000f20089007a0c */ /* 0x000fe40003f86270 */
[----:B------:R-:W-:-:S07]  /*bde0*/  ISETP.GE.AND P2, PT, R127, c[0x0][0x3c8], PT ;  /* 0x0000f2007f007a0c */ /* 0x000fce0003f46270 */
[----:B-1-34-:R-:W-:Y:S02]  /*bdf0*/  @!P5 IMAD.WIDE R6, R225, 0x4, R2 ;  /* 0x00000004e106d825 */ /* 0x01afe400078e0202 */
[----:B------:R-:W-:-:S03]  /*be00*/  @!P1 LEA R4, P3, R139, R2, 0x2 ;  /* 0x000000028b049211 */ /* 0x000fc600078610ff */
[----:B------:R1:W-:Y:S01]  /*be10*/  @!P5 ST.E.64 [R6.64], R128 ;  /* 0x000000800600d985 */ /* 0x0003e2000c101b06 */
[----:B------:R-:W-:Y:S02]  /*be20*/  @!P1 LEA.HI.X R5, R139, R3, R140, 0x2, P3 ;  /* 0x000000038b059211 */ /* 0x000fe400018f148c */
[----:B------:R-:W-:-:S03]  /*be30*/  ISETP.GE.AND P5, PT, R125, c[0x0][0x3c8], PT ;  /* 0x0000f2007d007a0c */ /* 0x000fc60003fa6270 */
[----:B------:R3:W-:Y:S01]  /*be40*/  @!P1 ST.E.64 [R4.64], R132 ;  /* 0x0000008404009985 */ /* 0x0007e2000c101b06 */
[----:B------:R-:W-:Y:S02]  /*be50*/  ISETP.GE.AND P1, PT, R35, c[0x0][0x3c8], PT ;  /* 0x0000f20023007a0c */ /* 0x000fe40003f26270 */
[----:B-1----:R-:W-:-:S04]  /*be60*/  @!P4 LEA R6, P3, R137, R2, 0x2 ;  /* 0x000000028906c211 */ /* 0x002fc800078610ff */
[----:B------:R-:W-:Y:S02]  /*be70*/  @!P4 LEA.HI.X R7, R137, R3, R138, 0x2, P3 ;  /* 0x000000038907c211 */ /* 0x000fe400018f148a */
[----:B---3--:R-:W-:-:S03]  /*be80*/  @!P2 LEA R4, P3, R127, R2, 0x2 ;  /* 0x000000027f04a211 */ /* 0x008fc600078610ff */
        /* <DEDUP_REMOVED lines=60> */
[----:B-1----:R-:W-:-:S04]  /*c250*/  @!P3 LEA R6, P4, R242, R2, 0x2 ;  /* 0x00000002f206b211 */ /* 0x002fc800078810ff */
[-C--:B------:R-:W-:Y:S02]  /*c260*/  @!P3 LEA.HI.X R7, R242, R3.reuse, R20, 0x2, P4 ;  /* 0x00000003f207b211 */ /* 0x080fe400020f1414 */
[-C--:B---3--:R-:W-:Y:S02]  /*c270*/  @!P2 LEA R4, P1, R241, R2.reuse, 0x2 ;  /* 0x00000002f104a211 */ /* 0x088fe400078210ff */
[----:B------:R-:W-:Y:S01]  /*c280*/  ISETP.GE.AND P4, PT, R239, c[0x0][0x3c8], PT ;  /* 0x0000f200ef007a0c */ /* 0x000fe20003f86270 */
[----:B------:R1:W-:Y:S01]  /*c290*/  @!P3 ST.E.64 [R6.64], R76 ;  /* 0x0000004c0600b985 */ /* 0x0003e2000c101b06 */
[----:B------:R-:W-:Y:S02]  /*c2a0*/  @!P2 LEA.HI.X R5, R241, R3, R19, 0x2, P1 ;  /* 0x00000003f105a211 */ /* 0x000fe400008f1413 */
[----:B------:R-:W-:Y:S02]  /*c2b0*/  ISETP.GE.AND P3, PT, R238, c[0x0][0x3c8], PT ;  /* 0x0000f200ee007a0c */ /* 0x000fe40003f66270 */
[----:B------:R-:W-:Y:S01]  /*c2c0*/  @!P5 LEA R8, P1, R240, R2, 0x2 ;  /* 0x00000002f008d211 */ /* 0x000fe200078210ff */
[----:B------:R3:W-:Y:S01]  /*c2d0*/  @!P2 ST.E.64 [R4.64], R80 ;  /* 0x000000500400a985 */ /* 0x0007e2000c101b06 */
[----:B------:R-:W-:-:S02]  /*c2e0*/  ISETP.GE.AND P2, PT, R237, c[0x0][0x3c8], PT ;  /* 0x0000f200ed007a0c */ /* 0x000fc40003f46270 */
[----:B------:R-:W-:-:S05]  /*c2f0*/  @!P5 LEA.HI.X R9, R240, R3, R18, 0x2, P1 ;  /* 0x00000003f009d211 */ /* 0x000fca00008f1412 */
[----:B------:R4:W-:Y:S01]  /*c300*/  @!P5 ST.E.64 [R8.64], R84 ;  /* 0x000000540800d985 */ /* 0x0009e2000c101b06 */
[----:B-1----:R-:W-:-:S04]  /*c310*/  @!P4 LEA R6, P1, R239, R2, 0x2 ;  /* 0x00000002ef06c211 */ /* 0x002fc800078210ff */
[----:B------:R-:W-:Y:S02]  /*c320*/  @!P4 LEA.HI.X R7, R239, R3, R14, 0x2, P1 ;  /* 0x00000003ef07c211 */ /* 0x000fe400008f140e */
[----:B---3--:R-:W-:-:S03]  /*c330*/  @!P3 LEA R4, P1, R238, R2, 0x2 ;  /* 0x00000002ee04b211 */ /* 0x008fc600078210ff */
[----:B------:R4:W-:Y:S01]  /*c340*/  @!P4 ST.E.64 [R6.64], R88 ;  /* 0x000000580600c985 */ /* 0x0009e2000c101b06 */
[----:B------:R-:W-:Y:S02]  /*c350*/  @!P3 LEA.HI.X R5, R238, R3, R13, 0x2, P1 ;  /* 0x00000003ee05b211 */ /* 0x000fe400008f140d */
[----:B------:R-:W-:-:S03]  /*c360*/  @!P2 LEA R2, P1, R237, R2, 0x2 ;  /* 0x00000002ed02a211 */ /* 0x000fc600078210ff */
[----:B------:R4:W-:Y:S01]  /*c370*/  @!P3 ST.E.64 [R4.64], R92 ;  /* 0x0000005c0400b985 */ /* 0x0009e2000c101b06 */
[----:B------:R-:W-:-:S05]  /*c380*/  @!P2 LEA.HI.X R3, R237, R3, R12, 0x2, P1 ;  /* 0x00000003ed03a211 */ /* 0x000fca00008f140c */
[----:B------:R4:W-:Y:S04]  /*c390*/  @!P2 ST.E.64 [R2.64], R96 ;  /* 0x000000600200a985 */ /* 0x0009e8000c101b06 */
.L_x_1061:
[----:B------:R-:W-:Y:S05]  /*c3a0*/  BSYNC B0 ;  /* 0x0000000000007941 */ /* 0x000fea0003800000 */
.L_x_1060:
[----:B----4-:R4:W1:Y:S04]  /*c3b0*/  SHFL.IDX PT, R3, R10, 0x1, 0x1c1f ;  /* 0x003c1f000a037f89 */ /* 0x01086800000e0000 */
[----:B---3--:R4:W3:Y:S01]  /*c3c0*/  SHFL.IDX PT, R2, R11, 0x1, 0x1c1f ;  /* 0x003c1f000b027f89 */ /* 0x0088e200000e0000 */
[----:B------:R-:W-:Y:S05]  /*c3d0*/  @P0 BRA `(.L_x_1062) ;  /* 0x0000089000000947 */ /* 0x000fea0003800000 */
[----:B------:R-:W-:Y:S02]  /*c3e0*/  ISETP.GE.AND P1, PT, R225, c[0x0][0x3c8], PT ;  /* 0x0000f200e1007a0c */ /* 0x000fe40003f26270 */
[----:B------:R-:W-:Y:S02]  /*c3f0*/  ISETP.GE.AND P2, PT, R139, c[0x0][0x3c8], PT ;  /* 0x0000f2008b007a0c */ /* 0x000fe40003f46270 */
[----:B------:R-:W-:Y:S02]  /*c400*/  ISETP.GE.AND P3, PT, R137, c[0x0][0x3c8], PT ;  /* 0x0000f20089007a0c */ /* 0x000fe40003f66270 */
[----:B------:R-:W-:-:S07]  /*c410*/  ISETP.GE.AND P0, PT, R127, c[0x0][0x3c8], PT ;  /* 0x0000f2007f007a0c */ /* 0x000fce0003f06270 */
[----:B-1-3--:R-:W-:Y:S02]  /*c420*/  @!P1 IMAD.WIDE R6, R225, 0x4, R2 ;  /* 0x00000004e1069825 */ /* 0x00afe400078e0202 */
[----:B------:R-:W-:-:S03]  /*c430*/  @!P2 LEA R4, P5, R139, R2, 0x2 ;  /* 0x000000028b04a211 */ /* 0x000fc600078a10ff */
[----:B------:R1:W-:Y:S01]  /*c440*/  @!P1 ST.E.64 [R6.64], R130 ;  /* 0x0000008206009985 */ /* 0x0003e2000c101b06 */
[----:B------:R-:W-:Y:S02]  /*c450*/  ISETP.GE.AND P1, PT, R125, c[0x0][0x3c8], PT ;  /* 0x0000f2007d007a0c */ /* 0x000fe40003f26270 */
[----:B------:R-:W-:-:S05]  /*c460*/  @!P2 LEA.HI.X R5, R139, R3, R140, 0x2, P5 ;  /* 0x000000038b05a211 */ /* 0x000fca00028f148c */
[----:B------:R3:W-:Y:S01]  /*c470*/  @!P2 ST.E.64 [R4.64], R134 ;  /* 0x000000860400a985 */ /* 0x0007e2000c101b06 */
[----:B------:R-:W-:Y:S02]  /*c480*/  ISETP.GE.AND P2, PT, R35, c[0x0][0x3c8], PT ;  /* 0x0000f20023007a0c */ /* 0x000fe40003f46270 */
[----:B-1----:R-:W-:-:S04]  /*c490*/  @!P3 LEA R6, P4, R137, R2, 0x2 ;  /* 0x000000028906b211 */ /* 0x002fc800078810ff */
[----:B------:R-:W-:Y:S02]  /*c4a0*/  @!P3 LEA.HI.X R7, R137, R3, R138, 0x2, P4 ;  /* 0x000000038907b211 */ /* 0x000fe400020f148a */
[----:B---3--:R-:W-:-:S03]  /*c4b0*/  @!P0 LEA R4, P5, R127, R2, 0x2 ;  /* 0x000000027f048211 */ /* 0x008fc600078a10ff */
        /* <DEDUP_REMOVED lines=30> */
[-C--:B------:R-:W-:Y:S02]  /*c6a0*/  @!P3 LEA.HI.X R7, R250, R3.reuse, R28, 0x2, P4 ;  /* 0x00000003fa07b211 */ /* 0x080fe400020f141c */
[----:B------:R-:W-:Y:S02]  /*c6b0*/  ISETP.GE.AND P4, PT, R246, c[0x0][0x3c8], PT ;  /* 0x0000f200f6007a0c */ /* 0x000fe40003f86270 */
[CC--:B---3--:R-:W-:Y:S01]  /*c6c0*/  @!P0 LEA R4, P5, R249.reuse, R2.reuse, 0x2 ;  /* 0x00000002f9048211 */ /* 0x0c8fe200078a10ff */
[----:B------:R1:W-:Y:S01]  /*c6d0*/  @!P3 ST.E.64 [R6.64], R46 ;  /* 0x0000002e0600b985 */ /* 0x0003e2000c101b06 */
[C---:B------:R-:W-:Y:S02]  /*c6e0*/  @!P1 LEA R8, P3, R248.reuse, R2, 0x2 ;  /* 0x00000002f8089211 */ /* 0x040fe400078610ff */
[-C--:B------:R-:W-:Y:S02]  /*c6f0*/  @!P0 LEA.HI.X R5, R249, R3.reuse, R27, 0x2, P5 ;  /* 0x00000003f9058211 */ /* 0x080fe400028f141b */
[----:B------:R-:W-:-:S02]  /*c700*/  @!P1 LEA.HI.X R9, R248, R3, R26, 0x2, P3 ;  /* 0x00000003f8099211 */ /* 0x000fc400018f141a */
[----:B------:R-:W-:Y:S01]  /*c710*/  ISETP.GE.AND P3, PT, R245, c[0x0][0x3c8], PT ;  /* 0x0000f200f5007a0c */ /* 0x000fe20003f66270 */
[----:B------:R3:W-:Y:S04]  /*c720*/  @!P0 ST.E.64 [R4.64], R50 ;  /* 0x0000003204008985 */ /* 0x0007e8000c101b06 */
[----:B------:R2:W-:Y:S01]  /*c730*/  @!P1 ST.E.64 [R8.64], R54 ;  /* 0x0000003608009985 */ /* 0x0005e2000c101b06 */
[----:B------:R-:W-:Y:S02]  /*c740*/  ISETP.GE.AND P1, PT, R244, c[0x0][0x3c8], PT ;  /* 0x0000f200f4007a0c */ /* 0x000fe40003f26270 */
[----:B-1----:R-:W-:-:S04]  /*c750*/  @!P2 LEA R6, P0, R247, R2, 0x2 ;  /* 0x00000002f706a211 */ /* 0x002fc800078010ff */
[-C--:B------:R-:W-:Y:S02]  /*c760*/  @!P2 LEA.HI.X R7, R247, R3.reuse, R25, 0x2, P0 ;  /* 0x00000003f707a211 */ /* 0x080fe400000f1419 */
[----:B------:R-:W-:Y:S02]  /*c770*/  ISETP.GE.AND P0, PT, R243, c[0x0][0x3c8], PT ;  /* 0x0000f200f3007a0c */ /* 0x000fe40003f06270 */
[CC--:B---3--:R-:W-:Y:S01]  /*c780*/  @!P4 LEA R4, P5, R246.reuse, R2.reuse, 0x2 ;  /* 0x00000002f604c211 */ /* 0x0c8fe200078a10ff */
[----:B------:R1:W-:Y:S03]  /*c790*/  @!P2 ST.E.64 [R6.64], R58 ;  /* 0x0000003a0600a985 */ /* 0x0003e6000c101b06 */
[----:B------:R-:W-:Y:S02]  /*c7a0*/  @!P4 LEA.HI.X R5, R246, R3, R24, 0x2, P5 ;  /* 0x00000003f605c211 */ /* 0x000fe400028f1418 */
[----:B--2---:R-:W-:-:S03]  /*c7b0*/  @!P3 LEA R8, P2, R245, R2, 0x2 ;  /* 0x00000002f508b211 */ /* 0x004fc600078410ff */
[----:B------:R2:W-:Y:S01]  /*c7c0*/  @!P4 ST.E.64 [R4.64], R62 ;  /* 0x0000003e0400c985 */ /* 0x0005e2000c101b06 */
[----:B------:R-:W-:Y:S02]  /*c7d0*/  ISETP.GE.AND P4, PT, R242, c[0x0][0x3c8], PT ;  /* 0x0000f200f2007a0c */ /* 0x000fe40003f86270 */
[----:B------:R-:W-:-:S05]  /*c7e0*/  @!P3 LEA.HI.X R9, R245, R3, R23, 0x2, P2 ;  /* 0x00000003f509b211 */ /* 0x000fca00010f1417 */
[----:B------:R-:W-:Y:S01]  /*c7f0*/  @!P3 ST.E.64 [R8.64], R66 ;  /* 0x000000420800b985 */ /* 0x000fe2000c101b06 */
[----:B------:R-:W-:Y:S02]  /*c800*/  ISETP.GE.AND P3, PT, R241, c[0x0][0x3c8], PT ;  /* 0x0000f200f1007a0c */ /* 0x000fe40003f66270 */
[----:B-1----:R-:W-:-:S04]  /*c810*/  @!P0 LEA R6, P2, R243, R2, 0x2 ;  /* 0x00000002f3068211 */ /* 0x002fc800078410ff */
[----:B------:R-:W-:Y:S02]  /*c820*/  @!P0 LEA.HI.X R7, R243, R3, R21, 0x2, P2 ;  /* 0x00000003f3078211 */ /* 0x000fe400010f1415 */
[----:B------:R-:W-:Y:S02]  /*c830*/  ISETP.GE.AND P2, PT, R240, c[0x0][0x3c8], PT ;  /* 0x0000f200f0007a0c */ /* 0x000fe40003f46270 */
[----:B--2---:R-:W-:-:S04]  /*c840*/  @!P1 LEA R4, P5, R244, R2, 0x2 ;  /* 0x00000002f4049211 */ /* 0x004fc800078a10ff */
[----:B------:R-:W-:-:S05]  /*c850*/  @!P1 LEA.HI.X R5, R244, R3, R22, 0x2, P5 ;  /* 0x00000003f4059211 */ /* 0x000fca00028f1416 */
[----:B------:R1:W-:Y:S01]  /*c860*/  @!P1 ST.E.64 [R4.64], R70 ;  /* 0x0000004604009985 */ /* 0x0003e2000c101b06 */
[----:B------:R-:W-:-:S03]  /*c870*/  ISETP.GE.AND P1, PT, R239, c[0x0][0x3c8], PT ;  /* 0x0000f200ef007a0c */ /* 0x000fc60003f26270 */
[----:B------:R2:W-:Y:S01]  /*c880*/  @!P0 ST.E.64 [R6.64], R74 ;  /* 0x0000004a06008985 */ /* 0x0005e2000c101b06 */
[----:B------:R-:W-:Y:S02]  /*c890*/  ISETP.GE.AND P0, PT, R238, c[0x0][0x3c8], PT ;  /* 0x0000f200ee007a0c */ /* 0x000fe40003f06270 */
[----:B-1----:R-:W-:-:S04]  /*c8a0*/  @!P4 LEA R4, P5, R242, R2, 0x2 ;  /* 0x00000002f204c211 */ /* 0x002fc800078a10ff */
[----:B------:R-:W-:Y:S02]  /*c8b0*/  @!P4 LEA.HI.X R5, R242, R3, R20, 0x2, P5 ;  /* 0x00000003f205c211 */ /* 0x000fe400028f1414 */
[----:B----4-:R-:W-:-:S03]  /*c8c0*/  @!P3 LEA R10, P5, R241, R2, 0x2 ;  /* 0x00000002f10ab211 */ /* 0x010fc600078a10ff */
[----:B------:R1:W-:Y:S01]  /*c8d0*/  @!P4 ST.E.64 [R4.64], R78 ;  /* 0x0000004e0400c985 */ /* 0x0003e2000c101b06 */
[CC--:B------:R-:W-:Y:S02]  /*c8e0*/  @!P2 LEA R8, P4, R240.reuse, R2.reuse, 0x2 ;  /* 0x00000002f008a211 */ /* 0x0c0fe400078810ff */
[-C--:B------:R-:W-:Y:S02]  /*c8f0*/  @!P3 LEA.HI.X R11, R241, R3.reuse, R19, 0x2, P5 ;  /* 0x00000003f10bb211 */ /* 0x080fe400028f1413 */
[C---:B--2---:R-:W-:Y:S02]  /*c900*/  @!P1 LEA R6, P5, R239.reuse, R2, 0x2 ;  /* 0x00000002ef069211 */ /* 0x044fe400078a10ff */
[-C--:B------:R-:W-:Y:S01]  /*c910*/  @!P2 LEA.HI.X R9, R240, R3.reuse, R18, 0x2, P4 ;  /* 0x00000003f009a211 */ /* 0x080fe200020f1412 */
[----:B------:R2:W-:Y:S01]  /*c920*/  @!P3 ST.E.64 [R10.64], R82 ;  /* 0x000000520a00b985 */ /* 0x0005e2000c101b06 */
[----:B------:R-:W-:-:S03]  /*c930*/  @!P1 LEA.HI.X R7, R239, R3, R14, 0x2, P5 ;  /* 0x00000003ef079211 */ /* 0x000fc600028f140e */
[----:B------:R2:W-:Y:S04]  /*c940*/  @!P2 ST.E.64 [R8.64], R86 ;  /* 0x000000560800a985 */ /* 0x0005e8000c101b06 */
[----:B------:R2:W-:Y:S01]  /*c950*/  @!P1 ST.E.64 [R6.64], R90 ;  /* 0x0000005a06009985 */ /* 0x0005e2000c101b06 */
[----:B-1----:R-:W-:-:S04]  /*c960*/  @!P0 LEA R4, P4, R238, R2, 0x2 ;  /* 0x00000002ee048211 */ /* 0x002fc800078810ff */
[----:B------:R-:W-:-:S05]  /*c970*/  @!P0 LEA.HI.X R5, R238, R3, R13, 0x2, P4 ;  /* 0x00000003ee058211 */ /* 0x000fca00020f140d */
[----:B------:R2:W-:Y:S01]  /*c980*/  @!P0 ST.E.64 [R4.64], R94 ;  /* 0x0000005e04008985 */ /* 0x0005e2000c101b06 */
[----:B------:R-:W-:-:S13]  /*c990*/  ISETP.GE.AND P0, PT, R237, c[0x0][0x3c8], PT ;  /* 0x0000f200ed007a0c */ /* 0x000fda0003f06270 */
[----:B------:R-:W-:Y:S05]  /*c9a0*/  @P0 BRA `(.L_x_1062) ;  /* 0x000002c000000947 */ /* 0x000fea0003800000 */
[----:B------:R-:W-:-:S04]  /*c9b0*/  LEA R2, P0, R237, R2, 0x2 ;  /* 0x00000002ed027211 */ /* 0x000fc800078010ff */
[----:B------:R-:W-:-:S05]  /*c9c0*/  LEA.HI.X R3, R237, R3, R12, 0x2, P0 ;  /* 0x00000003ed037211 */ /* 0x000fca00000f140c */
[----:B------:R1:W-:Y:S01]  /*c9d0*/  ST.E.64 [R2.64], R98 ;  /* 0x0000006202007985 */ /* 0x0003e2000c101b06 */
[----:B------:R-:W-:Y:S05]  /*c9e0*/  BRA `(.L_x_1062) ;  /* 0x0000028000007947 */ /* 0x000fea0003800000 */
.L_x_1058:
[----:B------:R-:W1:Y:S02]  /*c9f0*/  S2R R3, SR_TID.X ;  /* 0x0000000000037919 */ /* 0x000e640000002100 */
[----:B-1----:R-:W-:-:S13]  /*ca00*/  ISETP.GT.AND P0, PT, R3, 0x7f, PT ;  /* 0x0000007f0300780c */ /* 0x002fda0003f04270 */
[----:B------:R-:W-:Y:S05]  /*ca10*/  @P0 BRA `(.L_x_1062) ;  /* 0x0000025000000947 */ /* 0x000fea0003800000 */
[----:B------:R-:W-:Y:S02]  /*ca20*/  MOV R2, c[0x0][0x4e8] ;  /* 0x00013a0000027a02 */ /* 0x000fe40000000f00 */
[----:B------:R-:W-:-:S03]  /*ca30*/  IADD3 R6, R229, R3, RZ ;  /* 0x00000003e5067210 */ /* 0x000fc60007ffe0ff */
[----:B------:R-:W-:-:S05]  /*ca40*/  IMAD R0, R2, c[0x0][0x388], RZ ;  /* 0x0000e20002007a24 */ /* 0x000fca00078e02ff */
[----:B------:R-:W-:-:S13]  /*ca50*/  ISETP.GE.AND P0, PT, R6, R0, PT ;  /* 0x000000000600720c */ /* 0x000fda0003f06270 */
[----:B------:R-:W-:Y:S05]  /*ca60*/  @P0 BRA `(.L_x_1062) ;  /* 0x0000020000000947 */ /* 0x000fea0003800000 */
[----:B------:R-:W-:Y:S01]  /*ca70*/  ISETP.NE.AND P0, PT, R2, 0x1, PT ;  /* 0x000000010200780c */ /* 0x000fe20003f05270 */
[----:B------:R-:W-:Y:S01]  /*ca80*/  IMAD.WIDE.U32 R2, R227, c[0x0][0x4d0], RZ ;  /* 0x00013400e3027a25 */ /* 0x000fe200078e00ff */
[----:B------:R-:W-:Y:S02]  /*ca90*/  SHF.R.S32.HI R0, RZ, 0x1f, R227 ;  /* 0x0000001fff007819 */ /* 0x000fe400000114e3 */
[----:B------:R-:W-:-:S03]  /*caa0*/  SHF.R.S32.HI R5, RZ, 0x1f, R226 ;  /* 0x0000001fff057819 */ /* 0x000fc600000114e2 */
[----:B------:R-:W-:Y:S02]  /*cab0*/  IMAD R0, R0, c[0x0][0x4d0], RZ ;  /* 0x0001340000007a24 */ /* 0x000fe400078e02ff */
[----:B------:R-:W-:Y:S02]  /*cac0*/  IMAD R5, R5, c[0x0][0x4d8], RZ ;  /* 0x0001360005057a24 */ /* 0x000fe400078e02ff */
[----:B------:R-:W-:Y:S01]  /*cad0*/  IMAD R4, R227, c[0x0][0x4d4], R0 ;  /* 0x00013500e3047a24 */ /* 0x000fe200078e0200 */
[----:B------:R-:W-:Y:S01]  /*cae0*/  MOV R0, R6 ;  /* 0x0000000600007202 */ /* 0x000fe20000000f00 */
[----:B------:R-:W-:-:S03]  /*caf0*/  @P0 IMAD.HI.U32 R7, R6, c[0x0][0x4ec], RZ ;  /* 0x00013b0006070a27 */ /* 0x000fc600078e00ff */
[----:B------:R-:W-:Y:S02]  /*cb00*/  IADD3 R3, R3, R4, RZ ;  /* 0x0000000403037210 */ /* 0x000fe40007ffe0ff */
[----:B------:R-:W-:Y:S01]  /*cb10*/  @P0 SHF.R.U32.HI R0, RZ, c[0x0][0x4f0], R7 ;  /* 0x00013c00ff000a19 */ /* 0x000fe20000011607 */
[C---:B------:R-:W-:Y:S01]  /*cb20*/  IMAD R7, R226.reuse, c[0x0][0x4dc], R5 ;  /* 0x00013700e2077a24 */ /* 0x040fe200078e0205 */
[----:B------:R-:W-:Y:S01]  /*cb30*/  SHF.R.S32.HI R4, RZ, 0x1f, R228 ;  /* 0x0000001fff047819 */ /* 0x000fe200000114e4 */
[----:B------:R-:W-:Y:S01]  /*cb40*/  IMAD.WIDE.U32 R2, R226, c[0x0][0x4d8], R2 ;  /* 0x00013600e2027a25 */ /* 0x000fe200078e0002 */
[----:B------:R-:W-:-:S04]  /*cb50*/  IADD3 R5, -R0, RZ, RZ ;  /* 0x000000ff00057210 */ /* 0x000fc80007ffe1ff */
[----:B------:R-:W-:Y:S01]  /*cb60*/  IADD3 R3, R3, R7, RZ ;  /* 0x0000000703037210 */ /* 0x000fe20007ffe0ff */
[----:B------:R-:W-:Y:S02]  /*cb70*/  IMAD R7, R4, c[0x0][0x4e0], RZ ;  /* 0x0001380004077a24 */ /* 0x000fe400078e02ff */
[----:B------:R-:W-:Y:S02]  /*cb80*/  IMAD R4, R5, c[0x0][0x4e8], R6 ;  /* 0x00013a0005047a24 */ /* 0x000fe400078e0206 */
[----:B------:R-:W-:-:S03]  /*cb90*/  IMAD.WIDE.U32 R2, R228, c[0x0][0x4e0], R2 ;  /* 0x00013800e4027a25 */ /* 0x000fc600078e0002 */
[----:B------:R-:W-:Y:S01]  /*cba0*/  SHF.R.S32.HI R5, RZ, 0x1f, R4 ;  /* 0x0000001fff057819 */ /* 0x000fe20000011404 */
[----:B------:R-:W-:Y:S01]  /*cbb0*/  IMAD R6, R228, c[0x0][0x4e4], R7 ;  /* 0x00013900e4067a24 */ /* 0x000fe200078e0207 */
[----:B------:R-:W-:Y:S02]  /*cbc0*/  SHF.R.S32.HI R7, RZ, 0x1f, R0 ;  /* 0x0000001fff077819 */ /* 0x000fe40000011400 */
[----:B------:R-:W-:Y:S01]  /*cbd0*/  IADD3 R2, P0, R0, R2, RZ ;  /* 0x0000000200027210 */ /* 0x000fe20007f1e0ff */
[----:B------:R-:W-:-:S03]  /*cbe0*/  IMAD R0, R5, c[0x0][0x4c8], RZ ;  /* 0x0001320005007a24 */ /* 0x000fc600078e02ff */
[----:B------:R-:W-:Y:S01]  /*cbf0*/  IADD3.X R3, R7, R3, R6, P0, !PT ;  /* 0x0000000307037210 */ /* 0x000fe200007fe406 */
[----:B------:R-:W-:-:S04]  /*cc00*/  IMAD R0, R4, c[0x0][0x4cc], R0 ;  /* 0x0001330004007a24 */ /* 0x000fc800078e0200 */
[----:B------:R-:W-:-:S05]  /*cc10*/  IMAD.WIDE.U32 R2, R4, c[0x0][0x4c8], R2 ;  /* 0x0001320004027a25 */ /* 0x000fca00078e0002 */
[----:B------:R-:W-:Y:S02]  /*cc20*/  IADD3 R0, R3, R0, RZ ;  /* 0x0000000003007210 */ /* 0x000fe40007ffe0ff */
[----:B------:R-:W-:-:S04]  /*cc30*/  LEA R4, P0, R2, c[0x0][0x4a8], 0x2 ;  /* 0x00012a0002047a11 */ /* 0x000fc800078010ff */
[----:B------:R-:W-:Y:S02]  /*cc40*/  LEA.HI.X R5, R2, c[0x0][0x4ac], R0, 0x2, P0 ;  /* 0x00012b0002057a11 */ /* 0x000fe400000f1400 */
[----:B------:R-:W-:-:S05]  /*cc50*/  MOV R0, 0xff800000 ;  /* 0xff80000000007802 */ /* 0x000fca0000000f00 */
[----:B------:R1:W-:Y:S02]  /*cc60*/  STG.E [R4.64], R0 ;  /* 0x0000000004007986 */ /* 0x0003e4000c101906 */
.L_x_1062:
[----:B------:R-:W-:Y:S05]  /*cc70*/  BSYNC B1 ;  /* 0x0000000000017941 */ /* 0x000fea0003800000 */
.L_x_1057:
[----:B-12---:R-:W2:Y:S02]  /*cc80*/  LDL R0, [R1+0x4] ;  /* 0x0000040001007983 */ /* 0x006ea40000100800 */
[----:B--2---:R-:W-:-:S13]  /*cc90*/  ISETP.NE.AND P0, PT, R0, RZ, PT ;  /* 0x000000ff0000720c */ /* 0x004fda0003f05270 */
[----:B------:R-:W-:Y:S01]  /*cca0*/  @P0 WARPSYNC 0xffffffff ;  /* 0xffffffff00000948 */ /* 0x000fe20003800000 */
[----:B------:R-:W-:Y:S06]  /*ccb0*/  @P0 BAR.SYNC.DEFER_BLOCKING 0x5, 0x100 ;  /* 0x0144000000000b1d */ /* 0x000fec0000010000 */
[----:B------:R-:W1:Y:S04]  /*ccc0*/  @P0 LDS R236, [0x18100] ;  /* 0x01810000ffec0984 */ /* 0x000e680000000800 */
[----:B------:R-:W-:Y:S06]  /*ccd0*/  @P0 BAR.ARV 0x4, 0x100 ;  /* 0x0104000000000b1d */ /* 0x000fec0000002000 */
[----:B------:R-:W-:Y:S05]  /*cce0*/  @P0 BRA `(.L_x_1063) ;  /* 0x0000007000000947 */ /* 0x000fea0003800000 */
[----:B------:R-:W-:Y:S05]  /*ccf0*/  BRA.DIV ~URZ, `(.L_x_1064) ;  /* 0x00001cb27f007947 */ /* 0x000fea000b800000 */
[----:B------:R2:W4:Y:S02]  /*cd00*/  SHFL.IDX PT, R0, R17, RZ, 0x1f ;  /* 0x00001fff11007589 */ /* 0x00052400000e0000 */
.L_x_1089:
[----:B------:R-:W-:Y:S01]  /*cd10*/  WARPSYNC 0xffffffff ;  /* 0xffffffff00007948 */ /* 0x000fe20003800000 */
[----:B------:R-:W-:Y:S01]  /*cd20*/  BAR.SYNC.DEFER_BLOCKING 0x4, 0x100 ;  /* 0x0104000000007b1d */ /* 0x000fe20000010000 */
[----:B-1--4-:R-:W-:-:S05]  /*cd30*/  MOV R236, R0 ;  /* 0x0000000000ec7202 */ /* 0x012fca0000000f00 */
[----:B------:R1:W-:Y:S04]  /*cd40*/  @!P6 STS [0x18100], R17 ;  /* 0x01810011ff00e388 */ /* 0x0003e80000000800 */
[----:B------:R-:W-:Y:S06]  /*cd50*/  BAR.ARV 0x5, 0x100 ;  /* 0x0144000000007b1d */ /* 0x000fec0000002000 */
.L_x_1063:
[----:B-1----:R-:W-:-:S13]  /*cd60*/  ISETP.GE.AND P0, PT, R236, c[0x0][0x538], PT ;  /* 0x00014e00ec007a0c */ /* 0x002fda0003f06270 */
[----:B--2345:R-:W-:Y:S01]  /*cd70*/  @P0 CALL.REL.NOINC `(.L_x_1065) ;  /* 0x0000001000000944 */ /* 0x03cfe20003c00000 */
[----:B------:R-:W-:Y:S05]  /*cd80*/  BRA `(.L_x_1066) ;  /* 0xffff3b9000007947 */ /* 0x000fea000383ffff */
.L_x_1065:
[----:B------:R-:W-:Y:S05]  /*cd90*/  EXIT ;  /* 0x000000000000794d */ /* 0x000fea0003800000 */
.L_x_1015:
[----:B------:R-:W-:Y:S01]  /*cda0*/  IMAD.MOV.U32 R0, RZ, RZ, R9 ;  /* 0x000000ffff007224 */ /* 0x000fe200078e0009 */
[----:B------:R-:W-:Y:S01]  /*cdb0*/  MOV R192, RZ ;  /* 0x000000ff00c07202 */ /* 0x000fe20000000f00 */
[----:B------:R-:W-:Y:S01]  /*cdc0*/  IMAD.MOV.U32 R3, RZ, RZ, 0x181f ;  /* 0x0000181fff037424 */ /* 0x000fe200078e00ff */
[----:B------:R-:W-:Y:S02]  /*cdd0*/  MOV R2, 0xcdf0 ;  /* 0x0000cdf000027802 */ /* 0x000fe40000000f00 */
[----:B-----5:R-:W-:Y:S05]  /*cde0*/  CALL.REL.NOINC `($__internal_17_$__cuda_sm70_shflsync_idx_p) ;  /* 0x00001c8000007944 */ /* 0x020fea0003c00000 */
[----:B------:R-:W-:Y:S01]  /*cdf0*/  MOV R8, R0 ;  /* 0x0000000000087202 */ /* 0x000fe20000000f00 */
[----:B------:R-:W-:Y:S05]  /*ce00*/  BRA `(.L_x_1067) ;  /* 0xffff47b000007947 */ /* 0x000fea000383ffff */
.L_x_1016:
[----:B------:R-:W-:Y:S01]  /*ce10*/  IMAD.MOV.U32 R0, RZ, RZ, R11 ;  /* 0x000000ffff007224 */ /* 0x000fe200078e000b */
[----:B------:R-:W-:Y:S01]  /*ce20*/  MOV R192, RZ ;  /* 0x000000ff00c07202 */ /* 0x000fe20000000f00 */
[----:B------:R-:W-:Y:S01]  /*ce30*/  IMAD.MOV.U32 R3, RZ, RZ, 0x181f ;  /* 0x0000181fff037424 */ /* 0x000fe200078e00ff */
[----:B------:R-:W-:Y:S02]  /*ce40*/  MOV R2, 0xce60 ;  /* 0x0000ce6000027802 */ /* 0x000fe40000000f00 */
[----:B-12--5:R-:W-:Y:S05]  /*ce50*/  CALL.REL.NOINC `($__internal_17_$__cuda_sm70_shflsync_idx_p) ;  /* 0x00001c1000007944 */ /* 0x026fea0003c00000 */
[----:B------:R-:W-:Y:S05]  /*ce60*/  BRA `(.L_x_1068) ;  /* 0xffff477000007947 */ /* 0x000fea000383ffff */
.L_x_1019:
[----:B----4-:R-:W-:Y:S01]  /*ce70*/  IMAD.MOV.U32 R0, RZ, RZ, R9 ;  /* 0x000000ffff007224 */ /* 0x010fe200078e0009 */
[----:B------:R-:W-:Y:S01]  /*ce80*/  MOV R192, 0x1 ;  /* 0x0000000100c07802 */ /* 0x000fe20000000f00 */
[----:B--2---:R-:W-:Y:S01]  /*ce90*/  IMAD.MOV.U32 R3, RZ, RZ, 0x181f ;  /* 0x0000181fff037424 */ /* 0x004fe200078e00ff */
[----:B------:R-:W-:-:S02]  /*cea0*/  MOV R2, 0xcec0 ;  /* 0x0000cec000027802 */ /* 0x000fc40000000f00 */
[----:B-1-3-5:R-:W-:Y:S05]  /*ceb0*/  CALL.REL.NOINC `($__internal_17_$__cuda_sm70_shflsync_idx_p) ;  /* 0x00001bb000007944 */ /* 0x02afea0003c00000 */
[----:B------:R-:W-:Y:S01]  /*cec0*/  IMAD.MOV.U32 R8, RZ, RZ, R0 ;  /* 0x000000ffff087224 */ /* 0x000fe200078e0000 */
[----:B------:R-:W-:Y:S01]  /*ced0*/  MOV R192, 0x1 ;  /* 0x0000000100c07802 */ /* 0x000fe20000000f00 */
[----:B------:R-:W-:Y:S01]  /*cee0*/  IMAD.MOV.U32 R0, RZ, RZ, R11 ;  /* 0x000000ffff007224 */ /* 0x000fe200078e000b */
[----:B------:R-:W-:-:S02]  /*cef0*/  MOV R3, 0x181f ;  /* 0x0000181f00037802 */ /* 0x000fc40000000f00 */
[----:B------:R-:W-:Y:S02]  /*cf00*/  MOV R2, 0xcf20 ;  /* 0x0000cf2000027802 */ /* 0x000fe40000000f00 */
[----:B------:R-:W-:Y:S05]  /*cf10*/  CALL.REL.NOINC `($__internal_17_$__cuda_sm70_shflsync_idx_p) ;  /* 0x00001b5000007944 */ /* 0x000fea0003c00000 */
[----:B------:R-:W-:Y:S05]  /*cf20*/  BRA `(.L_x_1069) ;  /* 0xffff484000007947 */ /* 0x000fea000383ffff */
.L_x_1022:
[----:B----4-:R-:W-:Y:S01]  /*cf30*/  IMAD.MOV.U32 R0, RZ, RZ, R9 ;  /* 0x000000ffff007224 */ /* 0x010fe200078e0009 */
[----:B------:R-:W-:Y:S01]  /*cf40*/  MOV R192, 0x2 ;  /* 0x0000000200c07802 */ /* 0x000fe20000000f00 */
[----:B-1----:R-:W-:Y:S01]  /*cf50*/  IMAD.MOV.U32 R3, RZ, RZ, 0x181f ;  /* 0x0000181fff037424 */ /* 0x002fe200078e00ff */
[----:B------:R-:W-:Y:S02]  /*cf60*/  MOV R2, 0xcf80 ;  /* 0x0000cf8000027802 */ /* 0x000fe40000000f00 */
[----:B--23-5:R-:W-:Y:S05]  /*cf70*/  CALL.REL.NOINC `($__internal_17_$__cuda_sm70_shflsync_idx_p) ;  /* 0x00001af000007944 */ /* 0x02cfea0003c00000 */
[----:B------:R-:W-:Y:S01]  /*cf80*/  MOV R8, R0 ;  /* 0x0000000000087202 */ /* 0x000fe20000000f00 */
[----:B------:R-:W-:Y:S05]  /*cf90*/  BRA `(.L_x_1070) ;  /* 0xffff493000007947 */ /* 0x000fea000383ffff */
.L_x_1023:
[----:B----4-:R-:W-:Y:S01]  /*cfa0*/  IMAD.MOV.U32 R0, RZ, RZ, R11 ;  /* 0x000000ffff007224 */ /* 0x010fe200078e000b */
[----:B------:R-:W-:Y:S01]  /*cfb0*/  MOV R192, 0x2 ;  /* 0x0000000200c07802 */ /* 0x000fe20000000f00 */
[----:B------:R-:W-:Y:S01]  /*cfc0*/  IMAD.MOV.U32 R3, RZ, RZ, 0x181f ;  /* 0x0000181fff037424 */ /* 0x000fe200078e00ff */
[----:B------:R-:W-:Y:S02]  /*cfd0*/  MOV R2, 0xcff0 ;  /* 0x0000cff000027802 */ /* 0x000fe40000000f00 */
[----:B-123-5:R-:W-:Y:S05]  /*cfe0*/  CALL.REL.NOINC `($__internal_17_$__cuda_sm70_shflsync_idx_p) ;  /* 0x00001a8000007944 */ /* 0x02efea0003c00000 */
[----:B------:R-:W-:Y:S05]  /*cff0*/  BRA `(.L_x_1071) ;  /* 0xffff48f000007947 */ /* 0x000fea000383ffff */
.L_x_1026:
[----:B-1----:R-:W-:Y:S01]  /*d000*/  IMAD.MOV.U32 R0, RZ, RZ, R9 ;  /* 0x000000ffff007224 */ /* 0x002fe200078e0009 */
[----:B------:R-:W-:Y:S01]  /*d010*/  MOV R192, 0x3 ;  /* 0x0000000300c07802 */ /* 0x000fe20000000f00 */
[----:B------:R-:W-:Y:S01]  /*d020*/  IMAD.MOV.U32 R3, RZ, RZ, 0x181f ;  /* 0x0000181fff037424 */ /* 0x000fe200078e00ff */
[----:B------:R-:W-:-:S02]  /*d030*/  MOV R2, 0xd050 ;  /* 0x0000d05000027802 */ /* 0x000fc40000000f00 */
[----:B--2345:R-:W-:Y:S05]  /*d040*/  CALL.REL.NOINC `($__internal_17_$__cuda_sm70_shflsync_idx_p) ;  /* 0x00001a2000007944 */ /* 0x03cfea0003c00000 */
[----:B------:R-:W-:Y:S01]  /*d050*/  IMAD.MOV.U32 R8, RZ, RZ, R0 ;  /* 0x000000ffff087224 */ /* 0x000fe200078e0000 */
[----:B------:R-:W-:Y:S01]  /*d060*/  MOV R192, 0x3 ;  /* 0x0000000300c07802 */ /* 0x000fe20000000f00 */
[----:B------:R-:W-:Y:S01]  /*d070*/  IMAD.MOV.U32 R0, RZ, RZ, R11 ;  /* 0x000000ffff007224 */ /* 0x000fe200078e000b */
[----:B------:R-:W-:-:S02]  /*d080*/  MOV R3, 0x181f ;  /* 0x0000181f00037802 */ /* 0x000fc40000000f00 */
[----:B------:R-:W-:Y:S02]  /*d090*/  MOV R2, 0xd0b0 ;  /* 0x0000d0b000027802 */ /* 0x000fe40000000f00 */
[----:B------:R-:W-:Y:S05]  /*d0a0*/  CALL.REL.NOINC `($__internal_17_$__cuda_sm70_shflsync_idx_p) ;  /* 0x000019c000007944 */ /* 0x000fea0003c00000 */
[----:B------:R-:W-:Y:S05]  /*d0b0*/  BRA `(.L_x_1072) ;  /* 0xffff49a000007947 */ /* 0x000fea000383ffff */
.L_x_1029:
[----:B------:R-:W-:Y:S01]  /*d0c0*/  IMAD.MOV.U32 R0, RZ, RZ, R5 ;  /* 0x000000ffff007224 */ /* 0x000fe200078e0005 */
[----:B------:R-:W-:Y:S01]  /*d0d0*/  MOV R192, RZ ;  /* 0x000000ff00c07202 */ /* 0x000fe20000000f00 */
[----:B------:R-:W-:Y:S01]  /*d0e0*/  IMAD.MOV.U32 R3, RZ, RZ, 0x181f ;  /* 0x0000181fff037424 */ /* 0x000fe200078e00ff */
[----:B------:R-:W-:Y:S02]  /*d0f0*/  MOV R2, 0xd110 ;  /* 0x0000d11000027802 */ /* 0x000fe40000000f00 */
[----:B------:R-:W-:Y:S05]  /*d100*/  CALL.REL.NOINC `($__internal_17_$__cuda_sm70_shflsync_idx_p) ;  /* 0x0000196000007944 */ /* 0x000fea0003c00000 */
[----:B------:R-:W-:Y:S01]  /*d110*/  MOV R4, R0 ;  /* 0x0000000000047202 */ /* 0x000fe20000000f00 */
[----:B------:R-:W-:Y:S05]  /*d120*/  BRA `(.L_x_1073) ;  /* 0xffff5fe000007947 */ /* 0x000fea000383ffff */
.L_x_1030:
[----:B------:R-:W-:Y:S01]  /*d130*/  IMAD.MOV.U32 R0, RZ, RZ, R12 ;  /* 0x000000ffff007224 */ /* 0x000fe200078e000c */
[----:B------:R-:W-:Y:S01]  /*d140*/  MOV R192, RZ ;  /* 0x000000ff00c07202 */ /* 0x000fe20000000f00 */
[----:B------:R-:W-:Y:S01]  /*d150*/  IMAD.MOV.U32 R3, RZ, RZ, 0x181f ;  /* 0x0000181fff037424 */ /* 0x000fe200078e00ff */
[----:B------:R-:W-:Y:S02]  /*d160*/  MOV R2, 0xd180 ;  /* 0x0000d18000027802 */ /* 0x000fe40000000f00 */
[----:B-12---:R-:W-:Y:S05]  /*d170*/  CALL.REL.NOINC `($__internal_17_$__cuda_sm70_shflsync_idx_p) ;  /* 0x000018f000007944 */ /* 0x006fea0003c00000 */
[C---:B------:R-:W-:Y:S01]  /*d180*/  IADD3 R8, P0, R0.reuse, R106, RZ ;  /* 0x0000006a00087210 */ /* 0x040fe20007f1e0ff */
[----:B------:R-:W-:Y:S01]  /*d190*/  IMAD.MOV.U32 R192, RZ, RZ, 0x1 ;  /* 0x00000001ffc07424 */ /* 0x000fe200078e00ff */
[----:B------:R-:W-:Y:S02]  /*d1a0*/  IADD3 R6, P6, R0, R107, RZ ;  /* 0x0000006b00067210 */ /* 0x000fe40007fde0ff */
[----:B------:R-:W-:Y:S01]  /*d1b0*/  ISETP.GE.AND P5, PT, R196, c[0x0][0x1d4], PT ;  /* 0x00007500c4007a0c */ /* 0x000fe20003fa6270 */
[----:B------:R-:W-:Y:S01]  /*d1c0*/  IMAD.X R9, R4, 0x1, R101, P0 ;  /* 0x0000000104097824 */ /* 0x000fe200000e0665 */
[----:B------:R-:W-:Y:S01]  /*d1d0*/  ISETP.GE.AND P2, PT, R208, c[0x0][0x1d4], PT ;  /* 0x00007500d0007a0c */ /* 0x000fe20003f46270 */
[----:B------:R-:W-:Y:S01]  /*d1e0*/  IMAD.X R7, R4, 0x1, R103, P6 ;  /* 0x0000000104077824 */ /* 0x000fe200030e0667 */
[----:B------:R-:W-:-:S02]  /*d1f0*/  ISETP.GE.AND P0, PT, R207, c[0x0][0x1d4], PT ;  /* 0x00007500cf007a0c */ /* 0x000fc40003f06270 */
[----:B------:R-:W-:Y:S01]  /*d200*/  IADD3 R2, P6, R0, R108, RZ ;  /* 0x0000006c00027210 */ /* 0x000fe20007fde0ff */
[----:B------:R-:W-:Y:S01]  /*d210*/  IMAD.MOV.U32 R0, RZ, RZ, R5 ;  /* 0x000000ffff007224 */ /* 0x000fe200078e0005 */
        /* <DEDUP_REMOVED lines=12> */
[----:B-1----:R-:W-:Y:S05]  /*d2e0*/  CALL.REL.NOINC `($__internal_17_$__cuda_sm70_shflsync_idx_p) ;  /* 0x0000178000007944 */ /* 0x002fea0003c00000 */
[----:B------:R-:W-:Y:S01]  /*d2f0*/  IMAD.MOV.U32 R4, RZ, RZ, R0 ;  /* 0x000000ffff047224 */ /* 0x000fe200078e0000 */
[----:B------:R-:W-:Y:S01]  /*d300*/  MOV R192, 0x1 ;  /* 0x0000000100c07802 */ /* 0x000fe20000000f00 */
[----:B------:R-:W-:Y:S01]  /*d310*/  IMAD.MOV.U32 R0, RZ, RZ, R12 ;  /* 0x000000ffff007224 */ /* 0x000fe200078e000c */
[----:B------:R-:W-:-:S02]  /*d320*/  MOV R3, 0x181f ;  /* 0x0000181f00037802 */ /* 0x000fc40000000f00 */
[----:B------:R-:W-:Y:S02]  /*d330*/  MOV R2, 0xd350 ;  /* 0x0000d35000027802 */ /* 0x000fe40000000f00 */
[----:B------:R-:W-:Y:S05]  /*d340*/  CALL.REL.NOINC `($__internal_17_$__cuda_sm70_shflsync_idx_p) ;  /* 0x0000172000007944 */ /* 0x000fea0003c00000 */
[----:B------:R-:W-:Y:S05]  /*d350*/  BRA `(.L_x_1074) ;  /* 0xffff5f0000007947 */ /* 0x000fea000383ffff */
.L_x_1031:
[----:B------:R-:W-:Y:S01]  /*d360*/  IMAD.MOV.U32 R0, RZ, RZ, R4 ;  /* 0x000000ffff007224 */ /* 0x000fe200078e0004 */
[----:B------:R-:W-:Y:S01]  /*d370*/  MOV R192, RZ ;  /* 0x000000ff00c07202 */ /* 0x000fe20000000f00 */
[----:B------:R-:W-:Y:S01]  /*d380*/  IMAD.MOV.U32 R3, RZ, RZ, 0x1c1f ;  /* 0x00001c1fff037424 */ /* 0x000fe200078e00ff */
[----:B------:R-:W-:Y:S02]  /*d390*/  MOV R2, 0xd3b0 ;  /* 0x0000d3b000027802 */ /* 0x000fe40000000f00 */
[----:B------:R-:W-:Y:S05]  /*d3a0*/  CALL.REL.NOINC `($__internal_17_$__cuda_sm70_shflsync_idx_p) ;  /* 0x000016c000007944 */ /* 0x000fea0003c00000 */
[----:B------:R-:W-:Y:S05]  /*d3b0*/  BRA `(.L_x_1075) ;  /* 0xffff60e000007947 */ /* 0x000fea000383ffff */
.L_x_1032:
[----:B------:R-:W-:Y:S01]  /*d3c0*/  IMAD.MOV.U32 R0, RZ, RZ, R4 ;  /* 0x000000ffff007224 */ /* 0x000fe200078e0004 */
[----:B------:R-:W-:Y:S01]  /*d3d0*/  MOV R192, 0x1 ;  /* 0x0000000100c07802 */ /* 0x000fe20000000f00 */
[----:B------:R-:W-:Y:S01]  /*d3e0*/  IMAD.MOV.U32 R3, RZ, RZ, 0x1c1f ;  /* 0x00001c1fff037424 */ /* 0x000fe200078e00ff */
[----:B------:R-:W-:Y:S02]  /*d3f0*/  MOV R2, 0xd410 ;  /* 0x0000d41000027802 */ /* 0x000fe40000000f00 */
[----:B-1----:R-:W-:Y:S05]  /*d400*/  CALL.REL.NOINC `($__internal_17_$__cuda_sm70_shflsync_idx_p) ;  /* 0x0000166000007944 */ /* 0x002fea0003c00000 */
[----:B------:R-:W-:Y:S01]  /*d410*/  IMAD.IADD R0, R5, 0x1, R0 ;  /* 0x0000000105007824 */ /* 0x000fe200078e0200 */
[----:B------:R-:W-:Y:S02]  /*d420*/  FMNMX.FTZ R125, R7, R8, !PT ;  /* 0x00000008077d7209 */ /* 0x000fe40007810000 */
[----:B------:R-:W-:Y:S02]  /*d430*/  MOV R2, 0xd850 ;  /* 0x0000d85000027802 */ /* 0x000fe40000000f00 */
[----:B------:R-:W-:-:S02]  /*d440*/  IMNMX R0, R6, R0, PT ;  /* 0x0000000006007217 */ /* 0x000fc40003800200 */
[----:B------:R-:W-:Y:S02]  /*d450*/  FMNMX.FTZ R125, R10, R125, !PT ;  /* 0x0000007d0a7d7209 */ /* 0x000fe40007810000 */
[C---:B------:R-:W-:Y:S02]  /*d460*/  ISETP.GT.AND P5, PT, R0.reuse, RZ, PT ;  /* 0x000000ff0000720c */ /* 0x040fe40003fa4270 */
[C---:B------:R-:W-:Y:S02]  /*d470*/  ISETP.GT.AND P2, PT, R0.reuse, 0x1, PT ;  /* 0x000000010000780c */ /* 0x040fe40003f44270 */
[----:B------:R-:W-:Y:S02]  /*d480*/  ISETP.GT.AND P0, PT, R0, 0x8, PT ;  /* 0x000000080000780c */ /* 0x000fe40003f04270 */
[----:B------:R-:W-:Y:S02]  /*d490*/  FSEL R4, R42, -INF , P5 ;  /* 0xff8000002a047808 */ /* 0x000fe40002800000 */
[----:B------:R-:W-:-:S02]  /*d4a0*/  FSEL R5, R43, -INF , P2 ;  /* 0xff8000002b057808 */ /* 0x000fc40001000000 */
[----:B------:R-:W-:Y:S02]  /*d4b0*/  ISETP.GT.AND P2, PT, R0, 0x9, PT ;  /* 0x000000090000780c */ /* 0x000fe40003f44270 */
[----:B------:R-:W-:Y:S02]  /*d4c0*/  FSEL R6, R38, -INF , P0 ;  /* 0xff80000026067808 */ /* 0x000fe40000000000 */
[----:B------:R-:W-:Y:S02]  /*d4d0*/  FMNMX.FTZ R3, R4, R5, !PT ;  /* 0x0000000504037209 */ /* 0x000fe40007810000 */
[----:B------:R-:W-:Y:S02]  /*d4e0*/  FSEL R9, R39, -INF , P2 ;  /* 0xff80000027097808 */ /* 0x000fe40001000000 */
[----:B------:R-:W-:Y:S02]  /*d4f0*/  FMNMX.FTZ R125, R11, R125, !PT ;  /* 0x0000007d0b7d7209 */ /* 0x000fe40007810000 */
        /* <DEDUP_REMOVED lines=32> */
[----:B------:R-:W-:Y:S02]  /*d700*/  ISETP.GT.AND P2, PT, R0, 0x30, PT ;  /* 0x000000300000780c */ /* 0x000fe40003f44270 */
        /* <DEDUP_REMOVED lines=10> */
[----:B------:R-:W-:Y:S01]  /*d7b0*/  ISETP.GT.AND P0, PT, R0, 0x39, PT ;  /* 0x000000390000780c */ /* 0x000fe20003f04270 */
[----:B------:R-:W-:Y:S01]  /*d7c0*/  IMAD.MOV.U32 R0, RZ, RZ, 0x2 ;  /* 0x00000002ff007424 */ /* 0x000fe200078e00ff */
[----:B------:R-:W-:Y:S02]  /*d7d0*/  FSEL R126, R46, -INF , P2 ;  /* 0xff8000002e7e7808 */ /* 0x000fe40001000000 */
[----:B------:R-:W-:Y:S02]  /*d7e0*/  FMNMX.FTZ R12, R156, R12, !PT ;  /* 0x0000000c9c0c7209 */ /* 0x000fe40007810000 */
[----:B------:R-:W-:Y:S02]  /*d7f0*/  FMNMX.FTZ R125, R158, R125, !PT ;  /* 0x0000007d9e7d7209 */ /* 0x000fe40007810000 */
[----:B------:R-:W-:Y:S02]  /*d800*/  FSEL R127, R47, -INF , P0 ;  /* 0xff8000002f7f7808 */ /* 0x000fe40000000000 */
[----:B------:R-:W-:Y:S01]  /*d810*/  FMNMX.FTZ R12, R126, R12, !PT ;  /* 0x0000000c7e0c7209 */ /* 0x000fe20007810000 */
[----:B------:R-:W-:-:S03]  /*d820*/  IMAD.MOV.U32 R124, RZ, RZ, R125 ;  /* 0x000000ffff7c7224 */ /* 0x000fc600078e007d */
[----:B------:R-:W-:Y:S02]  /*d830*/  FMNMX.FTZ R12, R127, R12, !PT ;  /* 0x0000000c7f0c7209 */ /* 0x000fe40007810000 */
[----:B------:R-:W-:Y:S05]  /*d840*/  CALL.REL.NOINC `($__internal_16_$__cuda_sm70_shflsync_bfly_p) ;  /* 0x000011c000007944 */ /* 0x000fea0003c00000 */
[----:B------:R-:W-:Y:S01]  /*d850*/  FMNMX.FTZ R125, R125, R0, !PT ;  /* 0x000000007d7d7209 */ /* 0x000fe20007810000 */
[----:B------:R-:W-:Y:S01]  /*d860*/  IMAD.MOV.U32 R0, RZ, RZ, 0x1 ;  /* 0x00000001ff007424 */ /* 0x000fe200078e00ff */
[----:B------:R-:W-:-:S03]  /*d870*/  MOV R2, 0xd8a0 ;  /* 0x0000d8a000027802 */ /* 0x000fc60000000f00 */
[----:B------:R-:W-:Y:S02]  /*d880*/  IMAD.MOV.U32 R124, RZ, RZ, R125 ;  /* 0x000000ffff7c7224 */ /* 0x000fe400078e007d */
[----:B------:R-:W-:Y:S05]  /*d890*/  CALL.REL.NOINC `($__internal_16_$__cuda_sm70_shflsync_bfly_p) ;  /* 0x0000117000007944 */ /* 0x000fea0003c00000 */
[----:B------:R-:W-:Y:S01]  /*d8a0*/  FMNMX.FTZ R125, R125, R0, !PT ;  /* 0x000000007d7d7209 */ /* 0x000fe20007810000 */
[----:B------:R-:W-:Y:S01]  /*d8b0*/  IMAD.MOV.U32 R124, RZ, RZ, R12 ;  /* 0x000000ffff7c7224 */ /* 0x000fe200078e000c */
[----:B------:R-:W-:Y:S01]  /*d8c0*/  MOV R2, 0xd8f0 ;  /* 0x0000d8f000027802 */ /* 0x000fe20000000f00 */
[----:B------:R-:W-:Y:S02]  /*d8d0*/  IMAD.MOV.U32 R0, RZ, RZ, 0x2 ;  /* 0x00000002ff007424 */ /* 0x000fe400078e00ff */
[----:B------:R-:W-:Y:S05]  /*d8e0*/  CALL.REL.NOINC `($__internal_16_$__cuda_sm70_shflsync_bfly_p) ;  /* 0x0000112000007944 */ /* 0x000fea0003c00000 */
[----:B------:R-:W-:Y:S01]  /*d8f0*/  FMNMX.FTZ R12, R12, R0, !PT ;  /* 0x000000000c0c7209 */ /* 0x000fe20007810000 */
[----:B------:R-:W-:Y:S01]  /*d900*/  IMAD.MOV.U32 R0, RZ, RZ, 0x1 ;  /* 0x00000001ff007424 */ /* 0x000fe200078e00ff */
[----:B------:R-:W-:-:S03]  /*d910*/  MOV R2, 0xd940 ;  /* 0x0000d94000027802 */ /* 0x000fc60000000f00 */
[----:B------:R-:W-:Y:S02]  /*d920*/  IMAD.MOV.U32 R124, RZ, RZ, R12 ;  /* 0x000000ffff7c7224 */ /* 0x000fe400078e000c */
[----:B------:R-:W-:Y:S05]  /*d930*/  CALL.REL.NOINC `($__internal_16_$__cuda_sm70_shflsync_bfly_p) ;  /* 0x000010d000007944 */ /* 0x000fea0003c00000 */
[----:B------:R-:W-:Y:S01]  /*d940*/  MOV R3, R0 ;  /* 0x0000000000037202 */ /* 0x000fe20000000f00 */
[----:B------:R-:W-:Y:S05]  /*d950*/  BRA `(.L_x_1076) ;  /* 0xffff61f000007947 */ /* 0x000fea000383ffff */
.L_x_1036:
[----:B------:R-:W-:Y:S01]  /*d960*/  MOV R192, RZ ;  /* 0x000000ff00c07202 */ /* 0x000fe20000000f00 */
[----:B------:R-:W-:Y:S01]  /*d970*/  IMAD.MOV.U32 R0, RZ, RZ, R5 ;  /* 0x000000ffff007224 */ /* 0x000fe200078e0005 */
[----:B------:R-:W-:Y:S01]  /*d980*/  MOV R2, 0xd9b0 ;  /* 0x0000d9b000027802 */ /* 0x000fe20000000f00 */
[----:B------:R-:W-:Y:S02]  /*d990*/  IMAD.MOV.U32 R3, RZ, RZ, 0x181f ;  /* 0x0000181fff037424 */ /* 0x000fe400078e00ff */
[----:B-1234-:R-:W-:Y:S05]  /*d9a0*/  CALL.REL.NOINC `($__internal_17_$__cuda_sm70_shflsync_idx_p) ;  /* 0x000010c000007944 */ /* 0x01efea0003c00000 */
[----:B------:R-:W-:Y:S01]  /*d9b0*/  MOV R4, R0 ;  /* 0x0000000000047202 */ /* 0x000fe20000000f00 */
[----:B------:R-:W-:-:S05]  /*d9c0*/  BRA `(.L_x_1077) ;  /* 0xffff756000007947 */ /* 0x000fca000383ffff */
.L_x_1037:
[----:B------:R-:W-:Y:S01]  /*d9d0*/  MOV R192, RZ ;  /* 0x000000ff00c07202 */ /* 0x000fe20000000f00 */
[----:B------:R-:W-:Y:S01]  /*d9e0*/  IMAD.MOV.U32 R0, RZ, RZ, R12 ;  /* 0x000000ffff007224 */ /* 0x000fe200078e000c */
[----:B------:R-:W-:Y:S01]  /*d9f0*/  MOV R2, 0xda20 ;  /* 0x0000da2000027802 */ /* 0x000fe20000000f00 */
[----:B------:R-:W-:Y:S02]  /*da00*/  IMAD.MOV.U32 R3, RZ, RZ, 0x181f ;  /* 0x0000181fff037424 */ /* 0x000fe400078e00ff */
[----:B-1234-:R-:W-:Y:S05]  /*da10*/  CALL.REL.NOINC `($__internal_17_$__cuda_sm70_shflsync_idx_p) ;  /* 0x0000105000007944 */ /* 0x01efea0003c00000 */
[----:B------:R-:W-:Y:S01]  /*da20*/  ISETP.GE.AND P6, PT, R196, c[0x0][0x1d4], PT ;  /* 0x00007500c4007a0c */ /* 0x000fe20003fc6270 */
[----:B------:R-:W-:Y:S01]  /*da30*/  IMAD.MOV.U32 R192, RZ, RZ, 0x1 ;  /* 0x00000001ffc07424 */ /* 0x000fe200078e00ff */
[----:B------:R-:W-:Y:S02]  /*da40*/  IADD3 R2, P0, R0, R20, RZ ;  /* 0x0000001400027210 */ /* 0x000fe40007f1e0ff */
[----:B------:R-:W-:Y:S02]  /*da50*/  ISETP.GE.AND P5, PT, R208, c[0x0][0x1d4], PT ;  /* 0x00007500d0007a0c */ /* 0x000fe40003fa6270 */
[----:B------:R-:W-:Y:S01]  /*da60*/  IADD3 R6, P2, R0, R21, RZ ;  /* 0x0000001500067210 */ /* 0x000fe20007f5e0ff */
[C---:B------:R-:W-:Y:S01]  /*da70*/  IMAD.X R3, R4.reuse, 0x1, R13, P0 ;  /* 0x0000000104037824 */ /* 0x040fe200000e060d */
[----:B------:R-:W-:Y:S03]  /*da80*/  ISETP.GE.AND P0, PT, R207, c[0x0][0x1d4], PT ;  /* 0x00007500cf007a0c */ /* 0x000fe60003f06270 */
[----:B------:R-:W-:Y:S02]  /*da90*/  IMAD.X R7, R4, 0x1, R14, P2 ;  /* 0x0000000104077824 */ /* 0x000fe400010e060e */
[----:B------:R-:W-:Y:S01]  /*daa0*/  @!PT LDS RZ, [RZ] ;  /* 0x00000000fffff984 */ /* 0x000fe20000000800 */
[----:B------:R-:W-:Y:S01]  /*dab0*/  @!PT LDS RZ, [RZ] ;  /* 0x00000000fffff984 */ /* 0x000fe20000000800 */
[----:B------:R-:W-:Y:S01]  /*dac0*/  @!PT LDS RZ, [RZ] ;  /* 0x00000000fffff984 */ /* 0x000fe20000000800 */
[----:B------:R1:W-:Y:S04]  /*dad0*/  LDGSTS.E.BYPASS.LTC128B.128 [R184+0x100], [R2.64], !P6 ;  /* 0x0010000002b87fae */ /* 0x0003e8000f101d46 */
[----:B------:R2:W-:Y:S01]  /*dae0*/  LDGSTS.E.BYPASS.LTC128B.128 [R184+0x2100], [R6.64], !P5 ;  /* 0x0210000006b87fae */ /* 0x0005e2000e901d46 */
[----:B-1----:R-:W-:Y:S01]  /*daf0*/  IADD3 R2, P2, R0, R22, RZ ;  /* 0x0000001600027210 */ /* 0x002fe20007f5e0ff */
[----:B------:R-:W-:Y:S01]  /*db00*/  IMAD.MOV.U32 R0, RZ, RZ, R5 ;  /* 0x000000ffff007224 */ /* 0x000fe200078e0005 */
[----:B------:R-:W-:Y:S02]  /*db10*/  SEL R5, RZ, 0x10, P6 ;  /* 0x00000010ff057807 */ /* 0x000fe40003000000 */
[----:B--2---:R-:W-:Y:S01]  /*db20*/  SEL R6, RZ, 0x10, P5 ;  /* 0x00000010ff067807 */ /* 0x004fe20002800000 */
[----:B------:R-:W-:Y:S01]  /*db30*/  IMAD.X R3, R4, 0x1, R15, P2 ;  /* 0x0000000104037824 */ /* 0x000fe200010e060f */
[----:B------:R-:W-:Y:S04]  /*db40*/  SEL R7, RZ, 0x10, P0 ;  /* 0x00000010ff077807 */ /* 0x000fe80000000000 */
[----:B------:R1:W-:Y:S02]  /*db50*/  LDGSTS.E.BYPASS.LTC128B.128 [R184+0x4100], [R2.64], !P0 ;  /* 0x0410000002b87fae */ /* 0x0003e4000c101d46 */
[----:B-1----:R-:W-:Y:S01]  /*db60*/  MOV R2, 0xdb90 ;  /* 0x0000db9000027802 */ /* 0x002fe20000000f00 */
[----:B------:R-:W-:Y:S02]  /*db70*/  IMAD.MOV.U32 R3, RZ, RZ, 0x181f ;  /* 0x0000181fff037424 */ /* 0x000fe400078e00ff */
[----:B------:R-:W-:Y:S05]  /*db80*/  CALL.REL.NOINC `($__internal_17_$__cuda_sm70_shflsync_idx_p) ;  /* 0x00000ee000007944 */ /* 0x000fea0003c00000 */
[----:B------:R-:W-:Y:S01]  /*db90*/  MOV R192, 0x1 ;  /* 0x0000000100c07802 */ /* 0x000fe20000000f00 */
[----:B------:R-:W-:Y:S01]  /*dba0*/  IMAD.MOV.U32 R4, RZ, RZ, R0 ;  /* 0x000000ffff047224 */ /* 0x000fe200078e0000 */
[----:B------:R-:W-:Y:S01]  /*dbb0*/  MOV R3, 0x181f ;  /* 0x0000181f00037802 */ /* 0x000fe20000000f00 */
[----:B------:R-:W-:Y:S01]  /*dbc0*/  IMAD.MOV.U32 R0, RZ, RZ, R12 ;  /* 0x000000ffff007224 */ /* 0x000fe200078e000c */
[----:B------:R-:W-:Y:S02]  /*dbd0*/  MOV R2, 0xdbf0 ;  /* 0x0000dbf000027802 */ /* 0x000fe40000000f00 */
[----:B------:R-:W-:Y:S05]  /*dbe0*/  CALL.REL.NOINC `($__internal_17_$__cuda_sm70_shflsync_idx_p) ;  /* 0x00000e8000007944 */ /* 0x000fea0003c00000 */
[----:B------:R-:W-:-:S05]  /*dbf0*/  BRA `(.L_x_1078) ;  /* 0xffff748000007947 */ /* 0x000fca000383ffff */
.L_x_1040:
[----:B------:R-:W-:Y:S01]  /*dc00*/  MOV R192, RZ ;  /* 0x000000ff00c07202 */ /* 0x000fe20000000f00 */
[----:B------:R-:W-:Y:S01]  /*dc10*/  IMAD.MOV.U32 R0, RZ, RZ, R125 ;  /* 0x000000ffff007224 */ /* 0x000fe200078e007d */
[----:B------:R-:W-:Y:S01]  /*dc20*/  MOV R2, 0xdc50 ;  /* 0x0000dc5000027802 */ /* 0x000fe20000000f00 */
[----:B------:R-:W-:Y:S02]  /*dc30*/  IMAD.MOV.U32 R3, RZ, RZ, 0x181f ;  /* 0x0000181fff037424 */ /* 0x000fe400078e00ff */
[----:B------:R-:W-:Y:S05]  /*dc40*/  CALL.REL.NOINC `($__internal_17_$__cuda_sm70_shflsync_idx_p) ;  /* 0x00000e2000007944 */ /* 0x000fea0003c00000 */
[----:B------:R-:W-:Y:S01]  /*dc50*/  MOV R124, R0 ;  /* 0x00000000007c7202 */ /* 0x000fe20000000f00 */
[----:B------:R-:W-:-:S05]  /*dc60*/  BRA `(.L_x_1079) ;  /* 0xffff817000007947 */ /* 0x000fca000383ffff */
.L_x_1041:
[----:B------:R-:W-:Y:S01]  /*dc70*/  MOV R192, RZ ;  /* 0x000000ff00c07202 */ /* 0x000fe20000000f00 */
[----:B------:R-:W-:Y:S01]  /*dc80*/  IMAD.MOV.U32 R0, RZ, RZ, R138 ;  /* 0x000000ffff007224 */ /* 0x000fe200078e008a */
[----:B------:R-:W-:Y:S01]  /*dc90*/  MOV R2, 0xdcc0 ;  /* 0x0000dcc000027802 */ /* 0x000fe20000000f00 */
[----:B------:R-:W-:Y:S02]  /*dca0*/  IMAD.MOV.U32 R3, RZ, RZ, 0x181f ;  /* 0x0000181fff037424 */ /* 0x000fe400078e00ff */
[----:B-12---:R-:W-:Y:S05]  /*dcb0*/  CALL.REL.NOINC `($__internal_17_$__cuda_sm70_shflsync_idx_p) ;  /* 0x00000db000007944 */ /* 0x006fea0003c00000 */
        /* <DEDUP_REMOVED lines=30> */
.L_x_1042:
[----:B------:R-:W-:Y:S01]  /*dea0*/  MOV R192, RZ ;  /* 0x000000ff00c07202 */ /* 0x000fe20000000f00 */
[----:B------:R-:W-:Y:S01]  /*deb0*/  IMAD.MOV.U32 R0, RZ, RZ, R124 ;  /* 0x000000ffff007224 */ /* 0x000fe200078e007c */
[----:B------:R-:W-:Y:S01]  /*dec0*/  MOV R2, 0xdef0 ;  /* 0x0000def000027802 */ /* 0x000fe20000000f00 */
[----:B------:R-:W-:Y:S02]  /*ded0*/  IMAD.MOV.U32 R3, RZ, RZ, 0x1c1f ;  /* 0x00001c1fff037424 */ /* 0x000fe400078e00ff */
[----:B------:R-:W-:Y:S05]  /*dee0*/  CALL.REL.NOINC `($__internal_17_$__cuda_sm70_shflsync_idx_p) ;  /* 0x00000b8000007944 */ /* 0x000fea0003c00000 */
[----:B------:R-:W-:-:S05]  /*def0*/  BRA `(.L_x_1081) ;  /* 0xffff825000007947 */ /* 0x000fca000383ffff */
.L_x_1043:
[----:B------:R-:W-:Y:S01]  /*df00*/  MOV R192, 0x1 ;  /* 0x0000000100c07802 */ /* 0x000fe20000000f00 */
[----:B------:R-:W-:Y:S01]  /*df10*/  IMAD.MOV.U32 R0, RZ, RZ, R124 ;  /* 0x000000ffff007224 */ /* 0x000fe200078e007c */
[----:B------:R-:W-:Y:S01]  /*df20*/  MOV R2, 0xdf50 ;  /* 0x0000df5000027802 */ /* 0x000fe20000000f00 */
[----:B------:R-:W-:Y:S02]  /*df30*/  IMAD.MOV.U32 R3, RZ, RZ, 0x1c1f ;  /* 0x00001c1fff037424 */ /* 0x000fe400078e00ff */
[----:B-1----:R-:W-:Y:S05]  /*df40*/  CALL.REL.NOINC `($__internal_17_$__cuda_sm70_shflsync_idx_p) ;  /* 0x00000b2000007944 */ /* 0x002fea0003c00000 */
[----:B------:R-:W-:Y:S05]  /*df50*/  IMAD.IADD R0, R125, 0x1, R0 ;  /* 0x000000017d007824 */ /* 0x000fea00078e0200 */
[C---:B------:R-:W-:Y:S02]  /*df60*/  ISETP.GT.AND P6, PT, R0.reuse, RZ, PT ;  /* 0x000000ff0000720c */ /* 0x040fe40003fc4270 */
[C---:B------:R-:W-:Y:S02]  /*df70*/  ISETP.GT.AND P5, PT, R0.reuse, 0x1, PT ;  /* 0x000000010000780c */ /* 0x040fe40003fa4270 */
[C---:B------:R-:W-:Y:S02]  /*df80*/  ISETP.GT.AND P2, PT, R0.reuse, 0x8, PT ;  /* 0x000000080000780c */ /* 0x040fe40003f44270 */
[----:B------:R-:W-:Y:S02]  /*df90*/  ISETP.GT.AND P0, PT, R0, 0x9, PT ;  /* 0x000000090000780c */ /* 0x000fe40003f04270 */
[----:B------:R-:W-:Y:S02]  /*dfa0*/  FSEL R6, R6, -INF , P6 ;  /* 0xff80000006067808 */ /* 0x000fe40003000000 */
[----:B------:R-:W-:Y:S02]  /*dfb0*/  FSEL R7, R7, -INF , P5 ;  /* 0xff80000007077808 */ /* 0x000fe40002800000 */
[----:B------:R-:W-:Y:S02]  /*dfc0*/  FSEL R10, R10, -INF , P2 ;  /* 0xff8000000a0a7808 */ /* 0x000fe40001000000 */
[----:B------:R-:W-:Y:S02]  /*dfd0*/  FSEL R11, R11, -INF , P0 ;  /* 0xff8000000b0b7808 */ /* 0x000fe40000000000 */
[C---:B------:R-:W-:Y:S02]  /*dfe0*/  ISETP.GT.AND P6, PT, R0.reuse, 0x10, PT ;  /* 0x000000100000780c */ /* 0x040fe40003fc4270 */
        /* <DEDUP_REMOVED lines=42> */
[----:B------:R-:W-:Y:S02]  /*e290*/  FSEL R192, R30, -INF , P6 ;  /* 0xff8000001ec07808 */ /* 0x000fe40003000000 */
[----:B------:R-:W-:Y:S02]  /*e2a0*/  FMNMX.FTZ R12, R156, R2, !PT ;  /* 0x000000029c0c7209 */ /* 0x000fe40007810000 */
[----:B------:R-:W-:Y:S01]  /*e2b0*/  FMNMX.FTZ R124, R191, R0, !PT ;  /* 0x00000000bf7c7209 */ /* 0x000fe20007810000 */
[----:B------:R-:W-:Y:S01]  /*e2c0*/  IMAD.MOV.U32 R0, RZ, RZ, 0x2 ;  /* 0x00000002ff007424 */ /* 0x000fe200078e00ff */
[----:B------:R-:W-:Y:S02]  /*e2d0*/  FSEL R194, R31, -INF , P5 ;  /* 0xff8000001fc27808 */ /* 0x000fe40002800000 */
[----:B------:R-:W-:Y:S02]  /*e2e0*/  FMNMX.FTZ R12, R192, R12, !PT ;  /* 0x0000000cc00c7209 */ /* 0x000fe40007810000 */
[----:B------:R-:W-:Y:S02]  /*e2f0*/  FMNMX.FTZ R124, R190, R124, !PT ;  /* 0x0000007cbe7c7209 */ /* 0x000fe40007810000 */
[----:B------:R-:W-:Y:S02]  /*e300*/  FSEL R195, R34, -INF , P2 ;  /* 0xff80000022c37808 */ /* 0x000fe40001000000 */
[----:B------:R-:W-:Y:S02]  /*e310*/  FMNMX.FTZ R12, R194, R12, !PT ;  /* 0x0000000cc20c7209 */ /* 0x000fe40007810000 */
[----:B------:R-:W-:Y:S02]  /*e320*/  FMNMX.FTZ R124, R189, R124, !PT ;  /* 0x0000007cbd7c7209 */ /* 0x000fe40007810000 */
[----:B------:R-:W-:Y:S02]  /*e330*/  FSEL R193, R35, -INF , P0 ;  /* 0xff80000023c17808 */ /* 0x000fe40000000000 */
[----:B------:R-:W-:Y:S02]  /*e340*/  FMNMX.FTZ R12, R195, R12, !PT ;  /* 0x0000000cc30c7209 */ /* 0x000fe40007810000 */
[----:B------:R-:W-:Y:S02]  /*e350*/  FMNMX.FTZ R124, R188, R124, !PT ;  /* 0x0000007cbc7c7209 */ /* 0x000fe40007810000 */
[----:B------:R-:W-:Y:S02]  /*e360*/  FMNMX.FTZ R12, R193, R12, !PT ;  /* 0x0000000cc10c7209 */ /* 0x000fe40007810000 */
[----:B------:R-:W-:Y:S02]  /*e370*/  MOV R2, 0xe390 ;  /* 0x0000e39000027802 */ /* 0x000fe40000000f00 */
[----:B------:R-:W-:Y:S05]  /*e380*/  CALL.REL.NOINC `($__internal_16_$__cuda_sm70_shflsync_bfly_p) ;  /* 0x0000068000007944 */ /* 0x000fea0003c00000 */
[----:B------:R-:W-:Y:S01]  /*e390*/  FMNMX.FTZ R124, R124, R0, !PT ;  /* 0x000000007c7c7209 */ /* 0x000fe20007810000 */
[----:B------:R-:W-:Y:S01]  /*e3a0*/  IMAD.MOV.U32 R0, RZ, RZ, 0x1 ;  /* 0x00000001ff007424 */ /* 0x000fe200078e00ff */
[----:B------:R-:W-:Y:S02]  /*e3b0*/  MOV R2, 0xe3d0 ;  /* 0x0000e3d000027802 */ /* 0x000fe40000000f00 */
        /* <DEDUP_REMOVED lines=8> */
[----:B------:R-:W-:Y:S02]  /*e440*/  MOV R2, 0xe460 ;  /* 0x0000e46000027802 */ /* 0x000fe40000000f00 */
[----:B------:R-:W-:Y:S05]  /*e450*/  CALL.REL.NOINC `($__internal_16_$__cuda_sm70_shflsync_bfly_p) ;  /* 0x000005b000007944 */ /* 0x000fea0003c00000 */
[----:B------:R-:W-:-:S05]  /*e460*/  BRA `(.L_x_1082) ;  /* 0xffff839000007947 */ /* 0x000fca000383ffff */
.L_x_1046:
[----:B------:R-:W-:Y:S01]  /*e470*/  MOV R192, RZ ;  /* 0x000000ff00c07202 */ /* 0x000fe20000000f00 */
[----:B------:R-:W-:Y:S01]  /*e480*/  IMAD.MOV.U32 R0, RZ, RZ, R20 ;  /* 0x000000ffff007224 */ /* 0x000fe200078e0014 */
[----:B------:R-:W-:Y:S01]  /*e490*/  MOV R2, 0xe4c0 ;  /* 0x0000e4c000027802 */ /* 0x000fe20000000f00 */
[----:B------:R-:W-:Y:S02]  /*e4a0*/  IMAD.MOV.U32 R3, RZ, RZ, 0x181f ;  /* 0x0000181fff037424 */ /* 0x000fe400078e00ff */
[----:B-1234-:R-:W-:Y:S05]  /*e4b0*/  CALL.REL.NOINC `($__internal_17_$__cuda_sm70_shflsync_idx_p) ;  /* 0x000005b000007944 */ /* 0x01efea0003c00000 */
[----:B------:R-:W-:-:S05]  /*e4c0*/  BRA `(.L_x_1083) ;  /* 0xffff9d2000007947 */ /* 0x000fca000383ffff */
.L_x_1049:
[----:B------:R-:W-:Y:S01]  /*e4d0*/  MOV R192, RZ ;  /* 0x000000ff00c07202 */ /* 0x000fe20000000f00 */
[----:B------:R-:W-:Y:S01]  /*e4e0*/  IMAD.MOV.U32 R0, RZ, RZ, R125 ;  /* 0x000000ffff007224 */ /* 0x000fe200078e007d */
[----:B------:R-:W-:Y:S01]  /*e4f0*/  MOV R2, 0xe520 ;  /* 0x0000e52000027802 */ /* 0x000fe20000000f00 */
[----:B------:R-:W-:Y:S02]  /*e500*/  IMAD.MOV.U32 R3, RZ, RZ, 0x181f ;  /* 0x0000181fff037424 */ /* 0x000fe400078e00ff */
[----:B------:R-:W-:Y:S05]  /*e510*/  CALL.REL.NOINC `($__internal_17_$__cuda_sm70_shflsync_idx_p) ;  /* 0x0000055000007944 */ /* 0x000fea0003c00000 */
[----:B------:R-:W-:Y:S01]  /*e520*/  MOV R124, R0 ;  /* 0x00000000007c7202 */ /* 0x000fe20000000f00 */
[----:B------:R-:W-:-:S05]  /*e530*/  BRA `(.L_x_1084) ;  /* 0xffffaae000007947 */ /* 0x000fca000383ffff */
.L_x_1050:
[----:B------:R-:W-:Y:S01]  /*e540*/  MOV R192, RZ ;  /* 0x000000ff00c07202 */ /* 0x000fe20000000f00 */
[----:B------:R-:W-:Y:S01]  /*e550*/  IMAD.MOV.U32 R0, RZ, RZ, R138 ;  /* 0x000000ffff007224 */ /* 0x000fe200078e008a */
[----:B------:R-:W-:Y:S01]  /*e560*/  MOV R2, 0xe590 ;  /* 0x0000e59000027802 */ /* 0x000fe20000000f00 */
[----:B------:R-:W-:Y:S02]  /*e570*/  IMAD.MOV.U32 R3, RZ, RZ, 0x181f ;  /* 0x0000181fff037424 */ /* 0x000fe400078e00ff */
[----:B-12---:R-:W-:Y:S05]  /*e580*/  CALL.REL.NOINC `($__internal_17_$__cuda_sm70_shflsync_idx_p) ;  /* 0x000004e000007944 */ /* 0x006fea0003c00000 */
        /* <DEDUP_REMOVED lines=19> */
[----:B--2---:R-:W-:Y:S05]  /*e6c0*/  CALL.REL.NOINC `($__internal_17_$__cuda_sm70_shflsync_idx_p) ;  /* 0x000003a000007944 */ /* 0x004fea0003c00000 */
[----:B------:R-:W-:Y:S01]  /*e6d0*/  MOV R192, 0x1 ;  /* 0x0000000100c07802 */ /* 0x000fe20000000f00 */
[----:B------:R-:W-:Y:S01]  /*e6e0*/  IMAD.MOV.U32 R124, RZ, RZ, R0 ;  /* 0x000000ffff7c7224 */ /* 0x000fe200078e0000 */
[----:B------:R-:W-:Y:S01]  /*e6f0*/  MOV R3, 0x181f ;  /* 0x0000181f00037802 */ /* 0x000fe20000000f00 */
[----:B------:R-:W-:Y:S01]  /*e700*/  IMAD.MOV.U32 R0, RZ, RZ, R138 ;  /* 0x000000ffff007224 */ /* 0x000fe200078e008a */
[----:B------:R-:W-:Y:S02]  /*e710*/  MOV R2, 0xe730 ;  /* 0x0000e73000027802 */ /* 0x000fe40000000f00 */
[----:B------:R-:W-:Y:S05]  /*e720*/  CALL.REL.NOINC `($__internal_17_$__cuda_sm70_shflsync_idx_p) ;  /* 0x0000034000007944 */ /* 0x000fea0003c00000 */
[----:B------:R-:W-:-:S05]  /*e730*/  BRA `(.L_x_1085) ;  /* 0xffffaa0000007947 */ /* 0x000fca000383ffff */
.L_x_1051:
[----:B------:R-:W-:Y:S02]  /*e740*/  MOV R0, 0x2 ;  /* 0x0000000200007802 */ /* 0x000fe40000000f00 */
[----:B------:R-:W-:Y:S02]  /*e750*/  MOV R2, 0xe770 ;  /* 0x0000e77000027802 */ /* 0x000fe40000000f00 */
[----:B-1----:R-:W-:Y:S05]  /*e760*/  CALL.REL.NOINC `($__internal_16_$__cuda_sm70_shflsync_bfly_p) ;  /* 0x000002a000007944 */ /* 0x002fea0003c00000 */
        /* <DEDUP_REMOVED lines=14> */
.L_x_1053:
[----:B------:R-:W-:Y:S01]  /*e850*/  IMAD.MOV.U32 R124, RZ, RZ, R202 ;  /* 0x000000ffff7c7224 */ /* 0x000fe200078e00ca */
[----:B------:R-:W-:-:S02]  /*e860*/  MOV R0, 0x2 ;  /* 0x0000000200007802 */ /* 0x000fc40000000f00 */
[----:B------:R-:W-:Y:S02]  /*e870*/  MOV R2, 0xe890 ;  /* 0x0000e89000027802 */ /* 0x000fe40000000f00 */
[----:B------:R-:W-:Y:S05]  /*e880*/  CALL.REL.NOINC `($__internal_16_$__cuda_sm70_shflsync_bfly_p) ;  /* 0x0000018000007944 */ /* 0x000fea0003c00000 */
[----:B------:R-:W-:Y:S01]  /*e890*/  MOV R4, R0 ;  /* 0x0000000000047202 */ /* 0x000fe20000000f00 */
[----:B------:R-:W-:Y:S05]  /*e8a0*/  BRA `(.L_x_1087) ;  /* 0xffffc35000007947 */ /* 0x000fea000383ffff */
.L_x_1054:
[----:B------:R-:W-:Y:S01]  /*e8b0*/  IMAD.MOV.U32 R124, RZ, RZ, R4 ;  /* 0x000000ffff7c7224 */ /* 0x000fe200078e0004 */
[----:B------:R-:W-:Y:S02]  /*e8c0*/  MOV R0, 0x1 ;  /* 0x0000000100007802 */ /* 0x000fe40000000f00 */
[----:B------:R-:W-:Y:S02]  /*e8d0*/  MOV R2, 0xe8f0 ;  /* 0x0000e8f000027802 */ /* 0x000fe40000000f00 */
[----:B-1----:R-:W-:Y:S05]  /*e8e0*/  CALL.REL.NOINC `($__internal_16_$__cuda_sm70_shflsync_bfly_p) ;  /* 0x0000012000007944 */ /* 0x002fea0003c00000 */
[----:B------:R-:W-:Y:S01]  /*e8f0*/  FADD.FTZ R4, R4, R0 ;  /* 0x0000000004047221 */ /* 0x000fe20000010000 */
[----:B------:R-:W-:Y:S02]  /*e900*/  MOV R124, R206 ;  /* 0x000000ce007c7202 */ /* 0x000fe40000000f00 */
[----:B------:R-:W-:Y:S02]  /*e910*/  MOV R0, 0x2 ;  /* 0x0000000200007802 */ /* 0x000fe40000000f00 */
[----:B------:R-:W-:Y:S02]  /*e920*/  MOV R2, 0xe940 ;  /* 0x0000e94000027802 */ /* 0x000fe40000000f00 */
[----:B------:R-:W-:Y:S05]  /*e930*/  CALL.REL.NOINC `($__internal_16_$__cuda_sm70_shflsync_bfly_p) ;  /* 0x000000d000007944 */ /* 0x000fea0003c00000 */
[----:B------:R-:W-:Y:S01]  /*e940*/  FADD.FTZ R206, R206, R0 ;  /* 0x00000000cece7221 */ /* 0x000fe20000010000 */
[----:B------:R-:W-:-:S02]  /*e950*/  MOV R0, 0x1 ;  /* 0x0000000100007802 */ /* 0x000fc40000000f00 */
[----:B------:R-:W-:Y:S02]  /*e960*/  MOV R2, 0xe990 ;  /* 0x0000e99000027802 */ /* 0x000fe40000000f00 */
[----:B------:R-:W-:Y:S02]  /*e970*/  MOV R124, R206 ;  /* 0x000000ce007c7202 */ /* 0x000fe40000000f00 */
[----:B------:R-:W-:Y:S05]  /*e980*/  CALL.REL.NOINC `($__internal_16_$__cuda_sm70_shflsync_bfly_p) ;  /* 0x0000008000007944 */ /* 0x000fea0003c00000 */
[----:B------:R-:W-:Y:S01]  /*e990*/  MOV R3, R0 ;  /* 0x0000000000037202 */ /* 0x000fe20000000f00 */
[----:B------:R-:W-:Y:S05]  /*e9a0*/  BRA `(.L_x_1088) ;  /* 0xffffc2c000007947 */ /* 0x000fea000383ffff */
.L_x_1064:
[----:B------:R-:W-:Y:S01]  /*e9b0*/  IMAD.MOV.U32 R0, RZ, RZ, R17 ;  /* 0x000000ffff007224 */ /* 0x000fe200078e0011 */
[----:B------:R-:W-:Y:S01]  /*e9c0*/  MOV R192, RZ ;  /* 0x000000ff00c07202 */ /* 0x000fe20000000f00 */
[----:B------:R-:W-:Y:S01]  /*e9d0*/  IMAD.MOV.U32 R3, RZ, RZ, 0x1f ;  /* 0x0000001fff037424 */ /* 0x000fe200078e00ff */
[----:B---3--:R-:W-:Y:S02]  /*e9e0*/  MOV R2, 0xea00 ;  /* 0x0000ea0000027802 */ /* 0x008fe40000000f00 */
[----:B-1--45:R-:W-:Y:S05]  /*e9f0*/  CALL.REL.NOINC `($__internal_17_$__cuda_sm70_shflsync_idx_p) ;  /* 0x0000007000007944 */ /* 0x032fea0003c00000 */
[----:B------:R-:W-:Y:S05]  /*ea00*/  BRA `(.L_x_1089) ;  /* 0xffffe30000007947 */ /* 0x000fea000383ffff */
        .weak           $__internal_16_$__cuda_sm70_shflsync_bfly_p
        .type           $__internal_16_$__cuda_sm70_shflsync_bfly_p,@function
        .size           $__internal_16_$__cuda_sm70_shflsync_bfly_p,($__internal_17_$__cuda_sm70_shflsync_idx_p - $__internal_16_$__cuda_sm70_shflsync_bfly_p)
$__internal_16_$__cuda_sm70_shflsync_bfly_p:
[----:B------:R-:W-:Y:S02]  /*ea10*/  MOV R137, 0xffffffff ;  /* 0xffffffff00897802 */ /* 0x000fe40000000f00 */
[----:B------:R-:W-:Y:S02]  /*ea20*/  MOV R3, 0x1f ;  /* 0x0000001f00037802 */ /* 0x000fe40000000f00 */
[----:B------:R-:W-:Y:S04]  /*ea30*/  WARPSYNC R137 ;  /* 0x0000008900007348 */ /* 0x000fe80003800000 */
[----:B------:R1:W2:Y:S02]  /*ea40*/  SHFL.BFLY PT, R0, R124, R0, R3 ;  /* 0x0c0000007c007389 */ /* 0x0002a400000e0003 */
[----:B-1----:R-:W-:-:S04]  /*ea50*/  MOV R3, 0x0 ;  /* 0x0000000000037802 */ /* 0x002fc80000000f00 */
[----:B--2---:R-:W-:Y:S05]  /*ea60*/  RET.REL.NODEC R2 `(_ZN7cutlass13device_kernelIN5flash19enable_sm80_to_sm89INS1_16FlashAttnFwdSm80INS1_25CollectiveMainloopFwdSm80ILi8ELi1ELb0EN4cute5tupleIJNS5_1CILi128EEENS7_ILi64EEENS7_ILi192EEEEEELi192ENS_6half_tEfNS_4arch4Sm80ELb1ELb0ELb0ELb0ELb1ELb0ELb1ELb1EEENS1_21CollectiveEpilogueFwdINS6_IJS8_SA_S9_EEENS6_IJNS7_ILi1EEESI_SI_EEESC_SE_Li256ELb0ELb1ELb1ELb0EEENS1_30DynamicPersistentTileSchedulerILi256ELi256ELb1ELb1ELb0EEEEEEEEEvNT_6ParamsE) ;  /* 0xffff159002007950 */ /* 0x004fea0003c3ffff */
        .weak           $__internal_17_$__cuda_sm70_shflsync_idx_p
        .type           $__internal_17_$__cuda_sm70_shflsync_idx_p,@function
        .size           $__internal_17_$__cuda_sm70_shflsync_idx_p,(.L_x_3107 - $__internal_17_$__cuda_sm70_shflsync_idx_p)
$__internal_17_$__cuda_sm70_shflsync_idx_p:
[----:B------:R-:W-:-:S04]  /*ea70*/  MOV R193, 0xffffffff ;  /* 0xffffffff00c17802 */ /* 0x000fc80000000f00 */
[----:B------:R-:W-:Y:S04]  /*ea80*/  WARPSYNC R193 ;  /* 0x000000c100007348 */ /* 0x000fe80003800000 */
[----:B------:R1:W2:Y:S02]  /*ea90*/  SHFL.IDX PT, R0, R0, R192, R3 ;  /* 0x000000c000007389 */ /* 0x0002a400000e0003 */
[----:B-1----:R-:W-:-:S04]  /*eaa0*/  MOV R3, 0x0 ;  /* 0x0000000000037802 */ /* 0x002fc80000000f00 */
[----:B--2---:R-:W-:Y:S05]  /*eab0*/  RET.REL.NODEC R2 `(_ZN7cutlass13device_kernelIN5flash19enable_sm80_to_sm89INS1_16FlashAttnFwdSm80INS1_25CollectiveMainloopFwdSm80ILi8ELi1ELb0EN4cute5tupleIJNS5_1CILi128EEENS7_ILi64EEENS7_ILi192EEEEEELi192ENS_6half_tEfNS_4arch4Sm80ELb1ELb0ELb0ELb0ELb1ELb0ELb1ELb1EEENS1_21CollectiveEpilogueFwdINS6_IJS8_SA_S9_EEENS6_IJNS7_ILi1EEESI_SI_EEESC_SE_Li256ELb0ELb1ELb1ELb0EEENS1_30DynamicPersistentTileSchedulerILi256ELi256ELb1ELb1ELb0EEEEEEEEEvNT_6ParamsE) ;  /* 0xffff154002007950 */ /* 0x004fea0003c3ffff */
.L_x_1090:
        /* <DEDUP_REMOVED lines=12> */
.L_x_3107:


//--------------------- .text._ZN7cutlass13device_kernelIN5flash19enable_sm80_to_sm89INS1_16FlashAttnFwdSm80INS1_25CollectiveMainloopFwdSm80ILi8ELi1ELb0EN4cute5tupleIJNS5_1CILi128EEENS7_ILi64EEENS7_ILi192EEEEEELi192ENS_6half_tEfNS_4arch4Sm80ELb1ELb0ELb0ELb1ELb1ELb0ELb1ELb1EEENS1_21CollectiveEpilogueFwdINS6_IJS8_SA_S9_EEENS6_IJNS7_ILi1EEESI_SI_EEESC_SE_Li256ELb1ELb1ELb1ELb0EEENS1_36VarlenDynamicPersistentTileSchedulerILi128ELi64ELi256ELi256ELb1ELb1ELb0ELb1ELb1ELb1EEEEEEEEEvNT_6ParamsE --------------------------
	.section	.text._ZN7cutlass13device_kernelIN5flash19enable_sm80_to_sm89INS1_16FlashAttnFwdSm80INS1_25CollectiveMainloopFwdSm80ILi8ELi1ELb0EN4cute5tupleIJNS5_1CILi128EEENS7_ILi64EEENS7_ILi192EEEEEELi192ENS_6half_tEfNS_4arch4Sm80ELb1ELb0ELb0ELb1ELb1ELb0ELb1ELb1EEENS1_21CollectiveEpilogueFwdINS6_IJS8_SA_S9_EEENS6_IJNS7_ILi1EEESI_SI_EEESC_SE_Li256ELb1ELb1ELb1ELb0EEENS1_36VarlenDynamicPersistentTileSchedulerILi128ELi64ELi256ELi256ELb1ELb1ELb0ELb1ELb1ELb1EEEEEEEEEvNT_6ParamsE,"ax",@progbits
	.sectioninfo	@"SHI_REGISTERS=255"
	.align	128
.text._ZN7cutlass13device_kernelIN5flash19enable_sm80_to_sm89INS1_16FlashAttnFwdSm80INS1_25CollectiveMainloopFwdSm80ILi8ELi1ELb0EN4cute5tupleIJNS5_1CILi128EEENS7_ILi64EEENS7_ILi192EEEEEELi192ENS_6half_tEfNS_4arch4Sm80ELb1ELb0ELb0ELb1ELb1ELb0ELb1ELb1EEENS1_21CollectiveEpilogueFwdINS6_IJS8_SA_S9_EEENS6_IJNS7_ILi1EEESI_SI_EEESC_SE_Li256ELb1ELb1ELb1ELb0EEENS1_36VarlenDynamicPersistentTileSchedulerILi128ELi64ELi256ELi256ELb1ELb1ELb0ELb1ELb1ELb1EEEEEEEEEvNT_6ParamsE:
        .type           _ZN7cutlass13device_kernelIN5flash19enable_sm80_to_sm89INS1_16FlashAttnFwdSm80INS1_25CollectiveMainloopFwdSm80ILi8ELi1ELb0EN4cute5tupleIJNS5_1CILi128EEENS7_ILi64EEENS7_ILi192EEEEEELi192ENS_6half_tEfNS_4arch4Sm80ELb1ELb0ELb0ELb1ELb1ELb0ELb1ELb1EEENS1_21CollectiveEpilogueFwdINS6_IJS8_SA_S9_EEENS6_IJNS7_ILi1EEESI_SI_EEESC_SE_Li256ELb1ELb1ELb1ELb0EEENS1_36VarlenDynamicPersistentTileSchedulerILi128ELi64ELi256ELi256ELb1ELb1ELb0ELb1ELb1ELb1EEEEEEEEEvNT_6ParamsE,@function
        .size           _ZN7cutlass13device_kernelIN5flash19enable_sm80_to_sm89INS1_16FlashAttnFwdSm80INS1_25CollectiveMainloopFwdSm80ILi8ELi1ELb0EN4cute5tupleIJNS5_1CILi128EEENS7_ILi64EEENS7_ILi192EEEEEELi192ENS_6half_tEfNS_4arch4Sm80ELb1ELb0ELb0ELb1ELb1ELb0ELb1ELb1EEENS1_21CollectiveEpilogueFwdINS6_IJS8_SA_S9_EEENS6_IJNS7_ILi1EEESI_SI_EEESC_SE_Li256ELb1ELb1ELb1ELb0EEENS1_36VarlenDynamicPersistentTileSchedulerILi128ELi64ELi256ELi256ELb1ELb1ELb0ELb1ELb1ELb1EEEEEEEEEvNT_6ParamsE,(.L_x_3110 - _ZN7cutlass13device_kernelIN5flash19enable_sm80_to_sm89INS1_16FlashAttnFwdSm80INS1_25CollectiveMainloopFwdSm80ILi8ELi1ELb0EN4cute5tupleIJNS5_1CILi128EEENS7_ILi64EEENS7_ILi192EEEEEELi192ENS_6half_tEfNS_4arch4Sm80ELb1ELb0ELb0ELb1ELb1ELb0ELb1ELb1EEENS1_21CollectiveEpilogueFwdINS6_IJS8_SA_S9_EEENS6_IJNS7_ILi1EEESI_SI_EEESC_SE_Li256ELb1ELb1ELb1ELb0EEENS1_36VarlenDynamicPersistentTileSchedulerILi128ELi64ELi256ELi256ELb1ELb1ELb0ELb1ELb1ELb1EEEEEEEEEvNT_6ParamsE)
        .other          _ZN7cutlass13device_kernelIN5flash19enable_sm80_to_sm89INS1_16FlashAttnFwdSm80INS1_25CollectiveMainloopFwdSm80ILi8ELi1ELb0EN4cute5tupleIJNS5_1CILi128EEENS7_ILi64EEENS7_ILi192EEEEEELi192ENS_6half_tEfNS_4arch4Sm80ELb1ELb0ELb0ELb1ELb1ELb0ELb1ELb1EEENS1_21CollectiveEpilogueFwdINS6_IJS8_SA_S9_EEENS6_IJNS7_ILi1EEESI_SI_EEESC_SE_Li256ELb1ELb1ELb1ELb0EEENS1_36VarlenDynamicPersistentTileSchedulerILi128ELi64ELi256ELi256ELb1ELb1ELb0ELb1ELb1ELb1EEEEEEEEEvNT_6ParamsE,@"STO_CUDA_ENTRY STV_DEFAULT"
_ZN7cutlass13device_kernelIN5flash19enable_sm80_to_sm89INS1_16FlashAttnFwdSm80INS1_25CollectiveMainloopFwdSm80ILi8ELi1ELb0EN4cute5tupleIJNS5_1CILi128EEENS7_ILi64EEENS7_ILi192EEEEEELi192ENS_6half_tEfNS_4arch4Sm80ELb1ELb0ELb0ELb1ELb1ELb0ELb1ELb1EEENS1_21CollectiveEpilogueFwdINS6_IJS8_SA_S9_EEENS6_IJNS7_ILi1EEESI_SI_EEESC_SE_Li256ELb1ELb1ELb1ELb0EEENS1_36VarlenDynamicPersistentTileSchedulerILi128ELi64ELi256ELi256ELb1ELb1ELb0ELb1ELb1ELb1EEEEEEEEEvNT_6ParamsE:
        /* <DEDUP_REMOVED lines=52> */
.L_x_1096:
        /* <DEDUP_REMOVED lines=16> */
.L_x_1213:
        /* <DEDUP_REMOVED lines=16> */
.L_x_1214:
[----:B---3--:R-:W-:-:S05]  /*0540*/  IMAD R0, R0, c[0x0][0x538], RZ ;  /* 0x00014e0000007a24 */ /* 0x008fca00078e02ff */
[----:B------:R-:W-:-:S04]  /*0550*/  IADD3 R6, R0, R6, RZ ;  /* 0x0000000600067210 */ /* 0x000fc80007ffe0ff */
[----:B------:R-:W-:-:S13]  /*0560*/  ISETP.GT.AND P0, PT, R6, UR4, PT ;  /* 0x0000000406007c0c */ /* 0x000fda000bf04270 */
[----:B-12---:R-:W-:Y:S05]  /*0570*/  @!P0 BRA `(.L_x_1096) ;  /* 0xfffffdc000008947 */ /* 0x006fea000383ffff */
.L_x_1092:
[----:B------:R-:W-:-:S05]  /*0580*/  IADD3 R10, -R0, R6, RZ ;  /* 0x00000006000a7210 */ /* 0x000fca0007ffe1ff */
[----:B------:R-:W-:-:S05]  /*0590*/  IMAD R0, R4, c[0x0][0x538], R10 ;  /* 0x00014e0004007a24 */ /* 0x000fca00078e020a */
[----:B------:R-:W-:Y:S01]  /*05a0*/  ISETP.GT.AND P0, PT, R0, UR4, PT ;  /* 0x0000000400007c0c */ /* 0x000fe2000bf04270 */
[----:B------:R-:W-:-:S12]  /*05b0*/  BRA.DIV ~URZ, `(.L_x_1097) ;  /* 0x000104827f007947 */ /* 0x000fd8000b800000 */
[----:B------:R-:W-:-:S04]  /*05c0*/  VOTE.ANY R6, PT, !P0 ;  /* 0x0000000000067806 */ /* 0x000fc800040e0100 */
.L_x_1215:
[----:B------:R-:W1:Y:S02]  /*05d0*/  POPC R0, R6 ;  /* 0x0000000600007309 */ /* 0x000e640000000000 */
[----:B-12---:R-:W-:Y:S01]  /*05e0*/  IADD3 R211, R0, R7, RZ ;  /* 0x0000000700d37210 */ /* 0x006fe20007ffe0ff */
[----:B------:R-:W-:Y:S05]  /*05f0*/  BRA.DIV ~URZ, `(.L_x_1098) ;  /* 0x000104927f007947 */ /* 0x000fea000b800000 */
[----:B------:R1:W2:Y:S01]  /*0600*/  SHFL.IDX PT, R209, R9, R0, 0x1f ;  /* 0x00001f0009d17589 */ /* 0x0002a200000e0000 */
[----:B------:R-:W-:-:S03]  /*0610*/  MOV R5, RZ ;  /* 0x000000ff00057202 */ /* 0x000fc60000000f00 */
[----:B------:R1:W3:Y:S04]  /*0620*/  SHFL.IDX PT, R9, R8, R0, 0x1f ;  /* 0x00001f0008097589 */ /* 0x0002e800000e0000 */
.L_x_1216:
[----:B------:R-:W-:Y:S01]  /*0630*/  ISETP.NE.AND P0, PT, R6, RZ, PT ;  /* 0x000000ff0600720c */ /* 0x000fe20003f05270 */
[----:B------:R-:W-:-:S12]  /*0640*/  BSSY B0, `(.L_x_1099) ;  /* 0x0000005000007945 */ /* 0x000fd80003800000 */
[----:B------:R-:W-:Y:S05]  /*0650*/  @!P0 BRA `(.L_x_1100) ;  /* 0x0000003000008947 */ /* 0x000fea0003800000 */
[----:B-1----:R-:W-:Y:S01]  /*0660*/  IADD3 R0, R0, -0x1, RZ ;  /* 0xffffffff00007810 */ /* 0x002fe20007ffe0ff */
[----:B------:R-:W-:Y:S05]  /*0670*/  BRA.DIV ~URZ, `(.L_x_1101) ;  /* 0x000104f27f007947 */ /* 0x000fea000b800000 */
[----:B------:R1:W4:Y:S02]  /*0680*/  SHFL.IDX PT, R5, R4, R0, 0x1f ;  /* 0x00001f0004057589 */ /* 0x00032400000e0000 */
.L_x_1100:
[----:B------:R-:W-:Y:S05]  /*0690*/  BSYNC B0 ;  /* 0x0000000000007941 */ /* 0x000fea0003800000 */
.L_x_1099:
        /* <DEDUP_REMOVED lines=67> */
.L_x_1103:
        /* <DEDUP_REMOVED lines=68> */
.L_x_1104:
[----:B------:R-:W-:Y:S05]  /*0f10*/  BSYNC B0 ;  /* 0x0000000000007941 */ /* 0x000fea0003800000 */
.L_x_1102:
[----:B------:R-:W-:-:S04]  /*0f20*/  LOP3.LUT R0, RZ, R0, RZ, 0x33, !PT ;  /* 0x00000000ff007212 */ /* 0x000fc800078e33ff */
[----:B------:R-:W-:Y:S01]  /*0f30*/  IADD3 R209, R0, R209, RZ ;  /* 0x000000d100d17210 */ /* 0x000fe20007ffe0ff */
[----:B------:R-:W-:Y:S05]  /*0f40*/  BRA `(.L_x_1105) ;  /* 0x0000004000007947 */ /* 0x000fea0003800000 */
.L_x_1093:
[----:B--2---:R-:W-:Y:S01]  /*0f50*/  IMAD.MOV.U32 R209, RZ, RZ, RZ ;  /* 0x000000ffffd17224 */ /* 0x004fe200078e00ff */
[----:B------:R-:W-:Y:S01]  /*0f60*/  MOV R210, RZ ;  /* 0x000000ff00d27202 */ /* 0x000fe20000000f00 */
[----:B------:R-:W-:Y:S01]  /*0f70*/  IMAD.U32 R208, RZ, RZ, UR4 ;  /* 0x00000004ffd07e24 */ /* 0x000fe2000f8e00ff */
[----:B------:R-:W-:Y:S02]  /*0f80*/  MOV R211, c[0x0][0x53c] ;  /* 0x00014f0000d37a02 */ /* 0x000fe40000000f00 */
.L_x_1105:
[----:B------:R-:W-:Y:S01]  /*0f90*/  ISETP.NE.AND P0, PT, R12, RZ, PT ;  /* 0x000000ff0c00720c */ /* 0x000fe20003f05270 */
[----:B------:R-:W-:-:S12]  /*0fa0*/  WARPSYNC 0xffffffff ;  /* 0xffffffff00007948 */ /* 0x000fd80003800000 */
[----:B------:R1:W-:Y:S04]  /*0fb0*/  @!P0 STS.128 [0x18100], R208 ;  /* 0x018100d0ff008388 */ /* 0x0003e80000000c00 */
[----:B------:R-:W-:Y:S06]  /*0fc0*/  BAR.ARV 0x5, 0x100 ;  /* 0x0144000000007b1d */ /* 0x000fec0000002000 */
.L_x_1091:
        /* <DEDUP_REMOVED lines=76> */
[----:B------:R1:W-:Y:S01]  /*1490*/  STL [R1+0x10], R15 ;  /* 0x0000100f01007387 */ /* 0x0003e20000100800 */
[----:B------:R-:W-:Y:S01]  /*14a0*/  LEA.HI R3, R4, R4, RZ, 0x1d ;  /* 0x0000000404037211 */ /* 0x000fe200078fe8ff */
[----:B------:R-:W-:Y:S01]  /*14b0*/  IMAD R0, R14, 0x200, R13 ;  /* 0x000002000e007824 */ /* 0x000fe200078e020d */
[----:B------:R-:W-:Y:S01]  /*14c0*/  LOP3.LUT R2, R6, R2, RZ, 0x3c, !PT ;  /* 0x0000000206027212 */ /* 0x000fe200078e3cff */
[----:B------:R-:W-:Y:S01]  /*14d0*/  IMAD R212, R9, 0x8, R15 ;  /* 0x0000000809d47824 */ /* 0x000fe200078e020f */
[----:B------:R-:W-:Y:S01]  /*14e0*/  LOP3.LUT R4, R7, 0xfffffe00, RZ, 0xc0, !PT ;  /* 0xfffffe0007047812 */ /* 0x000fe200078ec0ff */
[----:B------:R-:W-:Y:S01]  /*14f0*/  IMAD.IADD R7, R5, 0x1, R3 ;  /* 0x0000000105077824 */ /* 0x000fe200078e0203 */
[----:B------:R-:W-:Y:S01]  /*1500*/  IADD3 R187, R182, 0x40, RZ ;  /* 0x00000040b6bb7810 */ /* 0x000fe20007ffe0ff */
[----:B------:R-:W-:Y:S01]  /*1510*/  IMAD.SHL.U32 R179, R11, 0x2, RZ ;  /* 0x000000020bb37824 */ /* 0x000fe200078e00ff */
[CC--:B------:R-:W-:Y:S01]  /*1520*/  IADD3 R3, R2.reuse, R4.reuse, R8 ;  /* 0x0000000402037210 */ /* 0x0c0fe20007ffe008 */
[----:B------:R-:W-:Y:S01]  /*1530*/  IMAD.MOV.U32 R8, RZ, RZ, 0x20 ;  /* 0x00000020ff087424 */ /* 0x000fe200078e00ff */
[----:B------:R-:W-:-:S02]  /*1540*/  LOP3.LUT R4, R2, R4, RZ, 0xfc, !PT ;  /* 0x0000000402047212 */ /* 0x000fc400078efcff */
[----:B------:R-:W-:Y:S02]  /*1550*/  LOP3.LUT R2, R12, 0x7ffffffc, RZ, 0xc0, !PT ;  /* 0x7ffffffc0c027812 */ /* 0x000fe400078ec0ff */
[----:B------:R-:W-:Y:S02]  /*1560*/  IADD3 R188, R182, 0x80, RZ ;  /* 0x00000080b6bc7810 */ /* 0x000fe40007ffe0ff */
[----:B------:R-:W-:Y:S01]  /*1570*/  SHF.R.S32.HI R5, RZ, 0x1f, R187 ;  /* 0x0000001fff057819 */ /* 0x000fe200000114bb */
[----:B------:R-:W-:Y:S01]  /*1580*/  IMAD.IADD R2, R16, 0x1, -R2 ;  /* 0x0000000110027824 */ /* 0x000fe200078e0a02 */
[----:B------:R-:W-:Y:S02]  /*1590*/  LEA R225, R7, 0x80, 0x1 ;  /* 0x0000008007e17811 */ /* 0x000fe400078e08ff */
[----:B------:R-:W-:Y:S01]  /*15a0*/  SEL R5, R8, 0xffffffe0, !P1 ;  /* 0xffffffe008057807 */ /* 0x000fe20004800000 */
[----:B------:R-:W-:Y:S01]  /*15b0*/  IMAD.SHL.U32 R206, R2, 0x2, RZ ;  /* 0x0000000202ce7824 */ /* 0x000fe200078e00ff */
[----:B------:R-:W-:-:S02]  /*15c0*/  SEL R2, R8, 0xffffffe0, !P4 ;  /* 0xffffffe008027807 */ /* 0x000fc40006000000 */
[----:B------:R-:W-:Y:S01]  /*15d0*/  SHF.R.S32.HI R6, RZ, 0x1f, R188 ;  /* 0x0000001fff067819 */ /* 0x000fe200000114bc */
[----:B------:R-:W-:Y:S01]  /*15e0*/  IMAD.IADD R228, R225, 0x1, R5 ;  /* 0x00000001e1e47824 */ /* 0x000fe200078e0205 */
        /* <DEDUP_REMOVED lines=9> */
[----:B------:R-:W-:Y:S02]  /*1680*/  SHF.R.S32.HI R7, RZ, 0x1f, R251 ;  /* 0x0000001fff077819 */ /* 0x000fe400000114fb */
[----:B------:R-:W-:-:S02]  /*1690*/  IADD3 R237, R206, 0x78, RZ ;  /* 0x00000078ceed7810 */ /* 0x000fc40007ffe0ff */
[C---:B------:R-:W-:Y:S02]  /*16a0*/  IADD3 R236, R206.reuse, 0x80, RZ ;  /* 0x00000080ceec7810 */ /* 0x040fe40007ffe0ff */
[----:B------:R-:W-:Y:S02]  /*16b0*/  SHF.R.S32.HI R8, RZ, 0x1f, R249 ;  /* 0x0000001fff087819 */ /* 0x000fe400000114f9 */
[----:B------:R-:W-:Y:S02]  /*16c0*/  SHF.R.S32.HI R7, RZ, 0x1f, R248 ;  /* 0x0000001fff077819 */ /* 0x000fe400000114f8 */
[C---:B------:R-:W-:Y:S02]  /*16d0*/  IADD3 R234, R206.reuse, 0x90, RZ ;  /* 0x00000090ceea7810 */ /* 0x040fe40007ffe0ff */
[----:B------:R-:W-:Y:S02]  /*16e0*/  IADD3 R233, R206, 0x98, RZ ;  /* 0x00000098cee97810 */ /* 0x000fe40007ffe0ff */
[----:B------:R-:W-:-:S02]  /*16f0*/  SHF.R.S32.HI R8, RZ, 0x1f, R246 ;  /* 0x0000001fff087819 */ /* 0x000fc400000114f6 */
[----:B------:R-:W-:Y:S02]  /*1700*/  SHF.R.S32.HI R7, RZ, 0x1f, R245 ;  /* 0x0000001fff077819 */ /* 0x000fe400000114f5 */
[----:B------:R-:W-:Y:S02]  /*1710*/  SEL R6, R10, 0xffffffc0, !P2 ;  /* 0xffffffc00a067807 */ /* 0x000fe40005000000 */
[C---:B------:R-:W-:Y:S02]  /*1720*/  IADD3 R231, R206.reuse, 0xa8, RZ ;  /* 0x000000a8cee77810 */ /* 0x040fe40007ffe0ff */
[----:B------:R-:W-:Y:S02]  /*1730*/  IADD3 R230, R206, 0xb0, RZ ;  /* 0x000000b0cee67810 */ /* 0x000fe40007ffe0ff */
[----:B------:R-:W-:Y:S02]  /*1740*/  SHF.R.S32.HI R8, RZ, 0x1f, R243 ;  /* 0x0000001fff087819 */ /* 0x000fe400000114f3 */
[----:B------:R-:W-:-:S02]  /*1750*/  SHF.R.S32.HI R7, RZ, 0x1f, R242 ;  /* 0x0000001fff077819 */ /* 0x000fc400000114f2 */
[----:B------:R-:W-:Y:S02]  /*1760*/  IADD3 R229, R206, 0xb8, RZ ;  /* 0x000000b8cee57810 */ /* 0x000fe40007ffe0ff */
[----:B------:R-:W-:Y:S02]  /*1770*/  SHF.R.S32.HI R8, RZ, 0x1f, R240 ;  /* 0x0000001fff087819 */ /* 0x000fe400000114f0 */
[----:B------:R-:W-:Y:S02]  /*1780*/  SHF.R.S32.HI R7, RZ, 0x1f, R239 ;  /* 0x0000001fff077819 */ /* 0x000fe400000114ef */
[----:B------:R-:W-:Y:S02]  /*1790*/  IADD3 R226, R225, -0x10, RZ ;  /* 0xfffffff0e1e27810 */ /* 0x000fe40007ffe0ff */
[----:B------:R-:W-:Y:S02]  /*17a0*/  SHF.R.S32.HI R8, RZ, 0x1f, R237 ;  /* 0x0000001fff087819 */ /* 0x000fe400000114ed */
[----:B------:R-:W-:-:S02]  /*17b0*/  SHF.R.S32.HI R7, RZ, 0x1f, R236 ;  /* 0x0000001fff077819 */ /* 0x000fc400000114ec */
[----:B------:R-:W-:Y:S02]  /*17c0*/  @P0 IADD3 R226, R225, 0x10, RZ ;  /* 0x00000010e1e20810 */ /* 0x000fe40007ffe0ff */
[----:B------:R-:W-:Y:S02]  /*17d0*/  SHF.R.S32.HI R8, RZ, 0x1f, R234 ;  /* 0x0000001fff087819 */ /* 0x000fe400000114ea */
        /* <DEDUP_REMOVED lines=8> */
[----:B------:R-:W-:Y:S01]  /*1860*/  LEA R173, R3, 0xc100, 0x1 ;  /* 0x0000c10003ad7811 */ /* 0x000fe200078e08ff */
[----:B------:R-:W-:Y:S01]  /*1870*/  IMAD.IADD R3, R6, 0x1, R226 ;  /* 0x0000000106037824 */ /* 0x000fe200078e02e2 */
[----:B------:R1:W-:Y:S01]  /*1880*/  STL [R1+0x8], R8 ;  /* 0x0000080801007387 */ /* 0x0003e20000100800 */
[----:B------:R-:W-:-:S02]  /*1890*/  IADD3 R250, R206, 0x10, RZ ;  /* 0x00000010cefa7810 */ /* 0x000fc40007ffe0ff */
[----:B------:R-:W-:Y:S01]  /*18a0*/  IADD3 R247, R206, 0x28, RZ ;  /* 0x00000028cef77810 */ /* 0x000fe20007ffe0ff */
[----:B------:R1:W-:Y:S01]  /*18b0*/  STL [R1+0x4], R7 ;  /* 0x0000040701007387 */ /* 0x0003e20000100800 */
[----:B------:R-:W-:Y:S01]  /*18c0*/  LEA R168, R4, 0x100, 0x1 ;  /* 0x0000010004a87811 */ /* 0x000fe200078e08ff */
[----:B------:R-:W-:Y:S01]  /*18d0*/  IMAD.IADD R174, R173, 0x1, R2 ;  /* 0x00000001adae7824 */ /* 0x000fe200078e0202 */
[C---:B------:R-:W-:Y:S01]  /*18e0*/  IADD3 R244, R206.reuse, 0x40, RZ ;  /* 0x00000040cef47810 */ /* 0x040fe20007ffe0ff */
[----:B------:R1:W-:Y:S01]  /*18f0*/  STL [R1], R3 ;  /* 0x0000000301007387 */ /* 0x0003e20000100800 */
[----:B------:R-:W-:Y:S01]  /*1900*/  IADD3 R241, R206, 0x58, RZ ;  /* 0x00000058cef17810 */ /* 0x000fe20007ffe0ff */
[----:B------:R-:W-:Y:S01]  /*1910*/  IMAD.IADD R169, R2, 0x1, R168 ;  /* 0x0000000102a97824 */ /* 0x000fe200078e02a8 */
[----:B------:R-:W-:Y:S02]  /*1920*/  LEA R165, R0, 0x6100, 0x1 ;  /* 0x0000610000a57811 */ /* 0x000fe400078e08ff */
[----:B------:R-:W-:-:S02]  /*1930*/  IADD3 R238, R206, 0x70, RZ ;  /* 0x00000070ceee7810 */ /* 0x000fc40007ffe0ff */
        /* <DEDUP_REMOVED lines=15> */
.L_x_1212:
        /* <DEDUP_REMOVED lines=30> */
.L_x_1106:
[----:B------:R-:W-:-:S04]  /*1c10*/  ISETP.NE.U32.AND P1, PT, RZ, c[0x0][0x368], PT ;  /* 0x0000da00ff007a0c */ /* 0x000fc80003f25070 */
[----:B------:R-:W-:-:S13]  /*1c20*/  ISETP.NE.AND.EX P1, PT, RZ, c[0x0][0x36c], PT, P1 ;  /* 0x0000db00ff007a0c */ /* 0x000fda0003f25310 */
[----:B------:R-:W-:Y:S05]  /*1c30*/  @!P1 BRA `(.L_x_1107) ;  /* 0x0000004000009947 */ /* 0x000fea0003800000 */
[----:B-1----:R-:W-:-:S04]  /*1c40*/  IADD3 R2, P1, R217, c[0x0][0x368], RZ ;  /* 0x0000da00d9027a10 */ /* 0x002fc80007f3e0ff */
[----:B------:R-:W-:-:S05]  /*1c50*/  IADD3.X R3, R218, c[0x0][0x36c], RZ, P1, !PT ;  /* 0x0000db00da037a10 */ /* 0x000fca0000ffe4ff */
[----:B------:R1:W5:Y:S01]  /*1c60*/  LDG.E R0, [R2.64] ;  /* 0x0000000602007981 */ /* 0x000362000c1e1900 */
[----:B------:R-:W-:Y:S05]  /*1c70*/  BRA `(.L_x_1108) ;  /* 0x0000008000007947 */ /* 0x000fea0003800000 */
.L_x_1107:
        /* <DEDUP_REMOVED lines=8> */
.L_x_1108:
[----:B-1----:R-:W-:Y:S01]  /*1d00*/  IMAD.MOV.U32 R2, RZ, RZ, c[0x0][0x2c4] ;  /* 0x0000b100ff027624 */ /* 0x002fe200078e00ff */
[----:B------:R-:W-:Y:S01]  /*1d10*/  BSSY B0, `(.L_x_1109) ;  /* 0x0000039000007945 */ /* 0x000fe20003800000 */
[----:B------:R-:W-:Y:S02]  /*1d20*/  IMAD.SHL.U32 R205, R209, 0x80, RZ ;  /* 0x00000080d1cd7824 */ /* 0x000fe400078e00ff */
[----:B-----5:R-:W-:Y:S01]  /*1d30*/  IMAD.IADD R203, R0, 0x1, -R193 ;  /* 0x0000000100cb7824 */ /* 0x020fe200078e0ac1 */
[----:B------:R-:W-:-:S02]  /*1d40*/  ISETP.NE.AND P4, PT, R2, 0x1, PT ;  /* 0x000000010200780c */ /* 0x000fc40003f85270 */
[----:B------:R-:W-:Y:S02]  /*1d50*/  IADD3 R2, R205, 0x7f, RZ ;  /* 0x0000007fcd027810 */ /* 0x000fe40007ffe0ff */
[----:B------:R-:W-:-:S03]  /*1d60*/  IADD3 R3, R203, 0x40, -R204 ;  /* 0x00000040cb037810 */ /* 0x000fc60007ffe8cc */
[----:B------:R-:W-:-:S06]  /*1d70*/  IMAD.MOV.U32 R0, RZ, RZ, R2 ;  /* 0x000000ffff007224 */ /* 0x000fcc00078e0002 */
[----:B------:R-:W-:Y:S01]  /*1d80*/  @P4 IMAD.HI.U32 R4, R2, c[0x0][0x2c8], RZ ;  /* 0x0000b20002044a27 */ /* 0x000fe200078e00ff */
[----:B------:R-:W-:-:S04]  /*1d90*/  IADD3 R2, R203, 0x3f, RZ ;  /* 0x0000003fcb027810 */ /* 0x000fc80007ffe0ff */
[----:B------:R-:W-:-:S05]  /*1da0*/  @P4 SHF.R.U32.HI R0, RZ, c[0x0][0x2cc], R4 ;  /* 0x0000b300ff004a19 */ /* 0x000fca0000011604 */
[----:B------:R-:W-:Y:S01]  /*1db0*/  IMAD.IADD R0, R3, 0x1, R0 ;  /* 0x0000000103007824 */ /* 0x000fe200078e0200 */
[----:B------:R-:W-:-:S04]  /*1dc0*/  SHF.R.S32.HI R3, RZ, 0x1f, R2 ;  /* 0x0000001fff037819 */ /* 0x000fc80000011402 */
[----:B------:R-:W-:Y:S02]  /*1dd0*/  SHF.R.S32.HI R4, RZ, 0x1f, R0 ;  /* 0x0000001fff047819 */ /* 0x000fe40000011400 */
[----:B------:R-:W-:Y:S02]  /*1de0*/  LEA.HI R2, R3, R2, RZ, 0x6 ;  /* 0x0000000203027211 */ /* 0x000fe400078f30ff */
[----:B------:R-:W-:Y:S02]  /*1df0*/  LEA.HI R0, R4, R0, RZ, 0x6 ;  /* 0x0000000004007211 */ /* 0x000fe400078f30ff */
[----:B------:R-:W-:Y:S02]  /*1e00*/  SHF.R.S32.HI R3, RZ, 0x6, R2 ;  /* 0x00000006ff037819 */ /* 0x000fe40000011402 */
[----:B------:R-:W-:Y:S02]  /*1e10*/  SHF.R.S32.HI R0, RZ, 0x6, R0 ;  /* 0x00000006ff007819 */ /* 0x000fe40000011400 */
[----:B------:R-:W-:-:S02]  /*1e20*/  LOP3.LUT R2, R210, 0xff000000, RZ, 0xc0, !PT ;  /* 0xff000000d2027812 */ /* 0x000fc400078ec0ff */
[----:B------:R-:W-:Y:S02]  /*1e30*/  IMNMX R8, R3, R0, PT ;  /* 0x0000000003087217 */ /* 0x000fe40003800200 */
[----:B------:R-:W-:Y:S02]  /*1e40*/  LOP3.LUT R4, R210, 0xff0000, RZ, 0xc0, !PT ;  /* 0x00ff0000d2047812 */ /* 0x000fe400078ec0ff */
[----:B------:R-:W-:Y:S02]  /*1e50*/  ISETP.GE.AND P1, PT, R8, 0x1, PT ;  /* 0x000000010800780c */ /* 0x000fe40003f26270 */
[----:B------:R-:W-:Y:S01]  /*1e60*/  SHF.R.U32.HI R0, RZ, 0x8, R2 ;  /* 0x00000008ff007819 */ /* 0x000fe20000011602 */
[----:B------:R-:W-:-:S03]  /*1e70*/  IMAD.MOV.U32 R2, RZ, RZ, RZ ;  /* 0x000000ffff027224 */ /* 0x000fc600078e00ff */
[----:B------:R-:W-:-:S04]  /*1e80*/  LEA.HI R0, R4, R0, RZ, 0x10 ;  /* 0x0000000004007211 */ /* 0x000fc800078f80ff */
[----:B------:R-:W-:Y:S02]  /*1e90*/  LOP3.LUT R223, R0, 0xff, RZ, 0xc0, !PT ;  /* 0x000000ff00df7812 */ /* 0x000fe400078ec0ff */
[----:B------:R-:W-:Y:S01]  /*1ea0*/  SHF.R.U32.HI R222, RZ, 0x10, R0 ;  /* 0x00000010ffde7819 */ /* 0x000fe20000011600 */
        /* <DEDUP_REMOVED lines=31> */
.L_x_1110:
[----:B------:R-:W-:Y:S05]  /*20a0*/  BSYNC B0 ;  /* 0x0000000000007941 */ /* 0x000fea0003800000 */
.L_x_1109:
        /* <DEDUP_REMOVED lines=61> */
[----:B------:R-:W-:Y:S01]  /*2480*/  IMAD.IADD R5, R190, 0x1, R205 ;  /* 0x00000001be057824 */ /* 0x000fe200078e02cd */
[----:B------:R-:W-:Y:S02]  /*2490*/  LOP3.LUT R14, R210, 0xffff, RZ, 0xc0, !PT ;  /* 0x0000ffffd20e7812 */ /* 0x000fe400078ec0ff */
[----:B------:R-:W-:Y:S01]  /*24a0*/  SEL R6, R224, RZ, !P0 ;  /* 0x000000ffe0067207 */ /* 0x000fe20004000000 */
[----:B------:R-:W-:Y:S01]  /*24b0*/  IMAD R0, R0, c[0x0][0x178], RZ ;  /* 0x00005e0000007a24 */ /* 0x000fe200078e02ff */
[----:B------:R-:W-:Y:S01]  /*24c0*/  SEL R4, R213, RZ, !P0 ;  /* 0x000000ffd5047207 */ /* 0x000fe20004000000 */
[----:B------:R-:W-:Y:S01]  /*24d0*/  @P4 IMAD.HI.U32 R7, R5, c[0x0][0x2c8], RZ ;  /* 0x0000b20005074a27 */ /* 0x000fe200078e00ff */
[----:B------:R-:W-:Y:S02]  /*24e0*/  ISETP.GE.AND P6, PT, R182, c[0x0][0x198], PT ;  /* 0x00006600b6007a0c */ /* 0x000fe40003fc6270 */
[----:B------:R-:W-:Y:S01]  /*24f0*/  ISETP.GE.AND P5, PT, R187, c[0x0][0x198], PT ;  /* 0x00006600bb007a0c */ /* 0x000fe20003fa6270 */
[----:B------:R-:W-:Y:S01]  /*2500*/  IMAD R0, R11, c[0x0][0x17c], R0 ;  /* 0x00005f000b007a24 */ /* 0x000fe200078e0200 */
[----:B------:R-:W-:Y:S01]  /*2510*/  ISETP.GE.AND P3, PT, R188, c[0x0][0x198], PT ;  /* 0x00006600bc007a0c */ /* 0x000fe20003f66270 */
[----:B------:R-:W-:Y:S01]  /*2520*/  IMAD R6, R6, c[0x0][0x1c0], RZ ;  /* 0x0000700006067a24 */ /* 0x000fe200078e02ff */
[----:B------:R-:W-:-:S03]  /*2530*/  IADD3 R92, R192, -0x1, RZ ;  /* 0xffffffffc05c7810 */ /* 0x000fc60007ffe0ff */
[----:B------:R-:W-:Y:S02]  /*2540*/  IMAD R6, R4, c[0x0][0x1c4], R6 ;  /* 0x0000710004067a24 */ /* 0x000fe400078e0206 */
[----:B-1----:R-:W-:-:S04]  /*2550*/  IMAD.WIDE.U32 R2, R11, c[0x0][0x178], RZ ;  /* 0x00005e000b027a25 */ /* 0x002fc800078e00ff */
[----:B------:R-:W-:Y:S01]  /*2560*/  IMAD.IADD R3, R3, 0x1, R0 ;  /* 0x0000000103037824 */ /* 0x000fe200078e0200 */
        /* <DEDUP_REMOVED lines=23> */
.L_x_1217:
[----:B------:R-:W-:Y:S05]  /*26e0*/  BRA.DIV ~URZ, `(.L_x_1113) ;  /* 0x0000e5627f007947 */ /* 0x000fea000b800000 */
[----:B------:R3:W4:Y:S02]  /*26f0*/  SHFL.IDX PT, R0, R12, RZ, 0x181f ;  /* 0x00181fff0c007589 */ /* 0x00072400000e0000 */
.L_x_1218:
[----:B------:R-:W-:Y:S01]  /*2700*/  IMAD R11, R204, c[0x0][0x2c4], RZ ;  /* 0x0000b100cc0b7a24 */ /* 0x000fe200078e02ff */
[----:B------:R-:W-:Y:S01]  /*2710*/  IADD3 R10, R207, R205, RZ ;  /* 0x000000cdcf0a7210 */ /* 0x000fe20007ffe0ff */
        /* <DEDUP_REMOVED lines=18> */
.L_x_1115:
[----:B------:R-:W-:Y:S05]  /*2840*/  BSYNC B0 ;  /* 0x0000000000007941 */ /* 0x000fea0003800000 */
.L_x_1114:
[----:B------:R-:W-:Y:S05]  /*2850*/  BRA.DIV ~URZ, `(.L_x_1116) ;  /* 0x0000e4627f007947 */ /* 0x000fea000b800000 */
[----:B--2---:R2:W1:Y:S04]  /*2860*/  SHFL.IDX PT, R8, R9, 0x1, 0x181f ;  /* 0x00381f0009087f89 */ /* 0x00446800000e0000 */
[----:B----4-:R2:W4:Y:S02]  /*2870*/  SHFL.IDX PT, R0, R12, 0x1, 0x181f ;  /* 0x00381f000c007f89 */ /* 0x01052400000e0000 */
.L_x_1219:
        /* <DEDUP_REMOVED lines=19> */
.L_x_1118:
[----:B------:R-:W-:Y:S05]  /*29b0*/  BSYNC B0 ;  /* 0x0000000000007941 */ /* 0x000fea0003800000 */
.L_x_1117:
[----:B------:R-:W-:Y:S05]  /*29c0*/  BRA.DIV ~URZ, `(.L_x_1119) ;  /* 0x0000e3c27f007947 */ /* 0x000fea000b800000 */
[----:B-1----:R1:W2:Y:S02]  /*29d0*/  SHFL.IDX PT, R8, R9, 0x2, 0x181f ;  /* 0x00581f0009087f89 */ /* 0x0022a400000e0000 */
.L_x_1220:
[----:B------:R-:W-:Y:S05]  /*29e0*/  BRA.DIV ~URZ, `(.L_x_1120) ;  /* 0x0000e4127f007947 */ /* 0x000fea000b800000 */
[----:B----4-:R4:W1:Y:S02]  /*29f0*/  SHFL.IDX PT, R0, R12, 0x2, 0x181f ;  /* 0x00581f000c007f89 */ /* 0x01086400000e0000 */
.L_x_1221:
        /* <DEDUP_REMOVED lines=19> */
.L_x_1122:
[----:B------:R-:W-:Y:S05]  /*2b30*/  BSYNC B0 ;  /* 0x0000000000007941 */ /* 0x000fea0003800000 */
.L_x_1121:
[----:B------:R-:W-:Y:S05]  /*2b40*/  BRA.DIV ~URZ, `(.L_x_1123) ;  /* 0x0000e3227f007947 */ /* 0x000fea000b800000 */
[----:B--2---:R2:W3:Y:S04]  /*2b50*/  SHFL.IDX PT, R8, R9, 0x3, 0x181f ;  /* 0x00781f0009087f89 */ /* 0x0044e800000e0000 */
[----:B-1----:R2:W1:Y:S02]  /*2b60*/  SHFL.IDX PT, R0, R12, 0x3, 0x181f ;  /* 0x00781f000c007f89 */ /* 0x00246400000e0000 */
.L_x_1222:
[----:B------:R-:W-:Y:S01]  /*2b70*/  IADD3 R2, R10, 0x60, RZ ;  /* 0x000000600a027810 */ /* 0x000fe20007ffe0ff */
[----:B-----5:R-:W-:Y:S01]  /*2b80*/  IMAD.WIDE.U32 R196, R13, c[0x0][0x2b0], RZ ;  /* 0x0000ac000dc47a25 */ /* 0x020fe200078e00ff */
[----:B------:R-:W-:-:S02]  /*2b90*/  SHF.R.S32.HI R25, RZ, 0x1f, R182 ;  /* 0x0000001fff197819 */ /* 0x000fc400000114b6 */
[----:B------:R-:W-:Y:S02]  /*2ba0*/  ISETP.GE.AND P2, PT, R2, R11, PT ;  /* 0x0000000b0200720c */ /* 0x000fe40003f46270 */
[----:B------:R-:W-:Y:S02]  /*2bb0*/  SHF.R.S32.HI R24, RZ, 0x1f, R187 ;  /* 0x0000001fff187819 */ /* 0x000fe400000114bb */
[----:B------:R-:W-:-:S09]  /*2bc0*/  SHF.R.S32.HI R15, RZ, 0x1f, R188 ;  /* 0x0000001fff0f7819 */ /* 0x000fd200000114bc */
[CC--:B-1----:R-:W-:Y:S02]  /*2bd0*/  @!P2 LEA R6, P0, R182.reuse, R0.reuse, 0x1 ;  /* 0x00000000b606a211 */ /* 0x0c2fe400078008ff */
[C---:B------:R-:W-:Y:S02]  /*2be0*/  @!P2 LEA R4, P1, R187.reuse, R0, 0x1 ;  /* 0x00000000bb04a211 */ /* 0x040fe400078208ff */
        /* <DEDUP_REMOVED lines=33> */
[----:B------:R-:W-:Y:S01]  /*2e00*/  IADD3 R164, R165, 0x20, RZ ;  /* 0x00000020a5a47810 */ /* 0x000fe20007ffe0ff */
[----:B------:R-:W-:Y:S01]  /*2e10*/  IMAD.WIDE.U32 R194, R14, c[0x0][0x1e8], RZ ;  /* 0x00007a000ec27a25 */ /* 0x000fe200078e00ff */
[----:B------:R-:W-:Y:S01]  /*2e20*/  SHF.L.U64.HI R93, R182, 0x1, R25 ;  /* 0x00000001b65d7819 */ /* 0x000fe20000010219 */
[----:B------:R-:W-:Y:S01]  /*2e30*/  BSSY B0, `(.L_x_1124) ;  /* 0x0000158000007945 */ /* 0x000fe20003800000 */
[----:B------:R-:W-:Y:S01]  /*2e40*/  SHF.L.U64.HI R95, R187, 0x1, R24 ;  /* 0x00000001bb5f7819 */ /* 0x000fe20000010218 */
[----:B------:R-:W-:Y:S01]  /*2e50*/  IMAD R181, R0, c[0x0][0x2b8], R2 ;  /* 0x0000ae0000b57a24 */ /* 0x000fe200078e0202 */
[----:B------:R-:W-:Y:S01]  /*2e60*/  SHF.L.U64.HI R94, R188, 0x1, R15 ;  /* 0x00000001bc5e7819 */ /* 0x000fe2000001020f */
[----:B------:R-:W-:Y:S02]  /*2e70*/  IMAD R200, R14, c[0x0][0x1ec], R195 ;  /* 0x00007b000ec87a24 */ /* 0x000fe400078e02c3 */
[----:B------:R-:W-:Y:S01]  /*2e80*/  IMAD.WIDE.U32 R2, R181, c[0x0][0x1e0], RZ ;  /* 0x00007800b5027a25 */ /* 0x000fe200078e00ff */
[----:B--2---:R-:W-:-:S03]  /*2e90*/  SHF.R.S32.HI R9, RZ, 0x1f, R181 ;  /* 0x0000001fff097819 */ /* 0x004fc600000114b5 */
[----:B------:R-:W-:Y:S02]  /*2ea0*/  IMAD R96, R92, -0x40, R203 ;  /* 0xffffffc05c607824 */ /* 0x000fe400078e02cb */
[----:B------:R-:W-:Y:S02]  /*2eb0*/  IMAD R0, R9, c[0x0][0x1e0], RZ ;  /* 0x0000780009007a24 */ /* 0x000fe400078e02ff */
[----:B------:R-:W-:Y:S02]  /*2ec0*/  IMAD.IADD R13, R96, 0x1, -R207 ;  /* 0x00000001600d7824 */ /* 0x000fe400078e0acf */
[----:B------:R-:W-:Y:S02]  /*2ed0*/  IMAD R0, R181, c[0x0][0x1e4], R0 ;  /* 0x00007900b5007a24 */ /* 0x000fe400078e0200 */
[----:B------:R-:W-:Y:S01]  /*2ee0*/  IMAD.WIDE.U32 R198, R14, c[0x0][0x210], RZ ;  /* 0x000084000ec67a25 */ /* 0x000fe200078e00ff */
[C---:B------:R-:W-:Y:S02]  /*2ef0*/  ISETP.GE.AND P2, PT, R13.reuse, 0x1, PT ;  /* 0x000000010d00780c */ /* 0x040fe40003f46270 */
[----:B------:R-:W-:Y:S01]  /*2f00*/  ISETP.GE.AND P6, PT, R13, 0x21, PT ;  /* 0x000000210d00780c */ /* 0x000fe20003fc6270 */
[----:B------:R-:W-:-:S02]  /*2f10*/  IMAD.IADD R3, R3, 0x1, R0 ;  /* 0x0000000103037824 */ /* 0x000fc400078e0200 */
[----:B------:R-:W-:Y:S02]  /*2f20*/  IMAD R202, R14, c[0x0][0x214], R199 ;  /* 0x000085000eca7a24 */ /* 0x000fe400078e02c7 */
[----:B------:R-:W-:Y:S02]  /*2f30*/  IMAD.SHL.U32 R97, R182, 0x2, RZ ;  /* 0x00000002b6617824 */ /* 0x000fe400078e00ff */
[C---:B------:R-:W-:Y:S02]  /*2f40*/  IMAD.SHL.U32 R98, R187.reuse, 0x2, RZ ;  /* 0x00000002bb627824 */ /* 0x040fe400078e00ff */
[----:B------:R-:W-:Y:S02]  /*2f50*/  IMAD.SHL.U32 R99, R188, 0x2, RZ ;  /* 0x00000002bc637824 */ /* 0x000fe400078e00ff */
[----:B------:R-:W-:Y:S02]  /*2f60*/  @P2 ISETP.GE.AND P1, PT, R182, c[0x0][0x1d4], PT ;  /* 0x00007500b6002a0c */ /* 0x000fe40003f26270 */
[----:B------:R-:W-:-:S02]  /*2f70*/  @P2 ISETP.GE.AND P5, PT, R187, c[0x0][0x1d4], PT ;  /* 0x00007500bb002a0c */ /* 0x000fc40003fa6270 */
[----:B---3--:R-:W-:Y:S01]  /*2f80*/  SHF.R.S32.HI R10, RZ, 0x1f, R178 ;  /* 0x0000001fff0a7819 */ /* 0x008fe200000114b2 */
[----:B------:R-:W-:-:S04]  /*2f90*/  IMAD.WIDE.U32 R2, R178, c[0x0][0x1f0], R2 ;  /* 0x00007c00b2027a25 */ /* 0x000fc800078e0002 */
[----:B------:R-:W-:-:S04]  /*2fa0*/  IMAD R0, R10, c[0x0][0x1f0], RZ ;  /* 0x00007c000a007a24 */ /* 0x000fc800078e02ff */
[----:B------:R-:W-:Y:S01]  /*2fb0*/  IMAD R4, R178, c[0x0][0x1f4], R0 ;  /* 0x00007d00b2047a24 */ /* 0x000fe200078e0200 */
[----:B------:R-:W-:-:S04]  /*2fc0*/  IADD3 R0, P0, R2, R194, RZ ;  /* 0x000000c202007210 */ /* 0x000fc80007f1e0ff */
[----:B------:R-:W-:Y:S02]  /*2fd0*/  IADD3.X R2, R200, R3, R4, P0, !PT ;  /* 0x00000003c8027210 */ /* 0x000fe400007fe404 */
[----:B------:R-:W-:-:S04]  /*2fe0*/  LEA R3, P0, R0, c[0x0][0x1c8], 0x1 ;  /* 0x0000720000037a11 */ /* 0x000fc800078008ff */
[----:B------:R-:W-:Y:S02]  /*2ff0*/  LEA.HI.X R5, R0, c[0x0][0x1cc], R2, 0x1, P0 ;  /* 0x0000730000057a11 */ /* 0x000fe400000f0c02 */
[----:B------:R-:W1:Y:S04]  /*3000*/  SHFL.IDX PT, R0, R3, RZ, 0x181f ;  /* 0x00181fff03007589 */ /* 0x000e6800000e0000 */
[----:B------:R-:W2:Y:S04]  /*3010*/  SHFL.IDX PT, R2, R5, RZ, 0x181f ;  /* 0x00181fff05027589 */ /* 0x000ea800000e0000 */
[----:B------:R-:W3:Y:S04]  /*3020*/  SHFL.IDX PT, R3, R3, 0x1, 0x181f ;  /* 0x00381f0003037f89 */ /* 0x000ee800000e0000 */
[----:B------:R2:W5:Y:S01]  /*3030*/  SHFL.IDX PT, R8, R5, 0x1, 0x181f ;  /* 0x00381f0005087f89 */ /* 0x00056200000e0000 */
        /* <DEDUP_REMOVED lines=13> */
[C---:B------:R-:W-:Y:S02]  /*3110*/  @P6 ISETP.GE.AND P2, PT, R182.reuse, c[0x0][0x1d4], PT ;  /* 0x00007500b6006a0c */ /* 0x040fe40003f46270 */
[----:B------:R-:W-:Y:S02]  /*3120*/  @P6 ISETP.GE.AND P1, PT, R187, c[0x0][0x1d4], PT ;  /* 0x00007500bb006a0c */ /* 0x000fe40003f26270 */
[----:B-----5:R-:W-:Y:S02]  /*3130*/  @P6 LEA.HI.X R7, R182, R8, R25, 0x1, P0 ;  /* 0x00000008b6076211 */ /* 0x020fe400000f0c19 */
[----:B------:R-:W-:-:S07]  /*3140*/  @P6 ISETP.GE.AND P0, PT, R188, c[0x0][0x1d4], PT ;  /* 0x00007500bc006a0c */ /* 0x000fce0003f06270 */
[----:B------:R2:W-:Y:S01]  /*3150*/  @P6 LDGSTS.E.BYPASS.LTC128B.128 [R179+0x7100], [R6.64], !P2 ;  /* 0x0710000006b36fae */ /* 0x0005e2000d101d46 */
[----:B-1----:R-:W-:-:S04]  /*3160*/  @P6 LEA R4, P5, R187, R3, 0x1 ;  /* 0x00000003bb046211 */ /* 0x002fc800078a08ff */
[----:B------:R-:W-:Y:S02]  /*3170*/  @P6 LEA.HI.X R5, R187, R8, R24, 0x1, P5 ;  /* 0x00000008bb056211 */ /* 0x000fe400028f0c18 */
[----:B------:R-:W-:-:S03]  /*3180*/  @P6 LEA R2, P5, R188, R3, 0x1 ;  /* 0x00000003bc026211 */ /* 0x000fc600078a08ff */
[----:B------:R2:W-:Y:S01]  /*3190*/  @P6 LDGSTS.E.BYPASS.LTC128B.128 [R179+0x9100], [R4.64], !P1 ;  /* 0x0910000004b36fae */ /* 0x0005e2000c901d46 */
[----:B------:R-:W-:-:S05]  /*31a0*/  @P6 LEA.HI.X R3, R188, R8, R15, 0x1, P5 ;  /* 0x00000008bc036211 */ /* 0x000fca00028f0c0f */
[----:B------:R1:W-:Y:S04]  /*31b0*/  @P6 LDGSTS.E.BYPASS.LTC128B.128 [R179+0xb100], [R2.64], !P0 ;  /* 0x0b10000002b36fae */ /* 0x0003e8000c101d46 */
[----:B------:R-:W0:Y:S01]  /*31c0*/  LDGDEPBAR ;  /* 0x00000000000079af */ /* 0x000e220000000000 */
[----:B------:R-:W-:Y:S02]  /*31d0*/  R2P PR, R191, 0x6 ;  /* 0x00000006bf007804 */ /* 0x000fe40000000000 */
[----:B------:R-:W-:-:S11]  /*31e0*/  ISETP.GE.AND P6, PT, R182, c[0x0][0x1d4], PT ;  /* 0x00007500b6007a0c */ /* 0x000fd60003fc6270 */
[----:B------:R-:W-:Y:S01]  /*31f0*/  @P1 IADD3 R164, R165, -0x20, RZ ;  /* 0xffffffe0a5a41810 */ /* 0x000fe20007ffe0ff */
[----:B-1----:R-:W-:Y:S01]  /*3200*/  IMAD.WIDE.U32 R2, R181, c[0x0][0x208], RZ ;  /* 0x00008200b5027a25 */ /* 0x002fe200078e00ff */
[----:B------:R-:W-:-:S04]  /*3210*/  DEPBAR.LE SB0, 0x1 ;  /* 0x000080400000791a */ /* 0x000fc80000000000 */
[----:B------:R-:W-:-:S04]  /*3220*/  DEPBAR.LE SB0, 0x0 ;  /* 0x000080000000791a */ /* 0x000fc80000000000 */
[----:B------:R-:W-:Y:S01]  /*3230*/  BAR.SYNC.DEFER_BLOCKING 0x0 ;  /* 0x0000000000007b1d */ /* 0x000fe20000010000 */
[----:B------:R-:W-:Y:S02]  /*3240*/  IMAD.IADD R3, R3, 0x1, R0 ;  /* 0x0000000103037824 */ /* 0x000fe400078e0200 */
[----:B------:R-:W-:Y:S02]  /*3250*/  IMAD R0, R10, c[0x0][0x218], RZ ;  /* 0x000086000a007a24 */ /* 0x000fe400078e02ff */
[----:B------:R-:W-:-:S04]  /*3260*/  IMAD.WIDE.U32 R2, R178, c[0x0][0x218], R2 ;  /* 0x00008600b2027a25 */ /* 0x000fc800078e0002 */
[----:B------:R-:W-:Y:S01]  /*3270*/  IMAD R8, R178, c[0x0][0x21c], R0 ;  /* 0x00008700b2087a24 */ /* 0x000fe200078e0200 */
[----:B------:R-:W-:-:S04]  /*3280*/  IADD3 R0, P0, R2, R198, RZ ;  /* 0x000000c602007210 */ /* 0x000fc80007f1e0ff */
[----:B------:R-:W-:Y:S02]  /*3290*/  IADD3.X R2, R202, R3, R8, P0, !PT ;  /* 0x00000003ca027210 */ /* 0x000fe400007fe408 */
[----:B------:R-:W-:-:S04]  /*32a0*/  LEA R8, P0, R0, c[0x0][0x1f8], 0x1 ;  /* 0x00007e0000087a11 */ /* 0x000fc800078008ff */
[----:B----4-:R-:W-:Y:S02]  /*32b0*/  LEA.HI.X R12, R0, c[0x0][0x1fc], R2, 0x1, P0 ;  /* 0x00007f00000c7a11 */ /* 0x010fe400000f0c02 */
[----:B------:R-:W1:Y:S04]  /*32c0*/  SHFL.IDX PT, R2, R8, RZ, 0x181f ;  /* 0x00181fff08027589 */ /* 0x000e6800000e0000 */
[----:B--2---:R-:W-:Y:S04]  /*32d0*/  LDSM.16.M88.4 R4, [R173] ;  /* 0x00000000ad04783b */ /* 0x004fe80000000200 */
[----:B------:R-:W-:Y:S04]  /*32e0*/  LDSM.16.M88.4 R16, [R165] ;  /* 0x00000000a510783b */ /* 0x000fe80000000200 */
[----:B------:R-:W-:Y:S04]  /*32f0*/  LDSM.16.M88.4 R20, [R165+0x1000] ;  /* 0x00100000a514783b */ /* 0x000fe80000000200 */
[----:B------:R-:W2:Y:S04]  /*3300*/  SHFL.IDX PT, R3, R12, RZ, 0x181f ;  /* 0x00181fff0c037589 */ /* 0x000ea800000e0000 */
[----:B------:R-:W3:Y:S04]  /*3310*/  SHFL.IDX PT, R0, R8, 0x1, 0x181f ;  /* 0x00381f0008007f89 */ /* 0x000ee800000e0000 */
[----:B------:R-:W-:Y:S01]  /*3320*/  LDSM.16.M88.4 R8, [R174] ;  /* 0x00000000ae08783b */ /* 0x000fe20000000200 */
[----:B-1----:R-:W-:-:S03]  /*3330*/  IADD3 R14, P5, R2, R98, RZ ;  /* 0x00000062020e7210 */ /* 0x002fc60007fbe0ff */
[----:B------:R-:W-:Y:S04]  /*3340*/  LDSM.16.M88.4 R36, [R164] ;  /* 0x00000000a424783b */ /* 0x000fe80000000200 */
[----:B------:R-:W1:Y:S04]  /*3350*/  SHFL.IDX PT, R12, R12, 0x1, 0x181f ;  /* 0x00381f000c0c7f89 */ /* 0x000e6800000e0000 */
[----:B------:R-:W4:Y:S01]  /*3360*/  LDSM.16.M88.4 R28, [R165+0x800] ;  /* 0x00080000a51c783b */ /* 0x000f220000000200 */
[----:B--2---:R-:W-:Y:S01]  /*3370*/  IMAD.X R15, R3, 0x1, R95, P5 ;  /* 0x00000001030f7824 */ /* 0x004fe200028e065f */
[----:B------:R-:W-:-:S02]  /*3380*/  ISETP.GE.AND P5, PT, R187, c[0x0][0x1d4], PT ;  /* 0x00007500bb007a0c */ /* 0x000fc40003fa6270 */
[----:B------:R-:W2:Y:S04]  /*3390*/  LDSM.16.M88.4 R52, [R165+0x1800] ;  /* 0x00180000a534783b */ /* 0x000ea80000000200 */
[----:B------:R-:W5:Y:S01]  /*33a0*/  LDSM.16.M88.4 R24, [R164+0x800] ;  /* 0x00080000a418783b */ /* 0x000f620000000200 */
[C---:B------:R-:W-:Y:S03]  /*33b0*/  HMMA.16816.F32 R56, R4.reuse, R16, RZ ;  /* 0x000000100438723c */ /* 0x040fe600000018ff */
[----:B------:R-:W2:Y:S04]  /*33c0*/  LDSM.16.M88.4 R48, [R164+0x1000] ;  /* 0x00100000a430783b */ /* 0x000ea80000000200 */
[C---:B------:R-:W-:Y:S01]  /*33d0*/  IADD3 R16, P1, R2.reuse, R97, RZ ;  /* 0x0000006102107210 */ /* 0x040fe20007f3e0ff */
[----:B------:R-:W-:Y:S01]  /*33e0*/  HMMA.16816.F32 R32, R4, R20, RZ ;  /* 0x000000140420723c */ /* 0x000fe200000018ff */
[----:B------:R-:W-:-:S03]  /*33f0*/  IADD3 R2, P0, R2, R99, RZ ;  /* 0x0000006302027210 */ /* 0x000fc60007f1e0ff */
[C-C-:B------:R-:W-:Y:S02]  /*3400*/  IMAD.X R17, R3.reuse, 0x1, R93.reuse, P1 ;  /* 0x0000000103117824 */ /* 0x140fe400008e065d */
[----:B------:R-:W-:Y:S01]  /*3410*/  IMAD.X R3, R3, 0x1, R94, P0 ;  /* 0x0000000103037824 */ /* 0x000fe200000e065e */
[----:B---3--:R-:W-:Y:S01]  /*3420*/  IADD3 R20, P1, R0, R97, RZ ;  /* 0x0000006100147210 */ /* 0x008fe20007f3e0ff */
[----:B------:R-:W-:Y:S04]  /*3430*/  HMMA.16816.F32 R44, R4, R18, RZ ;  /* 0x00000012042c723c */ /* 0x000fe800000018ff */
[----:B-1----:R-:W-:Y:S01]  /*3440*/  IMAD.X R21, R12, 0x1, R93, P1 ;  /* 0x000000010c157824 */ /* 0x002fe200008e065d */
[C---:B------:R-:W-:Y:S02]  /*3450*/  ISETP.LT.OR P1, PT, R13.reuse, 0x1, P6 ;  /* 0x000000010d00780c */ /* 0x040fe40003721670 */
[----:B------:R-:W-:Y:S01]  /*3460*/  IADD3 R18, P0, R0, R98, RZ ;  /* 0x0000006200127210 */ /* 0x000fe20007f1e0ff */
[----:B------:R-:W-:Y:S01]  /*3470*/  HMMA.16816.F32 R80, R8, R36, R56 ;  /* 0x000000240850723c */ /* 0x000fe20000001838 */
[----:B------:R-:W1:Y:S01]  /*3480*/  LDSM.16.M88.4 R56, [R164+0x1800] ;  /* 0x00180000a438783b */ /* 0x000e620000000200 */
[----:B------:R-:W-:-:S02]  /*3490*/  ISETP.LT.OR P6, PT, R13, 0x21, P6 ;  /* 0x000000210d00780c */ /* 0x000fc400037c1670 */
[----:B------:R-:W-:Y:S01]  /*34a0*/  IMAD.X R19, R12, 0x1, R95, P0 ;  /* 0x000000010c137824 */ /* 0x000fe200000e065f */
[C---:B------:R-:W-:Y:S02]  /*34b0*/  ISETP.LT.OR P0, PT, R13.reuse, 0x1, P5 ;  /* 0x000000010d00780c */ /* 0x040fe40002f01670 */
[----:B------:R-:W-:Y:S01]  /*34c0*/  ISETP.LT.OR P5, PT, R13, 0x21, P5 ;  /* 0x000000210d00780c */ /* 0x000fe20002fa1670 */
[----:B----4-:R-:W-:Y:S02]  /*34d0*/  HMMA.16816.F32 R40, R4, R28, RZ ;  /* 0x0000001c0428723c */ /* 0x010fe400000018ff */
[----:B------:R-:W-:Y:S01]  /*34e0*/  @!PT LDS RZ, [RZ] ;  /* 0x00000000fffff984 */ /* 0x000fe20000000800 */
[----:B------:R-:W-:Y:S01]  /*34f0*/  @!PT LDS RZ, [RZ] ;  /* 0x00000000fffff984 */ /* 0x000fe20000000800 */
[----:B------:R-:W-:Y:S01]  /*3500*/  @!PT LDS RZ, [RZ] ;  /* 0x00000000fffff984 */ /* 0x000fe20000000800 */
[----:B------:R3:W-:Y:S01]  /*3510*/  LDGSTS.E.BYPASS.LTC128B.128 [R179+0x100], [R16.64], !P1 ;  /* 0x0010000010b37fae */ /* 0x0007e2000c901d46 */
[----:B------:R-:W-:-:S05]  /*3520*/  ISETP.GE.AND P1, PT, R188, c[0x0][0x1d4], PT ;  /* 0x00007500bc007a0c */ /* 0x000fca0003f26270 */
[----:B------:R-:W-:Y:S02]  /*3530*/  HMMA.16816.F32 R28, R4, R30, RZ ;  /* 0x0000001e041c723c */ /* 0x000fe400000018ff */
[----:B------:R4:W-:Y:S01]  /*3540*/  LDGSTS.E.BYPASS.LTC128B.128 [R179+0x2100], [R14.64], !P0 ;  /* 0x021000000eb37fae */ /* 0x0009e2000c101d46 */
[C---:B------:R-:W-:Y:S02]  /*3550*/  ISETP.LT.OR P0, PT, R13.reuse, 0x1, P1 ;  /* 0x000000010d00780c */ /* 0x040fe40000f01670 */
[----:B------:R-:W-:-:S03]  /*3560*/  ISETP.LT.OR P1, PT, R13, 0x21, P1 ;  /* 0x000000210d00780c */ /* 0x000fc60000f21670 */
[C---:B------:R-:W-:Y:S08]  /*3570*/  HMMA.16816.F32 R60, R4.reuse, R22, RZ ;  /* 0x00000016043c723c */ /* 0x040ff000000018ff */
[----:B------:R1:W-:Y:S01]  /*3580*/  LDGSTS.E.BYPASS.LTC128B.128 [R179+0x4100], [R2.64], !P0 ;  /* 0x0410000002b37fae */ /* 0x0003e2000c101d46 */
[C---:B--2---:R-:W-:Y:S03]  /*3590*/  HMMA.16816.F32 R68, R4.reuse, R52, RZ ;  /* 0x000000340444723c */ /* 0x044fe600000018ff */
[----:B------:R2:W-:Y:S04]  /*35a0*/  LDGSTS.E.BYPASS.LTC128B.128 [R179+0x1100], [R20.64], !P6 ;  /* 0x0110000014b37fae */ /* 0x0005e8000f101d46 */
[----:B------:R3:W-:Y:S01]  /*35b0*/  LDGSTS.E.BYPASS.LTC128B.128 [R179+0x3100], [R18.64], !P5 ;  /* 0x0310000012b37fae */ /* 0x0007e2000e901d46 */
[----:B------:R-:W-:Y:S08]  /*35c0*/  HMMA.16816.F32 R64, R4, R54, RZ ;  /* 0x000000360440723c */ /* 0x000ff000000018ff */
[C---:B-----5:R-:W-:Y:S08]  /*35d0*/  HMMA.16816.F32 R72, R8.reuse, R24, R40 ;  /* 0x000000180848723c */ /* 0x060ff00000001828 */
[----:B------:R-:W-:Y:S01]  /*35e0*/  HMMA.16816.F32 R52, R8, R26, R28 ;  /* 0x0000001a0834723c */ /* 0x000fe2000000181c */
[----:B-1----:R-:W-:Y:S01]  /*35f0*/  IMAD.MOV.U32 R3, RZ, RZ, 0x40 ;  /* 0x00000040ff037424 */ /* 0x002fe200078e00ff */
[----:B------:R-:W-:-:S04]  /*3600*/  IADD3 R2, P0, R0, R99, RZ ;  /* 0x0000006300027210 */ /* 0x000fc80007f1e0ff */
[----:B------:R-:W-:Y:S01]  /*3610*/  SEL R0, R3, 0xffffffc0, !P2 ;  /* 0xffffffc003007807 */ /* 0x000fe20005000000 */
[----:B------:R-:W-:Y:S01]  /*3620*/  IMAD.X R3, R12, 0x1, R94, P0 ;  /* 0x000000010c037824 */ /* 0x000fe200000e065e */
[----:B------:R-:W-:Y:S01]  /*3630*/  HMMA.16816.F32 R76, R8, R38, R44 ;  /* 0x00000026084c723c */ /* 0x000fe2000000182c */
[----:B------:R-:W-:Y:S02]  /*3640*/  ISETP.GT.AND P0, PT, R92, R189, PT ;  /* 0x000000bd5c00720c */ /* 0x000fe40003f04270 */
[----:B------:R-:W-:Y:S01]  /*3650*/  IMAD.IADD R167, R165, 0x1, R0 ;  /* 0x00000001a5a77824 */ /* 0x000fe200078e0200 */
[----:B------:R1:W-:Y:S01]  /*3660*/  LDGSTS.E.BYPASS.LTC128B.128 [R179+0x5100], [R2.64], !P1 ;  /* 0x0510000002b37fae */ /* 0x0003e2000c901d46 */
[----:B------:R-:W-:-:S03]  /*3670*/  ISETP.GT.AND P1, PT, R190, 0x3f, PT ;  /* 0x0000003fbe00780c */ /* 0x000fc60003f24270 */
[----:B------:R-:W-:Y:S01]  /*3680*/  LDSM.16.M88.4 R4, [R176] ;  /* 0x00000000b004783b */ /* 0x000fe20000000200 */
[C---:B------:R-:W-:Y:S03]  /*3690*/  HMMA.16816.F32 R40, R8.reuse, R48, R32 ;  /* 0x000000300828723c */ /* 0x040fe60000001820 */
[----:B------:R-:W5:Y:S04]  /*36a0*/  LDSM.16.M88.4 R24, [R167] ;  /* 0x00000000a718783b */ /* 0x000f680000000200 */
[----:B--2---:R-:W2:Y:S01]  /*36b0*/  LDSM.16.M88.4 R20, [R167+0x800] ;  /* 0x00080000a714783b */ /* 0x004ea20000000200 */
[C---:B----4-:R-:W-:Y:S03]  /*36c0*/  HMMA.16816.F32 R12, R8.reuse, R50, R60 ;  /* 0x00000032080c723c */ /* 0x050fe6000000183c */
[----:B---3--:R-:W3:Y:S04]  /*36d0*/  LDSM.16.M88.4 R16, [R167+0x1000] ;  /* 0x00100000a710783b */ /* 0x008ee80000000200 */
[----:B------:R-:W4:Y:S01]  /*36e0*/  LDSM.16.M88.4 R36, [R167+0x1800] ;  /* 0x00180000a724783b */ /* 0x000f220000000200 */
[----:B------:R-:W-:Y:S03]  /*36f0*/  HMMA.16816.F32 R32, R8, R56, R68 ;  /* 0x000000380820723c */ /* 0x000fe60000001844 */
[----:B------:R-:W0:Y:S01]  /*3700*/  LDGDEPBAR ;  /* 0x00000000000079af */ /* 0x000e220000000000 */
[----:B-1----:R-:W-:-:S04]  /*3710*/  IADD3 R2, R164, 0x4000, RZ ;  /* 0x00004000a4027810 */ /* 0x002fc80007ffe0ff */
[----:B------:R-:W-:Y:S01]  /*3720*/  HMMA.16816.F32 R28, R8, R58, R64 ;  /* 0x0000003a081c723c */ /* 0x000fe20000001840 */
[----:B------:R-:W-:Y:S01]  /*3730*/  LDSM.16.M88.4 R8, [R175] ;  /* 0x00000000af08783b */ /* 0x000fe20000000200 */
[----:B------:R-:W-:-:S05]  /*3740*/  IMAD.IADD R166, R2, 0x1, R0 ;  /* 0x0000000102a67824 */ /* 0x000fca00078e0200 */
[----:B------:R-:W1:Y:S04]  /*3750*/  LDSM.16.M88.4 R64, [R166+-0x4000] ;  /* 0xffc00000a640783b */ /* 0x000e680000000200 */
[----:B------:R-:W1:Y:S04]  /*3760*/  LDSM.16.M88.4 R68, [R166+-0x3800] ;  /* 0xffc80000a644783b */ /* 0x000e680000000200 */
[----:B------:R-:W1:Y:S01]  /*3770*/  LDSM.16.M88.4 R84, [R166+-0x3000] ;  /* 0xffd00000a654783b */ /* 0x000e620000000200 */
[C---:B-----5:R-:W-:Y:S03]  /*3780*/  HMMA.16816.F32 R44, R4.reuse, R24, R80 ;  /* 0x00000018042c723c */ /* 0x060fe60000001850 */
[----:B------:R-:W5:Y:S04]  /*3790*/  LDSM.16.M88.4 R88, [R166+-0x2800] ;  /* 0xffd80000a658783b */ /* 0x000f680000000200 */
[----:B------:R-:W-:Y:S01]  /*37a0*/  LDSM.16.M88.4 R80, [R165+0x3800] ;  /* 0x00380000a550783b */ /* 0x000fe20000000200 */
[C---:B------:R-:W-:Y:S03]  /*37b0*/  HMMA.16816.F32 R56, R4.reuse, R26, R76 ;  /* 0x0000001a0438723c */ /* 0x040fe6000000184c */
[----:B------:R-:W-:Y:S05]  /*37c0*/  LDSM.16.M88.4 R76, [R164+0x3000] ;  /* 0x00300000a44c783b */ /* 0x000fea0000000200 */
[C---:B--2---:R-:W-:Y:S01]  /*37d0*/  HMMA.16816.F32 R60, R4.reuse, R20, R72 ;  /* 0x00000014043c723c */ /* 0x044fe20000001848 */
[----:B------:R-:W-:Y:S07]  /*37e0*/  LDSM.16.M88.4 R72, [R165+0x3000] ;  /* 0x00300000a548783b */ /* 0x000fee0000000200 */
[C---:B------:R-:W-:Y:S01]  /*37f0*/  HMMA.16816.F32 R48, R4.reuse, R22, R52 ;  /* 0x000000160430723c */ /* 0x040fe20000001834 */
[----:B------:R-:W-:Y:S07]  /*3800*/  LDSM.16.M88.4 R52, [R165+0x2800] ;  /* 0x00280000a534783b */ /* 0x000fee0000000200 */
[C---:B---3--:R-:W-:Y:S08]  /*3810*/  HMMA.16816.F32 R40, R4.reuse, R16, R40 ;  /* 0x000000100428723c */ /* 0x048ff00000001828 */
[C---:B------:R-:W-:Y:S08]  /*3820*/  HMMA.16816.F32 R20, R4.reuse, R18, R12 ;  /* 0x000000120414723c */ /* 0x040ff0000000180c */
[C---:B----4-:R-:W-:Y:S08]  /*3830*/  HMMA.16816.F32 R16, R4.reuse, R36, R32 ;  /* 0x000000240410723c */ /* 0x050ff00000001820 */
[----:B------:R-:W-:Y:S01]  /*3840*/  HMMA.16816.F32 R12, R4, R38, R28 ;  /* 0x00000026040c723c */ /* 0x000fe2000000181c */
[----:B------:R-:W-:Y:S04]  /*3850*/  LDSM.16.M88.4 R4, [R173+0x4000] ;  /* 0x00400000ad04783b */ /* 0x000fe80000000200 */
[----:B------:R-:W2:Y:S03]  /*3860*/  LDSM.16.M88.4 R28, [R165+0x2000] ;  /* 0x00200000a51c783b */ /* 0x000ea60000000200 */
[C---:B-1----:R-:W-:Y:S08]  /*3870*/  HMMA.16816.F32 R24, R8.reuse, R64, R44 ;  /* 0x000000400818723c */ /* 0x042ff0000000182c */
[C---:B------:R-:W-:Y:S01]  /*3880*/  HMMA.16816.F32 R32, R8.reuse, R66, R56 ;  /* 0x000000420820723c */ /* 0x040fe20000001838 */
[----:B------:R-:W-:Y:S04]  /*3890*/  LDSM.16.M88.4 R56, [R164+0x2000] ;  /* 0x00200000a438783b */ /* 0x000fe80000000200 */
[----:B------:R-:W-:Y:S03]  /*38a0*/  LDSM.16.M88.4 R64, [R167+0x2800] ;  /* 0x00280000a740783b */ /* 0x000fe60000000200 */
[C---:B------:R-:W-:Y:S01]  /*38b0*/  HMMA.16816.F32 R44, R8.reuse, R68, R60 ;  /* 0x00000044082c723c */ /* 0x040fe2000000183c */
[----:B------:R-:W-:Y:S07]  /*38c0*/  LDSM.16.M88.4 R60, [R164+0x2800] ;  /* 0x00280000a43c783b */ /* 0x000fee0000000200 */
[C---:B------:R-:W-:Y:S01]  /*38d0*/  HMMA.16816.F32 R48, R8.reuse, R70, R48 ;  /* 0x000000460830723c */ /* 0x040fe20000001830 */
[----:B------:R-:W-:Y:S07]  /*38e0*/  LDSM.16.M88.4 R68, [R167+0x3000] ;  /* 0x00300000a744783b */ /* 0x000fee0000000200 */
[C---:B------:R-:W-:Y:S08]  /*38f0*/  HMMA.16816.F32 R40, R8.reuse, R84, R40 ;  /* 0x000000540828723c */ /* 0x040ff00000001828 */
[C---:B------:R-:W-:Y:S01]  /*3900*/  HMMA.16816.F32 R36, R8.reuse, R86, R20 ;  /* 0x000000560824723c */ /* 0x040fe20000001814 */
[----:B------:R-:W-:Y:S07]  /*3910*/  LDSM.16.M88.4 R84, [R164+0x3800] ;  /* 0x00380000a454783b */ /* 0x000fee0000000200 */
[C---:B-----5:R-:W-:Y:S08]  /*3920*/  HMMA.16816.F32 R16, R8.reuse, R88, R16 ;  /* 0x000000580810723c */ /* 0x060ff00000001810 */
[----:B------:R-:W-:Y:S01]  /*3930*/  HMMA.16816.F32 R12, R8, R90, R12 ;  /* 0x0000005a080c723c */ /* 0x000fe2000000180c */
[----:B------:R-:W1:Y:S07]  /*3940*/  LDSM.16.M88.4 R8, [R174+0x4000] ;  /* 0x00400000ae08783b */ /* 0x000e6e0000000200 */
[C---:B--2---:R-:W-:Y:S08]  /*3950*/  HMMA.16816.F32 R20, R4.reuse, R28, R24 ;  /* 0x0000001c0414723c */ /* 0x044ff00000001818 */
[C---:B------:R-:W-:Y:S08]  /*3960*/  HMMA.16816.F32 R28, R4.reuse, R30, R32 ;  /* 0x0000001e041c723c */ /* 0x040ff00000001820 */
[C---:B------:R-:W-:Y:S08]  /*3970*/  HMMA.16816.F32 R32, R4.reuse, R52, R44 ;  /* 0x000000340420723c */ /* 0x040ff0000000182c */
[C---:B------:R-:W-:Y:S01]  /*3980*/  HMMA.16816.F32 R44, R4.reuse, R54, R48 ;  /* 0x00000036042c723c */ /* 0x040fe20000001830 */
[----:B------:R-:W-:Y:S07]  /*3990*/  LDSM.16.M88.4 R48, [R166+-0x2000] ;  /* 0xffe00000a630783b */ /* 0x000fee0000000200 */
[C---:B------:R-:W-:Y:S01]  /*39a0*/  HMMA.16816.F32 R52, R4.reuse, R72, R40 ;  /* 0x000000480434723c */ /* 0x040fe20000001828 */
[----:B------:R-:W-:Y:S07]  /*39b0*/  LDSM.16.M88.4 R40, [R167+0x2000] ;  /* 0x00200000a728783b */ /* 0x000fee0000000200 */
[C---:B------:R-:W-:Y:S01]  /*39c0*/  HMMA.16816.F32 R36, R4.reuse, R74, R36 ;  /* 0x0000004a0424723c */ /* 0x040fe20000001824 */
[----:B------:R-:W-:Y:S07]  /*39d0*/  LDSM.16.M88.4 R72, [R166+-0x1000] ;  /* 0xfff00000a648783b */ /* 0x000fee0000000200 */
[C---:B------:R-:W-:Y:S08]  /*39e0*/  HMMA.16816.F32 R24, R4.reuse, R80, R16 ;  /* 0x000000500418723c */ /* 0x040ff00000001810 */
[----:B------:R-:W-:Y:S01]  /*39f0*/  HMMA.16816.F32 R12, R4, R82, R12 ;  /* 0x00000052040c723c */ /* 0x000fe2000000180c */
[----:B------:R-:W2:Y:S04]  /*3a00*/  LDSM.16.M88.4 R4, [R176+0x4000] ;  /* 0x00400000b004783b */ /* 0x000ea80000000200 */
[----:B------:R-:W3:Y:S03]  /*3a10*/  LDSM.16.M88.4 R80, [R167+0x3800] ;  /* 0x00380000a750783b */ /* 0x000ee60000000200 */
[C---:B-1----:R-:W-:Y:S08]  /*3a20*/  HMMA.16816.F32 R20, R8.reuse, R56, R20 ;  /* 0x000000380814723c */ /* 0x042ff00000001814 */
[C---:B------:R-:W-:Y:S01]  /*3a30*/  HMMA.16816.F32 R16, R8.reuse, R58, R28 ;  /* 0x0000003a0810723c */ /* 0x040fe2000000181c */
[----:B------:R-:W-:Y:S07]  /*3a40*/  LDSM.16.M88.4 R56, [R166+-0x1800] ;  /* 0xffe80000a638783b */ /* 0x000fee0000000200 */
        /* <DEDUP_REMOVED lines=9> */
[----:B------:R-:W4:Y:S03]  /*3ae0*/  LDSM.16.M88.4 R84, [R166+-0x800] ;  /* 0xfff80000a654783b */ /* 0x000f260000000200 */
        /* <DEDUP_REMOVED lines=8> */
[C---:B---3--:R-:W-:Y:S08]  /*3b70*/  HMMA.16816.F32 R36, R4.reuse, R80, R24 ;  /* 0x000000500424723c */ /* 0x048ff00000001818 */
[----:B------:R-:W-:Y:S01]  /*3b80*/  HMMA.16816.F32 R12, R4, R82, R12 ;  /* 0x00000052040c723c */ /* 0x000fe2000000180c */
[----:B------:R-:W2:Y:S04]  /*3b90*/  LDSM.16.M88.4 R4, [R173+0x8000] ;  /* 0x00800000ad04783b */ /* 0x000ea80000000200 */
[----:B------:R-:W3:Y:S03]  /*3ba0*/  LDSM.16.M88.4 R80, [R165+0x5800] ;  /* 0x00580000a550783b */ /* 0x000ee60000000200 */
        /* <DEDUP_REMOVED lines=11> */
[----:B------:R-:W4:Y:S03]  /*3c60*/  LDSM.16.M88.4 R84, [R164+0x5800] ;  /* 0x00580000a454783b */ /* 0x000f260000000200 */
[C---:B--2---:R-:W-:Y:S08]  /*3c70*/  HMMA.16816.F32 R40, R4.reuse, R60, R28 ;  /* 0x0000003c0428723c */ /* 0x044ff0000000181c */
[C---:B------:R-:W-:Y:S08]  /*3c80*/  HMMA.16816.F32 R32, R4.reuse, R68, R20 ;  /* 0x000000440420723c */ /* 0x040ff00000001814 */
[C---:B------:R-:W-:Y:S01]  /*3c90*/  HMMA.16816.F32 R36, R4.reuse, R62, R24 ;  /* 0x0000003e0424723c */ /* 0x040fe20000001818 */
[----:B------:R-:W-:Y:S07]  /*3ca0*/  LDSM.16.M88.4 R60, [R167+0x4000] ;  /* 0x00400000a73c783b */ /* 0x000fee0000000200 */
[C---:B------:R-:W-:Y:S01]  /*3cb0*/  HMMA.16816.F32 R28, R4.reuse, R70, R16 ;  /* 0x00000046041c723c */ /* 0x040fe20000001810 */
[----:B------:R-:W-:Y:S07]  /*3cc0*/  LDSM.16.M88.4 R68, [R167+0x4800] ;  /* 0x00480000a744783b */ /* 0x000fee0000000200 */
[C---:B------:R-:W-:Y:S01]  /*3cd0*/  HMMA.16816.F32 R24, R4.reuse, R76, R52 ;  /* 0x0000004c0418723c */ /* 0x040fe20000001834 */
[----:B------:R-:W-:Y:S07]  /*3ce0*/  LDSM.16.M88.4 R52, [R166+0x800] ;  /* 0x00080000a634783b */ /* 0x000fee0000000200 */
[C---:B------:R-:W-:Y:S01]  /*3cf0*/  HMMA.16816.F32 R20, R4.reuse, R78, R48 ;  /* 0x0000004e0414723c */ /* 0x040fe20000001830 */
[----:B------:R-:W-:Y:S04]  /*3d00*/  LDSM.16.M88.4 R76, [R167+0x5000] ;  /* 0x00500000a74c783b */ /* 0x000fe80000000200 */
[----:B------:R-:W-:Y:S03]  /*3d10*/  LDSM.16.M88.4 R48, [R166+0x1000] ;  /* 0x00100000a630783b */ /* 0x000fe60000000200 */
[C---:B---3--:R-:W-:Y:S01]  /*3d20*/  HMMA.16816.F32 R16, R4.reuse, R80, R44 ;  /* 0x000000500410723c */ /* 0x048fe2000000182c */
[----:B------:R-:W-:Y:S07]  /*3d30*/  LDSM.16.M88.4 R44, [R166+0x1800] ;  /* 0x00180000a62c783b */ /* 0x000fee0000000200 */
[----:B------:R-:W-:Y:S01]  /*3d40*/  HMMA.16816.F32 R4, R4, R82, R8 ;  /* 0x000000520404723c */ /* 0x000fe20000001808 */
[----:B------:R-:W2:Y:S04]  /*3d50*/  LDSM.16.M88.4 R8, [R176+0x8000] ;  /* 0x00800000b008783b */ /* 0x000ea80000000200 */
[----:B------:R-:W3:Y:S03]  /*3d60*/  LDSM.16.M88.4 R80, [R167+0x5800] ;  /* 0x00580000a750783b */ /* 0x000ee60000000200 */
[C---:B-1----:R-:W-:Y:S08]  /*3d70*/  HMMA.16816.F32 R32, R12.reuse, R64, R32 ;  /* 0x000000400c20723c */ /* 0x042ff00000001820 */
[C---:B------:R-:W-:Y:S08]  /*3d80*/  HMMA.16816.F32 R28, R12.reuse, R66, R28 ;  /* 0x000000420c1c723c */ /* 0x040ff0000000181c */
[C---:B------:R-:W-:Y:S08]  /*3d90*/  HMMA.16816.F32 R40, R12.reuse, R56, R40 ;  /* 0x000000380c28723c */ /* 0x040ff00000001828 */
[C---:B------:R-:W-:Y:S01]  /*3da0*/  HMMA.16816.F32 R36, R12.reuse, R58, R36 ;  /* 0x0000003a0c24723c */ /* 0x040fe20000001824 */
[----:B------:R-:W-:Y:S07]  /*3db0*/  LDSM.16.M88.4 R56, [R166] ;  /* 0x00000000a638783b */ /* 0x000fee0000000200 */
[C---:B------:R-:W-:Y:S08]  /*3dc0*/  HMMA.16816.F32 R24, R12.reuse, R72, R24 ;  /* 0x000000480c18723c */ /* 0x040ff00000001818 */
[C---:B------:R-:W-:Y:S08]  /*3dd0*/  HMMA.16816.F32 R20, R12.reuse, R74, R20 ;  /* 0x0000004a0c14723c */ /* 0x040ff00000001814 */
[C---:B----4-:R-:W-:Y:S08]  /*3de0*/  HMMA.16816.F32 R16, R12.reuse, R84, R16 ;  /* 0x000000540c10723c */ /* 0x050ff00000001810 */
[----:B------:R-:W-:Y:S01]  /*3df0*/  HMMA.16816.F32 R12, R12, R86, R4 ;  /* 0x000000560c0c723c */ /* 0x000fe20000001804 */
[----:B------:R-:W1:Y:S01]  /*3e00*/  LDSM.16.M88.4 R4, [R175+0x8000] ;  /* 0x00800000af04783b */ /* 0x000e620000000200 */
[----:B------:R-:W-:-:S06]  /*3e10*/  DEPBAR.LE SB0, 0x0 ;  /* 0x000080000000791a */ /* 0x000fcc0000000000 */
[C---:B--2---:R-:W-:Y:S08]  /*3e20*/  HMMA.16816.F32 R32, R8.reuse, R68, R32 ;  /* 0x000000440820723c */ /* 0x044ff00000001820 */
[C---:B------:R-:W-:Y:S08]  /*3e30*/  HMMA.16816.F32 R28, R8.reuse, R70, R28 ;  /* 0x00000046081c723c */ /* 0x040ff0000000181c */
        /* <DEDUP_REMOVED lines=45> */
.L_x_1223:
        /* <DEDUP_REMOVED lines=8> */
[----:B--2---:R-:W-:Y:S01]  /*4190*/  IMAD.X R7, R4, 0x1, R93, P0 ;  /* 0x0000000104077824 */ /* 0x004fe200000e065d */
        /* <DEDUP_REMOVED lines=12> */
.L_x_1224:
        /* <DEDUP_REMOVED lines=21> */
.L_x_1125:
[----:B------:R-:W-:Y:S05]  /*43b0*/  BSYNC B0 ;  /* 0x0000000000007941 */ /* 0x000fea0003800000 */
.L_x_1124:
[----:B-1----:R-:W-:Y:S01]  /*43c0*/  MOV R2, 0x1 ;  /* 0x0000000100027802 */ /* 0x002fe20000000f00 */
[----:B------:R-:W0:Y:S01]  /*43d0*/  LDGDEPBAR ;  /* 0x00000000000079af */ /* 0x000e220000000000 */
[----:B------:R-:W-:-:S02]  /*43e0*/  IADD3 R0, R212, R205, RZ ;  /* 0x000000cdd4007210 */ /* 0x000fc40007ffe0ff */
[----:B------:R-:W-:Y:S01]  /*43f0*/  IADD3 R6, -R206, R96, RZ ;  /* 0x00000060ce067210 */ /* 0x000fe20007ffe1ff */
[----:B------:R-:W-:Y:S02]  /*4400*/  IMAD R2, R92, -0x40, R2 ;  /* 0xffffffc05c027824 */ /* 0x000fe400078e0202 */
[----:B------:R-:W-:-:S04]  /*4410*/  @P4 IMAD.HI.U32 R3, R0, c[0x0][0x2c8], RZ ;  /* 0x0000b20000034a27 */ /* 0x000fc800078e00ff */
[----:B------:R-:W-:Y:S01]  /*4420*/  IMAD.MOV.U32 R4, RZ, RZ, R0 ;  /* 0x000000ffff047224 */ /* 0x000fe200078e0000 */
[----:B------:R-:W-:Y:S02]  /*4430*/  IADD3 R0, -R206, R2, R203 ;  /* 0x00000002ce007210 */ /* 0x000fe40007ffe1cb */
[----:B------:R-:W-:-:S03]  /*4440*/  @P4 SHF.R.U32.HI R4, RZ, c[0x0][0x2cc], R3 ;  /* 0x0000b300ff044a19 */ /* 0x000fc60000011603 */
[----:B------:R-:W-:Y:S01]  /*4450*/  IMAD.IADD R5, R0, 0x1, -R204 ;  /* 0x0000000100057824 */ /* 0x000fe200078e0acc */
[----:B------:R-:W-:Y:S05]  /*4460*/  BRA.DIV ~URZ, `(.L_x_1128) ;  /* 0x0000cd827f007947 */ /* 0x000fea000b800000 */
[----:B------:R1:W2:Y:S02]  /*4470*/  SHFL.IDX PT, R0, R4, RZ, 0x1c1f ;  /* 0x001c1fff04007589 */ /* 0x0002a400000e0000 */
.L_x_1225:
        /* <DEDUP_REMOVED lines=35> */
[----:B------:R-:W2:Y:S02]  /*46b0*/  SHFL.IDX PT, R0, R4, 0x1, 0x1c1f ;  /* 0x003c1f0004007f89 */ /* 0x000ea400000e0000 */
[----:B--2---:R-:W-:-:S05]  /*46c0*/  IMAD.IADD R0, R5, 0x1, R0 ;  /* 0x0000000105007824 */ /* 0x004fca00078e0200 */
[----:B------:R-:W-:Y:S02]  /*46d0*/  IMNMX R3, R6, R0, PT ;  /* 0x0000000006037217 */ /* 0x000fe40003800200 */
[----:B------:R-:W-:Y:S02]  /*46e0*/  FMNMX.FTZ R0, R9, R10, !PT ;  /* 0x0000000a09007209 */ /* 0x000fe40007810000 */
[C---:B------:R-:W-:Y:S02]  /*46f0*/  ISETP.GT.AND P5, PT, R3.reuse, RZ, PT ;  /* 0x000000ff0300720c */ /* 0x040fe40003fa4270 */
[C---:B------:R-:W-:Y:S02]  /*4700*/  ISETP.GT.AND P2, PT, R3.reuse, 0x1, PT ;  /* 0x000000010300780c */ /* 0x040fe40003f44270 */
[----:B------:R-:W-:Y:S02]  /*4710*/  ISETP.GT.AND P0, PT, R3, 0x8, PT ;  /* 0x000000080300780c */ /* 0x000fe40003f04270 */
[----:B------:R-:W-:-:S02]  /*4720*/  FSEL R6, R42, -INF , P5 ;  /* 0xff8000002a067808 */ /* 0x000fc40002800000 */
[----:B------:R-:W-:Y:S02]  /*4730*/  FSEL R7, R43, -INF , P2 ;  /* 0xff8000002b077808 */ /* 0x000fe40001000000 */
[----:B------:R-:W-:Y:S02]  /*4740*/  ISETP.GT.AND P2, PT, R3, 0x9, PT ;  /* 0x000000090300780c */ /* 0x000fe40003f44270 */
[----:B------:R-:W-:Y:S02]  /*4750*/  FMNMX.FTZ R0, R13, R0, !PT ;  /* 0x000000000d007209 */ /* 0x000fe40007810000 */
[----:B------:R-:W-:Y:S02]  /*4760*/  FSEL R8, R38, -INF , P0 ;  /* 0xff80000026087808 */ /* 0x000fe40000000000 */
[----:B------:R-:W-:Y:S02]  /*4770*/  FMNMX.FTZ R2, R6, R7, !PT ;  /* 0x0000000706027209 */ /* 0x000fe40007810000 */
[----:B------:R-:W-:-:S02]  /*4780*/  FSEL R11, R39, -INF , P2 ;  /* 0xff800000270b7808 */ /* 0x000fc40001000000 */
[----:B------:R-:W-:Y:S02]  /*4790*/  FMNMX.FTZ R0, R14, R0, !PT ;  /* 0x000000000e007209 */ /* 0x000fe40007810000 */
        /* <DEDUP_REMOVED lines=48> */
[----:B------:R-:W-:Y:S01]  /*4aa0*/  FMNMX.FTZ R2, R131, R2, !PT ;  /* 0x0000000283027209 */ /* 0x000fe20007810000 */
[----:B------:R-:W2:Y:S03]  /*4ab0*/  SHFL.BFLY PT, R3, R0, 0x2, 0x1f ;  /* 0x0c401f0000037f89 */ /* 0x000ea600000e0000 */
[----:B------:R-:W-:-:S05]  /*4ac0*/  FMNMX.FTZ R2, R130, R2, !PT ;  /* 0x0000000282027209 */ /* 0x000fca0007810000 */
[----:B-1----:R-:W1:Y:S01]  /*4ad0*/  SHFL.BFLY PT, R4, R2, 0x2, 0x1f ;  /* 0x0c401f0002047f89 */ /* 0x002e6200000e0000 */
[----:B--2---:R-:W-:-:S05]  /*4ae0*/  FMNMX.FTZ R0, R3, R0, !PT ;  /* 0x0000000003007209 */ /* 0x004fca0007810000 */
[----:B------:R-:W2:Y:S01]  /*4af0*/  SHFL.BFLY PT, R3, R0, 0x1, 0x1f ;  /* 0x0c201f0000037f89 */ /* 0x000ea200000e0000 */
[----:B-1----:R-:W-:-:S05]  /*4b00*/  FMNMX.FTZ R4, R2, R4, !PT ;  /* 0x0000000402047209 */ /* 0x002fca0007810000 */
[----:B------:R1:W3:Y:S01]  /*4b10*/  SHFL.BFLY PT, R5, R4, 0x1, 0x1f ;  /* 0x0c201f0004057f89 */ /* 0x0002e200000e0000 */
[----:B--2---:R-:W-:-:S05]  /*4b20*/  FMNMX.FTZ R129, R0, R3, !PT ;  /* 0x0000000300817209 */ /* 0x004fca0007810000 */
.L_x_1226:
[C---:B------:R-:W-:Y:S01]  /*4b30*/  FMUL.FTZ R0, R129.reuse, c[0x0][0x2d0] ;  /* 0x0000b40081007a20 */ /* 0x040fe20000410000 */
[----:B------:R-:W-:Y:S01]  /*4b40*/  FSETP.NEU.FTZ.AND P0, PT, R129, -INF , PT ;  /* 0xff8000008100780b */ /* 0x000fe20003f1d000 */
[----:B------:R-:W-:Y:S01]  /*4b50*/  WARPSYNC 0xffffffff ;  /* 0xffffffff00007948 */ /* 0x000fe20003800000 */
[----:B---3--:R-:W-:Y:S01]  /*4b60*/  FMNMX.FTZ R12, R5, R4, !PT ;  /* 0x00000004050c7209 */ /* 0x008fe20007810000 */
        /* <DEDUP_REMOVED lines=13> */
[----:B--2---:R-:W-:-:S04]  /*4c40*/  FFMA.FTZ R2, R10, c[0x0][0x2d0], -R0 ;  /* 0x0000b4000a027a23 */ /* 0x004fc80000010800 */
[----:B------:R2:W-:Y:S01]  /*4c50*/  MUFU.EX2 R128, R2 ;  /* 0x0000000200807308 */ /* 0x0005e20000000800 */
[--C-:B---3--:R-:W-:Y:S02]  /*4c60*/  FFMA.FTZ R3, R14, c[0x0][0x2d0], -R0.reuse ;  /* 0x0000b4000e037a23 */ /* 0x108fe40000010800 */
[----:B------:R-:W-:-:S05]  /*4c70*/  FFMA.FTZ R14, R78, c[0x0][0x2d0], -R0 ;  /* 0x0000b4004e0e7a23 */ /* 0x000fca0000010800 */
[----:B------:R-:W3:Y:S01]  /*4c80*/  MUFU.EX2 R155, R3 ;  /* 0x00000003009b7308 */ /* 0x000ee20000000800 */
[----:B--2---:R-:W-:-:S07]  /*4c90*/  FMUL.FTZ R2, R12, c[0x0][0x2d0] ;  /* 0x0000b4000c027a20 */ /* 0x004fce0000410000 */
[----:B------:R-:W-:Y:S01]  /*4ca0*/  MUFU.EX2 R14, R14 ;  /* 0x0000000e000e7308 */ /* 0x000fe20000000800 */
[----:B------:R-:W-:Y:S02]  /*4cb0*/  FSEL R2, R2, RZ, P0 ;  /* 0x000000ff02027208 */ /* 0x000fe40000000000 */
[----:B---3--:R-:W-:-:S03]  /*4cc0*/  F2FP.PACK_AB R10, R155, R13 ;  /* 0x0000000d9b0a723e */ /* 0x008fc600000000ff */
[----:B------:R-:W-:-:S04]  /*4cd0*/  FFMA.FTZ R3, R6, c[0x0][0x2d0], -R2 ;  /* 0x0000b40006037a23 */ /* 0x000fc80000010802 */
[----:B------:R2:W-:Y:S02]  /*4ce0*/  MUFU.EX2 R154, R3 ;  /* 0x00000003009a7308 */ /* 0x0005e40000000800 */
[--C-:B--2---:R-:W-:Y:S02]  /*4cf0*/  FFMA.FTZ R3, R7, c[0x0][0x2d0], -R2.reuse ;  /* 0x0000b40007037a23 */ /* 0x104fe40000010802 */
[----:B-1----:R-:W1:Y:S04]  /*4d00*/  LDSM.16.MT88.4 R4, [R169] ;  /* 0x00000000a904783b */ /* 0x002e680000004200 */
[----:B------:R2:W3:Y:S02]  /*4d10*/  MUFU.EX2 R152, R3 ;  /* 0x0000000300987308 */ /* 0x0004e40000000800 */
[----:B--2---:R-:W-:Y:S01]  /*4d20*/  FFMA.FTZ R3, R8, c[0x0][0x2d0], -R2 ;  /* 0x0000b40008037a23 */ /* 0x004fe20000010802 */
[----:B------:R-:W-:-:S02]  /*4d30*/  F2FP.PACK_AB R8, R128, R153 ;  /* 0x000000998008723e */ /* 0x000fc400000000ff */
[----:B---3--:R-:W-:-:S03]  /*4d40*/  F2FP.PACK_AB R9, R152, R154 ;  /* 0x0000009a9809723e */ /* 0x008fc600000000ff */
        /* <DEDUP_REMOVED lines=12> */
[----:B-1----:R-:W-:Y:S01]  /*4e10*/  FFMA.FTZ R3, R23, c[0x0][0x2d0], -R0 ;  /* 0x0000b40017037a23 */ /* 0x002fe20000010800 */
[----:B--2---:R-:W-:-:S03]  /*4e20*/  F2FP.PACK_AB R4, R216, R183 ;  /* 0x000000b7d804723e */ /* 0x004fc600000000ff */
[----:B------:R1:W-:Y:S02]  /*4e30*/  MUFU.EX2 R215, R3 ;  /* 0x0000000300d77308 */ /* 0x0003e40000000800 */
[----:B-1----:R-:W-:Y:S02]  /*4e40*/  FFMA.FTZ R3, R24, c[0x0][0x2d0], -R0 ;  /* 0x0000b40018037a23 */ /* 0x002fe40000010800 */
[----:B------:R-:W-:Y:S04]  /*4e50*/  HMMA.16816.F32 R24, R8, R6, RZ ;  /* 0x000000060818723c */ /* 0x000fe800000018ff */
[----:B------:R1:W2:Y:S02]  /*4e60*/  MUFU.EX2 R221, R3 ;  /* 0x0000000300dd7308 */ /* 0x0002a40000000800 */
[----:B-1----:R-:W-:Y:S01]  /*4e70*/  FFMA.FTZ R3, R15, c[0x0][0x2d0], -R2 ;  /* 0x0000b4000f037a23 */ /* 0x002fe20000010802 */
[----:B--2---:R-:W-:Y:S01]  /*4e80*/  F2FP.PACK_AB R6, R221, R215 ;  /* 0x000000d7dd06723e */ /* 0x004fe200000000ff */
[----:B------:R-:W-:-:S04]  /*4e90*/  FFMA.FTZ R15, R79, c[0x0][0x2d0], -R0 ;  /* 0x0000b4004f0f7a23 */ /* 0x000fc80000010800 */
[----:B------:R1:W-:Y:S08]  /*4ea0*/  MUFU.EX2 R214, R3 ;  /* 0x0000000300d67308 */ /* 0x0003f00000000800 */
[----:B------:R-:W-:Y:S01]  /*4eb0*/  MUFU.EX2 R15, R15 ;  /* 0x0000000f000f7308 */ /* 0x000fe20000000800 */
[--C-:B-1----:R-:W-:Y:S02]  /*4ec0*/  FFMA.FTZ R3, R22, c[0x0][0x2d0], -R2.reuse ;  /* 0x0000b40016037a23 */ /* 0x102fe40000010802 */
[----:B------:R-:W-:Y:S01]  /*4ed0*/  HMMA.16816.F32 R20, R8, R40, RZ ;  /* 0x000000280814723c */ /* 0x000fe200000018ff */
[----:B------:R-:W-:Y:S04]  /*4ee0*/  LDSM.16.MT88.4 R40, [R169+0x2800] ;  /* 0x00280000a928783b */ /* 0x000fe80000004200 */
        /* <DEDUP_REMOVED lines=16> */
[----:B------:R-:W-:Y:S01]  /*4ff0*/  LDSM.16.MT88.4 R56, [R171+0x2000] ;  /* 0x00200000ab38783b */ /* 0x000fe20000004200 */
[----:B------:R2:W-:Y:S06]  /*5000*/  MUFU.EX2 R172, R3 ;  /* 0x0000000300ac7308 */ /* 0x0005ec0000000800 */
[C---:B------:R-:W-:Y:S08]  /*5010*/  HMMA.16816.F32 R144, R4.reuse, R44, R20 ;  /* 0x0000002c0490723c */ /* 0x040ff00000001814 */
[----:B------:R-:W-:Y:S01]  /*5020*/  HMMA.16816.F32 R140, R4, R46, R16 ;  /* 0x0000002e048c723c */ /* 0x000fe20000001810 */
[----:B------:R-:W5:Y:S01]  /*5030*/  LDSM.16.MT88.4 R44, [R168+0x2800] ;  /* 0x00280000a82c783b */ /* 0x000f620000004200 */
[----:B--2---:R-:W-:-:S04]  /*5040*/  FFMA.FTZ R3, R73, c[0x0][0x2d0], -R0 ;  /* 0x0000b40049037a23 */ /* 0x004fc80000010800 */
[----:B------:R2:W-:Y:S02]  /*5050*/  MUFU.EX2 R177, R3 ;  /* 0x0000000300b17308 */ /* 0x0005e40000000800 */
[----:B-1----:R-:W-:Y:S08]  /*5060*/  HMMA.16816.F32 R20, R8, R52, RZ ;  /* 0x000000340814723c */ /* 0x002ff000000018ff */
[----:B------:R-:W-:Y:S01]  /*5070*/  HMMA.16816.F32 R104, R4, R38, R48 ;  /* 0x000000260468723c */ /* 0x000fe20000001830 */
[----:B------:R-:W-:Y:S01]  /*5080*/  LDSM.16.MT88.4 R48, [R170+0x2800] ;  /* 0x00280000aa30783b */ /* 0x000fe20000004200 */
[----:B--2---:R-:W-:-:S06]  /*5090*/  FFMA.FTZ R3, R72, c[0x0][0x2d0], -R0 ;  /* 0x0000b40048037a23 */ /* 0x004fcc0000010800 */
[C---:B------:R-:W-:Y:S01]  /*50a0*/  HMMA.16816.F32 R16, R8.reuse, R54, RZ ;  /* 0x000000360810723c */ /* 0x040fe200000018ff */
[----:B------:R-:W1:Y:S01]  /*50b0*/  LDSM.16.MT88.4 R52, [R171+0x2800] ;  /* 0x00280000ab34783b */ /* 0x000e620000004200 */
[----:B------:R2:W1:Y:S06]  /*50c0*/  MUFU.EX2 R180, R3 ;  /* 0x0000000300b47308 */ /* 0x00046c0000000800 */
[----:B------:R-:W-:Y:S08]  /*50d0*/  HMMA.16816.F32 R36, R8, R64, RZ ;  /* 0x000000400824723c */ /* 0x000ff000000018ff */
[----:B---3--:R-:W-:Y:S01]  /*50e0*/  HMMA.16816.F32 R120, R4, R28, R20 ;  /* 0x0000001c0478723c */ /* 0x008fe20000001814 */
[----:B--2---:R-:W-:-:S04]  /*50f0*/  FFMA.FTZ R3, R70, c[0x0][0x2d0], -R2 ;  /* 0x0000b40046037a23 */ /* 0x004fc80000010802 */
[----:B------:R2:W-:Y:S03]  /*5100*/  MUFU.EX2 R162, R3 ;  /* 0x0000000300a27308 */ /* 0x0005e60000000800 */
[C---:B------:R-:W-:Y:S01]  /*5110*/  HMMA.16816.F32 R32, R8.reuse, R66, RZ ;  /* 0x000000420820723c */ /* 0x040fe200000018ff */
[----:B------:R-:W3:Y:S07]  /*5120*/  LDSM.16.MT88.4 R64, [R168+0x4000] ;  /* 0x00400000a840783b */ /* 0x000eee0000004200 */
[----:B----4-:R-:W-:Y:S01]  /*5130*/  HMMA.16816.F32 R20, R8, R24, RZ ;  /* 0x000000180814723c */ /* 0x010fe200000018ff */
[----:B--2---:R-:W-:-:S07]  /*5140*/  FFMA.FTZ R3, R68, c[0x0][0x2d0], -R2 ;  /* 0x0000b40044037a23 */ /* 0x004fce0000010802 */
[C---:B------:R-:W-:Y:S08]  /*5150*/  HMMA.16816.F32 R136, R4.reuse, R30, R16 ;  /* 0x0000001e0488723c */ /* 0x040ff00000001810 */
[----:B-----5:R-:W-:Y:S01]  /*5160*/  HMMA.16816.F32 R124, R4, R44, R36 ;  /* 0x0000002c047c723c */ /* 0x020fe20000001824 */
[----:B------:R-:W2:Y:S07]  /*5170*/  LDSM.16.MT88.4 R36, [R169+0x4000] ;  /* 0x00400000a924783b */ /* 0x000eae0000004200 */
[C---:B------:R-:W-:Y:S08]  /*5180*/  HMMA.16816.F32 R28, R8.reuse, R58, RZ ;  /* 0x0000003a081c723c */ /* 0x040ff000000018ff */
[----:B------:R-:W-:Y:S08]  /*5190*/  HMMA.16816.F32 R16, R8, R26, RZ ;  /* 0x0000001a0810723c */ /* 0x000ff000000018ff */
[C---:B------:R-:W-:Y:S01]  /*51a0*/  HMMA.16816.F32 R108, R4.reuse, R46, R32 ;  /* 0x0000002e046c723c */ /* 0x040fe20000001820 */
[----:B------:R-:W4:Y:S07]  /*51b0*/  LDSM.16.MT88.4 R44, [R168+0x4800] ;  /* 0x00480000a82c783b */ /* 0x000f2e0000004200 */
[----:B------:R-:W-:Y:S08]  /*51c0*/  HMMA.16816.F32 R116, R4, R40, R20 ;  /* 0x000000280474723c */ /* 0x000ff00000001814 */
[C---:B------:R-:W-:Y:S08]  /*51d0*/  HMMA.16816.F32 R20, R8.reuse, R62, RZ ;  /* 0x0000003e0814723c */ /* 0x040ff000000018ff */
[----:B------:R-:W-:Y:S08]  /*51e0*/  HMMA.16816.F32 R32, R8, R56, RZ ;  /* 0x000000380820723c */ /* 0x000ff000000018ff */
[C---:B-1----:R-:W-:Y:S01]  /*51f0*/  HMMA.16816.F32 R92, R4.reuse, R54, R28 ;  /* 0x00000036045c723c */ /* 0x042fe2000000181c */
[----:B------:R-:W1:Y:S07]  /*5200*/  LDSM.16.MT88.4 R28, [R169+0x4800] ;  /* 0x00480000a91c783b */ /* 0x000e6e0000004200 */
[----:B------:R-:W-:Y:S08]  /*5210*/  HMMA.16816.F32 R100, R4, R42, R16 ;  /* 0x0000002a0464723c */ /* 0x000ff00000001810 */
[----:B---3--:R-:W-:Y:S08]  /*5220*/  HMMA.16816.F32 R16, R8, R64, RZ ;  /* 0x000000400810723c */ /* 0x008ff000000018ff */
[C---:B------:R-:W-:Y:S08]  /*5230*/  HMMA.16816.F32 R84, R4.reuse, R50, R20 ;  /* 0x000000320454723c */ /* 0x040ff00000001814 */
[----:B------:R-:W-:Y:S01]  /*5240*/  HMMA.16816.F32 R96, R4, R52, R32 ;  /* 0x000000340460723c */ /* 0x000fe20000001820 */
[----:B------:R-:W3:Y:S07]  /*5250*/  LDSM.16.MT88.4 R32, [R171+0x4000] ;  /* 0x00400000ab20783b */ /* 0x000eee0000004200 */
[C---:B--2---:R-:W-:Y:S08]  /*5260*/  HMMA.16816.F32 R20, R8.reuse, R36, RZ ;  /* 0x000000240814723c */ /* 0x044ff000000018ff */
[----:B------:R-:W-:Y:S08]  /*5270*/  HMMA.16816.F32 R24, R8, R60, RZ ;  /* 0x0000003c0818723c */ /* 0x000ff000000018ff */
[----:B----4-:R-:W-:Y:S08]  /*5280*/  HMMA.16816.F32 R80, R4, R44, R16 ;  /* 0x0000002c0450723c */ /* 0x010ff00000001810 */
[----:B------:R-:W-:Y:S08]  /*5290*/  HMMA.16816.F32 R16, R8, R38, RZ ;  /* 0x000000260810723c */ /* 0x000ff000000018ff */
[C---:B-1----:R-:W-:Y:S01]  /*52a0*/  HMMA.16816.F32 R56, R4.reuse, R28, R20 ;  /* 0x0000001c0438723c */ /* 0x042fe20000001814 */
[----:B------:R-:W1:Y:S07]  /*52b0*/  LDSM.16.MT88.4 R20, [R171+0x4800] ;  /* 0x00480000ab14783b */ /* 0x000e6e0000004200 */
[----:B------:R-:W-:Y:S08]  /*52c0*/  HMMA.16816.F32 R88, R4, R48, R24 ;  /* 0x000000300458723c */ /* 0x000ff00000001818 */
[----:B------:R-:W-:Y:S08]  /*52d0*/  HMMA.16816.F32 R24, R8, R66, RZ ;  /* 0x000000420818723c */ /* 0x000ff000000018ff */
[----:B------:R-:W-:Y:S08]  /*52e0*/  HMMA.16816.F32 R48, R4, R30, R16 ;  /* 0x0000001e0430723c */ /* 0x000ff00000001810 */
[----:B---3--:R-:W-:Y:S08]  /*52f0*/  HMMA.16816.F32 R16, R8, R32, RZ ;  /* 0x000000200810723c */ /* 0x008ff000000018ff */
[C---:B------:R-:W-:Y:S11]  /*5300*/  HMMA.16816.F32 R64, R4.reuse, R46, R24 ;  /* 0x0000002e0440723c */ /* 0x040ff60000001818 */
[----:B------:R-:W-:Y:S05]  /*5310*/  @!UPT UIADD3 URZ, URZ, URZ, URZ ;  /* 0x0000003f3f3ff290 */ /* 0x000fea000fffe03f */
[----:B-1----:R-:W-:Y:S08]  /*5320*/  HMMA.16816.F32 R44, R4, R20, R16 ;  /* 0x00000014042c723c */ /* 0x002ff00000001810 */
[----:B------:R-:W-:Y:S11]  /*5330*/  HMMA.16816.F32 R16, R8, R34, RZ ;  /* 0x000000220810723c */ /* 0x000ff600000018ff */
[----:B------:R-:W-:Y:S11]  /*5340*/  @!UPT UIADD3 URZ, URZ, URZ, URZ ;  /* 0x0000003f3f3ff290 */ /* 0x000ff6000fffe03f */
[----:B------:R-:W-:Y:S02]  /*5350*/  @!UPT UIADD3 URZ, URZ, URZ, URZ ;  /* 0x0000003f3f3ff290 */ /* 0x000fe4000fffe03f */
[----:B------:R-:W-:Y:S01]  /*5360*/  HMMA.16816.F32 R36, R4, R22, R16 ;  /* 0x000000160424723c */ /* 0x000fe20000001810 */
[----:B------:R-:W1:Y:S07]  /*5370*/  LDSM.16.MT88.4 R16, [R170+0x4000] ;  /* 0x00400000aa10783b */ /* 0x000e6e0000004200 */
[C---:B-1----:R-:W-:Y:S08]  /*5380*/  HMMA.16816.F32 R20, R8.reuse, R16, RZ ;  /* 0x000000100814723c */ /* 0x042ff000000018ff */
[----:B------:R-:W-:Y:S01]  /*5390*/  HMMA.16816.F32 R8, R8, R18, RZ ;  /* 0x000000120808723c */ /* 0x000fe200000018ff */
[----:B------:R-:W1:Y:S11]  /*53a0*/  LDSM.16.MT88.4 R16, [R170+0x4800] ;  /* 0x00480000aa10783b */ /* 0x000e760000004200 */
[----:B------:R-:W-:Y:S04]  /*53b0*/  @!UPT UIADD3 URZ, URZ, URZ, URZ ;  /* 0x0000003f3f3ff290 */ /* 0x000fe8000fffe03f */
[C---:B-1----:R-:W-:Y:S01]  /*53c0*/  HMMA.16816.F32 R24, R4.reuse, R16, R20 ;  /* 0x000000100418723c */ /* 0x042fe20000001814 */
[----:B------:R1:W2:Y:S06]  /*53d0*/  MUFU.EX2 R22, R3 ;  /* 0x0000000300167308 */ /* 0x0002ac0000000800 */
[----:B------:R-:W-:Y:S01]  /*53e0*/  FADD.FTZ R21, R154, R152 ;  /* 0x000000989a157221 */ /* 0x000fe20000010000 */
[----:B------:R-:W-:Y:S01]  /*53f0*/  HMMA.16816.F32 R16, R4, R18, R8 ;  /* 0x000000120410723c */ /* 0x000fe20000001808 */
[----:B------:R-:W3:Y:S06]  /*5400*/  LDSM.16.MT88.4 R8, [R168+0x1000] ;  /* 0x00100000a808783b */ /* 0x000eec0000004200 */
[----:B------:R-:W-:Y:S01]  /*5410*/  FADD.FTZ R4, R153, R128 ;  /* 0x0000008099047221 */ /* 0x000fe20000010000 */
[----:B------:R-:W-:Y:S01]  /*5420*/  F2FP.PACK_AB R6, R180, R177 ;  /* 0x000000b1b406723e */ /* 0x000fe200000000ff */
[----:B-1----:R-:W-:Y:S01]  /*5430*/  FFMA.FTZ R3, R71, c[0x0][0x2d0], -R2 ;  /* 0x0000b40047037a23 */ /* 0x002fe20000010802 */
[----:B--2---:R-:W-:-:S03]  /*5440*/  F2FP.PACK_AB R5, R22, R162 ;  /* 0x000000a21605723e */ /* 0x004fc600000000ff */
[----:B------:R1:W-:Y:S02]  /*5450*/  MUFU.EX2 R23, R3 ;  /* 0x0000000300177308 */ /* 0x0003e40000000800 */
[----:B-1----:R-:W-:-:S06]  /*5460*/  FFMA.FTZ R3, R69, c[0x0][0x2d0], -R2 ;  /* 0x0000b40045037a23 */ /* 0x002fcc0000010802 */
[----:B------:R1:W2:Y:S02]  /*5470*/  MUFU.EX2 R128, R3 ;  /* 0x0000000300807308 */ /* 0x0002a40000000800 */
[----:B-1----:R-:W-:Y:S01]  /*5480*/  FADD.FTZ R3, R13, R4 ;  /* 0x000000040d037221 */ /* 0x002fe20000010000 */
[----:B------:R-:W-:Y:S01]  /*5490*/  F2FP.PACK_AB R4, R172, R163 ;  /* 0x000000a3ac04723e */ /* 0x000fe200000000ff */
[--C-:B------:R-:W-:Y:S01]  /*54a0*/  FFMA.FTZ R13, R77, c[0x0][0x2d0], -R0.reuse ;  /* 0x0000b4004d0d7a23 */ /* 0x100fe20000010800 */
[----:B--2---:R-:W-:Y:S01]  /*54b0*/  F2FP.PACK_AB R7, R128, R23 ;  /* 0x000000178007723e */ /* 0x004fe200000000ff */
[----:B------:R-:W-:Y:S02]  /*54c0*/  FFMA.FTZ R0, R76, c[0x0][0x2d0], -R0 ;  /* 0x0000b4004c007a23 */ /* 0x000fe40000010800 */
[----:B------:R-:W-:Y:S02]  /*54d0*/  FADD.FTZ R20, R155, R3 ;  /* 0x000000039b147221 */ /* 0x000fe40000010000 */
[----:B------:R1:W-:Y:S01]  /*54e0*/  MUFU.EX2 R185, R0 ;  /* 0x0000000000b97308 */ /* 0x0003e20000000800 */
[--C-:B------:R-:W-:Y:S01]  /*54f0*/  FFMA.FTZ R3, R131, c[0x0][0x2d0], -R2.reuse ;  /* 0x0000b40083037a23 */ /* 0x100fe20000010802 */
[C---:B---3--:R-:W-:Y:S06]  /*5500*/  HMMA.16816.F32 R132, R4.reuse, R8, R132 ;  /* 0x000000080484723c */ /* 0x048fec0000001884 */
[----:B------:R-:W2:Y:S02]  /*5510*/  MUFU.EX2 R13, R13 ;  /* 0x0000000d000d7308 */ /* 0x000ea40000000800 */
[----:B------:R-:W-:Y:S01]  /*5520*/  HMMA.16816.F32 R28, R4, R10, R104 ;  /* 0x0000000a041c723c */ /* 0x000fe20000001868 */
[----:B------:R-:W3:Y:S01]  /*5530*/  LDSM.16.MT88.4 R8, [R169+0x1000] ;  /* 0x00100000a908783b */ /* 0x000ee20000004200 */
[----:B-1----:R-:W-:-:S06]  /*5540*/  FFMA.FTZ R0, R161, c[0x0][0x2d0], -R2 ;  /* 0x0000b400a1007a23 */ /* 0x002fcc0000010802 */
[C---:B---3--:R-:W-:Y:S08]  /*5550*/  HMMA.16816.F32 R104, R4.reuse, R8, R148 ;  /* 0x000000080468723c */ /* 0x048ff00000001894 */
        /* <DEDUP_REMOVED lines=16> */
[----:B------:R-:W1:Y:S04]  /*5660*/  LDSM.16.MT88.4 R8, [R171+0x3000] ;  /* 0x00300000ab08783b */ /* 0x000e680000004200 */
[----:B------:R-:W-:Y:S03]  /*5670*/  LDSM.16.MT88.4 R100, [R168+0x1800] ;  /* 0x00180000a864783b */ /* 0x000fe60000004200 */
[C---:B-1----:R-:W-:Y:S07]  /*5680*/  HMMA.16816.F32 R156, R4.reuse, R8, R96 ;  /* 0x00000008049c723c */ /* 0x042fee0000001860 */
[----:B------:R-:W-:Y:S01]  /*5690*/  F2FP.PACK_AB R96, R14, R15 ;  /* 0x0000000f0e60723e */ /* 0x000fe200000000ff */
[----:B------:R-:W-:Y:S01]  /*56a0*/  HMMA.16816.F32 R148, R4, R10, R92 ;  /* 0x0000000a0494723c */ /* 0x000fe2000000185c */
[----:B------:R-:W1:Y:S01]  /*56b0*/  LDSM.16.MT88.4 R8, [R170+0x3000] ;  /* 0x00300000aa08783b */ /* 0x000e620000004200 */
[----:B--2---:R-:W-:-:S06]  /*56c0*/  F2FP.PACK_AB R98, R185, R13 ;  /* 0x0000000db962723e */ /* 0x004fcc00000000ff */
[C---:B-1----:R-:W-:Y:S08]  /*56d0*/  HMMA.16816.F32 R140, R4.reuse, R8, R88 ;  /* 0x00000008048c723c */ /* 0x042ff00000001858 */
        /* <DEDUP_REMOVED lines=17> */
[----:B------:R-:W-:Y:S06]  /*57f0*/  MUFU.EX2 R8, R3 ;  /* 0x0000000300087308 */ /* 0x000fec0000000800 */
[----:B------:R-:W-:-:S02]  /*5800*/  FADD.FTZ R4, R184, R21 ;  /* 0x00000015b8047221 */ /* 0x000fc40000010000 */
[--C-:B-1----:R-:W-:Y:S02]  /*5810*/  FFMA.FTZ R0, R160, c[0x0][0x2d0], -R2.reuse ;  /* 0x0000b400a0007a23 */ /* 0x102fe40000010802 */
[----:B------:R-:W-:Y:S02]  /*5820*/  FFMA.FTZ R2, R130, c[0x0][0x2d0], -R2 ;  /* 0x0000b40082027a23 */ /* 0x000fe40000010802 */
[----:B------:R-:W-:Y:S01]  /*5830*/  FADD.FTZ R4, R186, R4 ;  /* 0x00000004ba047221 */ /* 0x000fe20000010000 */
[----:B------:R-:W1:Y:S08]  /*5840*/  MUFU.EX2 R10, R0 ;  /* 0x00000000000a7308 */ /* 0x000e700000000800 */
[----:B------:R-:W2:Y:S01]  /*5850*/  MUFU.EX2 R186, R2 ;  /* 0x0000000200ba7308 */ /* 0x000ea20000000800 */
[----:B-1----:R-:W-:Y:S01]  /*5860*/  F2FP.PACK_AB R97, R10, R9 ;  /* 0x000000090a61723e */ /* 0x002fe200000000ff */
[----:B------:R-:W-:-:S04]  /*5870*/  FADD.FTZ R0, R183, R20 ;  /* 0x00000014b7007221 */ /* 0x000fc80000010000 */
[----:B------:R-:W-:Y:S01]  /*5880*/  FADD.FTZ R0, R216, R0 ;  /* 0x00000000d8007221 */ /* 0x000fe20000010000 */
[----:B--2---:R-:W-:Y:S01]  /*5890*/  F2FP.PACK_AB R99, R186, R8 ;  /* 0x00000008ba63723e */ /* 0x004fe200000000ff */
[----:B------:R-:W-:Y:S02]  /*58a0*/  FADD.FTZ R2, R214, R4 ;  /* 0x00000004d6027221 */ /* 0x000fe40000010000 */
[----:B------:R-:W-:Y:S01]  /*58b0*/  LDSM.16.MT88.4 R4, [R170+0x5800] ;  /* 0x00580000aa04783b */ /* 0x000fe20000004200 */
[----:B------:R-:W-:Y:S02]  /*58c0*/  FADD.FTZ R0, R215, R0 ;  /* 0x00000000d7007221 */ /* 0x000fe40000010000 */
[----:B------:R-:W-:Y:S01]  /*58d0*/  FADD.FTZ R2, R209, R2 ;  /* 0x00000002d1027221 */ /* 0x000fe20000010000 */
[----:B------:R-:W-:Y:S01]  /*58e0*/  HMMA.16816.F32 R112, R96, R116, R112 ;  /* 0x000000746070723c */ /* 0x000fe20000001870 */
[----:B------:R-:W-:Y:S02]  /*58f0*/  FADD.FTZ R0, R221, R0 ;  /* 0x00000000dd007221 */ /* 0x000fe40000010000 */
[----:B------:R-:W-:-:S04]  /*5900*/  FADD.FTZ R2, R219, R2 ;  /* 0x00000002db027221 */ /* 0x000fc80000010000 */
[----:B------:R-:W-:Y:S01]  /*5910*/  FADD.FTZ R3, R220, R2 ;  /* 0x00000002dc037221 */ /* 0x000fe20000010000 */
[----:B------:R-:W-:Y:S01]  /*5920*/  HMMA.16816.F32 R116, R96, R118, R40 ;  /* 0x000000766074723c */ /* 0x000fe20000001828 */
[----:B------:R-:W1:Y:S01]  /*5930*/  LDSM.16.MT88.4 R40, [R168+0x3800] ;  /* 0x00380000a828783b */ /* 0x000e620000004200 */
[----:B------:R-:W-:-:S06]  /*5940*/  @P4 IMAD.HI.U32 R2, R205, c[0x0][0x2c8], RZ ;  /* 0x0000b200cd024a27 */ /* 0x000fcc00078e00ff */
[C---:B------:R-:W-:Y:S01]  /*5950*/  HMMA.16816.F32 R44, R96.reuse, R48, R72 ;  /* 0x00000030602c723c */ /* 0x040fe20000001848 */
[----:B------:R-:W2:Y:S07]  /*5960*/  LDSM.16.MT88.4 R72, [R168+0x5800] ;  /* 0x00580000a848783b */ /* 0x000eae0000004200 */
[C---:B------:R-:W-:Y:S08]  /*5970*/  HMMA.16816.F32 R120, R96.reuse, R124, R120 ;  /* 0x0000007c6078723c */ /* 0x040ff00000001878 */
[C---:B------:R-:W-:Y:S08]  /*5980*/  HMMA.16816.F32 R124, R96.reuse, R126, R52 ;  /* 0x0000007e607c723c */ /* 0x040ff00000001834 */
[C---:B------:R-:W-:Y:S08]  /*5990*/  HMMA.16816.F32 R48, R96.reuse, R50, R76 ;  /* 0x000000326030723c */ /* 0x040ff0000000184c */
[C---:B------:R-:W-:Y:S08]  /*59a0*/  HMMA.16816.F32 R132, R96.reuse, R100, R132 ;  /* 0x000000646084723c */ /* 0x040ff00000001884 */
[C---:B-1----:R-:W-:Y:S08]  /*59b0*/  HMMA.16816.F32 R36, R96.reuse, R40, R60 ;  /* 0x000000286024723c */ /* 0x042ff0000000183c */
[C---:B------:R-:W-:Y:S08]  /*59c0*/  HMMA.16816.F32 R60, R96.reuse, R64, R140 ;  /* 0x00000040603c723c */ /* 0x040ff0000000188c */
[C---:B------:R-:W-:Y:S01]  /*59d0*/  HMMA.16816.F32 R64, R96.reuse, R66, R88 ;  /* 0x000000426040723c */ /* 0x040fe20000001858 */
[----:B------:R-:W1:Y:S07]  /*59e0*/  LDSM.16.MT88.4 R88, [R171+0x5800] ;  /* 0x00580000ab58783b */ /* 0x000e6e0000004200 */
[C---:B------:R-:W-:Y:S08]  /*59f0*/  HMMA.16816.F32 R40, R96.reuse, R42, R68 ;  /* 0x0000002a6028723c */ /* 0x040ff00000001844 */
[C---:B--2---:R-:W-:Y:S08]  /*5a00*/  HMMA.16816.F32 R68, R96.reuse, R72, R84 ;  /* 0x000000486044723c */ /* 0x044ff00000001854 */
[C---:B------:R-:W-:Y:S01]  /*5a10*/  HMMA.16816.F32 R72, R96.reuse, R74, R80 ;  /* 0x0000004a6048723c */ /* 0x040fe20000001850 */
[----:B------:R-:W2:Y:S07]  /*5a20*/  LDSM.16.MT88.4 R80, [R169+0x5800] ;  /* 0x00580000a950783b */ /* 0x000eae0000004200 */
[C---:B------:R-:W-:Y:S08]  /*5a30*/  HMMA.16816.F32 R104, R96.reuse, R108, R104 ;  /* 0x0000006c6068723c */ /* 0x040ff00000001868 */
[C---:B------:R-:W-:Y:S08]  /*5a40*/  HMMA.16816.F32 R52, R96.reuse, R56, R156 ;  /* 0x000000386034723c */ /* 0x040ff0000000189c */
[C---:B-1----:R-:W-:Y:S08]  /*5a50*/  HMMA.16816.F32 R84, R96.reuse, R88, R136 ;  /* 0x000000586054723c */ /* 0x042ff00000001888 */
[C---:B------:R-:W-:Y:S08]  /*5a60*/  HMMA.16816.F32 R88, R96.reuse, R90, R92 ;  /* 0x0000005a6058723c */ /* 0x040ff0000000185c */
[C---:B------:R-:W-:Y:S07]  /*5a70*/  HMMA.16816.F32 R92, R96.reuse, R4, R24 ;  /* 0x00000004605c723c */ /* 0x040fee0000001818 */
[----:B------:R-:W-:Y:S01]  /*5a80*/  FADD.FTZ R4, R163, R0 ;  /* 0x00000000a3047221 */ /* 0x000fe20000010000 */
[----:B------:R-:W-:Y:S01]  /*5a90*/  MOV R0, R205 ;  /* 0x000000cd00007202 */ /* 0x000fe20000000f00 */
[----:B--2---:R-:W-:Y:S01]  /*5aa0*/  HMMA.16816.F32 R76, R96, R80, R152 ;  /* 0x00000050604c723c */ /* 0x004fe20000001898 */
[----:B------:R-:W-:Y:S01]  /*5ab0*/  @P4 SHF.R.U32.HI R0, RZ, c[0x0][0x2cc], R2 ;  /* 0x0000b300ff004a19 */ /* 0x000fe20000011602 */
[----:B------:R-:W-:-:S02]  /*5ac0*/  FADD.FTZ R2, R162, R3 ;  /* 0x00000003a2027221 */ /* 0x000fc40000010000 */
[----:B------:R-:W-:Y:S01]  /*5ad0*/  FADD.FTZ R4, R172, R4 ;  /* 0x00000004ac047221 */ /* 0x000fe20000010000 */
[----:B------:R-:W-:Y:S01]  /*5ae0*/  IADD3 R0, R0, R203, -R204 ;  /* 0x000000cb00007210 */ /* 0x000fe20007ffe8cc */
[----:B------:R-:W-:Y:S02]  /*5af0*/  FADD.FTZ R2, R22, R2 ;  /* 0x0000000216027221 */ /* 0x000fe40000010000 */
[----:B------:R-:W-:Y:S01]  /*5b00*/  FADD.FTZ R4, R177, R4 ;  /* 0x00000004b1047221 */ /* 0x000fe20000010000 */
[----:B------:R-:W-:Y:S01]  /*5b10*/  SHF.R.S32.HI R5, RZ, 0x1f, R0 ;  /* 0x0000001fff057819 */ /* 0x000fe20000011400 */
[----:B------:R-:W-:Y:S01]  /*5b20*/  FADD.FTZ R3, R23, R2 ;  /* 0x0000000217037221 */ /* 0x000fe20000010000 */
[C---:B------:R-:W-:Y:S01]  /*5b30*/  HMMA.16816.F32 R100, R96.reuse, R102, R28 ;  /* 0x000000666064723c */ /* 0x040fe2000000181c */
[----:B------:R-:W-:Y:S01]  /*5b40*/  FADD.FTZ R2, R180, R4 ;  /* 0x00000004b4027221 */ /* 0x000fe20000010000 */
[----:B------:R-:W-:Y:S01]  /*5b50*/  LEA.HI R5, R5, R0, RZ, 0x6 ;  /* 0x0000000005057211 */ /* 0x000fe200078f30ff */
[----:B------:R-:W-:Y:S01]  /*5b60*/  FADD.FTZ R0, R128, R3 ;  /* 0x0000000380007221 */ /* 0x000fe20000010000 */
[----:B------:R-:W-:Y:S01]  /*5b70*/  IADD3 R180, R192, -0x2, RZ ;  /* 0xfffffffec0b47810 */ /* 0x000fe20007ffe0ff */
[----:B------:R-:W-:Y:S01]  /*5b80*/  FADD.FTZ R2, R15, R2 ;  /* 0x000000020f027221 */ /* 0x000fe20000010000 */
[----:B------:R-:W-:Y:S01]  /*5b90*/  SHF.R.S32.HI R3, RZ, 0x6, R5 ;  /* 0x00000006ff037819 */ /* 0x000fe20000011405 */
[----:B------:R-:W-:Y:S01]  /*5ba0*/  FADD.FTZ R0, R9, R0 ;  /* 0x0000000009007221 */ /* 0x000fe20000010000 */
[----:B------:R-:W-:Y:S01]  /*5bb0*/  HMMA.16816.F32 R108, R96, R110, R32 ;  /* 0x0000006e606c723c */ /* 0x000fe20000001820 */
[----:B------:R-:W-:Y:S01]  /*5bc0*/  FADD.FTZ R2, R14, R2 ;  /* 0x000000020e027221 */ /* 0x000fe20000010000 */
[----:B------:R-:W-:Y:S01]  /*5bd0*/  IMNMX R192, R189, R3, !PT ;  /* 0x00000003bdc07217 */ /* 0x000fe20007800200 */
[----:B------:R-:W-:-:S02]  /*5be0*/  FADD.FTZ R0, R10, R0 ;  /* 0x000000000a007221 */ /* 0x000fc40000010000 */
[----:B------:R-:W-:Y:S01]  /*5bf0*/  FADD.FTZ R2, R13, R2 ;  /* 0x000000020d027221 */ /* 0x000fe20000010000 */
[----:B------:R-:W-:Y:S01]  /*5c00*/  ISETP.GE.AND P0, PT, R180, R192, PT ;  /* 0x000000c0b400720c */ /* 0x000fe20003f06270 */
[----:B------:R-:W-:Y:S01]  /*5c10*/  FADD.FTZ R0, R8, R0 ;  /* 0x0000000008007221 */ /* 0x000fe20000010000 */
[----:B------:R-:W-:Y:S01]  /*5c20*/  HMMA.16816.F32 R56, R96, R58, R148 ;  /* 0x0000003a6038723c */ /* 0x000fe20000001894 */
[----:B------:R-:W-:Y:S02]  /*5c30*/  FADD.FTZ R185, R185, R2 ;  /* 0x00000002b9b97221 */ /* 0x000fe40000010000 */
[----:B------:R-:W-:-:S05]  /*5c40*/  FADD.FTZ R186, R186, R0 ;  /* 0x00000000baba7221 */ /* 0x000fca0000010000 */
[C---:B------:R-:W-:Y:S08]  /*5c50*/  HMMA.16816.F32 R80, R96.reuse, R82, R144 ;  /* 0x000000526050723c */ /* 0x040ff00000001890 */
[----:B------:R-:W-:Y:S01]  /*5c60*/  HMMA.16816.F32 R96, R96, R6, R16 ;  /* 0x000000066060723c */ /* 0x000fe20000001810 */
[----:B------:R-:W-:Y:S03]  /*5c70*/  @!UPT UIADD3 URZ, URZ, URZ, URZ ;  /* 0x0000003f3f3ff290 */ /* 0x000fe6000fffe03f */
[----:B------:R-:W-:Y:S11]  /*5c80*/  @!P0 BRA `(.L_x_1130) ;  /* 0x000032a000008947 */ /* 0x000ff60003800000 */
[----:B------:R-:W-:Y:S02]  /*5c90*/  MOV R131, R12 ;  /* 0x0000000c00837202 */ /* 0x000fe40000000f00 */
[----:B------:R-:W-:-:S07]  /*5ca0*/  MOV R130, R129 ;  /* 0x0000008100827202 */ /* 0x000fce0000000f00 */
.L_x_1141:
        /* <DEDUP_REMOVED lines=40> */
.L_x_1227:
[----:B------:R-:W-:-:S05]  /*5f30*/  BRA.DIV ~URZ, `(.L_x_1134) ;  /* 0x0000b9327f007947 */ /* 0x000fca000b800000 */
[----:B------:R-:W5:Y:S01]  /*5f40*/  SHFL.IDX PT, R0, R12, RZ, 0x181f ;  /* 0x00181fff0c007589 */ /* 0x000f6200000e0000 */
[----:B------:R-:W-:Y:S02]  /*5f50*/  ISETP.GE.AND P5, PT, R182, c[0x0][0x1d4], PT ;  /* 0x00007500b6007a0c */ /* 0x000fe40003fa6270 */
[----:B------:R-:W-:Y:S02]  /*5f60*/  ISETP.GE.AND P2, PT, R187, c[0x0][0x1d4], PT ;  /* 0x00007500bb007a0c */ /* 0x000fe40003f46270 */
[C---:B-----5:R-:W-:Y:S02]  /*5f70*/  IADD3 R2, P0, R0.reuse, R20, RZ ;  /* 0x0000001400027210 */ /* 0x060fe40007f1e0ff */
[----:B------:R-:W-:Y:S03]  /*5f80*/  IADD3 R6, P6, R0, R21, RZ ;  /* 0x0000001500067210 */ /* 0x000fe60007fde0ff */
[----:B---3--:R-:W-:Y:S01]  /*5f90*/  IMAD.X R3, R4, 0x1, R13, P0 ;  /* 0x0000000104037824 */ /* 0x008fe200000e060d */
        /* <DEDUP_REMOVED lines=14> */
.L_x_1228:
[C---:B--23--:R-:W-:Y:S02]  /*6080*/  IADD3 R2, -R5.reuse, 0x10, RZ ;  /* 0x0000001005027810 */ /* 0x04cfe40007ffe1ff */
[----:B------:R-:W-:Y:S02]  /*6090*/  ISETP.NE.U32.AND P5, PT, R5, RZ, PT ;  /* 0x000000ff0500720c */ /* 0x000fe40003fa5070 */
[----:B------:R-:W-:Y:S02]  /*60a0*/  LOP3.LUT R2, R2, 0xf, RZ, 0xc0, !PT ;  /* 0x0000000f02027812 */ /* 0x000fe400078ec0ff */
[----:B------:R-:W-:Y:S02]  /*60b0*/  ISETP.NE.U32.AND P6, PT, R6, RZ, PT ;  /* 0x000000ff0600720c */ /* 0x000fe40003fc5070 */
[----:B------:R-:W-:Y:S04]  /*60c0*/  IADD3 R2, P2, P0, R2, R0, R20 ;  /* 0x0000000002027210 */ /* 0x000fe8000785e014 */
[----:B------:R-:W-:Y:S05]  /*60d0*/  IADD3.X R3, RZ, R4, R13, P2, P0 ;  /* 0x00000004ff037210 */ /* 0x000fea00017e040d */
[----:B------:R-:W-:Y:S01]  /*60e0*/  @!PT LDS RZ, [RZ] ;  /* 0x00000000fffff984 */ /* 0x000fe20000000800 */
[----:B------:R-:W-:Y:S01]  /*60f0*/  @!PT LDS RZ, [RZ] ;  /* 0x00000000fffff984 */ /* 0x000fe20000000800 */
[----:B------:R-:W-:Y:S01]  /*6100*/  @!PT LDS RZ, [RZ] ;  /* 0x00000000fffff984 */ /* 0x000fe20000000800 */
[----:B------:R2:W-:Y:S01]  /*6110*/  LDGSTS.E.BYPASS.LTC128B.128.ZFILL [R179+0x1100], [R2.64], P5 ;  /* 0x0110000002b37fae */ /* 0x0005e2000a941d46 */
[C---:B------:R-:W-:Y:S02]  /*6120*/  ISETP.NE.U32.AND P5, PT, R7.reuse, RZ, PT ;  /* 0x000000ff0700720c */ /* 0x040fe40003fa5070 */
[----:B--2---:R-:W-:Y:S04]  /*6130*/  IADD3 R2, -R6, 0x10, RZ ;  /* 0x0000001006027810 */ /* 0x004fe80007ffe1ff */
[----:B------:R-:W-:Y:S04]  /*6140*/  LOP3.LUT R2, R2, 0xf, RZ, 0xc0, !PT ;  /* 0x0000000f02027812 */ /* 0x000fe800078ec0ff */
[----:B------:R-:W-:Y:S02]  /*6150*/  IADD3 R6, P2, P0, R2, R0, R21 ;  /* 0x0000000002067210 */ /* 0x000fe4000785e015 */
[----:B------:R-:W-:Y:S02]  /*6160*/  IADD3 R2, -R7, 0x10, RZ ;  /* 0x0000001007027810 */ /* 0x000fe40007ffe1ff */
[----:B------:R-:W-:Y:S02]  /*6170*/  IADD3.X R7, RZ, R4, R14, P2, P0 ;  /* 0x00000004ff077210 */ /* 0x000fe400017e040e */
[----:B------:R-:W-:Y:S03]  /*6180*/  LOP3.LUT R2, R2, 0xf, RZ, 0xc0, !PT ;  /* 0x0000000f02027812 */ /* 0x000fe600078ec0ff */
[----:B------:R2:W-:Y:S01]  /*6190*/  LDGSTS.E.BYPASS.LTC128B.128.ZFILL [R179+0x3100], [R6.64], P6 ;  /* 0x0310000006b37fae */ /* 0x0005e2000b141d46 */
[----:B------:R-:W-:Y:S04]  /*61a0*/  IADD3 R2, P2, P0, R2, R0, R22 ;  /* 0x0000000002027210 */ /* 0x000fe8000785e016 */
[----:B------:R-:W-:Y:S05]  /*61b0*/  IADD3.X R3, RZ, R4, R15, P2, P0 ;  /* 0x00000004ff037210 */ /* 0x000fea00017e040f */
[----:B------:R2:W-:Y:S04]  /*61c0*/  LDGSTS.E.BYPASS.LTC128B.128.ZFILL [R179+0x5100], [R2.64], P5 ;  /* 0x0510000002b37fae */ /* 0x0005e8000a941d46 */
.L_x_1132:
[----:B------:R-:W-:Y:S05]  /*61d0*/  BSYNC B0 ;  /* 0x0000000000007941 */ /* 0x000fea0003800000 */
.L_x_1131:
        /* <DEDUP_REMOVED lines=191> */
.L_x_1229:
[----:B------:R-:W-:-:S05]  /*6dd0*/  BRA.DIV ~URZ, `(.L_x_1138) ;  /* 0x0000ad427f007947 */ /* 0x000fca000b800000 */
[----:B------:R-:W3:Y:S01]  /*6de0*/  SHFL.IDX PT, R0, R138, RZ, 0x181f ;  /* 0x00181fff8a007589 */ /* 0x000ee200000e0000 */
[----:B------:R-:W-:Y:S02]  /*6df0*/  ISETP.GE.AND P5, PT, R182, c[0x0][0x1d4], PT ;  /* 0x00007500b6007a0c */ /* 0x000fe40003fa6270 */
[----:B------:R-:W-:Y:S02]  /*6e00*/  ISETP.GE.AND P2, PT, R187, c[0x0][0x1d4], PT ;  /* 0x00007500bb007a0c */ /* 0x000fe40003f46270 */
[C---:B---3--:R-:W-:Y:S02]  /*6e10*/  IADD3 R2, P0, R0.reuse, R142, RZ ;  /* 0x0000008e00027210 */ /* 0x048fe40007f1e0ff */
[----:B------:R-:W-:Y:S03]  /*6e20*/  IADD3 R136, P6, R0, R143, RZ ;  /* 0x0000008f00887210 */ /* 0x000fe60007fde0ff */
[----:B--2---:R-:W-:Y:S01]  /*6e30*/  IMAD.X R3, R128, 0x1, R139, P0 ;  /* 0x0000000180037824 */ /* 0x004fe200000e068b */
        /* <DEDUP_REMOVED lines=14> */
.L_x_1230:
[C---:B--2---:R-:W-:Y:S02]  /*6f20*/  IADD3 R2, -R129.reuse, 0x10, RZ ;  /* 0x0000001081027810 */ /* 0x044fe40007ffe1ff */
[----:B------:R-:W-:Y:S02]  /*6f30*/  ISETP.NE.U32.AND P5, PT, R129, RZ, PT ;  /* 0x000000ff8100720c */ /* 0x000fe40003fa5070 */
[----:B------:R-:W-:Y:S02]  /*6f40*/  LOP3.LUT R2, R2, 0xf, RZ, 0xc0, !PT ;  /* 0x0000000f02027812 */ /* 0x000fe400078ec0ff */
[----:B------:R-:W-:Y:S02]  /*6f50*/  ISETP.NE.U32.AND P6, PT, R136, RZ, PT ;  /* 0x000000ff8800720c */ /* 0x000fe40003fc5070 */
[----:B------:R-:W-:Y:S04]  /*6f60*/  IADD3 R2, P2, P0, R2, R0, R142 ;  /* 0x0000000002027210 */ /* 0x000fe8000785e08e */
[----:B----4-:R-:W-:Y:S05]  /*6f70*/  IADD3.X R3, RZ, R128, R139, P2, P0 ;  /* 0x00000080ff037210 */ /* 0x010fea00017e048b */
        /* <DEDUP_REMOVED lines=15> */
.L_x_1136:
[----:B------:R-:W-:Y:S05]  /*7070*/  BSYNC B0 ;  /* 0x0000000000007941 */ /* 0x000fea0003800000 */
.L_x_1135:
[----:B------:R-:W-:Y:S01]  /*7080*/  IADD3 R128, R212, R205, RZ ;  /* 0x000000cdd4807210 */ /* 0x000fe20007ffe0ff */
[----:B------:R-:W0:Y:S04]  /*7090*/  LDGDEPBAR ;  /* 0x00000000000079af */ /* 0x000e280000000000 */
[----:B------:R-:W-:Y:S05]  /*70a0*/  @P4 IMAD.HI.U32 R0, R128, c[0x0][0x2c8], RZ ;  /* 0x0000b20080004a27 */ /* 0x000fea00078e00ff */
[----:B------:R-:W-:Y:S02]  /*70b0*/  @P4 SHF.R.U32.HI R128, RZ, c[0x0][0x2cc], R0 ;  /* 0x0000b300ff804a19 */ /* 0x000fe40000011600 */
[----:B------:R-:W-:Y:S05]  /*70c0*/  MOV R0, 0x1 ;  /* 0x0000000100007802 */ /* 0x000fea0000000f00 */
[----:B------:R-:W-:Y:S05]  /*70d0*/  IMAD R0, R180, -0x40, R0 ;  /* 0xffffffc0b4007824 */ /* 0x000fea00078e0200 */
[----:B------:R-:W-:Y:S04]  /*70e0*/  IADD3 R0, R203, R0, -R206 ;  /* 0x00000000cb007210 */ /* 0x000fe80007ffe8ce */
[----:B------:R-:W-:Y:S01]  /*70f0*/  IADD3 R129, R0, -R204, RZ ;  /* 0x800000cc00817210 */ /* 0x000fe20007ffe0ff */
[----:B------:R-:W-:-:S05]  /*7100*/  BRA.DIV ~URZ, `(.L_x_1139) ;  /* 0x0000ac527f007947 */ /* 0x000fca000b800000 */
[----:B------:R2:W3:Y:S02]  /*7110*/  SHFL.IDX PT, R0, R128, RZ, 0x1c1f ;  /* 0x001c1fff80007589 */ /* 0x0004e400000e0000 */
.L_x_1231:
[----:B---3--:R-:W-:Y:S05]  /*7120*/  IMAD.IADD R0, R129, 0x1, R0 ;  /* 0x0000000181007824 */ /* 0x008fea00078e0200 */
        /* <DEDUP_REMOVED lines=26> */
[----:B-1----:R-:W-:Y:S02]  /*72d0*/  FSEL R137, R25, -INF , P0 ;  /* 0xff80000019897808 */ /* 0x002fe40000000000 */
[----:B------:R-:W-:Y:S02]  /*72e0*/  ISETP.GT.AND P0, PT, R0, 0x39, PT ;  /* 0x000000390000780c */ /* 0x000fe40003f04270 */
[----:B------:R-:W-:Y:S02]  /*72f0*/  FSEL R136, R28, -INF , P6 ;  /* 0xff8000001c887808 */ /* 0x000fe40003000000 */
[----:B------:R-:W-:Y:S02]  /*7300*/  FSEL R29, R29, -INF , P5 ;  /* 0xff8000001d1d7808 */ /* 0x000fe40002800000 */
[----:B------:R-:W-:Y:S02]  /*7310*/  FSEL R28, R32, -INF , P2 ;  /* 0xff800000201c7808 */ /* 0x000fe40001000000 */
[----:B------:R-:W-:Y:S01]  /*7320*/  FSEL R25, R33, -INF , P0 ;  /* 0xff80000021197808 */ /* 0x000fe20000000000 */
[----:B------:R-:W-:-:S05]  /*7330*/  BRA.DIV ~URZ, `(.L_x_1140) ;  /* 0x0000aa927f007947 */ /* 0x000fca000b800000 */
[----:B------:R-:W-:Y:S01]  /*7340*/  FMNMX.FTZ R2, R141, R130, !PT ;  /* 0x000000828d027209 */ /* 0x000fe20007810000 */
[----:B------:R-:W1:Y:S03]  /*7350*/  SHFL.IDX PT, R0, R128, 0x1, 0x1c1f ;  /* 0x003c1f0080007f89 */ /* 0x000e6600000e0000 */
[----:B------:R-:W-:Y:S04]  /*7360*/  FMNMX.FTZ R2, R148, R2, !PT ;  /* 0x0000000294027209 */ /* 0x000fe80007810000 */
[----:B------:R-:W-:Y:S04]  /*7370*/  FMNMX.FTZ R2, R147, R2, !PT ;  /* 0x0000000293027209 */ /* 0x000fe80007810000 */
[----:B------:R-:W-:Y:S04]  /*7380*/  FMNMX.FTZ R2, R146, R2, !PT ;  /* 0x0000000292027209 */ /* 0x000fe80007810000 */
[----:B------:R-:W-:Y:S04]  /*7390*/  FMNMX.FTZ R2, R145, R2, !PT ;  /* 0x0000000291027209 */ /* 0x000fe80007810000 */
[----:B------:R-:W-:Y:S04]  /*73a0*/  FMNMX.FTZ R2, R144, R2, !PT ;  /* 0x0000000290027209 */ /* 0x000fe80007810000 */
[----:B------:R-:W-:Y:S01]  /*73b0*/  FMNMX.FTZ R2, R143, R2, !PT ;  /* 0x000000028f027209 */ /* 0x000fe20007810000 */
[----:B-1----:R-:W-:Y:S03]  /*73c0*/  IMAD.IADD R0, R129, 0x1, R0 ;  /* 0x0000000181007824 */ /* 0x002fe600078e0200 */
[----:B------:R-:W-:Y:S02]  /*73d0*/  FMNMX.FTZ R2, R142, R2, !PT ;  /* 0x000000028e027209 */ /* 0x000fe40007810000 */
[----:B------:R-:W-:Y:S02]  /*73e0*/  ISETP.GT.AND P6, PT, R0, RZ, PT ;  /* 0x000000ff0000720c */ /* 0x000fe40003fc4270 */
[----:B------:R-:W-:Y:S02]  /*73f0*/  FMNMX.FTZ R2, R140, R2, !PT ;  /* 0x000000028c027209 */ /* 0x000fe40007810000 */
[C---:B------:R-:W-:Y:S02]  /*7400*/  ISETP.GT.AND P5, PT, R0.reuse, 0x1, PT ;  /* 0x000000010000780c */ /* 0x040fe40003fa4270 */
[----:B------:R-:W-:Y:S02]  /*7410*/  FMNMX.FTZ R2, R139, R2, !PT ;  /* 0x000000028b027209 */ /* 0x000fe40007810000 */
[----:B------:R-:W-:Y:S02]  /*7420*/  ISETP.GT.AND P2, PT, R0, 0x8, PT ;  /* 0x000000080000780c */ /* 0x000fe40003f44270 */
[----:B------:R-:W-:Y:S02]  /*7430*/  FMNMX.FTZ R2, R138, R2, !PT ;  /* 0x000000028a027209 */ /* 0x000fe40007810000 */
[----:B------:R-:W-:Y:S02]  /*7440*/  ISETP.GT.AND P0, PT, R0, 0x9, PT ;  /* 0x000000090000780c */ /* 0x000fe40003f04270 */
[----:B------:R-:W-:Y:S02]  /*7450*/  FMNMX.FTZ R2, R137, R2, !PT ;  /* 0x0000000289027209 */ /* 0x000fe40007810000 */
[----:B------:R-:W-:Y:S02]  /*7460*/  FSEL R17, R6, -INF , P6 ;  /* 0xff80000006117808 */ /* 0x000fe40003000000 */
[----:B------:R-:W-:Y:S02]  /*7470*/  FMNMX.FTZ R2, R136, R2, !PT ;  /* 0x0000000288027209 */ /* 0x000fe40007810000 */
[----:B------:R-:W-:Y:S02]  /*7480*/  FSEL R24, R7, -INF , P5 ;  /* 0xff80000007187808 */ /* 0x000fe40002800000 */
[----:B------:R-:W-:Y:S02]  /*7490*/  FMNMX.FTZ R2, R29, R2, !PT ;  /* 0x000000021d027209 */ /* 0x000fe40007810000 */
[----:B------:R-:W-:Y:S02]  /*74a0*/  FSEL R21, R10, -INF , P2 ;  /* 0xff8000000a157808 */ /* 0x000fe40001000000 */
[----:B------:R-:W-:Y:S02]  /*74b0*/  FSEL R20, R11, -INF , P0 ;  /* 0xff8000000b147808 */ /* 0x000fe40000000000 */
[C---:B------:R-:W-:Y:S02]  /*74c0*/  ISETP.GT.AND P6, PT, R0.reuse, 0x10, PT ;  /* 0x000000100000780c */ /* 0x040fe40003fc4270 */
[C---:B------:R-:W-:Y:S02]  /*74d0*/  ISETP.GT.AND P5, PT, R0.reuse, 0x11, PT ;  /* 0x000000110000780c */ /* 0x040fe40003fa4270 */
[C---:B------:R-:W-:Y:S02]  /*74e0*/  ISETP.GT.AND P2, PT, R0.reuse, 0x18, PT ;  /* 0x000000180000780c */ /* 0x040fe40003f44270 */
[----:B------:R-:W-:Y:S02]  /*74f0*/  ISETP.GT.AND P0, PT, R0, 0x19, PT ;  /* 0x000000190000780c */ /* 0x000fe40003f04270 */
[----:B------:R-:W-:Y:S02]  /*7500*/  FMNMX.FTZ R2, R28, R2, !PT ;  /* 0x000000021c027209 */ /* 0x000fe40007810000 */
        /* <DEDUP_REMOVED lines=17> */
[----:B------:R-:W-:Y:S01]  /*7620*/  FSEL R8, R30, -INF , P6 ;  /* 0xff8000001e087808 */ /* 0x000fe20003000000 */
[----:B------:R-:W1:Y:S01]  /*7630*/  SHFL.BFLY PT, R0, R2, 0x2, 0x1f ;  /* 0x0c401f0002007f89 */ /* 0x000e6200000e0000 */
[----:B------:R-:W-:Y:S02]  /*7640*/  FSEL R7, R31, -INF , P5 ;  /* 0xff8000001f077808 */ /* 0x000fe40002800000 */
[----:B------:R-:W-:Y:S02]  /*7650*/  FSEL R6, R34, -INF , P2 ;  /* 0xff80000022067808 */ /* 0x000fe40001000000 */
[----:B------:R-:W-:Y:S02]  /*7660*/  FSEL R5, R35, -INF , P0 ;  /* 0xff80000023057808 */ /* 0x000fe40000000000 */
[----:B-1----:R-:W-:Y:S05]  /*7670*/  FMNMX.FTZ R0, R0, R2, !PT ;  /* 0x0000000200007209 */ /* 0x002fea0007810000 */
[----:B------:R-:W1:Y:S02]  /*7680*/  SHFL.BFLY PT, R2, R0, 0x1, 0x1f ;  /* 0x0c201f0000027f89 */ /* 0x000e6400000e0000 */
[----:B-1----:R-:W-:Y:S02]  /*7690*/  FMNMX.FTZ R129, R0, R2, !PT ;  /* 0x0000000200817209 */ /* 0x002fe40007810000 */
[----:B------:R-:W-:Y:S04]  /*76a0*/  FMNMX.FTZ R0, R17, R131, !PT ;  /* 0x0000008311007209 */ /* 0x000fe80007810000 */
        /* <DEDUP_REMOVED lines=14> */
[----:B------:R-:W-:Y:S05]  /*7790*/  FMNMX.FTZ R0, R5, R0, !PT ;  /* 0x0000000005007209 */ /* 0x000fea0007810000 */
[----:B------:R-:W1:Y:S02]  /*77a0*/  SHFL.BFLY PT, R2, R0, 0x2, 0x1f ;  /* 0x0c401f0000027f89 */ /* 0x000e6400000e0000 */
[----:B-1----:R-:W-:Y:S06]  /*77b0*/  FMNMX.FTZ R4, R0, R2, !PT ;  /* 0x0000000200047209 */ /* 0x002fec0007810000 */
[----:B------:R1:W3:Y:S02]  /*77c0*/  SHFL.BFLY PT, R0, R4, 0x1, 0x1f ;  /* 0x0c201f0004007f89 */ /* 0x0002e400000e0000 */
.L_x_1232:
[C---:B------:R-:W-:Y:S01]  /*77d0*/  FMUL.FTZ R2, R129.reuse, c[0x0][0x2d0] ;  /* 0x0000b40081027a20 */ /* 0x040fe20000410000 */
[C---:B------:R-:W-:Y:S01]  /*77e0*/  FSETP.NEU.FTZ.AND P0, PT, R129.reuse, -INF , PT ;  /* 0xff8000008100780b */ /* 0x040fe20003f1d000 */
[----:B------:R-:W-:Y:S01]  /*77f0*/  WARPSYNC 0xffffffff ;  /* 0xffffffff00007948 */ /* 0x000fe20003800000 */
[----:B---3--:R-:W-:Y:S02]  /*7800*/  FMNMX.FTZ R3, R0, R4, !PT ;  /* 0x0000000400037209 */ /* 0x008fe40007810000 */
[----:B------:R-:W-:Y:S02]  /*7810*/  FSEL R2, R2, RZ, P0 ;  /* 0x000000ff02027208 */ /* 0x000fe40000000000 */
[----:B------:R-:W-:Y:S02]  /*7820*/  FSEL R0, R129, RZ, P0 ;  /* 0x000000ff81007208 */ /* 0x000fe40000000000 */
[----:B------:R-:W-:Y:S01]  /*7830*/  FSETP.NEU.FTZ.AND P0, PT, R3, -INF , PT ;  /* 0xff8000000300780b */ /* 0x000fe20003f1d000 */
[----:B-1----:R-:W-:Y:S02]  /*7840*/  FFMA.FTZ R4, R148, c[0x0][0x2d0], -R2 ;  /* 0x0000b40094047a23 */ /* 0x002fe40000010802 */
[----:B------:R-:W-:Y:S02]  /*7850*/  FADD.FTZ R0, -R0, R130 ;  /* 0x0000008200007221 */ /* 0x000fe40000010100 */
[----:B------:R1:W-:Y:S01]  /*7860*/  MUFU.EX2 R23, R4 ;  /* 0x0000000400177308 */ /* 0x0003e20000000800 */
[--C-:B------:R-:W-:Y:S02]  /*7870*/  FFMA.FTZ R18, R141, c[0x0][0x2d0], -R2.reuse ;  /* 0x0000b4008d127a23 */ /* 0x100fe40000010802 */
[----:B------:R-:W-:Y:S02]  /*7880*/  FMUL.FTZ R0, R0, c[0x0][0x2d0] ;  /* 0x0000b40000007a20 */ /* 0x000fe40000410000 */
        /* <DEDUP_REMOVED lines=16> */
[----:B------:R-:W-:Y:S01]  /*7990*/  FFMA.FTZ R156, R140, c[0x0][0x2d0], -R2 ;  /* 0x0000b4008c9c7a23 */ /* 0x000fe20000010802 */
[C---:B------:R-:W-:Y:S01]  /*79a0*/  FSEL R2, R3.reuse, RZ, P0 ;  /* 0x000000ff03027208 */ /* 0x040fe20000000000 */
[----:B-1----:R-:W-:Y:S04]  /*79b0*/  FMUL.FTZ R4, R3, c[0x0][0x2d0] ;  /* 0x0000b40003047a20 */ /* 0x002fe80000410000 */
[----:B------:R-:W-:Y:S01]  /*79c0*/  FADD.FTZ R2, -R2, R131 ;  /* 0x0000008302027221 */ /* 0x000fe20000010100 */
[----:B------:R-:W-:Y:S02]  /*79d0*/  FSEL R4, R4, RZ, P0 ;  /* 0x000000ff04047208 */ /* 0x000fe40000000000 */
[----:B------:R-:W1:Y:S01]  /*79e0*/  MUFU.EX2 R157, R19 ;  /* 0x00000013009d7308 */ /* 0x000e620000000800 */
[----:B------:R-:W-:Y:S01]  /*79f0*/  FMUL.FTZ R2, R2, c[0x0][0x2d0] ;  /* 0x0000b40002027a20 */ /* 0x000fe20000410000 */
[C---:B------:R-:W-:Y:S01]  /*7a00*/  ISETP.GT.AND P0, PT, R180.reuse, R192, PT ;  /* 0x000000c0b400720c */ /* 0x040fe20003f04270 */
[--C-:B------:R-:W-:Y:S01]  /*7a10*/  FFMA.FTZ R17, R17, c[0x0][0x2d0], -R4.reuse ;  /* 0x0000b40011117a23 */ /* 0x100fe20000010804 */
[----:B------:R-:W-:Y:S01]  /*7a20*/  IADD3 R180, R180, -0x1, RZ ;  /* 0xffffffffb4b47810 */ /* 0x000fe20007ffe0ff */
[--C-:B---3--:R-:W-:Y:S02]  /*7a30*/  FFMA.FTZ R18, R24, c[0x0][0x2d0], -R4.reuse ;  /* 0x0000b40018127a23 */ /* 0x108fe40000010804 */
[--C-:B------:R-:W-:Y:S02]  /*7a40*/  FFMA.FTZ R159, R8, c[0x0][0x2d0], -R4.reuse ;  /* 0x0000b400089f7a23 */ /* 0x100fe40000010804 */
[--C-:B--2---:R-:W-:Y:S01]  /*7a50*/  FFMA.FTZ R128, R21, c[0x0][0x2d0], -R4.reuse ;  /* 0x0000b40015807a23 */ /* 0x104fe20000010804 */
        /* <DEDUP_REMOVED lines=14> */
[----:B------:R-:W-:Y:S07]  /*7b40*/  FFMA.FTZ R183, R5, c[0x0][0x2d0], -R4 ;  /* 0x0000b40005b77a23 */ /* 0x000fee0000010804 */
[----:B------:R-:W-:Y:S10]  /*7b50*/  MUFU.EX2 R153, R153 ;  /* 0x0000009900997308 */ /* 0x000ff40000000800 */
[----:B------:R-:W-:Y:S01]  /*7b60*/  MUFU.EX2 R149, R149 ;  /* 0x0000009500957308 */ /* 0x000fe20000000800 */
[C---:B----4-:R-:W-:Y:S01]  /*7b70*/  FMUL.FTZ R8, R0.reuse, R100 ;  /* 0x0000006400087220 */ /* 0x050fe20000410000 */
[C---:B------:R-:W-:Y:S01]  /*7b80*/  F2FP.PACK_AB R136, R23.reuse, R25 ;  /* 0x000000191788723e */ /* 0x040fe200000000ff */
[----:B------:R-:W-:Y:S01]  /*7b90*/  FFMA.FTZ R4, R0, R185, R25 ;  /* 0x000000b900047223 */ /* 0x000fe20000010019 */
[----:B-1----:R-:W-:Y:S01]  /*7ba0*/  F2FP.PACK_AB R138, R158, R157 ;  /* 0x0000009d9e8a723e */ /* 0x002fe200000000ff */
[C---:B------:R-:W-:Y:S02]  /*7bb0*/  FMUL.FTZ R9, R0.reuse, R101 ;  /* 0x0000006500097220 */ /* 0x040fe40000410000 */
[C---:B------:R-:W-:Y:S02]  /*7bc0*/  FMUL.FTZ R12, R0.reuse, R104 ;  /* 0x00000068000c7220 */ /* 0x040fe40000410000 */
[C---:B------:R-:W-:Y:S01]  /*7bd0*/  FMUL.FTZ R13, R0.reuse, R105 ;  /* 0x00000069000d7220 */ /* 0x040fe20000410000 */
[----:B------:R-:W1:Y:S01]  /*7be0*/  MUFU.EX2 R100, R18 ;  /* 0x0000001200647308 */ /* 0x000e620000000800 */
[C---:B--2---:R-:W-:Y:S02]  /*7bf0*/  FMUL.FTZ R17, R0.reuse, R109 ;  /* 0x0000006d00117220 */ /* 0x044fe40000410000 */
        /* <DEDUP_REMOVED lines=12> */
[----:B------:R-:W-:Y:S01]  /*7cc0*/  FMUL.FTZ R36, R0, R36 ;  /* 0x0000002400247220 */ /* 0x000fe20000410000 */
[----:B-1----:R-:W-:Y:S01]  /*7cd0*/  F2FP.PACK_AB R137, R100, R131 ;  /* 0x000000836489723e */ /* 0x002fe200000000ff */
        /* <DEDUP_REMOVED lines=32> */
[----:B------:R-:W-:Y:S02]  /*7ee0*/  FADD.FTZ R140, R23, R4 ;  /* 0x00000004178c7221 */ /* 0x000fe40000010000 */
[C---:B------:R-:W-:Y:S01]  /*7ef0*/  FMUL.FTZ R4, R0.reuse, R132 ;  /* 0x0000008400047220 */ /* 0x040fe20000410000 */
[----:B------:R-:W-:Y:S01]  /*7f00*/  MUFU.EX2 R148, R155 ;  /* 0x0000009b00947308 */ /* 0x000fe20000000800 */
[C---:B------:R-:W-:Y:S02]  /*7f10*/  FMUL.FTZ R92, R0.reuse, R92 ;  /* 0x0000005c005c7220 */ /* 0x040fe40000410000 */
[C---:B------:R-:W-:Y:S02]  /*7f20*/  FMUL.FTZ R93, R0.reuse, R93 ;  /* 0x0000005d005d7220 */ /* 0x040fe40000410000 */
[C---:B------:R-:W-:Y:S02]  /*7f30*/  FMUL.FTZ R96, R0.reuse, R96 ;  /* 0x0000006000607220 */ /* 0x040fe40000410000 */
[----:B------:R-:W-:Y:S02]  /*7f40*/  FMUL.FTZ R97, R0, R97 ;  /* 0x0000006100617220 */ /* 0x000fe40000410000 */
[C---:B------:R-:W-:Y:S01]  /*7f50*/  FFMA.FTZ R0, R2.reuse, R186, R131 ;  /* 0x000000ba02007223 */ /* 0x040fe20000010083 */
[----:B------:R-:W-:Y:S01]  /*7f60*/  MUFU.EX2 R121, R150 ;  /* 0x0000009600797308 */ /* 0x000fe20000000800 */
[C---:B------:R-:W-:Y:S02]  /*7f70*/  FMUL.FTZ R10, R2.reuse, R102 ;  /* 0x00000066020a7220 */ /* 0x040fe40000410000 */
[----:B------:R-:W-:Y:S02]  /*7f80*/  FMUL.FTZ R11, R2, R103 ;  /* 0x00000067020b7220 */ /* 0x000fe40000410000 */
[----:B------:R-:W-:Y:S02]  /*7f90*/  FADD.FTZ R0, R100, R0 ;  /* 0x0000000064007221 */ /* 0x000fe40000010000 */
[----:B------:R-:W1:Y:S01]  /*7fa0*/  LDSM.16.MT88.4 R100, [R168] ;  /* 0x00000000a864783b */ /* 0x000e620000004200 */
[C---:B------:R-:W-:Y:S02]  /*7fb0*/  FMUL.FTZ R22, R2.reuse, R114 ;  /* 0x0000007202167220 */ /* 0x040fe40000410000 */
[----:B------:R-:W2:Y:S01]  /*7fc0*/  MUFU.EX2 R114, R130 ;  /* 0x0000008200727308 */ /* 0x000ea20000000800 */
[C---:B------:R-:W-:Y:S02]  /*7fd0*/  FMUL.FTZ R6, R2.reuse, R134 ;  /* 0x0000008602067220 */ /* 0x040fe40000410000 */
[C---:B------:R-:W-:Y:S02]  /*7fe0*/  FMUL.FTZ R7, R2.reuse, R135 ;  /* 0x0000008702077220 */ /* 0x040fe40000410000 */
[C---:B------:R-:W-:Y:S02]  /*7ff0*/  FMUL.FTZ R14, R2.reuse, R106 ;  /* 0x0000006a020e7220 */ /* 0x040fe40000410000 */
[C---:B------:R-:W-:Y:S02]  /*8000*/  FMUL.FTZ R15, R2.reuse, R107 ;  /* 0x0000006b020f7220 */ /* 0x040fe40000410000 */
[C---:B------:R-:W-:Y:S01]  /*8010*/  FMUL.FTZ R18, R2.reuse, R110 ;  /* 0x0000006e02127220 */ /* 0x040fe20000410000 */
[----:B------:R-:W-:Y:S01]  /*8020*/  LDSM.16.MT88.4 R104, [R168+0x800] ;  /* 0x00080000a868783b */ /* 0x000fe20000004200 */
[C---:B------:R-:W-:Y:S01]  /*8030*/  FMUL.FTZ R19, R2.reuse, R111 ;  /* 0x0000006f02137220 */ /* 0x040fe20000410000 */
[----:B------:R-:W-:Y:S01]  /*8040*/  MUFU.EX2 R147, R151 ;  /* 0x0000009700937308 */ /* 0x000fe20000000800 */
[C---:B------:R-:W-:Y:S02]  /*8050*/  FMUL.FTZ R23, R2.reuse, R115 ;  /* 0x0000007302177220 */ /* 0x040fe40000410000 */
[C---:B------:R-:W-:Y:S02]  /*8060*/  FMUL.FTZ R26, R2.reuse, R118 ;  /* 0x00000076021a7220 */ /* 0x040fe40000410000 */
[C---:B------:R-:W-:Y:S02]  /*8070*/  FMUL.FTZ R27, R2.reuse, R119 ;  /* 0x00000077021b7220 */ /* 0x040fe40000410000 */
[C---:B------:R-:W-:Y:S02]  /*8080*/  FMUL.FTZ R30, R2.reuse, R122 ;  /* 0x0000007a021e7220 */ /* 0x040fe40000410000 */
[C---:B------:R-:W-:Y:S01]  /*8090*/  FMUL.FTZ R31, R2.reuse, R123 ;  /* 0x0000007b021f7220 */ /* 0x040fe20000410000 */
[----:B------:R-:W3:Y:S01]  /*80a0*/  MUFU.EX2 R115, R141 ;  /* 0x0000008d00737308 */ /* 0x000ee20000000800 */
[----:B------:R-:W-:Y:S01]  /*80b0*/  FMUL.FTZ R34, R2, R126 ;  /* 0x0000007e02227220 */ /* 0x000fe20000410000 */
[----:B--2---:R-:W-:Y:S01]  /*80c0*/  F2FP.PACK_AB R139, R114, R108 ;  /* 0x0000006c728b723e */ /* 0x004fe200000000ff */
[----:B------:R-:W-:Y:S02]  /*80d0*/  FMUL.FTZ R35, R2, R127 ;  /* 0x0000007f02237220 */ /* 0x000fe40000410000 */
[----:B------:R-:W-:Y:S01]  /*80e0*/  LDSM.16.MT88.4 R124, [R170+0x1800] ;  /* 0x00180000aa7c783b */ /* 0x000fe20000004200 */
[----:B------:R-:W-:Y:S02]  /*80f0*/  FADD.FTZ R0, R108, R0 ;  /* 0x000000006c007221 */ /* 0x000fe40000010000 */
[----:B------:R-:W-:Y:S02]  /*8100*/  FMUL.FTZ R38, R2, R38 ;  /* 0x0000002602267220 */ /* 0x000fe40000410000 */
[----:B------:R-:W-:Y:S01]  /*8110*/  FADD.FTZ R0, R114, R0 ;  /* 0x0000000072007221 */ /* 0x000fe20000010000 */
[----:B------:R-:W2:Y:S01]  /*8120*/  MUFU.EX2 R122, R143 ;  /* 0x0000008f007a7308 */ /* 0x000ea20000000800 */
[----:B------:R-:W-:Y:S01]  /*8130*/  FMUL.FTZ R39, R2, R39 ;  /* 0x0000002702277220 */ /* 0x000fe20000410000 */
[----:B------:R-:W-:Y:S01]  /*8140*/  LDSM.16.MT88.4 R108, [R169+0x800] ;  /* 0x00080000a96c783b */ /* 0x000fe20000004200 */
[----:B------:R-:W-:Y:S01]  /*8150*/  FADD.FTZ R0, R112, R0 ;  /* 0x0000000070007221 */ /* 0x000fe20000010000 */
[C---:B-1----:R-:W-:Y:S05]  /*8160*/  HMMA.16816.F32 R4, R136.reuse, R100, R4 ;  /* 0x000000648804723c */ /* 0x042fea0000001804 */
[C---:B------:R-:W-:Y:S01]  /*8170*/  FMUL.FTZ R42, R2.reuse, R42 ;  /* 0x0000002a022a7220 */ /* 0x040fe20000410000 */
[----:B------:R-:W1:Y:S01]  /*8180*/  MUFU.EX2 R123, R144 ;  /* 0x00000090007b7308 */ /* 0x000e620000000800 */
[C---:B------:R-:W-:Y:S01]  /*8190*/  FMUL.FTZ R43, R2.reuse, R43 ;  /* 0x0000002b022b7220 */ /* 0x040fe20000410000 */
[C---:B------:R-:W-:Y:S01]  /*81a0*/  HMMA.16816.F32 R8, R136.reuse, R102, R8 ;  /* 0x000000668808723c */ /* 0x040fe20000001808 */
[----:B------:R-:W4:Y:S03]  /*81b0*/  LDSM.16.MT88.4 R100, [R169] ;  /* 0x00000000a964783b */ /* 0x000f260000004200 */
[----:B---3--:R-:W-:Y:S02]  /*81c0*/  FADD.FTZ R0, R115, R0 ;  /* 0x0000000073007221 */ /* 0x008fe40000010000 */
[C---:B------:R-:W-:Y:S02]  /*81d0*/  FMUL.FTZ R46, R2.reuse, R46 ;  /* 0x0000002e022e7220 */ /* 0x040fe40000410000 */
[C---:B------:R-:W-:Y:S01]  /*81e0*/  FMUL.FTZ R47, R2.reuse, R47 ;  /* 0x0000002f022f7220 */ /* 0x040fe20000410000 */
[----:B------:R-:W-:Y:S03]  /*81f0*/  MUFU.EX2 R146, R152 ;  /* 0x0000009800927308 */ /* 0x000fe60000000800 */
        /* <DEDUP_REMOVED lines=17> */
[C---:B------:R-:W-:Y:S01]  /*8310*/  FMUL.FTZ R78, R2.reuse, R78 ;  /* 0x0000004e024e7220 */ /* 0x040fe20000410000 */
[C---:B----4-:R-:W-:Y:S03]  /*8320*/  HMMA.16816.F32 R12, R136.reuse, R100, R12 ;  /* 0x00000064880c723c */ /* 0x050fe6000000180c */
[C---:B------:R-:W-:Y:S02]  /*8330*/  FMUL.FTZ R79, R2.reuse, R79 ;  /* 0x0000004f024f7220 */ /* 0x040fe40000410000 */
[C---:B------:R-:W-:Y:S02]  /*8340*/  FMUL.FTZ R82, R2.reuse, R82 ;  /* 0x0000005202527220 */ /* 0x040fe40000410000 */
[C---:B------:R-:W-:Y:S01]  /*8350*/  FMUL.FTZ R83, R2.reuse, R83 ;  /* 0x0000005302537220 */ /* 0x040fe20000410000 */
[C---:B------:R-:W-:Y:S01]  /*8360*/  HMMA.16816.F32 R16, R136.reuse, R102, R16 ;  /* 0x000000668810723c */ /* 0x040fe20000001810 */
[----:B------:R-:W4:Y:S01]  /*8370*/  LDSM.16.MT88.4 R100, [R171] ;  /* 0x00000000ab64783b */ /* 0x000f220000004200 */
[----:B------:R-:W5:Y:S02]  /*8380*/  MUFU.EX2 R145, R162 ;  /* 0x000000a200917308 */ /* 0x000f640000000800 */
[C---:B------:R-:W-:Y:S02]  /*8390*/  FMUL.FTZ R86, R2.reuse, R86 ;  /* 0x0000005602567220 */ /* 0x040fe40000410000 */
[C---:B------:R-:W-:Y:S02]  /*83a0*/  FMUL.FTZ R87, R2.reuse, R87 ;  /* 0x0000005702577220 */ /* 0x040fe40000410000 */
[C---:B------:R-:W-:Y:S04]  /*83b0*/  FMUL.FTZ R90, R2.reuse, R90 ;  /* 0x0000005a025a7220 */ /* 0x040fe80000410000 */
[C---:B------:R-:W-:Y:S01]  /*83c0*/  FMUL.FTZ R91, R2.reuse, R91 ;  /* 0x0000005b025b7220 */ /* 0x040fe20000410000 */
[----:B------:R-:W-:Y:S01]  /*83d0*/  MUFU.EX2 R142, R159 ;  /* 0x0000009f008e7308 */ /* 0x000fe20000000800 */
[C---:B------:R-:W-:Y:S02]  /*83e0*/  FMUL.FTZ R94, R2.reuse, R94 ;  /* 0x0000005e025e7220 */ /* 0x040fe40000410000 */
[C---:B------:R-:W-:Y:S02]  /*83f0*/  FMUL.FTZ R95, R2.reuse, R95 ;  /* 0x0000005f025f7220 */ /* 0x040fe40000410000 */
[C---:B------:R-:W-:Y:S02]  /*8400*/  FMUL.FTZ R98, R2.reuse, R98 ;  /* 0x0000006202627220 */ /* 0x040fe40000410000 */
[----:B------:R-:W-:Y:S02]  /*8410*/  FMUL.FTZ R99, R2, R99 ;  /* 0x0000006302637220 */ /* 0x000fe40000410000 */
[----:B------:R-:W-:Y:S01]  /*8420*/  FADD.FTZ R2, R157, R140 ;  /* 0x0000008c9d027221 */ /* 0x000fe20000010000 */
[----:B------:R-:W-:Y:S01]  /*8430*/  MUFU.EX2 R131, R161 ;  /* 0x000000a100837308 */ /* 0x000fe20000000800 */
[----:B--2---:R-:W-:Y:S02]  /*8440*/  FADD.FTZ R0, R122, R0 ;  /* 0x000000007a007221 */ /* 0x004fe40000010000 */
[----:B------:R-:W-:Y:S02]  /*8450*/  FADD.FTZ R2, R158, R2 ;  /* 0x000000029e027221 */ /* 0x000fe40000010000 */
[----:B-1----:R-:W-:Y:S02]  /*8460*/  FADD.FTZ R0, R123, R0 ;  /* 0x000000007b007221 */ /* 0x002fe40000010000 */
[----:B------:R-:W-:Y:S03]  /*8470*/  FADD.FTZ R2, R113, R2 ;  /* 0x0000000271027221 */ /* 0x000fe60000010000 */
[----:B------:R-:W1:Y:S01]  /*8480*/  MUFU.EX2 R140, R160 ;  /* 0x000000a0008c7308 */ /* 0x000e620000000800 */
[----:B------:R-:W-:Y:S04]  /*8490*/  FADD.FTZ R2, R116, R2 ;  /* 0x0000000274027221 */ /* 0x000fe80000010000 */
[----:B------:R-:W-:Y:S01]  /*84a0*/  FADD.FTZ R2, R117, R2 ;  /* 0x0000000275027221 */ /* 0x000fe20000010000 */
[C---:B----4-:R-:W-:Y:S04]  /*84b0*/  HMMA.16816.F32 R20, R136.reuse, R100, R20 ;  /* 0x000000648814723c */ /* 0x050fe80000001814 */
[----:B------:R-:W2:Y:S01]  /*84c0*/  MUFU.EX2 R130, R183 ;  /* 0x000000b700827308 */ /* 0x000ea20000000800 */
[----:B------:R-:W-:Y:S03]  /*84d0*/  FADD.FTZ R2, R128, R2 ;  /* 0x0000000280027221 */ /* 0x000fe60000010000 */
[C---:B------:R-:W-:Y:S01]  /*84e0*/  HMMA.16816.F32 R24, R136.reuse, R102, R24 ;  /* 0x000000668818723c */ /* 0x040fe20000001818 */
[----:B------:R-:W4:Y:S07]  /*84f0*/  LDSM.16.MT88.4 R100, [R170] ;  /* 0x00000000aa64783b */ /* 0x000f2e0000004200 */
[C---:B----4-:R-:W-:Y:S08]  /*8500*/  HMMA.16816.F32 R28, R136.reuse, R100, R28 ;  /* 0x00000064881c723c */ /* 0x050ff0000000181c */
[C---:B------:R-:W-:Y:S01]  /*8510*/  HMMA.16816.F32 R32, R136.reuse, R102, R32 ;  /* 0x000000668820723c */ /* 0x040fe20000001820 */
[----:B------:R-:W4:Y:S07]  /*8520*/  LDSM.16.MT88.4 R100, [R168+0x2000] ;  /* 0x00200000a864783b */ /* 0x000f2e0000004200 */
        /* <DEDUP_REMOVED lines=21> */
[C---:B----4-:R-:W-:Y:S07]  /*8680*/  HMMA.16816.F32 R92, R136.reuse, R100, R92 ;  /* 0x00000064885c723c */ /* 0x050fee000000185c */
[----:B------:R-:W-:Y:S01]  /*8690*/  F2FP.PACK_AB R100, R116, R113 ;  /* 0x000000717464723e */ /* 0x000fe200000000ff */
[----:B------:R-:W-:Y:S04]  /*86a0*/  HMMA.16816.F32 R96, R136, R102, R96 ;  /* 0x000000668860723c */ /* 0x000fe80000001860 */
[----:B------:R-:W-:Y:S02]  /*86b0*/  F2FP.PACK_AB R101, R115, R112 ;  /* 0x000000707365723e */ /* 0x000fe400000000ff */
[----:B------:R-:W-:Y:S01]  /*86c0*/  LDSM.16.MT88.4 R112, [R169+0x1000] ;  /* 0x00100000a970783b */ /* 0x000fe20000004200 */
[----:B------:R-:W-:Y:S01]  /*86d0*/  F2FP.PACK_AB R102, R128, R117 ;  /* 0x000000758066723e */ /* 0x000fe200000000ff */
[----:B------:R-:W-:Y:S01]  /*86e0*/  FADD.FTZ R128, R120, R2 ;  /* 0x0000000278807221 */ /* 0x000fe20000010000 */
[----:B------:R-:W-:Y:S03]  /*86f0*/  F2FP.PACK_AB R103, R123, R122 ;  /* 0x0000007a7b67723e */ /* 0x000fe600000000ff */
[----:B---3--:R-:W-:Y:S01]  /*8700*/  F2FP.PACK_AB R136, R143, R141 ;  /* 0x0000008d8f88723e */ /* 0x008fe200000000ff */
[----:B------:R-:W-:Y:S01]  /*8710*/  FADD.FTZ R2, R121, R0 ;  /* 0x0000000079027221 */ /* 0x000fe20000010000 */
[----:B------:R-:W-:Y:S01]  /*8720*/  LDSM.16.MT88.4 R116, [R171+0x1800] ;  /* 0x00180000ab74783b */ /* 0x000fe20000004200 */
[----:B-----5:R-:W-:Y:S01]  /*8730*/  F2FP.PACK_AB R138, R145, R144 ;  /* 0x00000090918a723e */ /* 0x020fe200000000ff */
[C---:B------:R-:W-:Y:S05]  /*8740*/  HMMA.16816.F32 R4, R100.reuse, R104, R4 ;  /* 0x000000686404723c */ /* 0x040fea0000001804 */
[----:B-1----:R-:W-:Y:S01]  /*8750*/  F2FP.PACK_AB R137, R140, R142 ;  /* 0x0000008e8c89723e */ /* 0x002fe200000000ff */
[----:B------:R-:W-:Y:S01]  /*8760*/  FADD.FTZ R0, R148, R128 ;  /* 0x0000008094007221 */ /* 0x000fe20000010000 */
[----:B--2---:R-:W-:Y:S01]  /*8770*/  F2FP.PACK_AB R139, R130, R131 ;  /* 0x00000083828b723e */ /* 0x004fe200000000ff */
[C---:B------:R-:W-:Y:S01]  /*8780*/  HMMA.16816.F32 R8, R100.reuse, R106, R8 ;  /* 0x0000006a6408723c */ /* 0x040fe20000001808 */
[----:B------:R-:W1:Y:S03]  /*8790*/  LDSM.16.MT88.4 R104, [R171+0x800] ;  /* 0x00080000ab68783b */ /* 0x000e660000004200 */
[----:B------:R-:W-:Y:S02]  /*87a0*/  FADD.FTZ R2, R149, R2 ;  /* 0x0000000295027221 */ /* 0x000fe40000010000 */
[----:B------:R-:W-:Y:S02]  /*87b0*/  FADD.FTZ R0, R154, R0 ;  /* 0x000000009a007221 */ /* 0x000fe40000010000 */
[C---:B------:R-:W-:Y:S04]  /*87c0*/  HMMA.16816.F32 R12, R100.reuse, R108, R12 ;  /* 0x0000006c640c723c */ /* 0x040fe8000000180c */
[----:B------:R-:W-:Y:S02]  /*87d0*/  FADD.FTZ R2, R147, R2 ;  /* 0x0000000293027221 */ /* 0x000fe40000010000 */
[C---:B------:R-:W-:Y:S02]  /*87e0*/  FADD.FTZ R0, R153.reuse, R0 ;  /* 0x0000000099007221 */ /* 0x040fe40000010000 */
        /* <DEDUP_REMOVED lines=35> */
[C---:B------:R-:W-:Y:S07]  /*8a20*/  F2FP.PACK_AB R103, R146.reuse, R147 ;  /* 0x000000939267723e */ /* 0x040fee00000000ff */
        /* <DEDUP_REMOVED lines=34> */
[----:B------:R-:W-:Y:S08]  /*8c50*/  HMMA.16816.F32 R96, R100, R110, R96 ;  /* 0x0000006e6460723c */ /* 0x000ff00000001860 */
[C---:B-1----:R-:W-:Y:S01]  /*8c60*/  HMMA.16816.F32 R132, R136.reuse, R104, R4 ;  /* 0x000000688884723c */ /* 0x042fe20000001804 */
[----:B------:R-:W1:Y:S07]  /*8c70*/  LDSM.16.MT88.4 R4, [R168+0x3800] ;  /* 0x00380000a804783b */ /* 0x000e6e0000004200 */
[C---:B------:R-:W-:Y:S01]  /*8c80*/  HMMA.16816.F32 R100, R136.reuse, R106, R8 ;  /* 0x0000006a8864723c */ /* 0x040fe20000001808 */
[----:B------:R-:W2:Y:S07]  /*8c90*/  LDSM.16.MT88.4 R8, [R169+0x3800] ;  /* 0x00380000a908783b */ /* 0x000eae0000004200 */
[C---:B------:R-:W-:Y:S01]  /*8ca0*/  HMMA.16816.F32 R104, R136.reuse, R112, R12 ;  /* 0x000000708868723c */ /* 0x040fe2000000180c */
[----:B------:R-:W3:Y:S07]  /*8cb0*/  LDSM.16.MT88.4 R12, [R171+0x3800] ;  /* 0x00380000ab0c783b */ /* 0x000eee0000004200 */
[C---:B------:R-:W-:Y:S01]  /*8cc0*/  HMMA.16816.F32 R108, R136.reuse, R114, R16 ;  /* 0x00000072886c723c */ /* 0x040fe20000001810 */
[----:B------:R-:W4:Y:S07]  /*8cd0*/  LDSM.16.MT88.4 R16, [R170+0x3800] ;  /* 0x00380000aa10783b */ /* 0x000f2e0000004200 */
[C---:B------:R-:W-:Y:S08]  /*8ce0*/  HMMA.16816.F32 R112, R136.reuse, R116, R20 ;  /* 0x000000748870723c */ /* 0x040ff00000001814 */
[C---:B------:R-:W-:Y:S08]  /*8cf0*/  HMMA.16816.F32 R116, R136.reuse, R118, R24 ;  /* 0x000000768874723c */ /* 0x040ff00000001818 */
[C---:B------:R-:W-:Y:S08]  /*8d00*/  HMMA.16816.F32 R120, R136.reuse, R124, R28 ;  /* 0x0000007c8878723c */ /* 0x040ff0000000181c */
        /* <DEDUP_REMOVED lines=34> */
.L_x_1130:
[----:B------:R-:W-:-:S13]  /*8f30*/  ISETP.GE.AND P0, PT, R180, R189, PT ;  /* 0x000000bdb400720c */ /* 0x000fda0003f06270 */
[----:B------:R-:W-:Y:S05]  /*8f40*/  @!P0 BRA `(.L_x_1142) ;  /* 0x00002ce000008947 */ /* 0x000fea0003800000 */
[----:B------:R-:W-:Y:S02]  /*8f50*/  MOV R131, R12 ;  /* 0x0000000c00837202 */ /* 0x000fe40000000f00 */
[----:B------:R-:W-:Y:S02]  /*8f60*/  MOV R130, R129 ;  /* 0x0000008100827202 */ /* 0x000fe40000000f00 */
.L_x_1149:
        /* <DEDUP_REMOVED lines=22> */
[C---:B------:R-:W-:Y:S01]  /*90d0*/  IMAD.SHL.U32 R15, R187.reuse, 0x2, RZ ;  /* 0x00000002bb0f7824 */ /* 0x040fe200078e00ff */
[----:B------:R-:W-:Y:S01]  /*90e0*/  IADD3 R0, P0, R198, R2, RZ ;  /* 0x00000002c6007210 */ /* 0x000fe20007f1e0ff */
[----:B------:R1:W2:Y:S01]  /*90f0*/  LDSM.16.M88.4 R32, [R173] ;  /* 0x00000000ad20783b */ /* 0x0002a20000000200 */
[----:B------:R-:W-:Y:S02]  /*9100*/  IADD3 R129, R164, 0x3000, RZ ;  /* 0x00003000a4817810 */ /* 0x000fe40007ffe0ff */
        /* <DEDUP_REMOVED lines=8> */
[----:B------:R-:W-:Y:S01]  /*9190*/  SHF.L.U64.HI R14, R187, 0x1, R12 ;  /* 0x00000001bb0e7819 */ /* 0x000fe2000001020c */
[C---:B------:R-:W-:Y:S01]  /*91a0*/  IMAD.SHL.U32 R12, R182.reuse, 0x2, RZ ;  /* 0x00000002b60c7824 */ /* 0x040fe200078e00ff */
        /* <DEDUP_REMOVED lines=9> */
.L_x_1233:
[----:B------:R-:W5:Y:S01]  /*9240*/  SHFL.IDX PT, R3, R6, RZ, 0x181f ;  /* 0x00181fff06037589 */ /* 0x000f6200000e0000 */
[----:B------:R-:W-:Y:S01]  /*9250*/  ISETP.GE.AND P0, PT, R182, c[0x0][0x1d4], PT ;  /* 0x00007500b6007a0c */ /* 0x000fe20003f06270 */
[----:B------:R-:W-:Y:S01]  /*9260*/  BSSY B0, `(.L_x_1144) ;  /* 0x0000101000007945 */ /* 0x000fe20003800000 */
[----:B------:R-:W-:Y:S02]  /*9270*/  ISETP.GE.AND P4, PT, R187, c[0x0][0x1d4], PT ;  /* 0x00007500bb007a0c */ /* 0x000fe40003f86270 */
[----:B------:R-:W4:Y:S01]  /*9280*/  SHFL.IDX PT, R20, R6, 0x1, 0x181f ;  /* 0x00381f0006147f89 */ /* 0x000f2200000e0000 */
[----:B------:R-:W-:Y:S04]  /*9290*/  SEL R177, RZ, 0x10, P0 ;  /* 0x00000010ffb17807 */ /* 0x000fe80000000000 */
[----:B------:R-:W3:Y:S01]  /*92a0*/  SHFL.IDX PT, R21, R7, 0x1, 0x181f ;  /* 0x00381f0007157f89 */ /* 0x000ee200000e0000 */
[C---:B-----5:R-:W-:Y:S05]  /*92b0*/  IADD3 R4, P2, R3.reuse, R12, RZ ;  /* 0x0000000c03047210 */ /* 0x060fea0007f5e0ff */
[C-C-:B---3--:R-:W-:Y:S05]  /*92c0*/  IMAD.X R5, R2.reuse, 0x1, R13.reuse, P2 ;  /* 0x0000000102057824 */ /* 0x148fea00010e060d */
[----:B------:R3:W-:Y:S02]  /*92d0*/  LDGSTS.E.BYPASS.LTC128B.128 [R179+0x100], [R4.64], !P0 ;  /* 0x0010000004b37fae */ /* 0x0007e4000c101d46 */
[----:B---3--:R-:W-:Y:S05]  /*92e0*/  IADD3 R4, P2, R3, R15, RZ ;  /* 0x0000000f03047210 */ /* 0x008fea0007f5e0ff */
[----:B------:R-:W-:Y:S01]  /*92f0*/  IMAD.X R5, R2, 0x1, R14, P2 ;  /* 0x0000000102057824 */ /* 0x000fe200010e060e */
[----:B------:R-:W-:Y:S04]  /*9300*/  ISETP.GE.AND P2, PT, R188, c[0x0][0x1d4], PT ;  /* 0x00007500bc007a0c */ /* 0x000fe80003f46270 */
[----:B------:R3:W-:Y:S02]  /*9310*/  LDGSTS.E.BYPASS.LTC128B.128 [R179+0x2100], [R4.64], !P4 ;  /* 0x0210000004b37fae */ /* 0x0007e4000e101d46 */
[----:B---3--:R-:W-:Y:S02]  /*9320*/  IADD3 R5, -R177, 0x10, RZ ;  /* 0x00000010b1057810 */ /* 0x008fe40007ffe1ff */
[----:B------:R-:W-:Y:S02]  /*9330*/  IADD3 R4, P5, R3, R28, RZ ;  /* 0x0000001c03047210 */ /* 0x000fe40007fbe0ff */
[----:B------:R-:W-:Y:S04]  /*9340*/  LOP3.LUT R5, R5, 0xf, RZ, 0xc0, !PT ;  /* 0x0000000f05057812 */ /* 0x000fe800078ec0ff */
[-C--:B----4-:R-:W-:Y:S01]  /*9350*/  IADD3 R12, P6, P0, R5, R20.reuse, R12 ;  /* 0x00000014050c7210 */ /* 0x090fe200078de00c */
[----:B------:R-:W-:Y:S01]  /*9360*/  IMAD.X R5, R2, 0x1, R22, P5 ;  /* 0x0000000102057824 */ /* 0x000fe200028e0616 */
[----:B------:R-:W-:Y:S02]  /*9370*/  ISETP.NE.U32.AND P5, PT, R177, RZ, PT ;  /* 0x000000ffb100720c */ /* 0x000fe40003fa5070 */
[----:B------:R-:W-:Y:S02]  /*9380*/  SEL R2, RZ, 0x10, P4 ;  /* 0x00000010ff027807 */ /* 0x000fe40002000000 */
[----:B------:R3:W-:Y:S01]  /*9390*/  LDGSTS.E.BYPASS.LTC128B.128 [R179+0x4100], [R4.64], !P2 ;  /* 0x0410000004b37fae */ /* 0x0007e2000d101d46 */
[-C--:B------:R-:W-:Y:S02]  /*93a0*/  IADD3.X R13, RZ, R21.reuse, R13, P6, P0 ;  /* 0x00000015ff0d7210 */ /* 0x080fe400037e040d */
[C---:B------:R-:W-:Y:S02]  /*93b0*/  ISETP.NE.U32.AND P0, PT, R2.reuse, RZ, PT ;  /* 0x000000ff0200720c */ /* 0x040fe40003f05070 */
[----:B------:R-:W-:Y:S04]  /*93c0*/  IADD3 R2, -R2, 0x10, RZ ;  /* 0x0000001002027810 */ /* 0x000fe80007ffe1ff */
[----:B------:R-:W-:Y:S01]  /*93d0*/  LOP3.LUT R2, R2, 0xf, RZ, 0xc0, !PT ;  /* 0x0000000f02027812 */ /* 0x000fe200078ec0ff */
[----:B------:R4:W-:Y:S03]  /*93e0*/  LDGSTS.E.BYPASS.LTC128B.128.ZFILL [R179+0x1100], [R12.64], P5 ;  /* 0x011000000cb37fae */ /* 0x0009e6000a941d46 */
[-C--:B------:R-:W-:Y:S04]  /*93f0*/  IADD3 R2, P6, P5, R2, R20.reuse, R15 ;  /* 0x0000001402027210 */ /* 0x080fe80007dde00f */
[-C--:B------:R-:W-:Y:S05]  /*9400*/  IADD3.X R3, RZ, R21.reuse, R14, P6, P5 ;  /* 0x00000015ff037210 */ /* 0x080fea00037ea40e */
[----:B------:R5:W-:Y:S01]  /*9410*/  LDGSTS.E.BYPASS.LTC128B.128.ZFILL [R179+0x3100], [R2.64], P0 ;  /* 0x0310000002b37fae */ /* 0x000be20008141d46 */
[C---:B--23--:R-:W-:Y:S08]  /*9420*/  HMMA.16816.F32 R4, R32.reuse, R8, RZ ;  /* 0x000000082004723c */ /* 0x04cff000000018ff */
[C---:B------:R-:W-:Y:S01]  /*9430*/  HMMA.16816.F32 R8, R32.reuse, R10, RZ ;  /* 0x0000000a2008723c */ /* 0x040fe200000018ff */
[----:B----4-:R-:W-:Y:S04]  /*9440*/  SEL R12, RZ, 0x10, P2 ;  /* 0x00000010ff0c7807 */ /* 0x010fe80001000000 */
[C---:B------:R-:W-:Y:S02]  /*9450*/  ISETP.NE.U32.AND P6, PT, R12.reuse, RZ, PT ;  /* 0x000000ff0c00720c */ /* 0x040fe40003fc5070 */
[----:B------:R-:W-:Y:S02]  /*9460*/  IADD3 R23, -R12, 0x10, RZ ;  /* 0x000000100c177810 */ /* 0x000fe40007ffe1ff */
[C---:B------:R-:W-:Y:S03]  /*9470*/  HMMA.16816.F32 R12, R32.reuse, R16, RZ ;  /* 0x00000010200c723c */ /* 0x040fe600000018ff */
[----:B-----5:R-:W-:Y:S04]  /*9480*/  LOP3.LUT R2, R23, 0xf, RZ, 0xc0, !PT ;  /* 0x0000000f17027812 */ /* 0x020fe800078ec0ff */
[----:B------:R-:W-:Y:S01]  /*9490*/  IADD3 R2, P5, P0, R2, R20, R28 ;  /* 0x0000001402027210 */ /* 0x000fe200078be01c */
[C---:B------:R-:W-:Y:S04]  /*94a0*/  HMMA.16816.F32 R16, R32.reuse, R18, RZ ;  /* 0x000000122010723c */ /* 0x040fe800000018ff */
[----:B------:R-:W-:Y:S02]  /*94b0*/  IADD3.X R3, RZ, R21, R22, P5, P0 ;  /* 0x00000015ff037210 */ /* 0x000fe40002fe0416 */
[----:B------:R-:W-:Y:S02]  /*94c0*/  ISETP.GT.AND P0, PT, R180, R189, PT ;  /* 0x000000bdb400720c */ /* 0x000fe40003f04270 */
[C---:B-1----:R-:W-:Y:S01]  /*94d0*/  HMMA.16816.F32 R20, R32.reuse, R24, RZ ;  /* 0x000000182014723c */ /* 0x042fe200000018ff */
        /* <DEDUP_REMOVED lines=11> */
[----:B------:R-:W3:Y:S07]  /*9590*/  LDSM.16.M88.4 R148, [R167+0x800] ;  /* 0x00080000a794783b */ /* 0x000eee0000000200 */
[C---:B------:R-:W-:Y:S08]  /*95a0*/  HMMA.16816.F32 R20, R140.reuse, R152, R20 ;  /* 0x000000988c14723c */ /* 0x040ff00000001814 */
[C---:B------:R-:W-:Y:S01]  /*95b0*/  HMMA.16816.F32 R24, R140.reuse, R154, R24 ;  /* 0x0000009a8c18723c */ /* 0x040fe20000001818 */
[----:B------:R-:W-:Y:S07]  /*95c0*/  LDSM.16.M88.4 R152, [R167+0x1800] ;  /* 0x00180000a798783b */ /* 0x000fee0000000200 */
[C---:B------:R-:W-:Y:S08]  /*95d0*/  HMMA.16816.F32 R28, R140.reuse, R156, R28 ;  /* 0x0000009c8c1c723c */ /* 0x040ff0000000181c */
[----:B------:R-:W-:Y:S01]  /*95e0*/  HMMA.16816.F32 R32, R140, R158, R32 ;  /* 0x0000009e8c20723c */ /* 0x000fe20000001820 */
[----:B------:R-:W4:Y:S05]  /*95f0*/  LDSM.16.M88.4 R140, [R167+0x1000] ;  /* 0x00100000a78c783b */ /* 0x000f2a0000000200 */
[----:B------:R-:W-:Y:S02]  /*9600*/  LDSM.16.M88.4 R156, [R129] ;  /* 0x00000000819c783b */ /* 0x000fe40000000200 */
[C---:B--2---:R-:W-:Y:S08]  /*9610*/  HMMA.16816.F32 R4, R136.reuse, R144, R4 ;  /* 0x000000908804723c */ /* 0x044ff00000001804 */
[C---:B------:R-:W-:Y:S01]  /*9620*/  HMMA.16816.F32 R8, R136.reuse, R146, R8 ;  /* 0x000000928808723c */ /* 0x040fe20000001808 */
[----:B------:R-:W-:Y:S07]  /*9630*/  LDSM.16.M88.4 R144, [R166+-0x4000] ;  /* 0xffc00000a690783b */ /* 0x000fee0000000200 */
[C---:B---3--:R-:W-:Y:S08]  /*9640*/  HMMA.16816.F32 R12, R136.reuse, R148, R12 ;  /* 0x00000094880c723c */ /* 0x048ff0000000180c */
[C---:B------:R-:W-:Y:S01]  /*9650*/  HMMA.16816.F32 R16, R136.reuse, R150, R16 ;  /* 0x000000968810723c */ /* 0x040fe20000001810 */
[----:B------:R-:W-:Y:S07]  /*9660*/  LDSM.16.M88.4 R148, [R166+-0x3800] ;  /* 0xffc80000a694783b */ /* 0x000fee0000000200 */
[C---:B----4-:R-:W-:Y:S08]  /*9670*/  HMMA.16816.F32 R20, R136.reuse, R140, R20 ;  /* 0x0000008c8814723c */ /* 0x050ff00000001814 */
[C---:B------:R-:W-:Y:S01]  /*9680*/  HMMA.16816.F32 R24, R136.reuse, R142, R24 ;  /* 0x0000008e8818723c */ /* 0x040fe20000001818 */
[----:B------:R-:W2:Y:S07]  /*9690*/  LDSM.16.M88.4 R140, [R175] ;  /* 0x00000000af8c783b */ /* 0x000eae0000000200 */
[C---:B------:R-:W-:Y:S08]  /*96a0*/  HMMA.16816.F32 R28, R136.reuse, R152, R28 ;  /* 0x00000098881c723c */ /* 0x040ff0000000181c */
[----:B------:R-:W-:Y:S01]  /*96b0*/  HMMA.16816.F32 R32, R136, R154, R32 ;  /* 0x0000009a8820723c */ /* 0x000fe20000001820 */
[----:B------:R-:W3:Y:S05]  /*96c0*/  LDSM.16.M88.4 R136, [R166+-0x3000] ;  /* 0xffd00000a688783b */ /* 0x000eea0000000200 */
[----:B------:R-:W4:Y:S02]  /*96d0*/  LDSM.16.M88.4 R152, [R166+-0x2800] ;  /* 0xffd80000a698783b */ /* 0x000f240000000200 */
[C---:B--2---:R-:W-:Y:S08]  /*96e0*/  HMMA.16816.F32 R4, R140.reuse, R144, R4 ;  /* 0x000000908c04723c */ /* 0x044ff00000001804 */
[C---:B------:R-:W-:Y:S01]  /*96f0*/  HMMA.16816.F32 R8, R140.reuse, R146, R8 ;  /* 0x000000928c08723c */ /* 0x040fe20000001808 */
[----:B------:R-:W-:Y:S07]  /*9700*/  LDSM.16.M88.4 R144, [R165+0x2000] ;  /* 0x00200000a590783b */ /* 0x000fee0000000200 */
[C---:B------:R-:W-:Y:S08]  /*9710*/  HMMA.16816.F32 R12, R140.reuse, R148, R12 ;  /* 0x000000948c0c723c */ /* 0x040ff0000000180c */
[C---:B------:R-:W-:Y:S01]  /*9720*/  HMMA.16816.F32 R16, R140.reuse, R150, R16 ;  /* 0x000000968c10723c */ /* 0x040fe20000001810 */
[----:B------:R-:W-:Y:S07]  /*9730*/  LDSM.16.M88.4 R148, [R165+0x2800] ;  /* 0x00280000a594783b */ /* 0x000fee0000000200 */
[C---:B---3--:R-:W-:Y:S08]  /*9740*/  HMMA.16816.F32 R20, R140.reuse, R136, R20 ;  /* 0x000000888c14723c */ /* 0x048ff00000001814 */
[C---:B------:R-:W-:Y:S01]  /*9750*/  HMMA.16816.F32 R24, R140.reuse, R138, R24 ;  /* 0x0000008a8c18723c */ /* 0x040fe20000001818 */
[----:B------:R-:W2:Y:S07]  /*9760*/  LDSM.16.M88.4 R136, [R173+0x4000] ;  /* 0x00400000ad88783b */ /* 0x000eae0000000200 */
[C---:B----4-:R-:W-:Y:S08]  /*9770*/  HMMA.16816.F32 R28, R140.reuse, R152, R28 ;  /* 0x000000988c1c723c */ /* 0x050ff0000000181c */
[----:B------:R-:W-:Y:S01]  /*9780*/  HMMA.16816.F32 R32, R140, R154, R32 ;  /* 0x0000009a8c20723c */ /* 0x000fe20000001820 */
[----:B------:R-:W3:Y:S05]  /*9790*/  LDSM.16.M88.4 R140, [R165+0x3000] ;  /* 0x00300000a58c783b */ /* 0x000eea0000000200 */
[----:B------:R-:W4:Y:S02]  /*97a0*/  LDSM.16.M88.4 R152, [R165+0x3800] ;  /* 0x00380000a598783b */ /* 0x000f240000000200 */
[C---:B--2---:R-:W-:Y:S08]  /*97b0*/  HMMA.16816.F32 R4, R136.reuse, R144, R4 ;  /* 0x000000908804723c */ /* 0x044ff00000001804 */
[C---:B------:R-:W-:Y:S01]  /*97c0*/  HMMA.16816.F32 R8, R136.reuse, R146, R8 ;  /* 0x000000928808723c */ /* 0x040fe20000001808 */
[----:B------:R-:W-:Y:S07]  /*97d0*/  LDSM.16.M88.4 R144, [R0] ;  /* 0x000000000090783b */ /* 0x000fee0000000200 */
[C---:B------:R-:W-:Y:S08]  /*97e0*/  HMMA.16816.F32 R12, R136.reuse, R148, R12 ;  /* 0x00000094880c723c */ /* 0x040ff0000000180c */
[C---:B------:R-:W-:Y:S01]  /*97f0*/  HMMA.16816.F32 R16, R136.reuse, R150, R16 ;  /* 0x000000968810723c */ /* 0x040fe20000001810 */
[----:B------:R-:W-:Y:S07]  /*9800*/  LDSM.16.M88.4 R148, [R128] ;  /* 0x000000008094783b */ /* 0x000fee0000000200 */
[C---:B---3--:R-:W-:Y:S08]  /*9810*/  HMMA.16816.F32 R20, R136.reuse, R140, R20 ;  /* 0x0000008c8814723c */ /* 0x048ff00000001814 */
[C---:B------:R-:W-:Y:S01]  /*9820*/  HMMA.16816.F32 R24, R136.reuse, R142, R24 ;  /* 0x0000008e8818723c */ /* 0x040fe20000001818 */
[----:B------:R-:W2:Y:S07]  /*9830*/  LDSM.16.M88.4 R140, [R174+0x4000] ;  /* 0x00400000ae8c783b */ /* 0x000eae0000000200 */
[C---:B----4-:R-:W-:Y:S08]  /*9840*/  HMMA.16816.F32 R28, R136.reuse, R152, R28 ;  /* 0x00000098881c723c */ /* 0x050ff0000000181c */
[----:B------:R-:W-:Y:S01]  /*9850*/  HMMA.16816.F32 R32, R136, R154, R32 ;  /* 0x0000009a8820723c */ /* 0x000fe20000001820 */
[----:B------:R-:W3:Y:S05]  /*9860*/  LDSM.16.M88.4 R136, [R160] ;  /* 0x00000000a088783b */ /* 0x000eea0000000200 */
[----:B------:R-:W-:Y:S02]  /*9870*/  LDSM.16.M88.4 R152, [R167+0x2800] ;  /* 0x00280000a798783b */ /* 0x000fe40000000200 */
[C---:B--2---:R-:W-:Y:S08]  /*9880*/  HMMA.16816.F32 R4, R140.reuse, R144, R4 ;  /* 0x000000908c04723c */ /* 0x044ff00000001804 */
[C---:B------:R-:W-:Y:S01]  /*9890*/  HMMA.16816.F32 R8, R140.reuse, R146, R8 ;  /* 0x000000928c08723c */ /* 0x040fe20000001808 */
[----:B------:R-:W-:Y:S07]  /*98a0*/  LDSM.16.M88.4 R144, [R176+0x4000] ;  /* 0x00400000b090783b */ /* 0x000fee0000000200 */
[C---:B------:R-:W-:Y:S08]  /*98b0*/  HMMA.16816.F32 R12, R140.reuse, R148, R12 ;  /* 0x000000948c0c723c */ /* 0x040ff0000000180c */
[C---:B------:R-:W-:Y:S01]  /*98c0*/  HMMA.16816.F32 R16, R140.reuse, R150, R16 ;  /* 0x000000968c10723c */ /* 0x040fe20000001810 */
[----:B------:R-:W2:Y:S07]  /*98d0*/  LDSM.16.M88.4 R148, [R167+0x2000] ;  /* 0x00200000a794783b */ /* 0x000eae0000000200 */
[C---:B------:R-:W-:Y:S08]  /*98e0*/  HMMA.16816.F32 R20, R140.reuse, R156, R20 ;  /* 0x0000009c8c14723c */ /* 0x040ff00000001814 */
[C---:B------:R-:W-:Y:S01]  /*98f0*/  HMMA.16816.F32 R24, R140.reuse, R158, R24 ;  /* 0x0000009e8c18723c */ /* 0x040fe20000001818 */
[----:B------:R-:W4:Y:S07]  /*9900*/  LDSM.16.M88.4 R156, [R167+0x3000] ;  /* 0x00300000a79c783b */ /* 0x000f2e0000000200 */
[C---:B---3--:R-:W-:Y:S08]  /*9910*/  HMMA.16816.F32 R28, R140.reuse, R136, R28 ;  /* 0x000000888c1c723c */ /* 0x048ff0000000181c */
[----:B------:R-:W-:Y:S01]  /*9920*/  HMMA.16816.F32 R32, R140, R138, R32 ;  /* 0x0000008a8c20723c */ /* 0x000fe20000001820 */
[----:B------:R-:W3:Y:S05]  /*9930*/  LDSM.16.M88.4 R136, [R167+0x3800] ;  /* 0x00380000a788783b */ /* 0x000eea0000000200 */
[----:B------:R-:W-:Y:S02]  /*9940*/  LDSM.16.M88.4 R140, [R175+0x4000] ;  /* 0x00400000af8c783b */ /* 0x000fe40000000200 */
[C---:B--2---:R-:W-:Y:S08]  /*9950*/  HMMA.16816.F32 R4, R144.reuse, R148, R4 ;  /* 0x000000949004723c */ /* 0x044ff00000001804 */
[C---:B------:R-:W-:Y:S01]  /*9960*/  HMMA.16816.F32 R8, R144.reuse, R150, R8 ;  /* 0x000000969008723c */ /* 0x040fe20000001808 */
[----:B------:R-:W2:Y:S07]  /*9970*/  LDSM.16.M88.4 R148, [R166+-0x2000] ;  /* 0xffe00000a694783b */ /* 0x000eae0000000200 */
[C---:B------:R-:W-:Y:S08]  /*9980*/  HMMA.16816.F32 R12, R144.reuse, R152, R12 ;  /* 0x00000098900c723c */ /* 0x040ff0000000180c */
[C---:B------:R-:W-:Y:S01]  /*9990*/  HMMA.16816.F32 R16, R144.reuse, R154, R16 ;  /* 0x0000009a9010723c */ /* 0x040fe20000001810 */
[----:B------:R-:W5:Y:S07]  /*99a0*/  LDSM.16.M88.4 R152, [R166+-0x1800] ;  /* 0xffe80000a698783b */ /* 0x000f6e0000000200 */
[C---:B----4-:R-:W-:Y:S08]  /*99b0*/  HMMA.16816.F32 R20, R144.reuse, R156, R20 ;  /* 0x0000009c9014723c */ /* 0x050ff00000001814 */
[C---:B------:R-:W-:Y:S01]  /*99c0*/  HMMA.16816.F32 R24, R144.reuse, R158, R24 ;  /* 0x0000009e9018723c */ /* 0x040fe20000001818 */
[----:B------:R-:W4:Y:S07]  /*99d0*/  LDSM.16.M88.4 R156, [R166+-0x1000] ;  /* 0xfff00000a69c783b */ /* 0x000f2e0000000200 */
[C---:B---3--:R-:W-:Y:S08]  /*99e0*/  HMMA.16816.F32 R28, R144.reuse, R136, R28 ;  /* 0x00000088901c723c */ /* 0x048ff0000000181c */
[----:B------:R-:W-:Y:S01]  /*99f0*/  HMMA.16816.F32 R32, R144, R138, R32 ;  /* 0x0000008a9020723c */ /* 0x000fe20000001820 */
[----:B------:R-:W3:Y:S05]  /*9a00*/  LDSM.16.M88.4 R136, [R166+-0x800] ;  /* 0xfff80000a688783b */ /* 0x000eea0000000200 */
[----:B------:R-:W-:Y:S02]  /*9a10*/  LDSM.16.M88.4 R144, [R173+0x8000] ;  /* 0x00800000ad90783b */ /* 0x000fe40000000200 */
[C---:B--2---:R-:W-:Y:S08]  /*9a20*/  HMMA.16816.F32 R4, R140.reuse, R148, R4 ;  /* 0x000000948c04723c */ /* 0x044ff00000001804 */
[C---:B------:R-:W-:Y:S01]  /*9a30*/  HMMA.16816.F32 R8, R140.reuse, R150, R8 ;  /* 0x000000968c08723c */ /* 0x040fe20000001808 */
[----:B------:R-:W2:Y:S07]  /*9a40*/  LDSM.16.M88.4 R148, [R165+0x4000] ;  /* 0x00400000a594783b */ /* 0x000eae0000000200 */
[C---:B-----5:R-:W-:Y:S08]  /*9a50*/  HMMA.16816.F32 R12, R140.reuse, R152, R12 ;  /* 0x000000988c0c723c */ /* 0x060ff0000000180c */
[C---:B------:R-:W-:Y:S01]  /*9a60*/  HMMA.16816.F32 R16, R140.reuse, R154, R16 ;  /* 0x0000009a8c10723c */ /* 0x040fe20000001810 */
[----:B------:R-:W5:Y:S07]  /*9a70*/  LDSM.16.M88.4 R152, [R165+0x4800] ;  /* 0x00480000a598783b */ /* 0x000f6e0000000200 */
[C---:B----4-:R-:W-:Y:S08]  /*9a80*/  HMMA.16816.F32 R20, R140.reuse, R156, R20 ;  /* 0x0000009c8c14723c */ /* 0x050ff00000001814 */
        /* <DEDUP_REMOVED lines=8> */
[----:B------:R-:W2:Y:S07]  /*9b10*/  LDSM.16.M88.4 R148, [R161] ;  /* 0x00000000a194783b */ /* 0x000eae0000000200 */
[C---:B-----5:R-:W-:Y:S08]  /*9b20*/  HMMA.16816.F32 R12, R144.reuse, R152, R12 ;  /* 0x00000098900c723c */ /* 0x060ff0000000180c */
[C---:B------:R-:W-:Y:S01]  /*9b30*/  HMMA.16816.F32 R16, R144.reuse, R154, R16 ;  /* 0x0000009a9010723c */ /* 0x040fe20000001810 */
[----:B------:R-:W5:Y:S05]  /*9b40*/  LDSM.16.M88.4 R152, [R162] ;  /* 0x00000000a298783b */ /* 0x000f6a0000000200 */
[----:B------:R-:W1:Y:S02]  /*9b50*/  LDSM.16.M88.4 R160, [R163] ;  /* 0x00000000a3a0783b */ /* 0x000e640000000200 */
[C---:B----4-:R-:W-:Y:S08]  /*9b60*/  HMMA.16816.F32 R20, R144.reuse, R156, R20 ;  /* 0x0000009c9014723c */ /* 0x050ff00000001814 */
[C---:B------:R-:W-:Y:S01]  /*9b70*/  HMMA.16816.F32 R24, R144.reuse, R158, R24 ;  /* 0x0000009e9018723c */ /* 0x040fe20000001818 */
[----:B------:R-:W4:Y:S07]  /*9b80*/  LDSM.16.M88.4 R156, [R172] ;  /* 0x00000000ac9c783b */ /* 0x000f2e0000000200 */
[C---:B---3--:R-:W-:Y:S08]  /*9b90*/  HMMA.16816.F32 R28, R144.reuse, R136, R28 ;  /* 0x00000088901c723c */ /* 0x048ff0000000181c */
[----:B------:R-:W-:Y:S01]  /*9ba0*/  HMMA.16816.F32 R32, R144, R138, R32 ;  /* 0x0000008a9020723c */ /* 0x000fe20000001820 */
[----:B------:R-:W-:Y:S05]  /*9bb0*/  LDSM.16.M88.4 R136, [R176+0x8000] ;  /* 0x00800000b088783b */ /* 0x000fea0000000200 */
[----:B------:R-:W3:Y:S02]  /*9bc0*/  LDSM.16.M88.4 R144, [R167+0x4000] ;  /* 0x00400000a790783b */ /* 0x000ee40000000200 */
[C---:B--2---:R-:W-:Y:S08]  /*9bd0*/  HMMA.16816.F32 R4, R140.reuse, R148, R4 ;  /* 0x000000948c04723c */ /* 0x044ff00000001804 */
[C---:B------:R-:W-:Y:S01]  /*9be0*/  HMMA.16816.F32 R8, R140.reuse, R150, R8 ;  /* 0x000000968c08723c */ /* 0x040fe20000001808 */
[----:B------:R-:W2:Y:S07]  /*9bf0*/  LDSM.16.M88.4 R148, [R167+0x4800] ;  /* 0x00480000a794783b */ /* 0x000eae0000000200 */
[C---:B-----5:R-:W-:Y:S08]  /*9c00*/  HMMA.16816.F32 R12, R140.reuse, R152, R12 ;  /* 0x000000988c0c723c */ /* 0x060ff0000000180c */
[C---:B------:R-:W-:Y:S01]  /*9c10*/  HMMA.16816.F32 R16, R140.reuse, R154, R16 ;  /* 0x0000009a8c10723c */ /* 0x040fe20000001810 */
[----:B------:R-:W5:Y:S07]  /*9c20*/  LDSM.16.M88.4 R152, [R167+0x5000] ;  /* 0x00500000a798783b */ /* 0x000f6e0000000200 */
[C---:B-1----:R-:W-:Y:S08]  /*9c30*/  HMMA.16816.F32 R20, R140.reuse, R160, R20 ;  /* 0x000000a08c14723c */ /* 0x042ff00000001814 */
[C---:B------:R-:W-:Y:S01]  /*9c40*/  HMMA.16816.F32 R24, R140.reuse, R162, R24 ;  /* 0x000000a28c18723c */ /* 0x040fe20000001818 */
[----:B------:R-:W1:Y:S07]  /*9c50*/  LDSM.16.M88.4 R160, [R167+0x5800] ;  /* 0x00580000a7a0783b */ /* 0x000e6e0000000200 */
[C---:B----4-:R-:W-:Y:S08]  /*9c60*/  HMMA.16816.F32 R28, R140.reuse, R156, R28 ;  /* 0x0000009c8c1c723c */ /* 0x050ff0000000181c */
[----:B------:R-:W-:Y:S01]  /*9c70*/  HMMA.16816.F32 R32, R140, R158, R32 ;  /* 0x0000009e8c20723c */ /* 0x000fe20000001820 */
[----:B------:R-:W-:Y:S05]  /*9c80*/  LDSM.16.M88.4 R140, [R175+0x8000] ;  /* 0x00800000af8c783b */ /* 0x000fea0000000200 */
[----:B------:R-:W-:Y:S02]  /*9c90*/  LDSM.16.M88.4 R156, [R166+0x1800] ;  /* 0x00180000a69c783b */ /* 0x000fe40000000200 */
[C---:B---3--:R-:W-:Y:S08]  /*9ca0*/  HMMA.16816.F32 R4, R136.reuse, R144, R4 ;  /* 0x000000908804723c */ /* 0x048ff00000001804 */
[C---:B------:R-:W-:Y:S01]  /*9cb0*/  HMMA.16816.F32 R8, R136.reuse, R146, R8 ;  /* 0x000000928808723c */ /* 0x040fe20000001808 */
[----:B------:R-:W3:Y:S07]  /*9cc0*/  LDSM.16.M88.4 R144, [R166] ;  /* 0x00000000a690783b */ /* 0x000eee0000000200 */
[C---:B--2---:R-:W-:Y:S08]  /*9cd0*/  HMMA.16816.F32 R12, R136.reuse, R148, R12 ;  /* 0x00000094880c723c */ /* 0x044ff0000000180c */
[C---:B------:R-:W-:Y:S01]  /*9ce0*/  HMMA.16816.F32 R16, R136.reuse, R150, R16 ;  /* 0x000000968810723c */ /* 0x040fe20000001810 */
[----:B------:R-:W2:Y:S07]  /*9cf0*/  LDSM.16.M88.4 R148, [R166+0x800] ;  /* 0x00080000a694783b */ /* 0x000eae0000000200 */
[C---:B-----5:R-:W-:Y:S08]  /*9d00*/  HMMA.16816.F32 R20, R136.reuse, R152, R20 ;  /* 0x000000988814723c */ /* 0x060ff00000001814 */
[C---:B------:R-:W-:Y:S01]  /*9d10*/  HMMA.16816.F32 R24, R136.reuse, R154, R24 ;  /* 0x0000009a8818723c */ /* 0x040fe20000001818 */
[----:B------:R-:W4:Y:S01]  /*9d20*/  LDSM.16.M88.4 R152, [R166+0x1000] ;  /* 0x00100000a698783b */ /* 0x000f220000000200 */
[----:B------:R-:W-:Y:S04]  /*9d30*/  DEPBAR.LE SB0, 0x0 ;  /* 0x000080000000791a */ /* 0x000fe80000000000 */
[----:B------:R-:W-:Y:S02]  /*9d40*/  BAR.SYNC.DEFER_BLOCKING 0x0 ;  /* 0x0000000000007b1d */ /* 0x000fe40000010000 */
[C---:B-1----:R-:W-:Y:S08]  /*9d50*/  HMMA.16816.F32 R28, R136.reuse, R160, R28 ;  /* 0x000000a0881c723c */ /* 0x042ff0000000181c */
[----:B------:R-:W-:Y:S08]  /*9d60*/  HMMA.16816.F32 R32, R136, R162, R32 ;  /* 0x000000a28820723c */ /* 0x000ff00000001820 */
[C---:B---3--:R-:W-:Y:S08]  /*9d70*/  HMMA.16816.F32 R4, R140.reuse, R144, R4 ;  /* 0x000000908c04723c */ /* 0x048ff00000001804 */
[C---:B------:R-:W-:Y:S08]  /*9d80*/  HMMA.16816.F32 R8, R140.reuse, R146, R8 ;  /* 0x000000928c08723c */ /* 0x040ff00000001808 */
[C---:B--2---:R-:W-:Y:S08]  /*9d90*/  HMMA.16816.F32 R12, R140.reuse, R148, R12 ;  /* 0x000000948c0c723c */ /* 0x044ff0000000180c */
[C---:B------:R-:W-:Y:S08]  /*9da0*/  HMMA.16816.F32 R16, R140.reuse, R150, R16 ;  /* 0x000000968c10723c */ /* 0x040ff00000001810 */
[C---:B----4-:R-:W-:Y:S08]  /*9db0*/  HMMA.16816.F32 R20, R140.reuse, R152, R20 ;  /* 0x000000988c14723c */ /* 0x050ff00000001814 */
        /* <DEDUP_REMOVED lines=42> */
.L_x_1234:
        /* <DEDUP_REMOVED lines=18> */
.L_x_1235:
        /* <DEDUP_REMOVED lines=15> */
.L_x_1145:
[----:B------:R-:W-:Y:S05]  /*a270*/  BSYNC B0 ;  /* 0x0000000000007941 */ /* 0x000fea0003800000 */
.L_x_1144:
        /* <DEDUP_REMOVED lines=41> */
.L_x_1236:
[C---:B------:R-:W-:Y:S01]  /*a510*/  FADD.FTZ R2, -R129.reuse, R130 ;  /* 0x0000008281027221 */ /* 0x040fe20000010100 */
[----:B------:R-:W-:Y:S01]  /*a520*/  WARPSYNC 0xffffffff ;  /* 0xffffffff00007948 */ /* 0x000fe20003800000 */
[----:B------:R-:W-:Y:S01]  /*a530*/  FMUL.FTZ R130, R129, c[0x0][0x2d0] ;  /* 0x0000b40081827a20 */ /* 0x000fe20000410000 */
[----:B------:R-:W-:Y:S01]  /*a540*/  ISETP.GT.AND P0, PT, R180, R189, PT ;  /* 0x000000bdb400720c */ /* 0x000fe20003f04270 */
[----:B------:R-:W-:Y:S02]  /*a550*/  FMUL.FTZ R2, R2, c[0x0][0x2d0] ;  /* 0x0000b40002027a20 */ /* 0x000fe40000410000 */
        /* <DEDUP_REMOVED lines=8> */
[----:B------:R-:W2:Y:S01]  /*a5e0*/  MUFU.EX2 R2, R2 ;  /* 0x0000000200027308 */ /* 0x000ea20000000800 */
[--C-:B------:R-:W-:Y:S02]  /*a5f0*/  FFMA.FTZ R139, R24, c[0x0][0x2d0], -R130.reuse ;  /* 0x0000b400188b7a23 */ /* 0x100fe40000010882 */
[--C-:B------:R-:W-:Y:S07]  /*a600*/  FFMA.FTZ R143, R32, c[0x0][0x2d0], -R130.reuse ;  /* 0x0000b400208f7a23 */ /* 0x100fee0000010882 */
[----:B------:R-:W-:Y:S01]  /*a610*/  MUFU.EX2 R32, R136 ;  /* 0x0000008800207308 */ /* 0x000fe20000000800 */
[--C-:B-1----:R-:W-:Y:S09]  /*a620*/  FFMA.FTZ R3, R5, c[0x0][0x2d0], -R130.reuse ;  /* 0x0000b40005037a23 */ /* 0x102ff20000010882 */
[----:B------:R1:W5:Y:S10]  /*a630*/  MUFU.EX2 R142, R3 ;  /* 0x00000003008e7308 */ /* 0x0003740000000800 */
[----:B------:R-:W-:Y:S10]  /*a640*/  MUFU.EX2 R136, R141 ;  /* 0x0000008d00887308 */ /* 0x000ff40000000800 */
[----:B------:R-:W-:Y:S01]  /*a650*/  MUFU.EX2 R141, R138 ;  /* 0x0000008a008d7308 */ /* 0x000fe20000000800 */
[--C-:B-1----:R-:W-:Y:S09]  /*a660*/  FFMA.FTZ R3, R8, c[0x0][0x2d0], -R130.reuse ;  /* 0x0000b40008037a23 */ /* 0x102ff20000010882 */
[----:B------:R1:W-:Y:S10]  /*a670*/  MUFU.EX2 R146, R3 ;  /* 0x0000000300927308 */ /* 0x0003f40000000800 */
[----:B------:R-:W-:Y:S10]  /*a680*/  MUFU.EX2 R140, R140 ;  /* 0x0000008c008c7308 */ /* 0x000ff40000000800 */
[----:B------:R-:W-:Y:S01]  /*a690*/  MUFU.EX2 R139, R139 ;  /* 0x0000008b008b7308 */ /* 0x000fe20000000800 */
[----:B-1--4-:R-:W-:Y:S01]  /*a6a0*/  FMNMX.FTZ R3, R0, R128, !PT ;  /* 0x0000008000037209 */ /* 0x012fe20007810000 */
[--C-:B------:R-:W-:Y:S02]  /*a6b0*/  FFMA.FTZ R0, R9, c[0x0][0x2d0], -R130.reuse ;  /* 0x0000b40009007a23 */ /* 0x100fe40000010882 */
[----:B---3--:R-:W-:Y:S02]  /*a6c0*/  FFMA.FTZ R128, R16, c[0x0][0x2d0], -R130 ;  /* 0x0000b40010807a23 */ /* 0x008fe40000010882 */
[----:B------:R-:W-:Y:S04]  /*a6d0*/  FMUL.FTZ R12, R3, c[0x0][0x2d0] ;  /* 0x0000b400030c7a20 */ /* 0x000fe80000410000 */
[----:B------:R1:W-:Y:S01]  /*a6e0*/  MUFU.EX2 R153, R0 ;  /* 0x0000000000997308 */ /* 0x0003e20000000800 */
[--C-:B------:R-:W-:Y:S02]  /*a6f0*/  FFMA.FTZ R6, R6, c[0x0][0x2d0], -R12.reuse ;  /* 0x0000b40006067a23 */ /* 0x100fe4000001080c */
[--C-:B------:R-:W-:Y:S02]  /*a700*/  FFMA.FTZ R7, R7, c[0x0][0x2d0], -R12.reuse ;  /* 0x0000b40007077a23 */ /* 0x100fe4000001080c */
[--C-:B------:R-:W-:Y:S02]  /*a710*/  FFMA.FTZ R20, R19, c[0x0][0x2d0], -R12.reuse ;  /* 0x0000b40013147a23 */ /* 0x100fe4000001080c */
[--C-:B------:R-:W-:Y:S03]  /*a720*/  FFMA.FTZ R22, R22, c[0x0][0x2d0], -R12.reuse ;  /* 0x0000b40016167a23 */ /* 0x100fe6000001080c */
        /* <DEDUP_REMOVED lines=8> */
[----:B------:R-:W-:Y:S02]  /*a7b0*/  FFMA.FTZ R29, R35, c[0x0][0x2d0], -R12 ;  /* 0x0000b400231d7a23 */ /* 0x000fe4000001080c */
[----:B-1----:R-:W-:Y:S02]  /*a7c0*/  FADD.FTZ R0, -R3, R131 ;  /* 0x0000008303007221 */ /* 0x002fe40000010100 */
[--C-:B------:R-:W-:Y:S02]  /*a7d0*/  FFMA.FTZ R131, R13, c[0x0][0x2d0], -R130.reuse ;  /* 0x0000b4000d837a23 */ /* 0x100fe40000010882 */
[----:B------:R-:W-:Y:S01]  /*a7e0*/  FMUL.FTZ R0, R0, c[0x0][0x2d0] ;  /* 0x0000b40000007a20 */ /* 0x000fe20000410000 */
[----:B------:R-:W-:Y:S01]  /*a7f0*/  MUFU.EX2 R138, R23 ;  /* 0x00000017008a7308 */ /* 0x000fe20000000800 */
[--C-:B------:R-:W-:Y:S02]  /*a800*/  FFMA.FTZ R13, R17, c[0x0][0x2d0], -R130.reuse ;  /* 0x0000b400110d7a23 */ /* 0x100fe40000010882 */
[----:B------:R-:W-:Y:S07]  /*a810*/  FFMA.FTZ R130, R33, c[0x0][0x2d0], -R130 ;  /* 0x0000b40021827a23 */ /* 0x000fee0000010882 */
[----:B------:R-:W1:Y:S10]  /*a820*/  MUFU.EX2 R0, R0 ;  /* 0x0000000000007308 */ /* 0x000e740000000800 */
[----:B------:R-:W3:Y:S10]  /*a830*/  MUFU.EX2 R33, R7 ;  /* 0x0000000700217308 */ /* 0x000ef40000000800 */
[----:B------:R-:W-:Y:S10]  /*a840*/  MUFU.EX2 R152, R13 ;  /* 0x0000000d00987308 */ /* 0x000ff40000000800 */
[----:B------:R-:W-:Y:S10]  /*a850*/  MUFU.EX2 R150, R131 ;  /* 0x0000008300967308 */ /* 0x000ff40000000800 */
[----:B------:R-:W-:Y:S10]  /*a860*/  MUFU.EX2 R131, R21 ;  /* 0x0000001500837308 */ /* 0x000ff40000000800 */
[----:B------:R-:W-:Y:S10]  /*a870*/  MUFU.EX2 R128, R27 ;  /* 0x0000001b00807308 */ /* 0x000ff40000000800 */
[----:B------:R-:W-:Y:S10]  /*a880*/  MUFU.EX2 R30, R26 ;  /* 0x0000001a001e7308 */ /* 0x000ff40000000800 */
[----:B------:R-:W-:Y:S10]  /*a890*/  MUFU.EX2 R31, R145 ;  /* 0x00000091001f7308 */ /* 0x000ff40000000800 */
[----:B------:R-:W-:Y:S10]  /*a8a0*/  MUFU.EX2 R34, R143 ;  /* 0x0000008f00227308 */ /* 0x000ff40000000800 */
[----:B------:R4:W-:Y:S10]  /*a8b0*/  MUFU.EX2 R35, R130 ;  /* 0x0000008200237308 */ /* 0x0009f40000000800 */
[----:B------:R-:W-:Y:S10]  /*a8c0*/  MUFU.EX2 R28, R28 ;  /* 0x0000001c001c7308 */ /* 0x000ff40000000800 */
[----:B------:R-:W-:Y:S01]  /*a8d0*/  MUFU.EX2 R29, R29 ;  /* 0x0000001d001d7308 */ /* 0x000fe20000000800 */
[----:B----4-:R-:W-:Y:S01]  /*a8e0*/  MOV R130, R129 ;  /* 0x0000008100827202 */ /* 0x010fe20000000f00 */
[----:B--2---:R-:W-:Y:S01]  /*a8f0*/  FMUL.FTZ R4, R2, R132 ;  /* 0x0000008402047220 */ /* 0x004fe20000410000 */
[----:B-----5:R-:W-:Y:S01]  /*a900*/  F2FP.PACK_AB R8, R142, R137 ;  /* 0x000000898e08723e */ /* 0x020fe200000000ff */
[----:B------:R-:W-:Y:S02]  /*a910*/  FMUL.FTZ R5, R2, R133 ;  /* 0x0000008502057220 */ /* 0x000fe40000410000 */
[C---:B-1----:R-:W-:Y:S02]  /*a920*/  FMUL.FTZ R6, R0.reuse, R134 ;  /* 0x0000008600067220 */ /* 0x042fe40000410000 */
[----:B------:R-:W-:Y:S02]  /*a930*/  FMUL.FTZ R7, R0, R135 ;  /* 0x0000008700077220 */ /* 0x000fe40000410000 */
[----:B------:R-:W1:Y:S01]  /*a940*/  LDSM.16.MT88.4 R132, [R168] ;  /* 0x00000000a884783b */ /* 0x000e620000004200 */
[C---:B------:R-:W-:Y:S02]  /*a950*/  FFMA.FTZ R16, R2.reuse, R185, R137 ;  /* 0x000000b902107223 */ /* 0x040fe40000010089 */
[C---:B------:R-:W-:Y:S01]  /*a960*/  FMUL.FTZ R100, R2.reuse, R100 ;  /* 0x0000006402647220 */ /* 0x040fe20000410000 */
[----:B------:R-:W-:Y:S01]  /*a970*/  MUFU.EX2 R137, R22 ;  /* 0x0000001600897308 */ /* 0x000fe20000000800 */
        /* <DEDUP_REMOVED lines=45> */
[--C-:B------:R-:W-:Y:S01]  /*ac50*/  FFMA.FTZ R2, R10, c[0x0][0x2d0], -R12.reuse ;  /* 0x0000b4000a027a23 */ /* 0x100fe2000001080c */
[----:B------:R-:W-:Y:S01]  /*ac60*/  F2FP.PACK_AB R10, R153, R146 ;  /* 0x00000092990a723e */ /* 0x000fe200000000ff */
        /* <DEDUP_REMOVED lines=47> */
[----:B------:R-:W-:Y:S01]  /*af60*/  FFMA.FTZ R24, R0, R186, R9 ;  /* 0x000000ba00187223 */ /* 0x000fe20000010009 */
[----:B---3--:R-:W-:Y:S01]  /*af70*/  F2FP.PACK_AB R9, R33, R9 ;  /* 0x000000092109723e */ /* 0x008fe200000000ff */
[--C-:B------:R-:W-:Y:S02]  /*af80*/  FFMA.FTZ R0, R11, c[0x0][0x2d0], -R12.reuse ;  /* 0x0000b4000b007a23 */ /* 0x100fe4000001080c */
[--C-:B--2---:R-:W-:Y:S02]  /*af90*/  FFMA.FTZ R2, R18, c[0x0][0x2d0], -R12.reuse ;  /* 0x0000b40012027a23 */ /* 0x104fe4000001080c */
[----:B------:R-:W2:Y:S02]  /*afa0*/  MUFU.EX2 R148, R0 ;  /* 0x0000000000947308 */ /* 0x000ea40000000800 */
[----:B--2---:R-:W-:Y:S01]  /*afb0*/  F2FP.PACK_AB R11, R148, R147 ;  /* 0x00000093940b723e */ /* 0x004fe200000000ff */
[--C-:B------:R-:W-:Y:S07]  /*afc0*/  FFMA.FTZ R0, R14, c[0x0][0x2d0], -R12.reuse ;  /* 0x0000b4000e007a23 */ /* 0x100fee000001080c */
[----:B------:R2:W-:Y:S01]  /*afd0*/  MUFU.EX2 R149, R0 ;  /* 0x0000000000957308 */ /* 0x0005e20000000800 */
[C---:B-1----:R-:W-:Y:S08]  /*afe0*/  HMMA.16816.F32 R4, R8.reuse, R132, R4 ;  /* 0x000000840804723c */ /* 0x042ff00000001804 */
[C---:B------:R-:W-:Y:S01]  /*aff0*/  HMMA.16816.F32 R100, R8.reuse, R134, R100 ;  /* 0x000000860864723c */ /* 0x040fe20000001864 */
[----:B------:R-:W1:Y:S03]  /*b000*/  LDSM.16.MT88.4 R132, [R169] ;  /* 0x00000000a984783b */ /* 0x000e660000004200 */
[----:B--2---:R-:W-:Y:S05]  /*b010*/  FFMA.FTZ R0, R15, c[0x0][0x2d0], -R12 ;  /* 0x0000b4000f007a23 */ /* 0x004fea000001080c */
[----:B------:R-:W-:Y:S01]  /*b020*/  LDSM.16.MT88.4 R12, [R168+0x800] ;  /* 0x00080000a80c783b */ /* 0x000fe20000004200 */
[C---:B-1----:R-:W-:Y:S08]  /*b030*/  HMMA.16816.F32 R104, R8.reuse, R132, R104 ;  /* 0x000000840868723c */ /* 0x042ff00000001868 */
[C---:B------:R-:W-:Y:S01]  /*b040*/  HMMA.16816.F32 R108, R8.reuse, R134, R108 ;  /* 0x00000086086c723c */ /* 0x040fe2000000186c */
[----:B------:R-:W1:Y:S07]  /*b050*/  LDSM.16.MT88.4 R132, [R171] ;  /* 0x00000000ab84783b */ /* 0x000e6e0000004200 */
[C---:B-1----:R-:W-:Y:S08]  /*b060*/  HMMA.16816.F32 R112, R8.reuse, R132, R112 ;  /* 0x000000840870723c */ /* 0x042ff00000001870 */
[C---:B------:R-:W-:Y:S01]  /*b070*/  HMMA.16816.F32 R116, R8.reuse, R134, R116 ;  /* 0x000000860874723c */ /* 0x040fe20000001874 */
[----:B------:R-:W1:Y:S07]  /*b080*/  LDSM.16.MT88.4 R132, [R170] ;  /* 0x00000000aa84783b */ /* 0x000e6e0000004200 */
        /* <DEDUP_REMOVED lines=25> */
[----:B------:R1:W2:Y:S07]  /*b220*/  MUFU.EX2 R133, R0 ;  /* 0x0000000000857308 */ /* 0x0002ae0000000800 */
[----:B------:R-:W-:Y:S03]  /*b230*/  HMMA.16816.F32 R96, R8, R134, R96 ;  /* 0x000000860860723c */ /* 0x000fe60000001860 */
[----:B------:R3:W-:Y:S04]  /*b240*/  MUFU.EX2 R132, R2 ;  /* 0x0000000200847308 */ /* 0x0007e80000000800 */
[----:B------:R-:W-:Y:S02]  /*b250*/  F2FP.PACK_AB R8, R150, R32 ;  /* 0x000000209608723e */ /* 0x000fe400000000ff */
[----:B------:R-:W-:Y:S03]  /*b260*/  F2FP.PACK_AB R10, R152, R151 ;  /* 0x00000097980a723e */ /* 0x000fe600000000ff */
[----:B-1----:R-:W-:Y:S01]  /*b270*/  FADD.FTZ R0, R142, R16 ;  /* 0x000000108e007221 */ /* 0x002fe20000010000 */
[----:B--2---:R-:W-:Y:S01]  /*b280*/  F2FP.PACK_AB R9, R133, R149 ;  /* 0x000000958509723e */ /* 0x004fe200000000ff */
[----:B------:R-:W1:Y:S01]  /*b290*/  MUFU.EX2 R142, R20 ;  /* 0x00000014008e7308 */ /* 0x000e620000000800 */
[----:B------:R-:W2:Y:S01]  /*b2a0*/  LDSM.16.MT88.4 R16, [R169+0x800] ;  /* 0x00080000a910783b */ /* 0x000ea20000004200 */
[----:B------:R-:W-:Y:S04]  /*b2b0*/  FADD.FTZ R0, R146, R0 ;  /* 0x0000000092007221 */ /* 0x000fe80000010000 */
[----:B------:R-:W-:Y:S02]  /*b2c0*/  FADD.FTZ R0, R153, R0 ;  /* 0x0000000099007221 */ /* 0x000fe40000010000 */
[----:B---3--:R-:W-:Y:S02]  /*b2d0*/  FADD.FTZ R2, R33, R24 ;  /* 0x0000001821027221 */ /* 0x008fe40000010000 */
[----:B------:R-:W-:Y:S02]  /*b2e0*/  MUFU.EX2 R33, R144 ;  /* 0x0000009000217308 */ /* 0x000fe40000000800 */
[----:B------:R-:W-:Y:S04]  /*b2f0*/  FADD.FTZ R2, R147, R2 ;  /* 0x0000000293027221 */ /* 0x000fe80000010000 */
[----:B------:R-:W-:Y:S02]  /*b300*/  FADD.FTZ R24, R148, R2 ;  /* 0x0000000294187221 */ /* 0x000fe40000010000 */
[----:B------:R-:W-:Y:S02]  /*b310*/  FADD.FTZ R2, R32, R0 ;  /* 0x0000000020027221 */ /* 0x000fe40000010000 */
[----:B------:R3:W4:Y:S01]  /*b320*/  MUFU.EX2 R32, R25 ;  /* 0x0000001900207308 */ /* 0x0007220000000800 */
[----:B------:R-:W-:Y:S01]  /*b330*/  FADD.FTZ R0, R149, R24 ;  /* 0x0000001895007221 */ /* 0x000fe20000010000 */
[----:B-1----:R-:W-:Y:S01]  /*b340*/  F2FP.PACK_AB R11, R142, R132 ;  /* 0x000000848e0b723e */ /* 0x002fe200000000ff */
[----:B------:R-:W-:Y:S06]  /*b350*/  LDSM.16.MT88.4 R20, [R169+0x1000] ;  /* 0x00100000a914783b */ /* 0x000fec0000004200 */
[C---:B------:R-:W-:Y:S08]  /*b360*/  HMMA.16816.F32 R4, R8.reuse, R12, R4 ;  /* 0x0000000c0804723c */ /* 0x040ff00000001804 */
[C---:B------:R-:W-:Y:S01]  /*b370*/  HMMA.16816.F32 R100, R8.reuse, R14, R100 ;  /* 0x0000000e0864723c */ /* 0x040fe20000001864 */
[----:B------:R-:W1:Y:S07]  /*b380*/  LDSM.16.MT88.4 R12, [R171+0x800] ;  /* 0x00080000ab0c783b */ /* 0x000e6e0000004200 */
[C---:B--2---:R-:W-:Y:S01]  /*b390*/  HMMA.16816.F32 R104, R8.reuse, R16, R104 ;  /* 0x000000100868723c */ /* 0x044fe20000001868 */
[----:B---3--:R-:W-:Y:S07]  /*b3a0*/  LDSM.16.MT88.4 R24, [R170+0x1800] ;  /* 0x00180000aa18783b */ /* 0x008fee0000004200 */
        /* <DEDUP_REMOVED lines=70> */
[----:B------:R-:W-:Y:S01]  /*b810*/  HMMA.16816.F32 R96, R8, R18, R96 ;  /* 0x000000120860723c */ /* 0x000fe20000001860 */
[----:B------:R-:W2:Y:S06]  /*b820*/  LDSM.16.MT88.4 R16, [R171+0x1800] ;  /* 0x00180000ab10783b */ /* 0x000eac0000004200 */
[----:B------:R-:W-:Y:S01]  /*b830*/  FADD.FTZ R8, R150, R2 ;  /* 0x0000000296087221 */ /* 0x000fe20000010000 */
[----:B------:R-:W-:Y:S01]  /*b840*/  F2FP.PACK_AB R10, R35, R34 ;  /* 0x00000022230a723e */ /* 0x000fe200000000ff */
[----:B------:R-:W-:Y:S03]  /*b850*/  FADD.FTZ R2, R133, R0 ;  /* 0x0000000085027221 */ /* 0x000fe60000010000 */
[----:B----4-:R-:W-:Y:S01]  /*b860*/  F2FP.PACK_AB R9, R30, R32 ;  /* 0x000000201e09723e */ /* 0x010fe200000000ff */
[----:B------:R-:W-:Y:S01]  /*b870*/  FADD.FTZ R0, R151, R8 ;  /* 0x0000000897007221 */ /* 0x000fe20000010000 */
[----:B------:R-:W-:Y:S01]  /*b880*/  F2FP.PACK_AB R8, R33, R31 ;  /* 0x0000001f2108723e */ /* 0x000fe200000000ff */
[----:B------:R-:W-:Y:S01]  /*b890*/  FADD.FTZ R2, R132, R2 ;  /* 0x0000000284027221 */ /* 0x000fe20000010000 */
[----:B------:R-:W-:Y:S01]  /*b8a0*/  F2FP.PACK_AB R11, R29, R28 ;  /* 0x0000001c1d0b723e */ /* 0x000fe200000000ff */
[----:B------:R-:W-:Y:S02]  /*b8b0*/  FADD.FTZ R0, R152, R0 ;  /* 0x0000000098007221 */ /* 0x000fe40000010000 */
[----:B------:R-:W-:Y:S02]  /*b8c0*/  FADD.FTZ R2, R142, R2 ;  /* 0x000000028e027221 */ /* 0x000fe40000010000 */
[----:B------:R-:W-:Y:S02]  /*b8d0*/  FADD.FTZ R0, R136, R0 ;  /* 0x0000000088007221 */ /* 0x000fe40000010000 */
[----:B------:R-:W-:Y:S01]  /*b8e0*/  FADD.FTZ R2, R137, R2 ;  /* 0x0000000289027221 */ /* 0x000fe20000010000 */
[C---:B-1----:R-:W-:Y:S01]  /*b8f0*/  HMMA.16816.F32 R132, R8.reuse, R12, R4 ;  /* 0x0000000c0884723c */ /* 0x042fe20000001804 */
[----:B------:R-:W1:Y:S02]  /*b900*/  LDSM.16.MT88.4 R4, [R168+0x3800] ;  /* 0x00380000a804783b */ /* 0x000e640000004200 */
[----:B------:R-:W-:Y:S02]  /*b910*/  FADD.FTZ R0, R140, R0 ;  /* 0x000000008c007221 */ /* 0x000fe40000010000 */
[----:B------:R-:W-:Y:S02]  /*b920*/  FADD.FTZ R2, R138, R2 ;  /* 0x000000028a027221 */ /* 0x000fe40000010000 */
[----:B------:R-:W-:Y:S01]  /*b930*/  FADD.FTZ R0, R139, R0 ;  /* 0x000000008b007221 */ /* 0x000fe20000010000 */
[C---:B------:R-:W-:Y:S01]  /*b940*/  HMMA.16816.F32 R100, R8.reuse, R14, R100 ;  /* 0x0000000e0864723c */ /* 0x040fe20000001864 */
[----:B------:R-:W3:Y:S03]  /*b950*/  LDSM.16.MT88.4 R12, [R169+0x3800] ;  /* 0x00380000a90c783b */ /* 0x000ee60000004200 */
[----:B------:R-:W-:Y:S01]  /*b960*/  FADD.FTZ R2, R131, R2 ;  /* 0x0000000283027221 */ /* 0x000fe20000010000 */
[-C--:B------:R-:W-:Y:S01]  /*b970*/  MOV R131, R3.reuse ;  /* 0x0000000300837202 */ /* 0x080fe20000000f00 */
[----:B------:R-:W-:Y:S02]  /*b980*/  FADD.FTZ R0, R141, R0 ;  /* 0x000000008d007221 */ /* 0x000fe40000010000 */
[C---:B------:R-:W-:Y:S08]  /*b990*/  HMMA.16816.F32 R104, R8.reuse, R20, R104 ;  /* 0x000000140868723c */ /* 0x040ff00000001868 */
[C---:B------:R-:W-:Y:S01]  /*b9a0*/  HMMA.16816.F32 R108, R8.reuse, R22, R108 ;  /* 0x00000016086c723c */ /* 0x040fe2000000186c */
[----:B------:R-:W-:Y:S07]  /*b9b0*/  LDSM.16.MT88.4 R20, [R170+0x3800] ;  /* 0x00380000aa14783b */ /* 0x000fee0000004200 */
[C---:B--2---:R-:W-:Y:S08]  /*b9c0*/  HMMA.16816.F32 R112, R8.reuse, R16, R112 ;  /* 0x000000100870723c */ /* 0x044ff00000001870 */
[C---:B------:R-:W-:Y:S01]  /*b9d0*/  HMMA.16816.F32 R116, R8.reuse, R18, R116 ;  /* 0x000000120874723c */ /* 0x040fe20000001874 */
[----:B------:R-:W2:Y:S07]  /*b9e0*/  LDSM.16.MT88.4 R16, [R171+0x3800] ;  /* 0x00380000ab10783b */ /* 0x000eae0000004200 */
[C---:B------:R-:W-:Y:S08]  /*b9f0*/  HMMA.16816.F32 R120, R8.reuse, R24, R120 ;  /* 0x000000180878723c */ /* 0x040ff00000001878 */
[C---:B------:R-:W-:Y:S08]  /*ba00*/  HMMA.16816.F32 R124, R8.reuse, R26, R124 ;  /* 0x0000001a087c723c */ /* 0x040ff0000000187c */
        /* <DEDUP_REMOVED lines=24> */
[----:B------:R-:W-:Y:S01]  /*bb90*/  IADD3 R0, R180, -0x1, RZ ;  /* 0xffffffffb4007810 */ /* 0x000fe20007ffe0ff */
[C---:B--2---:R-:W-:Y:S04]  /*bba0*/  HMMA.16816.F32 R84, R8.reuse, R16, R84 ;  /* 0x000000100854723c */ /* 0x044fe80000001854 */
[----:B------:R-:W-:Y:S01]  /*bbb0*/  FADD.FTZ R185, R35, R4 ;  /* 0x0000000423b97221 */ /* 0x000fe20000010000 */
[----:B------:R-:W-:Y:S01]  /*bbc0*/  MOV R180, R0 ;  /* 0x0000000000b47202 */ /* 0x000fe20000000f00 */
[----:B------:R-:W-:Y:S02]  /*bbd0*/  FADD.FTZ R186, R29, R2 ;  /* 0x000000021dba7221 */ /* 0x000fe40000010000 */
[C---:B------:R-:W-:Y:S08]  /*bbe0*/  HMMA.16816.F32 R88, R8.reuse, R18, R88 ;  /* 0x000000120858723c */ /* 0x040ff00000001858 */
[C---:B----4-:R-:W-:Y:S08]  /*bbf0*/  HMMA.16816.F32 R92, R8.reuse, R20, R92 ;  /* 0x00000014085c723c */ /* 0x050ff0000000185c */
[----:B------:R-:W-:Y:S01]  /*bc00*/  HMMA.16816.F32 R96, R8, R22, R96 ;  /* 0x000000160860723c */ /* 0x000fe20000001860 */
[----:B------:R-:W-:Y:S07]  /*bc10*/  @!UPT UIADD3 URZ, URZ, URZ, URZ ;  /* 0x0000003f3f3ff290 */ /* 0x000fee000fffe03f */
[----:B------:R-:W-:-:S11]  /*bc20*/  @P0 BRA `(.L_x_1149) ;  /* 0xffffd34000000947 */ /* 0x000fd6000383ffff */
.L_x_1142:
[----:B------:R-:W-:Y:S05]  /*bc30*/  BRA.DIV ~URZ, `(.L_x_1150) ;  /* 0x00006b127f007947 */ /* 0x000fea000b800000 */
[----:B------:R1:W2:Y:S02]  /*bc40*/  SHFL.BFLY PT, R0, R185, 0x2, 0x1f ;  /* 0x0c401f00b9007f89 */ /* 0x0002a400000e0000 */
.L_x_1237:
[----:B--2---:R-:W-:Y:S01]  /*bc50*/  FADD.FTZ R4, R0, R185 ;  /* 0x000000b900047221 */ /* 0x004fe20000010000 */
[----:B------:R-:W-:Y:S05]  /*bc60*/  BRA.DIV ~URZ, `(.L_x_1151) ;  /* 0x00006b327f007947 */ /* 0x000fea000b800000 */
[----:B------:R-:W2:Y:S04]  /*bc70*/  SHFL.BFLY PT, R0, R186, 0x2, 0x1f ;  /* 0x0c401f00ba007f89 */ /* 0x000ea800000e0000 */
[----:B------:R-:W3:Y:S01]  /*bc80*/  SHFL.BFLY PT, R2, R4, 0x1, 0x1f ;  /* 0x0c201f0004027f89 */ /* 0x000ee200000e0000 */
[----:B--2---:R-:W-:-:S02]  /*bc90*/  FADD.FTZ R5, R0, R186 ;  /* 0x000000ba00057221 */ /* 0x004fc40000010000 */
[----:B---3--:R-:W-:-:S03]  /*bca0*/  FADD.FTZ R4, R4, R2 ;  /* 0x0000000204047221 */ /* 0x008fc60000010000 */
[----:B------:R2:W3:Y:S04]  /*bcb0*/  SHFL.BFLY PT, R3, R5, 0x1, 0x1f ;  /* 0x0c201f0005037f89 */ /* 0x0004e800000e0000 */
.L_x_1238:
[----:B------:R-:W-:Y:S01]  /*bcc0*/  FSETP.NE.FTZ.AND P1, PT, R4, RZ, PT ;  /* 0x000000ff0400720b */ /* 0x000fe20003f35000 */
[----:B---3--:R-:W-:Y:S01]  /*bcd0*/  FADD.FTZ R3, R3, R5 ;  /* 0x0000000503037221 */ /* 0x008fe20000010000 */
[----:B------:R-:W-:Y:S02]  /*bce0*/  MOV R2, RZ ;  /* 0x000000ff00027202 */ /* 0x000fe40000000f00 */
[----:B------:R-:W-:Y:S02]  /*bcf0*/  MOV R0, RZ ;  /* 0x000000ff00007202 */ /* 0x000fe40000000f00 */
[----:B------:R-:W-:Y:S02]  /*bd00*/  FSETP.NE.FTZ.AND P0, PT, R3, RZ, PT ;  /* 0x000000ff0300720b */ /* 0x000fe40003f15000 */
[----:B------:R-:W-:Y:S02]  /*bd10*/  MOV R23, 0xff800000 ;  /* 0xff80000000177802 */ /* 0x000fe40000000f00 */
[----:B------:R-:W-:-:S03]  /*bd20*/  MOV R22, 0xff800000 ;  /* 0xff80000000167802 */ /* 0x000fc60000000f00 */
[----:B------:R-:W3:Y:S08]  /*bd30*/  @P1 MUFU.LG2 R6, R4 ;  /* 0x0000000400061308 */ /* 0x000ef00000000c00 */
[----:B------:R4:W5:Y:S01]  /*bd40*/  @P1 MUFU.RCP R2, R4 ;  /* 0x0000000400021308 */ /* 0x0009620000001000 */
[----:B---3--:R-:W-:-:S07]  /*bd50*/  @P1 FMUL.FTZ R6, R6, 0.69314718246459960938 ;  /* 0x3f31721806061820 */ /* 0x008fce0000410000 */
[----:B------:R-:W3:Y:S01]  /*bd60*/  @P0 MUFU.RCP R0, R3 ;  /* 0x0000000300000308 */ /* 0x000ee20000001000 */
[----:B----4-:R-:W-:Y:S01]  /*bd70*/  @P1 MOV R4, 0x3f317218 ;  /* 0x3f31721800041802 */ /* 0x010fe20000000f00 */
[C---:B-----5:R-:W-:Y:S02]  /*bd80*/  FMUL.FTZ R34, R2.reuse, R112 ;  /* 0x0000007002227220 */ /* 0x060fe40000410000 */
[----:B------:R-:W-:Y:S02]  /*bd90*/  FMUL.FTZ R35, R2, R113 ;  /* 0x0000007102237220 */ /* 0x000fe40000410000 */
        /* <DEDUP_REMOVED lines=11> */
[----:B------:R-:W-:Y:S01]  /*be50*/  @P1 FFMA.FTZ R23, R4, R129, R6 ;  /* 0x0000008104171223 */ /* 0x000fe20000010006 */
[----:B------:R-:W-:Y:S01]  /*be60*/  MOV R4, 0x1 ;  /* 0x0000000100047802 */ /* 0x000fe20000000f00 */
        /* <DEDUP_REMOVED lines=36> */
[----:B------:R4:W5:Y:S01]  /*c0b0*/  @P0 MUFU.LG2 R2, R3 ;  /* 0x0000000300020308 */ /* 0x0009620000000c00 */
[C---:B---3--:R-:W-:Y:S02]  /*c0c0*/  FMUL.FTZ R124, R0.reuse, R106 ;  /* 0x0000006a007c7220 */ /* 0x048fe40000410000 */
[C---:B------:R-:W-:Y:S02]  /*c0d0*/  FMUL.FTZ R125, R0.reuse, R107 ;  /* 0x0000006b007d7220 */ /* 0x040fe40000410000 */
[----:B------:R-:W-:-:S02]  /*c0e0*/  FMUL.FTZ R84, R0, R102 ;  /* 0x0000006600547220 */ /* 0x000fc40000410000 */
[C---:B------:R-:W-:Y:S02]  /*c0f0*/  FMUL.FTZ R85, R0.reuse, R103 ;  /* 0x0000006700557220 */ /* 0x040fe40000410000 */
[C---:B------:R-:W-:Y:S02]  /*c100*/  FMUL.FTZ R88, R0.reuse, R114 ;  /* 0x0000007200587220 */ /* 0x040fe40000410000 */
[C---:B------:R-:W-:Y:S02]  /*c110*/  FMUL.FTZ R89, R0.reuse, R115 ;  /* 0x0000007300597220 */ /* 0x040fe40000410000 */
[C---:B------:R-:W-:Y:S02]  /*c120*/  FMUL.FTZ R106, R0.reuse, R122 ;  /* 0x0000007a006a7220 */ /* 0x040fe40000410000 */
[C---:B------:R-:W-:Y:S01]  /*c130*/  FMUL.FTZ R107, R0.reuse, R123 ;  /* 0x0000007b006b7220 */ /* 0x040fe20000410000 */
[----:B----4-:R-:W-:Y:S01]  /*c140*/  @P0 MOV R3, 0x3f317218 ;  /* 0x3f31721800030802 */ /* 0x010fe20000000f00 */
[----:B------:R-:W-:-:S02]  /*c150*/  FMUL.FTZ R92, R0, R126 ;  /* 0x0000007e005c7220 */ /* 0x000fc40000410000 */
[----:B------:R-:W-:Y:S02]  /*c160*/  FMUL.FTZ R93, R0, R127 ;  /* 0x0000007f005d7220 */ /* 0x000fe40000410000 */
[----:B-----5:R-:W-:Y:S02]  /*c170*/  @P0 FMUL.FTZ R2, R2, 0.69314718246459960938 ;  /* 0x3f31721802020820 */ /* 0x020fe40000410000 */
[----:B------:R-:W-:Y:S02]  /*c180*/  @P0 FMUL.FTZ R3, R3, c[0x0][0x2d0] ;  /* 0x0000b40003030a20 */ /* 0x000fe40000410000 */
        /* <DEDUP_REMOVED lines=37> */
[----:B------:R-:W-:Y:S01]  /*c3e0*/  FMUL.FTZ R27, R0, R99 ;  /* 0x00000063001b7220 */ /* 0x000fe20000410000 */
[----:B------:R-:W-:Y:S01]  /*c3f0*/  PRMT R0, R4, 0x7610, R0 ;  /* 0x0000761004007816 */ /* 0x000fe20000000000 */
[----:B------:R-:W-:-:S02]  /*c400*/  @P0 FFMA.FTZ R22, R3, R12, R2 ;  /* 0x0000000c03160223 */ /* 0x000fc40000010002 */
.L_x_1111:
        /* <DEDUP_REMOVED lines=17> */
.L_x_1153:
[----:B------:R-:W-:Y:S05]  /*c520*/  BSYNC B0 ;  /* 0x0000000000007941 */ /* 0x000fea0003800000 */
.L_x_1152:
[----:B------:R-:W-:Y:S01]  /*c530*/  PRMT R0, R0, 0x9910, RZ ;  /* 0x0000991000007816 */ /* 0x000fe200000000ff */
[----:B------:R-:W-:Y:S01]  /*c540*/  BSSY B1, `(.L_x_1154) ;  /* 0x000032c000017945 */ /* 0x000fe20003800000 */
[----:B------:R-:W-:Y:S02]  /*c550*/  IMAD.MOV.U32 R78, RZ, RZ, R208 ;  /* 0x000000ffff4e7224 */ /* 0x000fe400078e00d0 */
[----:B------:R-:W-:-:S13]  /*c560*/  ISETP.NE.AND P0, PT, R0, RZ, PT ;  /* 0x000000ff0000720c */ /* 0x000fda0003f05270 */
[----:B------:R-:W-:Y:S05]  /*c570*/  @!P0 BRA `(.L_x_1155) ;  /* 0x0000260000008947 */ /* 0x000fea0003800000 */
[----:B------:R-:W3:Y:S04]  /*c580*/  LDL R7, [R1+0x8] ;  /* 0x0000080001077983 */ /* 0x000ee80000100800 */
[----:B--2---:R-:W2:Y:S04]  /*c590*/  LDL R5, [R1] ;  /* 0x0000000001057983 */ /* 0x004ea80000100800 */
[----:B------:R-:W4:Y:S01]  /*c5a0*/  LDL R6, [R1+0x4] ;  /* 0x0000040001067983 */ /* 0x000f220000100800 */
        /* <DEDUP_REMOVED lines=29> */
[----:B--2---:R2:W-:Y:S01]  /*c780*/  STS [R5], R2 ;  /* 0x0000000205007388 */ /* 0x0045e20000000800 */
[----:B-1----:R-:W-:-:S02]  /*c790*/  F2FP.PACK_AB R3, R119, R118 ;  /* 0x000000767703723e */ /* 0x002fc400000000ff */
[----:B---3--:R-:W-:-:S03]  /*c7a0*/  F2FP.PACK_AB R0, R105, R104 ;  /* 0x000000686900723e */ /* 0x008fc600000000ff */
[----:B------:R1:W-:Y:S01]  /*c7b0*/  STS [R5+0x400], R3 ;  /* 0x0004000305007388 */ /* 0x0003e20000000800 */
[----:B--2---:R-:W-:-:S03]  /*c7c0*/  F2FP.PACK_AB R2, R107, R106 ;  /* 0x0000006a6b02723e */ /* 0x004fc600000000ff */
[----:B----4-:R2:W-:Y:S04]  /*c7d0*/  STS [R6], R0 ;  /* 0x0000000006007388 */ /* 0x0105e80000000800 */
        /* <DEDUP_REMOVED lines=64> */
[----:B----4-:R-:W-:Y:S02]  /*cbe0*/  F2FP.PACK_AB R2, R43, R42 ;  /* 0x0000002a2b02723e */ /* 0x010fe400000000ff */
[----:B------:R-:W-:-:S03]  /*cbf0*/  @P3 IADD3.X R5, R218, c[0x0][0x50c], RZ, P0, !PT ;  /* 0x00014300da053a10 */ /* 0x000fc600007fe4ff */
        /* <DEDUP_REMOVED lines=17> */
.L_x_1156:
[----:B------:R-:W3:Y:S01]  /*cd10*/  LDL R82, [R1+0x10] ;  /* 0x0000100001527983 */ /* 0x000ee20000100800 */
[----:B------:R-:W-:Y:S01]  /*cd20*/  IMAD.MOV.U32 R9, RZ, RZ, 0x368 ;  /* 0x00000368ff097424 */ /* 0x000fe200078e00ff */
[----:B------:R-:W-:Y:S01]  /*cd30*/  ISETP.GT.AND P3, PT, R5, 0x1, PT ;  /* 0x000000010500780c */ /* 0x000fe20003f64270 */
[----:B--2---:R-:W-:Y:S01]  /*cd40*/  IMAD.MOV.U32 R2, RZ, RZ, c[0x0][0x4e8] ;  /* 0x00013a00ff027624 */ /* 0x004fe200078e00ff */
[----:B------:R-:W-:Y:S01]  /*cd50*/  ISETP.NE.U32.AND P0, PT, RZ, c[0x0][0x500], PT ;  /* 0x00014000ff007a0c */ /* 0x000fe20003f05070 */
[----:B------:R-:W1:Y:S01]  /*cd60*/  S2R R83, SR_TID.X ;  /* 0x0000000000537919 */ /* 0x000e620000002100 */
[----:B------:R-:W-:-:S02]  /*cd70*/  SEL R9, R9, 0x328, P3 ;  /* 0x0000032809097807 */ /* 0x000fc40001800000 */
[----:B------:R-:W-:Y:S02]  /*cd80*/  ISETP.NE.AND.EX P0, PT, RZ, c[0x0][0x504], PT, P0 ;  /* 0x00014100ff007a0c */ /* 0x000fe40003f05300 */
[----:B------:R2:W4:Y:S01]  /*cd90*/  LDC.64 R4, c[0x0][R9+0x170] ;  /* 0x00005c0009047b82 */ /* 0x0005220000000a00 */
[----:B------:R-:W-:Y:S02]  /*cda0*/  ISETP.NE.AND P2, PT, R2, 0x1, PT ;  /* 0x000000010200780c */ /* 0x000fe40003f45270 */
[----:B------:R-:W-:Y:S02]  /*cdb0*/  SEL R8, R213, RZ, !P0 ;  /* 0x000000ffd5087207 */ /* 0x000fe40004000000 */
[----:B------:R-:W-:Y:S02]  /*cdc0*/  SEL R3, R224, RZ, !P0 ;  /* 0x000000ffe0037207 */ /* 0x000fe40004000000 */
[----:B------:R-:W-:Y:S01]  /*cdd0*/  LOP3.LUT R10, R210, 0xffff, RZ, 0xc0, !PT ;  /* 0x0000ffffd20a7812 */ /* 0x000fe200078ec0ff */
[----:B------:R2:W4:Y:S08]  /*cde0*/  LDC.64 R16, c[0x0][R9+0x168] ;  /* 0x00005a0009107b82 */ /* 0x0005300000000a00 */
[----:B------:R2:W4:Y:S01]  /*cdf0*/  LDC.64 R18, c[0x0][R9+0x178] ;  /* 0x00005e0009127b82 */ /* 0x0005220000000a00 */
[----:B-1----:R-:W-:-:S04]  /*ce00*/  SHF.R.S32.HI R79, RZ, 0x1f, R83 ;  /* 0x0000001fff4f7819 */ /* 0x002fc80000011453 */
[----:B------:R-:W-:-:S03]  /*ce10*/  LEA.HI R79, R79, R83, RZ, 0x5 ;  /* 0x000000534f4f7211 */ /* 0x000fc600078f28ff */
[----:B------:R2:W1:Y:S01]  /*ce20*/  LDC.64 R20, c[0x0][R9+0x160] ;  /* 0x0000580009147b82 */ /* 0x0004620000000a00 */
[----:B------:R-:W-:-:S05]  /*ce30*/  LOP3.LUT R79, R79, 0xffffffe0, RZ, 0xc0, !PT ;  /* 0xffffffe04f4f7812 */ /* 0x000fca00078ec0ff */
[----:B------:R-:W-:Y:S02]  /*ce40*/  IMAD.IADD R79, R83, 0x1, -R79 ;  /* 0x00000001534f7824 */ /* 0x000fe400078e0a4f */
[----:B--2---:R-:W-:Y:S02]  /*ce50*/  IMAD.IADD R9, R212, 0x1, R205 ;  /* 0x00000001d4097824 */ /* 0x004fe400078e02cd */
[----:B----4-:R-:W-:-:S04]  /*ce60*/  IMAD R2, R5, R8, RZ ;  /* 0x0000000805027224 */ /* 0x010fc800078e02ff */
[----:B------:R-:W-:Y:S02]  /*ce70*/  IMAD R12, R4, R3, R2 ;  /* 0x00000003040c7224 */ /* 0x000fe400078e0202 */
[----:B------:R-:W-:-:S04]  /*ce80*/  @P2 IMAD.HI.U32 R3, R9, c[0x0][0x4ec], RZ ;  /* 0x00013b0009032a27 */ /* 0x000fc800078e00ff */
[----:B------:R-:W-:-:S04]  /*ce90*/  IMAD.WIDE.U32 R4, R4, R8, RZ ;  /* 0x0000000804047225 */ /* 0x000fc800078e00ff */
[----:B------:R-:W-:-:S04]  /*cea0*/  IMAD.WIDE.U32 R6, R16, R10, RZ ;  /* 0x0000000a10067225 */ /* 0x000fc800078e00ff */
[----:B------:R-:W-:Y:S01]  /*ceb0*/  IMAD.MOV.U32 R2, RZ, RZ, R9 ;  /* 0x000000ffff027224 */ /* 0x000fe200078e0009 */
[----:B------:R-:W-:Y:S01]  /*cec0*/  @P2 SHF.R.U32.HI R2, RZ, c[0x0][0x4f0], R3 ;  /* 0x00013c00ff022a19 */ /* 0x000fe20000011603 */
[----:B------:R-:W-:Y:S01]  /*ced0*/  IMAD R11, R17, R10, RZ ;  /* 0x0000000a110b7224 */ /* 0x000fe200078e02ff */
        /* <DEDUP_REMOVED lines=13> */
[----:B-1----:R-:W-:Y:S01]  /*cfb0*/  IMAD R2, R21, R3, RZ ;  /* 0x0000000315027224 */ /* 0x002fe200078e02ff */
        /* <DEDUP_REMOVED lines=69> */
.L_x_1239:
[----:B------:R-:W-:Y:S05]  /*d410*/  BRA.DIV ~URZ, `(.L_x_1159) ;  /* 0x000054f27f007947 */ /* 0x000fea000b800000 */
[----:B------:R4:W2:Y:S02]  /*d420*/  SHFL.IDX PT, R0, R11, RZ, 0x181f ;  /* 0x00181fff0b007589 */ /* 0x0008a400000e0000 */
.L_x_1240:
        /* <DEDUP_REMOVED lines=19> */
.L_x_1161:
[----:B------:R-:W-:Y:S05]  /*d560*/  BSYNC B0 ;  /* 0x0000000000007941 */ /* 0x000fea0003800000 */
.L_x_1160:
[----:B------:R-:W-:Y:S05]  /*d570*/  BRA.DIV ~URZ, `(.L_x_1162) ;  /* 0x000054027f007947 */ /* 0x000fea000b800000 */
[----:B---3--:R3:W4:Y:S04]  /*d580*/  SHFL.IDX PT, R8, R9, 0x1, 0x181f ;  /* 0x00381f0009087f89 */ /* 0x00872800000e0000 */
[----:B--2---:R3:W2:Y:S02]  /*d590*/  SHFL.IDX PT, R0, R11, 0x1, 0x181f ;  /* 0x00381f000b007f89 */ /* 0x0046a400000e0000 */
.L_x_1241:
        /* <DEDUP_REMOVED lines=19> */
.L_x_1164:
[----:B------:R-:W-:Y:S05]  /*d6d0*/  BSYNC B0 ;  /* 0x0000000000007941 */ /* 0x000fea0003800000 */
.L_x_1163:
[----:B------:R-:W-:Y:S05]  /*d6e0*/  BRA.DIV ~URZ, `(.L_x_1165) ;  /* 0x000053627f007947 */ /* 0x000fea000b800000 */
[----:B----4-:R4:W3:Y:S02]  /*d6f0*/  SHFL.IDX PT, R8, R9, 0x2, 0x181f ;  /* 0x00581f0009087f89 */ /* 0x0108e400000e0000 */
.L_x_1242:
[----:B------:R-:W-:Y:S05]  /*d700*/  BRA.DIV ~URZ, `(.L_x_1166) ;  /* 0x000053b27f007947 */ /* 0x000fea000b800000 */
[----:B--2---:R2:W4:Y:S02]  /*d710*/  SHFL.IDX PT, R0, R11, 0x2, 0x181f ;  /* 0x00581f000b007f89 */ /* 0x00452400000e0000 */
.L_x_1243:
        /* <DEDUP_REMOVED lines=19> */
.L_x_1168:
[----:B------:R-:W-:Y:S05]  /*d850*/  BSYNC B0 ;  /* 0x0000000000007941 */ /* 0x000fea0003800000 */
.L_x_1167:
[----:B------:R-:W-:Y:S05]  /*d860*/  BRA.DIV ~URZ, `(.L_x_1169) ;  /* 0x000052c27f007947 */ /* 0x000fea000b800000 */
[----:B---3--:R3:W2:Y:S04]  /*d870*/  SHFL.IDX PT, R6, R9, 0x3, 0x181f ;  /* 0x00781f0009067f89 */ /* 0x0086a800000e0000 */
[----:B----4-:R3:W4:Y:S02]  /*d880*/  SHFL.IDX PT, R0, R11, 0x3, 0x181f ;  /* 0x00781f000b007f89 */ /* 0x01072400000e0000 */
.L_x_1244:
        /* <DEDUP_REMOVED lines=20> */
.L_x_1157:
[----:B------:R-:W-:Y:S02]  /*d9d0*/  IMAD R11, R11, c[0x0][0x408], RZ ;  /* 0x000102000b0b7a24 */ /* 0x000fe400078e02ff */
[----:B------:R-:W-:-:S04]  /*d9e0*/  IMAD.WIDE.U32 R2, R0, c[0x0][0x408], RZ ;  /* 0x0001020000027a25 */ /* 0x000fc800078e00ff */
[----:B------:R-:W-:Y:S02]  /*d9f0*/  IMAD R0, R0, c[0x0][0x40c], R11 ;  /* 0x0001030000007a24 */ /* 0x000fe400078e020b */
[----:B-1----:R-:W-:-:S03]  /*da00*/  @P2 IMAD.HI.U32 R5, R9, c[0x0][0x4ec], RZ ;  /* 0x00013b0009052a27 */ /* 0x002fc600078e00ff */
        /* <DEDUP_REMOVED lines=28> */
.L_x_1245:
[----:B------:R-:W-:Y:S05]  /*dbd0*/  BRA.DIV ~URZ, `(.L_x_1172) ;  /* 0x000050927f007947 */ /* 0x000fea000b800000 */
[----:B------:R3:W4:Y:S02]  /*dbe0*/  SHFL.IDX PT, R0, R12, RZ, 0x1c1f ;  /* 0x001c1fff0c007589 */ /* 0x00072400000e0000 */
.L_x_1246:
        /* <DEDUP_REMOVED lines=122> */
.L_x_1174:
[----:B------:R-:W-:Y:S05]  /*e390*/  BSYNC B0 ;  /* 0x0000000000007941 */ /* 0x000fea0003800000 */
.L_x_1173:
[----:B------:R-:W-:Y:S05]  /*e3a0*/  BRA.DIV ~URZ, `(.L_x_1175) ;  /* 0x000049327f007947 */ /* 0x000fea000b800000 */
[----:B--2---:R2:W1:Y:S04]  /*e3b0*/  SHFL.IDX PT, R4, R5, 0x1, 0x1c1f ;  /* 0x003c1f0005047f89 */ /* 0x00446800000e0000 */
[----:B----4-:R2:W4:Y:S02]  /*e3c0*/  SHFL.IDX PT, R0, R12, 0x1, 0x1c1f ;  /* 0x003c1f000c007f89 */ /* 0x01052400000e0000 */
.L_x_1247:
        /* <DEDUP_REMOVED lines=123> */
.L_x_1155:
        /* <DEDUP_REMOVED lines=19> */
.L_x_1176:
        /* <DEDUP_REMOVED lines=55> */
.L_x_1178:
[----:B------:R-:W-:Y:S05]  /*f020*/  BSYNC B0 ;  /* 0x0000000000007941 */ /* 0x000fea0003800000 */
.L_x_1177:
        /* <DEDUP_REMOVED lines=34> */
.L_x_1248:
[----:B------:R-:W-:Y:S05]  /*f250*/  BRA.DIV ~URZ, `(.L_x_1180) ;  /* 0x00003bc27f007947 */ /* 0x000fea000b800000 */
[----:B------:R3:W4:Y:S02]  /*f260*/  SHFL.IDX PT, R0, R12, RZ, 0x181f ;  /* 0x00181fff0c007589 */ /* 0x00072400000e0000 */
.L_x_1249:
        /* <DEDUP_REMOVED lines=20> */
.L_x_1182:
[----:B------:R-:W-:Y:S05]  /*f3b0*/  BSYNC B0 ;  /* 0x0000000000007941 */ /* 0x000fea0003800000 */
.L_x_1181:
[----:B------:R-:W-:Y:S05]  /*f3c0*/  BRA.DIV ~URZ, `(.L_x_1183) ;  /* 0x00003ac27f007947 */ /* 0x000fea000b800000 */
[----:B--2---:R2:W1:Y:S04]  /*f3d0*/  SHFL.IDX PT, R8, R9, 0x1, 0x181f ;  /* 0x00381f0009087f89 */ /* 0x00446800000e0000 */
[----:B----4-:R2:W4:Y:S02]  /*f3e0*/  SHFL.IDX PT, R0, R12, 0x1, 0x181f ;  /* 0x00381f000c007f89 */ /* 0x01052400000e0000 */
.L_x_1250:
        /* <DEDUP_REMOVED lines=19> */
.L_x_1185:
[----:B------:R-:W-:Y:S05]  /*f520*/  BSYNC B0 ;  /* 0x0000000000007941 */ /* 0x000fea0003800000 */
.L_x_1184:
[----:B------:R-:W-:Y:S05]  /*f530*/  BRA.DIV ~URZ, `(.L_x_1186) ;  /* 0x00003a227f007947 */ /* 0x000fea000b800000 */
[----:B-1----:R1:W2:Y:S02]  /*f540*/  SHFL.IDX PT, R8, R9, 0x2, 0x181f ;  /* 0x00581f0009087f89 */ /* 0x0022a400000e0000 */
.L_x_1251:
[----:B------:R-:W-:Y:S05]  /*f550*/  BRA.DIV ~URZ, `(.L_x_1187) ;  /* 0x00003a727f007947 */ /* 0x000fea000b800000 */
[----:B----4-:R4:W1:Y:S02]  /*f560*/  SHFL.IDX PT, R0, R12, 0x2, 0x181f ;  /* 0x00581f000c007f89 */ /* 0x01086400000e0000 */
.L_x_1252:
        /* <DEDUP_REMOVED lines=19> */
.L_x_1189:
[----:B------:R-:W-:Y:S05]  /*f6a0*/  BSYNC B0 ;  /* 0x0000000000007941 */ /* 0x000fea0003800000 */
.L_x_1188:
[----:B------:R-:W-:Y:S05]  /*f6b0*/  BRA.DIV ~URZ, `(.L_x_1190) ;  /* 0x000039827f007947 */ /* 0x000fea000b800000 */
[----:B--2---:R2:W3:Y:S04]  /*f6c0*/  SHFL.IDX PT, R8, R9, 0x3, 0x181f ;  /* 0x00781f0009087f89 */ /* 0x0044e800000e0000 */
[----:B-1----:R2:W1:Y:S02]  /*f6d0*/  SHFL.IDX PT, R0, R12, 0x3, 0x181f ;  /* 0x00781f000c007f89 */ /* 0x00246400000e0000 */
.L_x_1253:
        /* <DEDUP_REMOVED lines=18> */
.L_x_1170:
[----:B------:R-:W-:Y:S05]  /*f800*/  BSYNC B1 ;  /* 0x0000000000017941 */ /* 0x000fea0003800000 */
.L_x_1154:
        /* <DEDUP_REMOVED lines=9> */
[----:B--2-4-:R-:W-:-:S04]  /*f8a0*/  LOP3.LUT R12, R0, 0x1f, RZ, 0xc0, !PT ;  /* 0x0000001f000c7812 */ /* 0x014fc800078ec0ff */
[----:B------:R-:W-:Y:S01]  /*f8b0*/  ISETP.NE.AND P5, PT, R12, 0x1f, PT ;  /* 0x0000001f0c00780c */ /* 0x000fe20003fa5270 */
[----:B------:R-:W-:Y:S10]  /*f8c0*/  BRA.DIV ~URZ, `(.L_x_1192) ;  /* 0x000038427f007947 */ /* 0x000ff4000b800000 */
[----:B------:R2:W3:Y:S02]  /*f8d0*/  SHFL.IDX PT, R9, R78, RZ, 0x1f ;  /* 0x00001fff4e097589 */ /* 0x0004e400000e0000 */
.L_x_1254:
[----:B------:R-:W-:Y:S05]  /*f8e0*/  BRA.DIV ~URZ, `(.L_x_1193) ;  /* 0x000038927f007947 */ /* 0x000fea000b800000 */
[----:B------:R4:W2:Y:S02]  /*f8f0*/  SHFL.IDX PT, R8, R78, 0x1, 0x1f ;  /* 0x00201f004e087f89 */ /* 0x0008a400000e0000 */
.L_x_1255:
        /* <DEDUP_REMOVED lines=18> */
.L_x_1256:
        /* <DEDUP_REMOVED lines=16> */
.L_x_1257:
[----:B----4-:R-:W-:Y:S01]  /*fb20*/  IMAD R0, R0, c[0x0][0x538], RZ ;  /* 0x00014e0000007a24 */ /* 0x010fe200078e02ff */
[----:B------:R-:W-:Y:S04]  /*fb30*/  BSSY B1, `(.L_x_1196) ;  /* 0x00000c5000017945 */ /* 0x000fe80003800000 */
[----:B--2---:R-:W-:-:S04]  /*fb40*/  IADD3 R8, R0, R8, RZ ;  /* 0x0000000800087210 */ /* 0x004fc80007ffe0ff */
[----:B---3--:R-:W-:-:S13]  /*fb50*/  ISETP.GT.AND P6, PT, R8, R9, PT ;  /* 0x000000090800720c */ /* 0x008fda0003fc4270 */
[----:B------:R-:W-:Y:S05]  /*fb60*/  @P6 BRA `(.L_x_1197) ;  /* 0x0000024000006947 */ /* 0x000fea0003800000 */
.L_x_1201:
        /* <DEDUP_REMOVED lines=16> */
.L_x_1258:
        /* <DEDUP_REMOVED lines=16> */
.L_x_1259:
[----:B--2---:R-:W-:-:S05]  /*fd70*/  IMAD R0, R0, c[0x0][0x538], RZ ;  /* 0x00014e0000007a24 */ /* 0x004fca00078e02ff */
[----:B------:R-:W-:-:S04]  /*fd80*/  IADD3 R8, R0, R8, RZ ;  /* 0x0000000800087210 */ /* 0x000fc80007ffe0ff */
[----:B------:R-:W-:-:S13]  /*fd90*/  ISETP.GT.AND P6, PT, R8, R9, PT ;  /* 0x000000090800720c */ /* 0x000fda0003fc4270 */
[----:B-1----:R-:W-:Y:S05]  /*fda0*/  @!P6 BRA `(.L_x_1201) ;  /* 0xfffffdc00000e947 */ /* 0x002fea000383ffff */
.L_x_1197:
[----:B------:R-:W-:-:S05]  /*fdb0*/  IADD3 R8, -R0, R8, RZ ;  /* 0x0000000800087210 */ /* 0x000fca0007ffe1ff */
[----:B------:R-:W-:-:S05]  /*fdc0*/  IMAD R0, R4, c[0x0][0x538], R8 ;  /* 0x00014e0004007a24 */ /* 0x000fca00078e0208 */
[----:B------:R-:W-:Y:S01]  /*fdd0*/  ISETP.GT.AND P0, PT, R0, R9, PT ;  /* 0x000000090000720c */ /* 0x000fe20003f04270 */
[----:B------:R-:W-:-:S12]  /*fde0*/  BRA.DIV ~URZ, `(.L_x_1202) ;  /* 0x000037f27f007947 */ /* 0x000fd8000b800000 */
[----:B------:R-:W-:-:S04]  /*fdf0*/  VOTE.ANY R5, PT, !P0 ;  /* 0x0000000000057806 */ /* 0x000fc800040e0100 */
.L_x_1260:
[----:B------:R-:W2:Y:S02]  /*fe00*/  POPC R0, R5 ;  /* 0x0000000500007309 */ /* 0x000ea40000000000 */
[----:B--2---:R-:W-:Y:S01]  /*fe10*/  IADD3 R211, R0, R211, RZ ;  /* 0x000000d300d37210 */ /* 0x004fe20007ffe0ff */
[----:B------:R-:W-:Y:S05]  /*fe20*/  BRA.DIV ~URZ, `(.L_x_1203) ;  /* 0x000038027f007947 */ /* 0x000fea000b800000 */
[----:B------:R2:W3:Y:S04]  /*fe30*/  SHFL.IDX PT, R10, R6, R0, 0x1f ;  /* 0x00001f00060a7589 */ /* 0x0004e800000e0000 */
[----:B------:R2:W4:Y:S02]  /*fe40*/  SHFL.IDX PT, R7, R7, R0, 0x1f ;  /* 0x00001f0007077589 */ /* 0x00052400000e0000 */
.L_x_1261:
[----:B------:R-:W-:Y:S01]  /*fe50*/  ISETP.NE.AND P0, PT, R5, RZ, PT ;  /* 0x000000ff0500720c */ /* 0x000fe20003f05270 */
[----:B------:R-:W-:-:S12]  /*fe60*/  BSSY B0, `(.L_x_1204) ;  /* 0x0000005000007945 */ /* 0x000fd80003800000 */
[----:B------:R-:W-:Y:S05]  /*fe70*/  @!P0 BRA `(.L_x_1205) ;  /* 0x0000003000008947 */ /* 0x000fea0003800000 */
[----:B--2---:R-:W-:Y:S01]  /*fe80*/  IADD3 R0, R0, -0x1, RZ ;  /* 0xffffffff00007810 */ /* 0x004fe20007ffe0ff */
[----:B------:R-:W-:Y:S05]  /*fe90*/  BRA.DIV ~URZ, `(.L_x_1206) ;  /* 0x000038627f007947 */ /* 0x000fea000b800000 */
[----:B------:R2:W1:Y:S02]  /*fea0*/  SHFL.IDX PT, R11, R4, R0, 0x1f ;  /* 0x00001f00040b7589 */ /* 0x00046400000e0000 */
.L_x_1205:
[----:B------:R-:W-:Y:S05]  /*feb0*/  BSYNC B0 ;  /* 0x0000000000007941 */ /* 0x000fea0003800000 */
.L_x_1204:
        /* <DEDUP_REMOVED lines=66> */
.L_x_1208:
        /* <DEDUP_REMOVED lines=66> */
.L_x_1209:
[----:B------:R-:W-:Y:S05]  /*10700*/  BSYNC B0 ;  /* 0x0000000000007941 */ /* 0x000fea0003800000 */
.L_x_1207:
[----:B------:R-:W-:-:S04]  /*10710*/  LOP3.LUT R0, RZ, R0, RZ, 0x33, !PT ;  /* 0x00000000ff007212 */ /* 0x000fc800078e33ff */
[----:B------:R-:W-:Y:S01]  /*10720*/  IADD3 R209, R0, R10, RZ ;  /* 0x0000000a00d17210 */ /* 0x000fe20007ffe0ff */
[----:B------:R-:W-:Y:S05]  /*10730*/  BRA `(.L_x_1210) ;  /* 0x0000004000007947 */ /* 0x000fea0003800000 */
.L_x_1198:
[----:B------:R-:W-:Y:S01]  /*10740*/  IMAD.MOV.U32 R208, RZ, RZ, R9 ;  /* 0x000000ffffd07224 */ /* 0x000fe200078e0009 */
[----:B------:R-:W-:Y:S01]  /*10750*/  MOV R210, RZ ;  /* 0x000000ff00d27202 */ /* 0x000fe20000000f00 */
[----:B------:R-:W-:Y:S01]  /*10760*/  IMAD.MOV.U32 R209, RZ, RZ, RZ ;  /* 0x000000ffffd17224 */ /* 0x000fe200078e00ff */
[----:B------:R-:W-:Y:S02]  /*10770*/  MOV R211, c[0x0][0x53c] ;  /* 0x00014f0000d37a02 */ /* 0x000fe40000000f00 */
.L_x_1210:
[----:B------:R-:W-:Y:S05]  /*10780*/  BSYNC B1 ;  /* 0x0000000000017941 */ /* 0x000fea0003800000 */
.L_x_1196:
[----:B------:R-:W-:Y:S01]  /*10790*/  WARPSYNC 0xffffffff ;  /* 0xffffffff00007948 */ /* 0x000fe20003800000 */
[----:B------:R-:W-:Y:S01]  /*107a0*/  BAR.SYNC.DEFER_BLOCKING 0x4, 0x100 ;  /* 0x0104000000007b1d */ /* 0x000fe20000010000 */
[----:B------:R-:W-:-:S13]  /*107b0*/  ISETP.NE.AND P0, PT, R12, RZ, PT ;  /* 0x000000ff0c00720c */ /* 0x000fda0003f05270 */
[----:B------:R2:W-:Y:S04]  /*107c0*/  @!P0 STS.128 [0x18100], R208 ;  /* 0x018100d0ff008388 */ /* 0x0005e80000000c00 */
[----:B------:R-:W-:Y:S06]  /*107d0*/  BAR.ARV 0x5, 0x100 ;  /* 0x0144000000007b1d */ /* 0x000fec0000002000 */
.L_x_1191:
[----:B-1----:R-:W-:-:S13]  /*107e0*/  ISETP.GE.AND P0, PT, R211, c[0x0][0x53c], PT ;  /* 0x00014f00d3007a0c */ /* 0x002fda0003f06270 */
[----:B--23--:R-:W-:Y:S01]  /*107f0*/  @P0 CALL.REL.NOINC `(.L_x_1211) ;  /* 0x0000001000000944 */ /* 0x00cfe20003c00000 */
[----:B------:R-:W-:Y:S05]  /*10800*/  BRA `(.L_x_1212) ;  /* 0xffff122000007947 */ /* 0x000fea000383ffff */
.L_x_1211:
[----:B------:R-:W-:Y:S05]  /*10810*/  EXIT ;  /* 0x000000000000794d */ /* 0x000fea0003800000 */
.L_x_1094:
[----:B------:R-:W-:Y:S01]  /*10820*/  IMAD.MOV.U32 R0, RZ, RZ, R5 ;  /* 0x000000ffff007224 */ /* 0x000fe200078e0005 */
[----:B------:R-:W-:Y:S02]  /*10830*/  MOV R2, 0x1 ;  /* 0x0000000100027802 */ /* 0x000fe40000000f00 */
[----:B------:R-:W-:Y:S02]  /*10840*/  MOV R3, 0x10860 ;  /* 0x0001086000037802 */ /* 0x000fe40000000f00 */
[----:B--2---:R-:W-:Y:S05]  /*10850*/  CALL.REL.NOINC `($__internal_20_$__cuda_sm70_shflsync_up_p) ;  /* 0x00002fd000007944 */ /* 0x004fea0003c00000 */
[----:B------:R-:W-:Y:S01]  /*10860*/  MOV R0, R4 ;  /* 0x0000000400007202 */ /* 0x000fe20000000f00 */
[----:B------:R-:W-:Y:S05]  /*10870*/  BRA `(.L_x_1213) ;  /* 0xfffefbc000007947 */ /* 0x000fea000383ffff */
.L_x_1095:
[----:B------:R-:W-:Y:S01]  /*10880*/  IMAD.MOV.U32 R0, RZ, RZ, R5 ;  /* 0x000000ffff007224 */ /* 0x000fe200078e0005 */
[----:B------:R-:W-:Y:S02]  /*10890*/  MOV R2, 0x2 ;  /* 0x0000000200027802 */ /* 0x000fe40000000f00 */
[----:B------:R-:W-:Y:S02]  /*108a0*/  MOV R3, 0x108c0 ;  /* 0x000108c000037802 */ /* 0x000fe40000000f00 */
[----:B--2---:R-:W-:Y:S05]  /*108b0*/  CALL.REL.NOINC `($__internal_20_$__cuda_sm70_shflsync_up_p) ;  /* 0x00002f7000007944 */ /* 0x004fea0003c00000 */
[----:B------:R-:W-:Y:S01]  /*108c0*/  SEL R0, R4, RZ, P4 ;  /* 0x000000ff04007207 */ /* 0x000fe20002000000 */
[----:B------:R-:W-:Y:S01]  /*108d0*/  IMAD.MOV.U32 R2, RZ, RZ, 0x4 ;  /* 0x00000004ff027424 */ /* 0x000fe200078e00ff */
[----:B------:R-:W-:-:S03]  /*108e0*/  MOV R3, 0x10910 ;  /* 0x0001091000037802 */ /* 0x000fc60000000f00 */
[----:B------:R-:W-:Y:S02]  /*108f0*/  IMAD.IADD R0, R5, 0x1, R0 ;  /* 0x0000000105007824 */ /* 0x000fe400078e0200 */
[----:B------:R-:W-:Y:S05]  /*10900*/  CALL.REL.NOINC `($__internal_20_$__cuda_sm70_shflsync_up_p) ;  /* 0x00002f2000007944 */ /* 0x000fea0003c00000 */
        /* <DEDUP_REMOVED lines=12> */
[----:B------:R-:W-:Y:S02]  /*109d0*/  MOV R184, 0x1f ;  /* 0x0000001f00b87802 */ /* 0x000fe40000000f00 */
[----:B------:R-:W-:Y:S01]  /*109e0*/  MOV R3, 0x10a20 ;  /* 0x00010a2000037802 */ /* 0x000fe20000000f00 */
[----:B------:R-:W-:-:S04]  /*109f0*/  IMAD.IADD R4, R0, 0x1, R4 ;  /* 0x0000000100047824 */ /* 0x000fc800078e0204 */
[----:B------:R-:W-:Y:S02]  /*10a00*/  IMAD.MOV.U32 R183, RZ, RZ, R4 ;  /* 0x000000ffffb77224 */ /* 0x000fe400078e0004 */
[----:B------:R-:W-:Y:S05]  /*10a10*/  CALL.REL.NOINC `($__internal_19_$__cuda_sm70_shflsync_idx_p) ;  /* 0x00002db000007944 */ /* 0x000fea0003c00000 */
[----:B------:R-:W-:Y:S01]  /*10a20*/  MOV R0, R183 ;  /* 0x000000b700007202 */ /* 0x000fe20000000f00 */
[----:B------:R-:W-:Y:S05]  /*10a30*/  BRA `(.L_x_1214) ;  /* 0xfffefb0000007947 */ /* 0x000fea000383ffff */
.L_x_1097:
[----:B------:R-:W-:Y:S02]  /*10a40*/  SEL R0, RZ, 0x1, P0 ;  /* 0x00000001ff007807 */ /* 0x000fe40000000000 */
[----:B------:R-:W-:Y:S02]  /*10a50*/  MOV R2, 0x10a70 ;  /* 0x00010a7000027802 */ /* 0x000fe40000000f00 */
[----:B--2---:R-:W-:Y:S05]  /*10a60*/  CALL.REL.NOINC `($__internal_21_$__cuda_sm70_votesync_ballot) ;  /* 0x00002e3000007944 */ /* 0x004fea0003c00000 */
[----:B------:R-:W-:Y:S01]  /*10a70*/  MOV R6, R0 ;  /* 0x0000000000067202 */ /* 0x000fe20000000f00 */
[----:B------:R-:W-:Y:S05]  /*10a80*/  BRA `(.L_x_1215) ;  /* 0xfffefb4000007947 */ /* 0x000fea000383ffff */
.L_x_1098:
[----:B------:R-:W-:Y:S01]  /*10a90*/  IMAD.MOV.U32 R183, RZ, RZ, R9 ;  /* 0x000000ffffb77224 */ /* 0x000fe200078e0009 */
[----:B------:R-:W-:Y:S01]  /*10aa0*/  MOV R2, R0 ;  /* 0x0000000000027202 */ /* 0x000fe20000000f00 */
[----:B------:R-:W-:Y:S01]  /*10ab0*/  IMAD.MOV.U32 R184, RZ, RZ, 0x1f ;  /* 0x0000001fffb87424 */ /* 0x000fe200078e00ff */
[----:B------:R-:W-:Y:S02]  /*10ac0*/  MOV R3, 0x10ae0 ;  /* 0x00010ae000037802 */ /* 0x000fe40000000f00 */
[----:B------:R-:W-:Y:S05]  /*10ad0*/  CALL.REL.NOINC `($__internal_19_$__cuda_sm70_shflsync_idx_p) ;  /* 0x00002cf000007944 */ /* 0x000fea0003c00000 */
[----:B------:R-:W-:Y:S01]  /*10ae0*/  IMAD.MOV.U32 R209, RZ, RZ, R183 ;  /* 0x000000ffffd17224 */ /* 0x000fe200078e00b7 */
[----:B------:R-:W-:Y:S01]  /*10af0*/  MOV R183, R8 ;  /* 0x0000000800b77202 */ /* 0x000fe20000000f00 */
[----:B------:R-:W-:Y:S01]  /*10b00*/  IMAD.MOV.U32 R5, RZ, RZ, RZ ;  /* 0x000000ffff057224 */ /* 0x000fe200078e00ff */
[----:B------:R-:W-:Y:S01]  /*10b10*/  MOV R2, R0 ;  /* 0x0000000000027202 */ /* 0x000fe20000000f00 */
[----:B------:R-:W-:Y:S01]  /*10b20*/  IMAD.MOV.U32 R184, RZ, RZ, 0x1f ;  /* 0x0000001fffb87424 */ /* 0x000fe200078e00ff */
[----:B------:R-:W-:-:S02]  /*10b30*/  MOV R3, 0x10b50 ;  /* 0x00010b5000037802 */ /* 0x000fc40000000f00 */
[----:B------:R-:W-:Y:S05]  /*10b40*/  CALL.REL.NOINC `($__internal_19_$__cuda_sm70_shflsync_idx_p) ;  /* 0x00002c8000007944 */ /* 0x000fea0003c00000 */
[----:B------:R-:W-:Y:S01]  /*10b50*/  MOV R9, R183 ;  /* 0x000000b700097202 */ /* 0x000fe20000000f00 */
[----:B------:R-:W-:Y:S05]  /*10b60*/  BRA `(.L_x_1216) ;  /* 0xfffefac000007947 */ /* 0x000fea000383ffff */
.L_x_1101:
[----:B------:R-:W-:Y:S01]  /*10b70*/  IMAD.MOV.U32 R183, RZ, RZ, R4 ;  /* 0x000000ffffb77224 */ /* 0x000fe200078e0004 */
[----:B------:R-:W-:Y:S01]  /*10b80*/  MOV R2, R0 ;  /* 0x0000000000027202 */ /* 0x000fe20000000f00 */
[----:B------:R-:W-:Y:S01]  /*10b90*/  IMAD.MOV.U32 R184, RZ, RZ, 0x1f ;  /* 0x0000001fffb87424 */ /* 0x000fe200078e00ff */
[----:B------:R-:W-:-:S02]  /*10ba0*/  MOV R3, 0x10bc0 ;  /* 0x00010bc000037802 */ /* 0x000fc40000000f00 */
[----:B--23--:R-:W-:Y:S05]  /*10bb0*/  CALL.REL.NOINC `($__internal_19_$__cuda_sm70_shflsync_idx_p) ;  /* 0x00002c1000007944 */ /* 0x00cfea0003c00000 */
[----:B------:R-:W-:Y:S01]  /*10bc0*/  MOV R5, R183 ;  /* 0x000000b700057202 */ /* 0x000fe20000000f00 */
[----:B------:R-:W-:Y:S05]  /*10bd0*/  BRA `(.L_x_1100) ;  /* 0xfffefab000007947 */ /* 0x000fea000383ffff */
.L_x_1112:
[----:B------:R-:W-:Y:S01]  /*10be0*/  IMAD.MOV.U32 R183, RZ, RZ, R9 ;  /* 0x000000ffffb77224 */ /* 0x000fe200078e0009 */
[----:B------:R-:W-:Y:S01]  /*10bf0*/  MOV R2, RZ ;  /* 0x000000ff00027202 */ /* 0x000fe20000000f00 */
[----:B------:R-:W-:Y:S01]  /*10c00*/  IMAD.MOV.U32 R184, RZ, RZ, 0x181f ;  /* 0x0000181fffb87424 */ /* 0x000fe200078e00ff */
[----:B------:R-:W-:-:S02]  /*10c10*/  MOV R3, 0x10c30 ;  /* 0x00010c3000037802 */ /* 0x000fc40000000f00 */
[----:B-----5:R-:W-:Y:S05]  /*10c20*/  CALL.REL.NOINC `($__internal_19_$__cuda_sm70_shflsync_idx_p) ;  /* 0x00002ba000007944 */ /* 0x020fea0003c00000 */
[----:B------:R-:W-:Y:S01]  /*10c30*/  MOV R8, R183 ;  /* 0x000000b700087202 */ /* 0x000fe20000000f00 */
[----:B------:R-:W-:Y:S05]  /*10c40*/  BRA `(.L_x_1217) ;  /* 0xffff1a9000007947 */ /* 0x000fea000383ffff */
.L_x_1113:
[----:B------:R-:W-:Y:S01]  /*10c50*/  IMAD.MOV.U32 R183, RZ, RZ, R12 ;  /* 0x000000ffffb77224 */ /* 0x000fe200078e000c */
[----:B------:R-:W-:Y:S01]  /*10c60*/  MOV R2, RZ ;  /* 0x000000ff00027202 */ /* 0x000fe20000000f00 */
[----:B------:R-:W-:Y:S01]  /*10c70*/  IMAD.MOV.U32 R184, RZ, RZ, 0x181f ;  /* 0x0000181fffb87424 */ /* 0x000fe200078e00ff */
[----:B------:R-:W-:-:S02]  /*10c80*/  MOV R3, 0x10ca0 ;  /* 0x00010ca000037802 */ /* 0x000fc40000000f00 */
[----:B-12--5:R-:W-:Y:S05]  /*10c90*/  CALL.REL.NOINC `($__internal_19_$__cuda_sm70_shflsync_idx_p) ;  /* 0x00002b3000007944 */ /* 0x026fea0003c00000 */
[----:B------:R-:W-:Y:S01]  /*10ca0*/  MOV R0, R183 ;  /* 0x000000b700007202 */ /* 0x000fe20000000f00 */
[----:B------:R-:W-:Y:S05]  /*10cb0*/  BRA `(.L_x_1218) ;  /* 0xffff1a4000007947 */ /* 0x000fea000383ffff */
.L_x_1116:
[----:B------:R-:W-:Y:S01]  /*10cc0*/  IMAD.MOV.U32 R183, RZ, RZ, R9 ;  /* 0x000000ffffb77224 */ /* 0x000fe200078e0009 */
[----:B--2---:R-:W-:Y:S01]  /*10cd0*/  MOV R2, 0x1 ;  /* 0x0000000100027802 */ /* 0x004fe20000000f00 */
[----:B------:R-:W-:Y:S01]  /*10ce0*/  IMAD.MOV.U32 R184, RZ, RZ, 0x181f ;  /* 0x0000181fffb87424 */ /* 0x000fe200078e00ff */
[----:B------:R-:W-:-:S02]  /*10cf0*/  MOV R3, 0x10d10 ;  /* 0x00010d1000037802 */ /* 0x000fc40000000f00 */
[----:B-1-345:R-:W-:Y:S05]  /*10d00*/  CALL.REL.NOINC `($__internal_19_$__cuda_sm70_shflsync_idx_p) ;  /* 0x00002ac000007944 */ /* 0x03afea0003c00000 */
[----:B------:R-:W-:Y:S01]  /*10d10*/  IMAD.MOV.U32 R8, RZ, RZ, R183 ;  /* 0x000000ffff087224 */ /* 0x000fe200078e00b7 */
[----:B------:R-:W-:Y:S01]  /*10d20*/  MOV R2, 0x1 ;  /* 0x0000000100027802 */ /* 0x000fe20000000f00 */
[----:B------:R-:W-:Y:S01]  /*10d30*/  IMAD.MOV.U32 R183, RZ, RZ, R12 ;  /* 0x000000ffffb77224 */ /* 0x000fe200078e000c */
[----:B------:R-:W-:-:S02]  /*10d40*/  MOV R184, 0x181f ;  /* 0x0000181f00b87802 */ /* 0x000fc40000000f00 */
[----:B------:R-:W-:Y:S02]  /*10d50*/  MOV R3, 0x10d70 ;  /* 0x00010d7000037802 */ /* 0x000fe40000000f00 */
[----:B------:R-:W-:Y:S05]  /*10d60*/  CALL.REL.NOINC `($__internal_19_$__cuda_sm70_shflsync_idx_p) ;  /* 0x00002a6000007944 */ /* 0x000fea0003c00000 */
[----:B------:R-:W-:Y:S01]  /*10d70*/  MOV R0, R183 ;  /* 0x000000b700007202 */ /* 0x000fe20000000f00 */
[----:B------:R-:W-:Y:S05]  /*10d80*/  BRA `(.L_x_1219) ;  /* 0xffff1af000007947 */ /* 0x000fea000383ffff */
.L_x_1119:
[----:B------:R-:W-:Y:S01]  /*10d90*/  IMAD.MOV.U32 R183, RZ, RZ, R9 ;  /* 0x000000ffffb77224 */ /* 0x000fe200078e0009 */
[----:B-1----:R-:W-:Y:S01]  /*10da0*/  MOV R2, 0x2 ;  /* 0x0000000200027802 */ /* 0x002fe20000000f00 */
[----:B------:R-:W-:Y:S01]  /*10db0*/  IMAD.MOV.U32 R184, RZ, RZ, 0x181f ;  /* 0x0000181fffb87424 */ /* 0x000fe200078e00ff */
[----:B------:R-:W-:Y:S02]  /*10dc0*/  MOV R3, 0x10de0 ;  /* 0x00010de000037802 */ /* 0x000fe40000000f00 */
[----:B--2345:R-:W-:Y:S05]  /*10dd0*/  CALL.REL.NOINC `($__internal_19_$__cuda_sm70_shflsync_idx_p) ;  /* 0x000029f000007944 */ /* 0x03cfea0003c00000 */
[----:B------:R-:W-:Y:S01]  /*10de0*/  MOV R8, R183 ;  /* 0x000000b700087202 */ /* 0x000fe20000000f00 */
[----:B------:R-:W-:Y:S05]  /*10df0*/  BRA `(.L_x_1220) ;  /* 0xffff1be000007947 */ /* 0x000fea000383ffff */
.L_x_1120:
[----:B------:R-:W-:Y:S01]  /*10e00*/  IMAD.MOV.U32 R183, RZ, RZ, R12 ;  /* 0x000000ffffb77224 */ /* 0x000fe200078e000c */
[----:B------:R-:W-:Y:S01]  /*10e10*/  MOV R2, 0x2 ;  /* 0x0000000200027802 */ /* 0x000fe20000000f00 */
[----:B------:R-:W-:Y:S01]  /*10e20*/  IMAD.MOV.U32 R184, RZ, RZ, 0x181f ;  /* 0x0000181fffb87424 */ /* 0x000fe200078e00ff */
[----:B------:R-:W-:Y:S02]  /*10e30*/  MOV R3, 0x10e50 ;  /* 0x00010e5000037802 */ /* 0x000fe40000000f00 */
[----:B-12345:R-:W-:Y:S05]  /*10e40*/  CALL.REL.NOINC `($__internal_19_$__cuda_sm70_shflsync_idx_p) ;  /* 0x0000298000007944 */ /* 0x03efea0003c00000 */
[----:B------:R-:W-:Y:S01]  /*10e50*/  MOV R0, R183 ;  /* 0x000000b700007202 */ /* 0x000fe20000000f00 */
[----:B------:R-:W-:Y:S05]  /*10e60*/  BRA `(.L_x_1221) ;  /* 0xffff1b9000007947 */ /* 0x000fea000383ffff */
.L_x_1123:
[----:B------:R-:W-:Y:S01]  /*10e70*/  IMAD.MOV.U32 R183, RZ, RZ, R9 ;  /* 0x000000ffffb77224 */ /* 0x000fe200078e0009 */
[----:B-1----:R-:W-:Y:S01]  /*10e80*/  MOV R2, 0x3 ;  /* 0x0000000300027802 */ /* 0x002fe20000000f00 */
[----:B------:R-:W-:Y:S01]  /*10e90*/  IMAD.MOV.U32 R184, RZ, RZ, 0x181f ;  /* 0x0000181fffb87424 */ /* 0x000fe200078e00ff */
[----:B------:R-:W-:-:S02]  /*10ea0*/  MOV R3, 0x10ec0 ;  /* 0x00010ec000037802 */ /* 0x000fc40000000f00 */
[----:B--2345:R-:W-:Y:S05]  /*10eb0*/  CALL.REL.NOINC `($__internal_19_$__cuda_sm70_shflsync_idx_p) ;  /* 0x0000291000007944 */ /* 0x03cfea0003c00000 */
        /* <DEDUP_REMOVED lines=8> */
.L_x_1126:
[----:B------:R-:W-:Y:S01]  /*10f40*/  IMAD.MOV.U32 R183, RZ, RZ, R5 ;  /* 0x000000ffffb77224 */ /* 0x000fe200078e0005 */
[----:B------:R-:W-:Y:S01]  /*10f50*/  MOV R2, RZ ;  /* 0x000000ff00027202 */ /* 0x000fe20000000f00 */
[----:B------:R-:W-:Y:S01]  /*10f60*/  IMAD.MOV.U32 R184, RZ, RZ, 0x181f ;  /* 0x0000181fffb87424 */ /* 0x000fe200078e00ff */
[----:B------:R-:W-:Y:S02]  /*10f70*/  MOV R3, 0x10f90 ;  /* 0x00010f9000037802 */ /* 0x000fe40000000f00 */
[----:B------:R-:W-:Y:S05]  /*10f80*/  CALL.REL.NOINC `($__internal_19_$__cuda_sm70_shflsync_idx_p) ;  /* 0x0000284000007944 */ /* 0x000fea0003c00000 */
[----:B------:R-:W-:Y:S01]  /*10f90*/  MOV R4, R183 ;  /* 0x000000b700047202 */ /* 0x000fe20000000f00 */
[----:B------:R-:W-:Y:S05]  /*10fa0*/  BRA `(.L_x_1223) ;  /* 0xffff316000007947 */ /* 0x000fea000383ffff */
.L_x_1127:
[----:B------:R-:W-:Y:S01]  /*10fb0*/  IMAD.MOV.U32 R183, RZ, RZ, R12 ;  /* 0x000000ffffb77224 */ /* 0x000fe200078e000c */
[----:B------:R-:W-:Y:S01]  /*10fc0*/  MOV R2, RZ ;  /* 0x000000ff00027202 */ /* 0x000fe20000000f00 */
[----:B------:R-:W-:Y:S01]  /*10fd0*/  IMAD.MOV.U32 R184, RZ, RZ, 0x181f ;  /* 0x0000181fffb87424 */ /* 0x000fe200078e00ff */
[----:B------:R-:W-:Y:S02]  /*10fe0*/  MOV R3, 0x11000 ;  /* 0x0001100000037802 */ /* 0x000fe40000000f00 */
[----:B-12---:R-:W-:Y:S05]  /*10ff0*/  CALL.REL.NOINC `($__internal_19_$__cuda_sm70_shflsync_idx_p) ;  /* 0x000027d000007944 */ /* 0x006fea0003c00000 */
[C---:B------:R-:W-:Y:S01]  /*11000*/  IADD3 R8, P0, R183.reuse, R97, RZ ;  /* 0x00000061b7087210 */ /* 0x040fe20007f1e0ff */
[----:B------:R-:W-:Y:S01]  /*11010*/  IMAD.MOV.U32 R184, RZ, RZ, 0x181f ;  /* 0x0000181fffb87424 */ /* 0x000fe200078e00ff */
[----:B------:R-:W-:-:S02]  /*11020*/  IADD3 R6, P6, R183, R98, RZ ;  /* 0x00000062b7067210 */ /* 0x000fc40007fde0ff */
[----:B------:R-:W-:Y:S01]  /*11030*/  ISETP.GE.AND P5, PT, R182, c[0x0][0x1d4], PT ;  /* 0x00007500b6007a0c */ /* 0x000fe20003fa6270 */
[C---:B------:R-:W-:Y:S01]  /*11040*/  IMAD.X R9, R4.reuse, 0x1, R93, P0 ;  /* 0x0000000104097824 */ /* 0x040fe200000e065d */
[----:B------:R-:W-:Y:S01]  /*11050*/  ISETP.GE.AND P2, PT, R187, c[0x0][0x1d4], PT ;  /* 0x00007500bb007a0c */ /* 0x000fe20003f46270 */
[----:B------:R-:W-:Y:S01]  /*11060*/  IMAD.X R7, R4, 0x1, R95, P6 ;  /* 0x0000000104077824 */ /* 0x000fe200030e065f */
[----:B------:R-:W-:Y:S02]  /*11070*/  ISETP.GE.AND P0, PT, R188, c[0x0][0x1d4], PT ;  /* 0x00007500bc007a0c */ /* 0x000fe40003f06270 */
        /* <DEDUP_REMOVED lines=14> */
[----:B-1----:R-:W-:Y:S05]  /*11160*/  CALL.REL.NOINC `($__internal_19_$__cuda_sm70_shflsync_idx_p) ;  /* 0x0000266000007944 */ /* 0x002fea0003c00000 */
        /* <DEDUP_REMOVED lines=8> */
.L_x_1128:
[----:B------:R-:W-:Y:S01]  /*111f0*/  IMAD.MOV.U32 R183, RZ, RZ, R4 ;  /* 0x000000ffffb77224 */ /* 0x000fe200078e0004 */
[----:B------:R-:W-:Y:S01]  /*11200*/  MOV R2, RZ ;  /* 0x000000ff00027202 */ /* 0x000fe20000000f00 */
[----:B------:R-:W-:Y:S01]  /*11210*/  IMAD.MOV.U32 R184, RZ, RZ, 0x1c1f ;  /* 0x00001c1fffb87424 */ /* 0x000fe200078e00ff */
[----:B------:R-:W-:Y:S02]  /*11220*/  MOV R3, 0x11240 ;  /* 0x0001124000037802 */ /* 0x000fe40000000f00 */
[----:B------:R-:W-:Y:S05]  /*11230*/  CALL.REL.NOINC `($__internal_19_$__cuda_sm70_shflsync_idx_p) ;  /* 0x0000259000007944 */ /* 0x000fea0003c00000 */
[----:B------:R-:W-:Y:S01]  /*11240*/  MOV R0, R183 ;  /* 0x000000b700007202 */ /* 0x000fe20000000f00 */
[----:B------:R-:W-:Y:S05]  /*11250*/  BRA `(.L_x_1225) ;  /* 0xffff322000007947 */ /* 0x000fea000383ffff */
.L_x_1129:
[----:B------:R-:W-:Y:S01]  /*11260*/  IMAD.MOV.U32 R183, RZ, RZ, R4 ;  /* 0x000000ffffb77224 */ /* 0x000fe200078e0004 */
[----:B------:R-:W-:Y:S01]  /*11270*/  MOV R2, 0x1 ;  /* 0x0000000100027802 */ /* 0x000fe20000000f00 */
[----:B------:R-:W-:Y:S01]  /*11280*/  IMAD.MOV.U32 R184, RZ, RZ, 0x1c1f ;  /* 0x00001c1fffb87424 */ /* 0x000fe200078e00ff */
[----:B------:R-:W-:Y:S02]  /*11290*/  MOV R3, 0x112b0 ;  /* 0x000112b000037802 */ /* 0x000fe40000000f00 */
[----:B-1----:R-:W-:Y:S05]  /*112a0*/  CALL.REL.NOINC `($__internal_19_$__cuda_sm70_shflsync_idx_p) ;  /* 0x0000252000007944 */ /* 0x002fea0003c00000 */
[----:B------:R-:W-:Y:S01]  /*112b0*/  IMAD.IADD R0, R5, 0x1, R183 ;  /* 0x0000000105007824 */ /* 0x000fe200078e02b7 */
[----:B------:R-:W-:Y:S02]  /*112c0*/  FMNMX.FTZ R129, R9, R10, !PT ;  /* 0x0000000a09817209 */ /* 0x000fe40007810000 */
[----:B------:R-:W-:-:S02]  /*112d0*/  MOV R2, 0x116f0 ;  /* 0x000116f000027802 */ /* 0x000fc40000000f00 */
        /* <DEDUP_REMOVED lines=8> */
[----:B------:R-:W-:Y:S02]  /*11360*/  FSEL R8, R38, -INF , P0 ;  /* 0xff80000026087808 */ /* 0x000fe40000000000 */
[----:B------:R-:W-:Y:S02]  /*11370*/  FMNMX.FTZ R3, R6, R7, !PT ;  /* 0x0000000706037209 */ /* 0x000fe40007810000 */
[----:B------:R-:W-:Y:S02]  /*11380*/  FSEL R11, R39, -INF , P2 ;  /* 0xff800000270b7808 */ /* 0x000fe40001000000 */
[----:B------:R-:W-:-:S02]  /*11390*/  FMNMX.FTZ R129, R14, R129, !PT ;  /* 0x000000810e817209 */ /* 0x000fc40007810000 */
[----:B------:R-:W-:Y:S02]  /*113a0*/  ISETP.GT.AND P2, PT, R0, 0x10, PT ;  /* 0x000000100000780c */ /* 0x000fe40003f44270 */
[----:B------:R-:W-:Y:S02]  /*113b0*/  FMNMX.FTZ R4, R8, R3, !PT ;  /* 0x0000000308047209 */ /* 0x000fe40007810000 */
[----:B------:R-:W-:Y:S02]  /*113c0*/  FMNMX.FTZ R129, R20, R129, !PT ;  /* 0x0000008114817209 */ /* 0x000fe40007810000 */
[----:B------:R-:W-:Y:S02]  /*113d0*/  ISETP.GT.AND P0, PT, R0, 0x11, PT ;  /* 0x000000110000780c */ /* 0x000fe40003f04270 */
[----:B------:R-:W-:Y:S02]  /*113e0*/  FSEL R15, R34, -INF , P2 ;  /* 0xff800000220f7808 */ /* 0x000fe40001000000 */
[----:B------:R-:W-:-:S02]  /*113f0*/  FMNMX.FTZ R4, R11, R4, !PT ;  /* 0x000000040b047209 */ /* 0x000fc40007810000 */
[----:B------:R-:W-:Y:S02]  /*11400*/  FMNMX.FTZ R129, R21, R129, !PT ;  /* 0x0000008115817209 */ /* 0x000fe40007810000 */
[----:B------:R-:W-:Y:S02]  /*11410*/  FSEL R22, R35, -INF , P0 ;  /* 0xff80000023167808 */ /* 0x000fe40000000000 */
[C---:B------:R-:W-:Y:S02]  /*11420*/  ISETP.GT.AND P2, PT, R0.reuse, 0x18, PT ;  /* 0x000000180000780c */ /* 0x040fe40003f44270 */
[----:B------:R-:W-:Y:S02]  /*11430*/  FMNMX.FTZ R4, R15, R4, !PT ;  /* 0x000000040f047209 */ /* 0x000fe40007810000 */
[----:B------:R-:W-:Y:S02]  /*11440*/  FMNMX.FTZ R129, R23, R129, !PT ;  /* 0x0000008117817209 */ /* 0x000fe40007810000 */
[----:B------:R-:W-:-:S02]  /*11450*/  ISETP.GT.AND P0, PT, R0, 0x19, PT ;  /* 0x000000190000780c */ /* 0x000fc40003f04270 */
[----:B------:R-:W-:Y:S02]  /*11460*/  FSEL R53, R54, -INF , P2 ;  /* 0xff80000036357808 */ /* 0x000fe40001000000 */
[----:B------:R-:W-:Y:S02]  /*11470*/  FMNMX.FTZ R4, R22, R4, !PT ;  /* 0x0000000416047209 */ /* 0x000fe40007810000 */
[----:B------:R-:W-:Y:S02]  /*11480*/  FMNMX.FTZ R129, R24, R129, !PT ;  /* 0x0000008118817209 */ /* 0x000fe40007810000 */
[----:B------:R-:W-:Y:S02]  /*11490*/  FSEL R52, R55, -INF , P0 ;  /* 0xff80000037347808 */ /* 0x000fe40000000000 */
[----:B------:R-:W-:Y:S02]  /*114a0*/  ISETP.GT.AND P2, PT, R0, 0x20, PT ;  /* 0x000000200000780c */ /* 0x000fe40003f44270 */
[----:B------:R-:W-:-:S02]  /*114b0*/  FMNMX.FTZ R4, R53, R4, !PT ;  /* 0x0000000435047209 */ /* 0x000fc40007810000 */
[----:B------:R-:W-:Y:S02]  /*114c0*/  FMNMX.FTZ R129, R75, R129, !PT ;  /* 0x000000814b817209 */ /* 0x000fe40007810000 */
[----:B------:R-:W-:Y:S02]  /*114d0*/  ISETP.GT.AND P0, PT, R0, 0x21, PT ;  /* 0x000000210000780c */ /* 0x000fe40003f04270 */
[----:B------:R-:W-:Y:S02]  /*114e0*/  FSEL R70, R30, -INF , P2 ;  /* 0xff8000001e467808 */ /* 0x000fe40001000000 */
[----:B------:R-:W-:Y:S02]  /*114f0*/  FMNMX.FTZ R4, R52, R4, !PT ;  /* 0x0000000434047209 */ /* 0x000fe40007810000 */
[----:B------:R-:W-:Y:S02]  /*11500*/  FMNMX.FTZ R129, R74, R129, !PT ;  /* 0x000000814a817209 */ /* 0x000fe40007810000 */
[----:B------:R-:W-:-:S02]  /*11510*/  FSEL R68, R31, -INF , P0 ;  /* 0xff8000001f447808 */ /* 0x000fc40000000000 */
        /* <DEDUP_REMOVED lines=19> */
[----:B------:R-:W-:Y:S01]  /*11650*/  ISETP.GT.AND P0, PT, R0, 0x39, PT ;  /* 0x000000390000780c */ /* 0x000fe20003f04270 */
[----:B------:R-:W-:Y:S01]  /*11660*/  IMAD.MOV.U32 R0, RZ, RZ, 0x2 ;  /* 0x00000002ff007424 */ /* 0x000fe200078e00ff */
[----:B------:R-:W-:Y:S02]  /*11670*/  FSEL R131, R46, -INF , P2 ;  /* 0xff8000002e837808 */ /* 0x000fe40001000000 */
[----:B------:R-:W-:Y:S02]  /*11680*/  FMNMX.FTZ R4, R160, R4, !PT ;  /* 0x00000004a0047209 */ /* 0x000fe40007810000 */
[----:B------:R-:W-:Y:S02]  /*11690*/  FMNMX.FTZ R129, R76, R129, !PT ;  /* 0x000000814c817209 */ /* 0x000fe40007810000 */
[----:B------:R-:W-:-:S02]  /*116a0*/  FSEL R130, R47, -INF , P0 ;  /* 0xff8000002f827808 */ /* 0x000fc40000000000 */
[----:B------:R-:W-:Y:S01]  /*116b0*/  FMNMX.FTZ R4, R131, R4, !PT ;  /* 0x0000000483047209 */ /* 0x000fe20007810000 */
[----:B------:R-:W-:-:S03]  /*116c0*/  IMAD.MOV.U32 R128, RZ, RZ, R129 ;  /* 0x000000ffff807224 */ /* 0x000fc600078e0081 */
[----:B------:R-:W-:Y:S02]  /*116d0*/  FMNMX.FTZ R4, R130, R4, !PT ;  /* 0x0000000482047209 */ /* 0x000fe40007810000 */
[----:B------:R-:W-:Y:S05]  /*116e0*/  CALL.REL.NOINC `($__internal_18_$__cuda_sm70_shflsync_bfly_p) ;  /* 0x0000208000007944 */ /* 0x000fea0003c00000 */
[----:B------:R-:W-:Y:S01]  /*116f0*/  FMNMX.FTZ R129, R129, R0, !PT ;  /* 0x0000000081817209 */ /* 0x000fe20007810000 */
[----:B------:R-:W-:Y:S01]  /*11700*/  IMAD.MOV.U32 R0, RZ, RZ, 0x1 ;  /* 0x00000001ff007424 */ /* 0x000fe200078e00ff */
[----:B------:R-:W-:-:S03]  /*11710*/  MOV R2, 0x11740 ;  /* 0x0001174000027802 */ /* 0x000fc60000000f00 */
[----:B------:R-:W-:Y:S02]  /*11720*/  IMAD.MOV.U32 R128, RZ, RZ, R129 ;  /* 0x000000ffff807224 */ /* 0x000fe400078e0081 */
[----:B------:R-:W-:Y:S05]  /*11730*/  CALL.REL.NOINC `($__internal_18_$__cuda_sm70_shflsync_bfly_p) ;  /* 0x0000203000007944 */ /* 0x000fea0003c00000 */
[----:B------:R-:W-:Y:S01]  /*11740*/  FMNMX.FTZ R129, R129, R0, !PT ;  /* 0x0000000081817209 */ /* 0x000fe20007810000 */
[----:B------:R-:W-:Y:S01]  /*11750*/  IMAD.MOV.U32 R128, RZ, RZ, R4 ;  /* 0x000000ffff807224 */ /* 0x000fe200078e0004 */
[----:B------:R-:W-:Y:S01]  /*11760*/  MOV R2, 0x11790 ;  /* 0x0001179000027802 */ /* 0x000fe20000000f00 */
[----:B------:R-:W-:Y:S02]  /*11770*/  IMAD.MOV.U32 R0, RZ, RZ, 0x2 ;  /* 0x00000002ff007424 */ /* 0x000fe400078e00ff */
[----:B------:R-:W-:Y:S05]  /*11780*/  CALL.REL.NOINC `($__internal_18_$__cuda_sm70_shflsync_bfly_p) ;  /* 0x00001fe000007944 */ /* 0x000fea0003c00000 */
[----:B------:R-:W-:Y:S01]  /*11790*/  FMNMX.FTZ R4, R4, R0, !PT ;  /* 0x0000000004047209 */ /* 0x000fe20007810000 */
[----:B------:R-:W-:Y:S01]  /*117a0*/  IMAD.MOV.U32 R0, RZ, RZ, 0x1 ;  /* 0x00000001ff007424 */ /* 0x000fe200078e00ff */
[----:B------:R-:W-:-:S03]  /*117b0*/  MOV R2, 0x117e0 ;  /* 0x000117e000027802 */ /* 0x000fc60000000f00 */
[----:B------:R-:W-:Y:S02]  /*117c0*/  IMAD.MOV.U32 R128, RZ, RZ, R4 ;  /* 0x000000ffff807224 */ /* 0x000fe400078e0004 */
[----:B------:R-:W-:Y:S05]  /*117d0*/  CALL.REL.NOINC `($__internal_18_$__cuda_sm70_shflsync_bfly_p) ;  /* 0x00001f9000007944 */ /* 0x000fea0003c00000 */
[----:B------:R-:W-:Y:S01]  /*117e0*/  MOV R5, R0 ;  /* 0x0000000000057202 */ /* 0x000fe20000000f00 */
[----:B------:R-:W-:Y:S05]  /*117f0*/  BRA `(.L_x_1226) ;  /* 0xffff333000007947 */ /* 0x000fea000383ffff */
.L_x_1133:
[----:B------:R-:W-:Y:S01]  /*11800*/  MOV R2, RZ ;  /* 0x000000ff00027202 */ /* 0x000fe20000000f00 */
[----:B------:R-:W-:Y:S01]  /*11810*/  IMAD.MOV.U32 R183, RZ, RZ, R5 ;  /* 0x000000ffffb77224 */ /* 0x000fe200078e0005 */
[----:B------:R-:W-:Y:S01]  /*11820*/  MOV R3, 0x11850 ;  /* 0x0001185000037802 */ /* 0x000fe20000000f00 */
[----:B------:R-:W-:Y:S02]  /*11830*/  IMAD.MOV.U32 R184, RZ, RZ, 0x181f ;  /* 0x0000181fffb87424 */ /* 0x000fe400078e00ff */
[----:B-1234-:R-:W-:Y:S05]  /*11840*/  CALL.REL.NOINC `($__internal_19_$__cuda_sm70_shflsync_idx_p) ;  /* 0x00001f8000007944 */ /* 0x01efea0003c00000 */
[----:B------:R-:W-:Y:S01]  /*11850*/  MOV R4, R183 ;  /* 0x000000b700047202 */ /* 0x000fe20000000f00 */
[----:B------:R-:W-:-:S05]  /*11860*/  BRA `(.L_x_1227) ;  /* 0xffff46c000007947 */ /* 0x000fca000383ffff */
.L_x_1134:
[----:B------:R-:W-:Y:S01]  /*11870*/  MOV R2, RZ ;  /* 0x000000ff00027202 */ /* 0x000fe20000000f00 */
[----:B------:R-:W-:Y:S01]  /*11880*/  IMAD.MOV.U32 R183, RZ, RZ, R12 ;  /* 0x000000ffffb77224 */ /* 0x000fe200078e000c */
[----:B------:R-:W-:Y:S01]  /*11890*/  MOV R3, 0x118c0 ;  /* 0x000118c000037802 */ /* 0x000fe20000000f00 */
[----:B------:R-:W-:Y:S02]  /*118a0*/  IMAD.MOV.U32 R184, RZ, RZ, 0x181f ;  /* 0x0000181fffb87424 */ /* 0x000fe400078e00ff */
[----:B-1234-:R-:W-:Y:S05]  /*118b0*/  CALL.REL.NOINC `($__internal_19_$__cuda_sm70_shflsync_idx_p) ;  /* 0x00001f1000007944 */ /* 0x01efea0003c00000 */
[----:B------:R-:W-:Y:S01]  /*118c0*/  ISETP.GE.AND P6, PT, R182, c[0x0][0x1d4], PT ;  /* 0x00007500b6007a0c */ /* 0x000fe20003fc6270 */
[----:B------:R-:W-:Y:S01]  /*118d0*/  IMAD.MOV.U32 R184, RZ, RZ, 0x181f ;  /* 0x0000181fffb87424 */ /* 0x000fe200078e00ff */
[----:B------:R-:W-:Y:S02]  /*118e0*/  IADD3 R2, P0, R183, R20, RZ ;  /* 0x00000014b7027210 */ /* 0x000fe40007f1e0ff */
[----:B------:R-:W-:Y:S02]  /*118f0*/  ISETP.GE.AND P5, PT, R187, c[0x0][0x1d4], PT ;  /* 0x00007500bb007a0c */ /* 0x000fe40003fa6270 */
[C---:B------:R-:W-:Y:S01]  /*11900*/  IADD3 R6, P2, R183.reuse, R21, RZ ;  /* 0x00000015b7067210 */ /* 0x040fe20007f5e0ff */
[----:B------:R-:W-:Y:S01]  /*11910*/  IMAD.X R3, R4, 0x1, R13, P0 ;  /* 0x0000000104037824 */ /* 0x000fe200000e060d */
[----:B------:R-:W-:Y:S03]  /*11920*/  ISETP.GE.AND P0, PT, R188, c[0x0][0x1d4], PT ;  /* 0x00007500bc007a0c */ /* 0x000fe60003f06270 */
[C---:B------:R-:W-:Y:S02]  /*11930*/  IMAD.X R7, R4.reuse, 0x1, R14, P2 ;  /* 0x0000000104077824 */ /* 0x040fe400010e060e */
        /* <DEDUP_REMOVED lines=14> */
[----:B------:R-:W-:Y:S05]  /*11a20*/  CALL.REL.NOINC `($__internal_19_$__cuda_sm70_shflsync_idx_p) ;  /* 0x00001da000007944 */ /* 0x000fea0003c00000 */
[----:B------:R-:W-:Y:S01]  /*11a30*/  MOV R2, 0x1 ;  /* 0x0000000100027802 */ /* 0x000fe20000000f00 */
[----:B------:R-:W-:Y:S01]  /*11a40*/  IMAD.MOV.U32 R4, RZ, RZ, R183 ;  /* 0x000000ffff047224 */ /* 0x000fe200078e00b7 */
[----:B------:R-:W-:Y:S01]  /*11a50*/  MOV R184, 0x181f ;  /* 0x0000181f00b87802 */ /* 0x000fe20000000f00 */
[----:B------:R-:W-:Y:S01]  /*11a60*/  IMAD.MOV.U32 R183, RZ, RZ, R12 ;  /* 0x000000ffffb77224 */ /* 0x000fe200078e000c */
[----:B------:R-:W-:Y:S02]  /*11a70*/  MOV R3, 0x11a90 ;  /* 0x00011a9000037802 */ /* 0x000fe40000000f00 */
[----:B------:R-:W-:Y:S05]  /*11a80*/  CALL.REL.NOINC `($__internal_19_$__cuda_sm70_shflsync_idx_p) ;  /* 0x00001d4000007944 */ /* 0x000fea0003c00000 */
[----:B------:R-:W-:Y:S01]  /*11a90*/  MOV R0, R183 ;  /* 0x000000b700007202 */ /* 0x000fe20000000f00 */
[----:B------:R-:W-:-:S05]  /*11aa0*/  BRA `(.L_x_1228) ;  /* 0xffff45d000007947 */ /* 0x000fca000383ffff */
.L_x_1137:
[----:B------:R-:W-:Y:S01]  /*11ab0*/  MOV R2, RZ ;  /* 0x000000ff00027202 */ /* 0x000fe20000000f00 */
[----:B------:R-:W-:Y:S01]  /*11ac0*/  IMAD.MOV.U32 R183, RZ, RZ, R129 ;  /* 0x000000ffffb77224 */ /* 0x000fe200078e0081 */
[----:B------:R-:W-:Y:S01]  /*11ad0*/  MOV R3, 0x11b00 ;  /* 0x00011b0000037802 */ /* 0x000fe20000000f00 */
[----:B------:R-:W-:Y:S02]  /*11ae0*/  IMAD.MOV.U32 R184, RZ, RZ, 0x181f ;  /* 0x0000181fffb87424 */ /* 0x000fe400078e00ff */
[----:B------:R-:W-:Y:S05]  /*11af0*/  CALL.REL.NOINC `($__internal_19_$__cuda_sm70_shflsync_idx_p) ;  /* 0x00001cd000007944 */ /* 0x000fea0003c00000 */
[----:B------:R-:W-:Y:S01]  /*11b00*/  MOV R128, R183 ;  /* 0x000000b700807202 */ /* 0x000fe20000000f00 */
[----:B------:R-:W-:-:S05]  /*11b10*/  BRA `(.L_x_1229) ;  /* 0xffff52b000007947 */ /* 0x000fca000383ffff */
.L_x_1138:
[----:B------:R-:W-:Y:S01]  /*11b20*/  MOV R2, RZ ;  /* 0x000000ff00027202 */ /* 0x000fe20000000f00 */
[----:B------:R-:W-:Y:S01]  /*11b30*/  IMAD.MOV.U32 R183, RZ, RZ, R138 ;  /* 0x000000ffffb77224 */ /* 0x000fe200078e008a */
[----:B------:R-:W-:Y:S01]  /*11b40*/  MOV R3, 0x11b70 ;  /* 0x00011b7000037802 */ /* 0x000fe20000000f00 */
[----:B------:R-:W-:Y:S02]  /*11b50*/  IMAD.MOV.U32 R184, RZ, RZ, 0x181f ;  /* 0x0000181fffb87424 */ /* 0x000fe400078e00ff */
[----:B-12---:R-:W-:Y:S05]  /*11b60*/  CALL.REL.NOINC `($__internal_19_$__cuda_sm70_shflsync_idx_p) ;  /* 0x00001c6000007944 */ /* 0x006fea0003c00000 */
        /* <DEDUP_REMOVED lines=31> */
.L_x_1139:
[----:B-1----:R-:W-:Y:S01]  /*11d60*/  MOV R2, RZ ;  /* 0x000000ff00027202 */ /* 0x002fe20000000f00 */
[----:B------:R-:W-:Y:S01]  /*11d70*/  IMAD.MOV.U32 R183, RZ, RZ, R128 ;  /* 0x000000ffffb77224 */ /* 0x000fe200078e0080 */
[----:B------:R-:W-:Y:S01]  /*11d80*/  MOV R3, 0x11db0 ;  /* 0x00011db000037802 */ /* 0x000fe20000000f00 */
[----:B------:R-:W-:Y:S02]  /*11d90*/  IMAD.MOV.U32 R184, RZ, RZ, 0x1c1f ;  /* 0x00001c1fffb87424 */ /* 0x000fe400078e00ff */
[----:B------:R-:W-:Y:S05]  /*11da0*/  CALL.REL.NOINC `($__internal_19_$__cuda_sm70_shflsync_idx_p) ;  /* 0x00001a2000007944 */ /* 0x000fea0003c00000 */
[----:B------:R-:W-:Y:S01]  /*11db0*/  MOV R0, R183 ;  /* 0x000000b700007202 */ /* 0x000fe20000000f00 */
[----:B------:R-:W-:-:S05]  /*11dc0*/  BRA `(.L_x_1231) ;  /* 0xffff535000007947 */ /* 0x000fca000383ffff */
.L_x_1140:
[----:B------:R-:W-:Y:S01]  /*11dd0*/  MOV R2, 0x1 ;  /* 0x0000000100027802 */ /* 0x000fe20000000f00 */
[----:B------:R-:W-:Y:S01]  /*11de0*/  IMAD.MOV.U32 R183, RZ, RZ, R128 ;  /* 0x000000ffffb77224 */ /* 0x000fe200078e0080 */
[----:B------:R-:W-:Y:S01]  /*11df0*/  MOV R3, 0x11e20 ;  /* 0x00011e2000037802 */ /* 0x000fe20000000f00 */
[----:B------:R-:W-:Y:S02]  /*11e00*/  IMAD.MOV.U32 R184, RZ, RZ, 0x1c1f ;  /* 0x00001c1fffb87424 */ /* 0x000fe400078e00ff */
[----:B--2---:R-:W-:Y:S05]  /*11e10*/  CALL.REL.NOINC `($__internal_19_$__cuda_sm70_shflsync_idx_p) ;  /* 0x000019b000007944 */ /* 0x004fea0003c00000 */
[----:B------:R-:W-:Y:S01]  /*11e20*/  FMNMX.FTZ R0, R141, R130, !PT ;  /* 0x000000828d007209 */ /* 0x000fe20007810000 */
[----:B------:R-:W-:Y:S03]  /*11e30*/  IMAD.IADD R129, R129, 0x1, R183 ;  /* 0x0000000181817824 */ /* 0x000fe600078e02b7 */
[----:B------:R-:W-:Y:S02]  /*11e40*/  FMNMX.FTZ R0, R148, R0, !PT ;  /* 0x0000000094007209 */ /* 0x000fe40007810000 */
[C---:B------:R-:W-:Y:S02]  /*11e50*/  ISETP.GT.AND P6, PT, R129.reuse, RZ, PT ;  /* 0x000000ff8100720c */ /* 0x040fe40003fc4270 */
[C---:B------:R-:W-:Y:S02]  /*11e60*/  ISETP.GT.AND P5, PT, R129.reuse, 0x1, PT ;  /* 0x000000018100780c */ /* 0x040fe40003fa4270 */
[----:B------:R-:W-:Y:S02]  /*11e70*/  FSEL R17, R6, -INF , P6 ;  /* 0xff80000006117808 */ /* 0x000fe40003000000 */
[----:B------:R-:W-:Y:S02]  /*11e80*/  ISETP.GT.AND P2, PT, R129, 0x8, PT ;  /* 0x000000088100780c */ /* 0x000fe40003f44270 */
[----:B------:R-:W-:Y:S02]  /*11e90*/  FSEL R24, R7, -INF , P5 ;  /* 0xff80000007187808 */ /* 0x000fe40002800000 */
[----:B------:R-:W-:Y:S02]  /*11ea0*/  FMNMX.FTZ R2, R17, R131, !PT ;  /* 0x0000008311027209 */ /* 0x000fe40007810000 */
[----:B------:R-:W-:Y:S02]  /*11eb0*/  ISETP.GT.AND P0, PT, R129, 0x9, PT ;  /* 0x000000098100780c */ /* 0x000fe40003f04270 */
[----:B------:R-:W-:Y:S02]  /*11ec0*/  FSEL R21, R10, -INF , P2 ;  /* 0xff8000000a157808 */ /* 0x000fe40001000000 */
[----:B------:R-:W-:Y:S02]  /*11ed0*/  FMNMX.FTZ R2, R24, R2, !PT ;  /* 0x0000000218027209 */ /* 0x000fe40007810000 */
[----:B------:R-:W-:Y:S02]  /*11ee0*/  FSEL R20, R11, -INF , P0 ;  /* 0xff8000000b147808 */ /* 0x000fe40000000000 */
[----:B------:R-:W-:Y:S02]  /*11ef0*/  ISETP.GT.AND P6, PT, R129, 0x10, PT ;  /* 0x000000108100780c */ /* 0x000fe40003fc4270 */
[----:B------:R-:W-:Y:S02]  /*11f00*/  FMNMX.FTZ R0, R147, R0, !PT ;  /* 0x0000000093007209 */ /* 0x000fe40007810000 */
[----:B------:R-:W-:Y:S02]  /*11f10*/  FMNMX.FTZ R2, R21, R2, !PT ;  /* 0x0000000215027209 */ /* 0x000fe40007810000 */
[C---:B------:R-:W-:Y:S02]  /*11f20*/  ISETP.GT.AND P5, PT, R129.reuse, 0x11, PT ;  /* 0x000000118100780c */ /* 0x040fe40003fa4270 */
[----:B------:R-:W-:Y:S02]  /*11f30*/  FSEL R16, R14, -INF , P6 ;  /* 0xff8000000e107808 */ /* 0x000fe40003000000 */
[----:B------:R-:W-:Y:S02]  /*11f40*/  FMNMX.FTZ R0, R146, R0, !PT ;  /* 0x0000000092007209 */ /* 0x000fe40007810000 */
[----:B------:R-:W-:Y:S02]  /*11f50*/  FMNMX.FTZ R2, R20, R2, !PT ;  /* 0x0000000214027209 */ /* 0x000fe40007810000 */
[----:B------:R-:W-:Y:S02]  /*11f60*/  ISETP.GT.AND P2, PT, R129, 0x18, PT ;  /* 0x000000188100780c */ /* 0x000fe40003f44270 */
[----:B------:R-:W-:Y:S02]  /*11f70*/  FSEL R15, R15, -INF , P5 ;  /* 0xff8000000f0f7808 */ /* 0x000fe40002800000 */
        /* <DEDUP_REMOVED lines=27> */
[----:B------:R-:W-:Y:S02]  /*12130*/  FMNMX.FTZ R0, R137, R0, !PT ;  /* 0x0000000089007209 */ /* 0x000fe40007810000 */
[----:B------:R-:W-:Y:S02]  /*12140*/  FSEL R8, R30, -INF , P6 ;  /* 0xff8000001e087808 */ /* 0x000fe40003000000 */
[----:B------:R-:W-:Y:S02]  /*12150*/  FMNMX.FTZ R4, R9, R2, !PT ;  /* 0x0000000209047209 */ /* 0x000fe40007810000 */
[----:B------:R-:W-:Y:S02]  /*12160*/  ISETP.GT.AND P2, PT, R129, 0x38, PT ;  /* 0x000000388100780c */ /* 0x000fe40003f44270 */
[----:B------:R-:W-:Y:S01]  /*12170*/  FMNMX.FTZ R128, R136, R0, !PT ;  /* 0x0000000088807209 */ /* 0x000fe20007810000 */
[----:B------:R-:W-:Y:S01]  /*12180*/  IMAD.MOV.U32 R0, RZ, RZ, 0x2 ;  /* 0x00000002ff007424 */ /* 0x000fe200078e00ff */
[----:B------:R-:W-:Y:S02]  /*12190*/  FSEL R7, R31, -INF , P5 ;  /* 0xff8000001f077808 */ /* 0x000fe40002800000 */
[----:B------:R-:W-:Y:S02]  /*121a0*/  FMNMX.FTZ R4, R8, R4, !PT ;  /* 0x0000000408047209 */ /* 0x000fe40007810000 */
[----:B------:R-:W-:Y:S02]  /*121b0*/  ISETP.GT.AND P0, PT, R129, 0x39, PT ;  /* 0x000000398100780c */ /* 0x000fe40003f04270 */
        /* <DEDUP_REMOVED lines=9> */
[----:B------:R-:W-:Y:S05]  /*12250*/  CALL.REL.NOINC `($__internal_18_$__cuda_sm70_shflsync_bfly_p) ;  /* 0x0000151000007944 */ /* 0x000fea0003c00000 */
[----:B------:R-:W-:Y:S01]  /*12260*/  FMNMX.FTZ R128, R128, R0, !PT ;  /* 0x0000000080807209 */ /* 0x000fe20007810000 */
[----:B------:R-:W-:Y:S01]  /*12270*/  IMAD.MOV.U32 R0, RZ, RZ, 0x1 ;  /* 0x00000001ff007424 */ /* 0x000fe200078e00ff */
[----:B------:R-:W-:Y:S02]  /*12280*/  MOV R2, 0x122a0 ;  /* 0x000122a000027802 */ /* 0x000fe40000000f00 */
        /* <DEDUP_REMOVED lines=8> */
[----:B------:R-:W-:Y:S03]  /*12310*/  MOV R2, 0x12340 ;  /* 0x0001234000027802 */ /* 0x000fe60000000f00 */
[----:B------:R-:W-:Y:S02]  /*12320*/  IMAD.MOV.U32 R128, RZ, RZ, R4 ;  /* 0x000000ffff807224 */ /* 0x000fe400078e0004 */
[----:B------:R-:W-:Y:S05]  /*12330*/  CALL.REL.NOINC `($__internal_18_$__cuda_sm70_shflsync_bfly_p) ;  /* 0x0000143000007944 */ /* 0x000fea0003c00000 */
[----:B------:R-:W-:-:S05]  /*12340*/  BRA `(.L_x_1232) ;  /* 0xffff548000007947 */ /* 0x000fca000383ffff */
.L_x_1143:
[----:B------:R-:W-:Y:S01]  /*12350*/  MOV R2, RZ ;  /* 0x000000ff00027202 */ /* 0x000fe20000000f00 */
[----:B------:R-:W-:Y:S01]  /*12360*/  IMAD.MOV.U32 R183, RZ, RZ, R7 ;  /* 0x000000ffffb77224 */ /* 0x000fe200078e0007 */
[----:B------:R-:W-:Y:S01]  /*12370*/  MOV R3, 0x123a0 ;  /* 0x000123a000037802 */ /* 0x000fe20000000f00 */
[----:B------:R-:W-:Y:S02]  /*12380*/  IMAD.MOV.U32 R184, RZ, RZ, 0x181f ;  /* 0x0000181fffb87424 */ /* 0x000fe400078e00ff */
[----:B-1234-:R-:W-:Y:S05]  /*12390*/  CALL.REL.NOINC `($__internal_19_$__cuda_sm70_shflsync_idx_p) ;  /* 0x0000143000007944 */ /* 0x01efea0003c00000 */
[----:B------:R-:W-:Y:S01]  /*123a0*/  MOV R2, R183 ;  /* 0x000000b700027202 */ /* 0x000fe20000000f00 */
[----:B------:R-:W-:-:S05]  /*123b0*/  BRA `(.L_x_1233) ;  /* 0xffff6e8000007947 */ /* 0x000fca000383ffff */
.L_x_1146:
[----:B------:R-:W-:Y:S01]  /*123c0*/  MOV R2, RZ ;  /* 0x000000ff00027202 */ /* 0x000fe20000000f00 */
[----:B------:R-:W-:Y:S01]  /*123d0*/  IMAD.MOV.U32 R183, RZ, RZ, R129 ;  /* 0x000000ffffb77224 */ /* 0x000fe200078e0081 */
[----:B------:R-:W-:Y:S01]  /*123e0*/  MOV R3, 0x12410 ;  /* 0x0001241000037802 */ /* 0x000fe20000000f00 */
[----:B------:R-:W-:Y:S02]  /*123f0*/  IMAD.MOV.U32 R184, RZ, RZ, 0x181f ;  /* 0x0000181fffb87424 */ /* 0x000fe400078e00ff */
[----:B------:R-:W-:Y:S05]  /*12400*/  CALL.REL.NOINC `($__internal_19_$__cuda_sm70_shflsync_idx_p) ;  /* 0x000013c000007944 */ /* 0x000fea0003c00000 */
[----:B------:R-:W-:Y:S01]  /*12410*/  MOV R128, R183 ;  /* 0x000000b700807202 */ /* 0x000fe20000000f00 */
[----:B------:R-:W-:-:S05]  /*12420*/  BRA `(.L_x_1234) ;  /* 0xffff7c3000007947 */ /* 0x000fca000383ffff */
.L_x_1147:
[----:B------:R-:W-:Y:S01]  /*12430*/  MOV R2, RZ ;  /* 0x000000ff00027202 */ /* 0x000fe20000000f00 */
[----:B------:R-:W-:Y:S01]  /*12440*/  IMAD.MOV.U32 R183, RZ, RZ, R138 ;  /* 0x000000ffffb77224 */ /* 0x000fe200078e008a */
[----:B------:R-:W-:Y:S01]  /*12450*/  MOV R3, 0x12480 ;  /* 0x0001248000037802 */ /* 0x000fe20000000f00 */
[----:B------:R-:W-:Y:S02]  /*12460*/  IMAD.MOV.U32 R184, RZ, RZ, 0x181f ;  /* 0x0000181fffb87424 */ /* 0x000fe400078e00ff */
[----:B-12---:R-:W-:Y:S05]  /*12470*/  CALL.REL.NOINC `($__internal_19_$__cuda_sm70_shflsync_idx_p) ;  /* 0x0000135000007944 */ /* 0x006fea0003c00000 */
        /* <DEDUP_REMOVED lines=13> */
[----:B-1----:R-:W-:Y:S01]  /*12550*/  IADD3 R2, P0, R183, R144, RZ ;  /* 0x00000090b7027210 */ /* 0x002fe20007f1e0ff */
[----:B------:R-:W-:Y:S04]  /*12560*/  IMAD.MOV.U32 R183, RZ, RZ, R129 ;  /* 0x000000ffffb77224 */ /* 0x000fe800078e0081 */
[----:B------:R-:W-:Y:S05]  /*12570*/  IMAD.X R3, R128, 0x1, R141, P0 ;  /* 0x0000000180037824 */ /* 0x000fea00000e068d */
[----:B------:R1:W-:Y:S02]  /*12580*/  LDGSTS.E.BYPASS.LTC128B.128 [R179+0xa100], [R2.64], !P2 ;  /* 0x0a10000002b37fae */ /* 0x0003e4000d101d46 */
[----:B-1----:R-:W-:Y:S01]  /*12590*/  MOV R3, 0x125c0 ;  /* 0x000125c000037802 */ /* 0x002fe20000000f00 */
[----:B------:R-:W-:Y:S02]  /*125a0*/  IMAD.MOV.U32 R2, RZ, RZ, 0x1 ;  /* 0x00000001ff027424 */ /* 0x000fe400078e00ff */
[----:B--2---:R-:W-:Y:S05]  /*125b0*/  CALL.REL.NOINC `($__internal_19_$__cuda_sm70_shflsync_idx_p) ;  /* 0x0000121000007944 */ /* 0x004fea0003c00000 */
        /* <DEDUP_REMOVED lines=8> */
.L_x_1148:
[----:B------:R-:W-:Y:S02]  /*12640*/  MOV R0, 0x2 ;  /* 0x0000000200007802 */ /* 0x000fe40000000f00 */
[----:B------:R-:W-:Y:S02]  /*12650*/  MOV R2, 0x12670 ;  /* 0x0001267000027802 */ /* 0x000fe40000000f00 */
[----:B-1----:R-:W-:Y:S05]  /*12660*/  CALL.REL.NOINC `($__internal_18_$__cuda_sm70_shflsync_bfly_p) ;  /* 0x0000110000007944 */ /* 0x002fea0003c00000 */
        /* <DEDUP_REMOVED lines=11> */
[----:B------:R-:W-:Y:S02]  /*12720*/  MOV R2, 0x12740 ;  /* 0x0001274000027802 */ /* 0x000fe40000000f00 */
[----:B------:R-:W-:Y:S05]  /*12730*/  CALL.REL.NOINC `($__internal_18_$__cuda_sm70_shflsync_bfly_p) ;  /* 0x0000103000007944 */ /* 0x000fea0003c00000 */
[----:B------:R-:W-:-:S05]  /*12740*/  BRA `(.L_x_1236) ;  /* 0xffff7dc000007947 */ /* 0x000fca000383ffff */
.L_x_1150:
[----:B------:R-:W-:Y:S01]  /*12750*/  IMAD.MOV.U32 R128, RZ, RZ, R185 ;  /* 0x000000ffff807224 */ /* 0x000fe200078e00b9 */
[----:B------:R-:W-:-:S02]  /*12760*/  MOV R0, 0x2 ;  /* 0x0000000200007802 */ /* 0x000fc40000000f00 */
[----:B------:R-:W-:Y:S02]  /*12770*/  MOV R2, 0x12790 ;  /* 0x0001279000027802 */ /* 0x000fe40000000f00 */
[----:B------:R-:W-:Y:S05]  /*12780*/  CALL.REL.NOINC `($__internal_18_$__cuda_sm70_shflsync_bfly_p) ;  /* 0x00000fe000007944 */ /* 0x000fea0003c00000 */
[----:B------:R-:W-:Y:S05]  /*12790*/  BRA `(.L_x_1237) ;  /* 0xffff94b000007947 */ /* 0x000fea000383ffff */
.L_x_1151:
[----:B------:R-:W-:Y:S01]  /*127a0*/  IMAD.MOV.U32 R128, RZ, RZ, R4 ;  /* 0x000000ffff807224 */ /* 0x000fe200078e0004 */
[----:B------:R-:W-:Y:S02]  /*127b0*/  MOV R0, 0x1 ;  /* 0x0000000100007802 */ /* 0x000fe40000000f00 */
[----:B------:R-:W-:Y:S02]  /*127c0*/  MOV R2, 0x127e0 ;  /* 0x000127e000027802 */ /* 0x000fe40000000f00 */
[----:B-1----:R-:W-:Y:S05]  /*127d0*/  CALL.REL.NOINC `($__internal_18_$__cuda_sm70_shflsync_bfly_p) ;  /* 0x00000f9000007944 */ /* 0x002fea0003c00000 */
[----:B------:R-:W-:Y:S01]  /*127e0*/  FADD.FTZ R4, R4, R0 ;  /* 0x0000000004047221 */ /* 0x000fe20000010000 */
[----:B------:R-:W-:Y:S02]  /*127f0*/  MOV R128, R186 ;  /* 0x000000ba00807202 */ /* 0x000fe40000000f00 */
[----:B------:R-:W-:Y:S02]  /*12800*/  MOV R0, 0x2 ;  /* 0x0000000200007802 */ /* 0x000fe40000000f00 */
[----:B------:R-:W-:Y:S02]  /*12810*/  MOV R2, 0x12830 ;  /* 0x0001283000027802 */ /* 0x000fe40000000f00 */
[----:B------:R-:W-:Y:S05]  /*12820*/  CALL.REL.NOINC `($__internal_18_$__cuda_sm70_shflsync_bfly_p) ;  /* 0x00000f4000007944 */ /* 0x000fea0003c00000 */
[----:B------:R-:W-:Y:S01]  /*12830*/  FADD.FTZ R5, R186, R0 ;  /* 0x00000000ba057221 */ /* 0x000fe20000010000 */
[----:B------:R-:W-:Y:S02]  /*12840*/  MOV R0, 0x1 ;  /* 0x0000000100007802 */ /* 0x000fe40000000f00 */
[----:B------:R-:W-:-:S02]  /*12850*/  MOV R2, 0x12880 ;  /* 0x0001288000027802 */ /* 0x000fc40000000f00 */
[----:B------:R-:W-:Y:S02]  /*12860*/  MOV R128, R5 ;  /* 0x0000000500807202 */ /* 0x000fe40000000f00 */
[----:B------:R-:W-:Y:S05]  /*12870*/  CALL.REL.NOINC `($__internal_18_$__cuda_sm70_shflsync_bfly_p) ;  /* 0x00000ef000007944 */ /* 0x000fea0003c00000 */
[----:B------:R-:W-:Y:S01]  /*12880*/  MOV R3, R0 ;  /* 0x0000000000037202 */ /* 0x000fe20000000f00 */
[----:B------:R-:W-:Y:S05]  /*12890*/  BRA `(.L_x_1238) ;  /* 0xffff942000007947 */ /* 0x000fea000383ffff */
.L_x_1158:
[----:B--234-:R-:W-:Y:S01]  /*128a0*/  IMAD.MOV.U32 R183, RZ, RZ, R9 ;  /* 0x000000ffffb77224 */ /* 0x01cfe200078e0009 */
[----:B------:R-:W-:Y:S01]  /*128b0*/  MOV R2, RZ ;  /* 0x000000ff00027202 */ /* 0x000fe20000000f00 */
[----:B------:R-:W-:Y:S01]  /*128c0*/  IMAD.MOV.U32 R184, RZ, RZ, 0x181f ;  /* 0x0000181fffb87424 */ /* 0x000fe200078e00ff */
[----:B------:R-:W-:Y:S02]  /*128d0*/  MOV R3, 0x128f0 ;  /* 0x000128f000037802 */ /* 0x000fe40000000f00 */
[----:B-1----:R-:W-:Y:S05]  /*128e0*/  CALL.REL.NOINC `($__internal_19_$__cuda_sm70_shflsync_idx_p) ;  /* 0x00000ee000007944 */ /* 0x002fea0003c00000 */
[----:B------:R-:W-:Y:S01]  /*128f0*/  MOV R8, R183 ;  /* 0x000000b700087202 */ /* 0x000fe20000000f00 */
[----:B------:R-:W-:Y:S05]  /*12900*/  BRA `(.L_x_1239) ;  /* 0xffffab0000007947 */ /* 0x000fea000383ffff */
.L_x_1159:
[----:B------:R-:W-:Y:S01]  /*12910*/  IMAD.MOV.U32 R183, RZ, RZ, R11 ;  /* 0x000000ffffb77224 */ /* 0x000fe200078e000b */
[----:B------:R-:W-:Y:S01]  /*12920*/  MOV R2, RZ ;  /* 0x000000ff00027202 */ /* 0x000fe20000000f00 */
[----:B------:R-:W-:Y:S01]  /*12930*/  IMAD.MOV.U32 R184, RZ, RZ, 0x181f ;  /* 0x0000181fffb87424 */ /* 0x000fe200078e00ff */
[----:B------:R-:W-:Y:S02]  /*12940*/  MOV R3, 0x12960 ;  /* 0x0001296000037802 */ /* 0x000fe40000000f00 */
[----:B-123--:R-:W-:Y:S05]  /*12950*/  CALL.REL.NOINC `($__internal_19_$__cuda_sm70_shflsync_idx_p) ;  /* 0x00000e7000007944 */ /* 0x00efea0003c00000 */
[----:B------:R-:W-:Y:S01]  /*12960*/  MOV R0, R183 ;  /* 0x000000b700007202 */ /* 0x000fe20000000f00 */
[----:B------:R-:W-:Y:S05]  /*12970*/  BRA `(.L_x_1240) ;  /* 0xffffaab000007947 */ /* 0x000fea000383ffff */
.L_x_1162:
[----:B------:R-:W-:Y:S01]  /*12980*/  IMAD.MOV.U32 R183, RZ, RZ, R9 ;  /* 0x000000ffffb77224 */ /* 0x000fe200078e0009 */
[----:B--2---:R-:W-:Y:S01]  /*12990*/  MOV R2, 0x1 ;  /* 0x0000000100027802 */ /* 0x004fe20000000f00 */
[----:B------:R-:W-:Y:S01]  /*129a0*/  IMAD.MOV.U32 R184, RZ, RZ, 0x181f ;  /* 0x0000181fffb87424 */ /* 0x000fe200078e00ff */
[----:B------:R-:W-:-:S02]  /*129b0*/  MOV R3, 0x129d0 ;  /* 0x000129d000037802 */ /* 0x000fc40000000f00 */
[----:B-1-34-:R-:W-:Y:S05]  /*129c0*/  CALL.REL.NOINC `($__internal_19_$__cuda_sm70_shflsync_idx_p) ;  /* 0x00000e0000007944 */ /* 0x01afea0003c00000 */
        /* <DEDUP_REMOVED lines=8> */
.L_x_1165:
[----:B------:R-:W-:Y:S01]  /*12a50*/  IMAD.MOV.U32 R183, RZ, RZ, R9 ;  /* 0x000000ffffb77224 */ /* 0x000fe200078e0009 */
[----:B--2---:R-:W-:Y:S01]  /*12a60*/  MOV R2, 0x2 ;  /* 0x0000000200027802 */ /* 0x004fe20000000f00 */
[----:B------:R-:W-:Y:S01]  /*12a70*/  IMAD.MOV.U32 R184, RZ, RZ, 0x181f ;  /* 0x0000181fffb87424 */ /* 0x000fe200078e00ff */
[----:B------:R-:W-:Y:S02]  /*12a80*/  MOV R3, 0x12aa0 ;  /* 0x00012aa000037802 */ /* 0x000fe40000000f00 */
[----:B-1-34-:R-:W-:Y:S05]  /*12a90*/  CALL.REL.NOINC `($__internal_19_$__cuda_sm70_shflsync_idx_p) ;  /* 0x00000d3000007944 */ /* 0x01afea0003c00000 */
[----:B------:R-:W-:Y:S01]  /*12aa0*/  MOV R8, R183 ;  /* 0x000000b700087202 */ /* 0x000fe20000000f00 */
[----:B------:R-:W-:Y:S05]  /*12ab0*/  BRA `(.L_x_1242) ;  /* 0xffffac4000007947 */ /* 0x000fea000383ffff */
.L_x_1166:
[----:B------:R-:W-:Y:S01]  /*12ac0*/  IMAD.MOV.U32 R183, RZ, RZ, R11 ;  /* 0x000000ffffb77224 */ /* 0x000fe200078e000b */
[----:B--2---:R-:W-:Y:S01]  /*12ad0*/  MOV R2, 0x2 ;  /* 0x0000000200027802 */ /* 0x004fe20000000f00 */
[----:B------:R-:W-:Y:S01]  /*12ae0*/  IMAD.MOV.U32 R184, RZ, RZ, 0x181f ;  /* 0x0000181fffb87424 */ /* 0x000fe200078e00ff */
[----:B------:R-:W-:Y:S02]  /*12af0*/  MOV R3, 0x12b10 ;  /* 0x00012b1000037802 */ /* 0x000fe40000000f00 */
[----:B-1-34-:R-:W-:Y:S05]  /*12b00*/  CALL.REL.NOINC `($__internal_19_$__cuda_sm70_shflsync_idx_p) ;  /* 0x00000cc000007944 */ /* 0x01afea0003c00000 */
[----:B------:R-:W-:Y:S01]  /*12b10*/  MOV R0, R183 ;  /* 0x000000b700007202 */ /* 0x000fe20000000f00 */
[----:B------:R-:W-:Y:S05]  /*12b20*/  BRA `(.L_x_1243) ;  /* 0xffffabf000007947 */ /* 0x000fea000383ffff */
.L_x_1169:
[----:B------:R-:W-:Y:S01]  /*12b30*/  IMAD.MOV.U32 R183, RZ, RZ, R9 ;  /* 0x000000ffffb77224 */ /* 0x000fe200078e0009 */
[----:B---3--:R-:W-:Y:S01]  /*12b40*/  MOV R2, 0x3 ;  /* 0x0000000300027802 */ /* 0x008fe20000000f00 */
        /* <DEDUP_REMOVED lines=11> */
.L_x_1171:
[----:B------:R-:W-:Y:S01]  /*12c00*/  IMAD.MOV.U32 R183, RZ, RZ, R5 ;  /* 0x000000ffffb77224 */ /* 0x000fe200078e0005 */
[----:B------:R-:W-:Y:S01]  /*12c10*/  MOV R2, RZ ;  /* 0x000000ff00027202 */ /* 0x000fe20000000f00 */
[----:B------:R-:W-:Y:S01]  /*12c20*/  IMAD.MOV.U32 R184, RZ, RZ, 0x1c1f ;  /* 0x00001c1fffb87424 */ /* 0x000fe200078e00ff */
[----:B------:R-:W-:Y:S02]  /*12c30*/  MOV R3, 0x12c50 ;  /* 0x00012c5000037802 */ /* 0x000fe40000000f00 */
[----:B------:R-:W-:Y:S05]  /*12c40*/  CALL.REL.NOINC `($__internal_19_$__cuda_sm70_shflsync_idx_p) ;  /* 0x00000b8000007944 */ /* 0x000fea0003c00000 */
[----:B------:R-:W-:Y:S01]  /*12c50*/  MOV R4, R183 ;  /* 0x000000b700047202 */ /* 0x000fe20000000f00 */
[----:B------:R-:W-:Y:S05]  /*12c60*/  BRA `(.L_x_1245) ;  /* 0xffffaf6000007947 */ /* 0x000fea000383ffff */
.L_x_1172:
[----:B------:R-:W-:Y:S01]  /*12c70*/  IMAD.MOV.U32 R183, RZ, RZ, R12 ;  /* 0x000000ffffb77224 */ /* 0x000fe200078e000c */
[----:B------:R-:W-:Y:S01]  /*12c80*/  MOV R2, RZ ;  /* 0x000000ff00027202 */ /* 0x000fe20000000f00 */
[----:B------:R-:W-:Y:S01]  /*12c90*/  IMAD.MOV.U32 R184, RZ, RZ, 0x1c1f ;  /* 0x00001c1fffb87424 */ /* 0x000fe200078e00ff */
[----:B------:R-:W-:Y:S02]  /*12ca0*/  MOV R3, 0x12cc0 ;  /* 0x00012cc000037802 */ /* 0x000fe40000000f00 */
[----:B-12---:R-:W-:Y:S05]  /*12cb0*/  CALL.REL.NOINC `($__internal_19_$__cuda_sm70_shflsync_idx_p) ;  /* 0x00000b1000007944 */ /* 0x006fea0003c00000 */
[----:B------:R-:W-:Y:S01]  /*12cc0*/  MOV R0, R183 ;  /* 0x000000b700007202 */ /* 0x000fe20000000f00 */
[----:B------:R-:W-:Y:S05]  /*12cd0*/  BRA `(.L_x_1246) ;  /* 0xffffaf1000007947 */ /* 0x000fea000383ffff */
.L_x_1175:
[----:B------:R-:W-:Y:S01]  /*12ce0*/  IMAD.MOV.U32 R183, RZ, RZ, R5 ;  /* 0x000000ffffb77224 */ /* 0x000fe200078e0005 */
[----:B----4-:R-:W-:Y:S01]  /*12cf0*/  MOV R2, 0x1 ;  /* 0x0000000100027802 */ /* 0x010fe20000000f00 */
[----:B------:R-:W-:Y:S01]  /*12d00*/  IMAD.MOV.U32 R184, RZ, RZ, 0x1c1f ;  /* 0x00001c1fffb87424 */ /* 0x000fe200078e00ff */
[----:B------:R-:W-:-:S02]  /*12d10*/  MOV R3, 0x12d30 ;  /* 0x00012d3000037802 */ /* 0x000fc40000000f00 */
[----:B-123--:R-:W-:Y:S05]  /*12d20*/  CALL.REL.NOINC `($__internal_19_$__cuda_sm70_shflsync_idx_p) ;  /* 0x00000aa000007944 */ /* 0x00efea0003c00000 */
        /* <DEDUP_REMOVED lines=8> */
.L_x_1179:
[----:B------:R-:W-:Y:S01]  /*12db0*/  IMAD.MOV.U32 R183, RZ, RZ, R9 ;  /* 0x000000ffffb77224 */ /* 0x000fe200078e0009 */
[----:B------:R-:W-:Y:S01]  /*12dc0*/  MOV R2, RZ ;  /* 0x000000ff00027202 */ /* 0x000fe20000000f00 */
[----:B------:R-:W-:Y:S01]  /*12dd0*/  IMAD.MOV.U32 R184, RZ, RZ, 0x181f ;  /* 0x0000181fffb87424 */ /* 0x000fe200078e00ff */
[----:B------:R-:W-:Y:S02]  /*12de0*/  MOV R3, 0x12e00 ;  /* 0x00012e0000037802 */ /* 0x000fe40000000f00 */
[----:B------:R-:W-:Y:S05]  /*12df0*/  CALL.REL.NOINC `($__internal_19_$__cuda_sm70_shflsync_idx_p) ;  /* 0x000009d000007944 */ /* 0x000fea0003c00000 */
[----:B------:R-:W-:Y:S01]  /*12e00*/  MOV R8, R183 ;  /* 0x000000b700087202 */ /* 0x000fe20000000f00 */
[----:B------:R-:W-:Y:S05]  /*12e10*/  BRA `(.L_x_1248) ;  /* 0xffffc43000007947 */ /* 0x000fea000383ffff */
.L_x_1180:
[----:B------:R-:W-:Y:S01]  /*12e20*/  IMAD.MOV.U32 R183, RZ, RZ, R12 ;  /* 0x000000ffffb77224 */ /* 0x000fe200078e000c */
[----:B------:R-:W-:Y:S01]  /*12e30*/  MOV R2, RZ ;  /* 0x000000ff00027202 */ /* 0x000fe20000000f00 */
[----:B------:R-:W-:Y:S01]  /*12e40*/  IMAD.MOV.U32 R184, RZ, RZ, 0x181f ;  /* 0x0000181fffb87424 */ /* 0x000fe200078e00ff */
[----:B------:R-:W-:Y:S02]  /*12e50*/  MOV R3, 0x12e70 ;  /* 0x00012e7000037802 */ /* 0x000fe40000000f00 */
[----:B-12---:R-:W-:Y:S05]  /*12e60*/  CALL.REL.NOINC `($__internal_19_$__cuda_sm70_shflsync_idx_p) ;  /* 0x0000096000007944 */ /* 0x006fea0003c00000 */
[----:B------:R-:W-:Y:S01]  /*12e70*/  MOV R0, R183 ;  /* 0x000000b700007202 */ /* 0x000fe20000000f00 */
[----:B------:R-:W-:Y:S05]  /*12e80*/  BRA `(.L_x_1249) ;  /* 0xffffc3e000007947 */ /* 0x000fea000383ffff */
.L_x_1183:
        /* <DEDUP_REMOVED lines=13> */
.L_x_1186:
[----:B------:R-:W-:Y:S01]  /*12f60*/  IMAD.MOV.U32 R183, RZ, RZ, R9 ;  /* 0x000000ffffb77224 */ /* 0x000fe200078e0009 */
[----:B-1----:R-:W-:Y:S01]  /*12f70*/  MOV R2, 0x2 ;  /* 0x0000000200027802 */ /* 0x002fe20000000f00 */
[----:B------:R-:W-:Y:S01]  /*12f80*/  IMAD.MOV.U32 R184, RZ, RZ, 0x181f ;  /* 0x0000181fffb87424 */ /* 0x000fe200078e00ff */
[----:B------:R-:W-:Y:S02]  /*12f90*/  MOV R3, 0x12fb0 ;  /* 0x00012fb000037802 */ /* 0x000fe40000000f00 */
[----:B--234-:R-:W-:Y:S05]  /*12fa0*/  CALL.REL.NOINC `($__internal_19_$__cuda_sm70_shflsync_idx_p) ;  /* 0x0000082000007944 */ /* 0x01cfea0003c00000 */
[----:B------:R-:W-:Y:S01]  /*12fb0*/  MOV R8, R183 ;  /* 0x000000b700087202 */ /* 0x000fe20000000f00 */
[----:B------:R-:W-:Y:S05]  /*12fc0*/  BRA `(.L_x_1251) ;  /* 0xffffc58000007947 */ /* 0x000fea000383ffff */
.L_x_1187:
[----:B------:R-:W-:Y:S01]  /*12fd0*/  IMAD.MOV.U32 R183, RZ, RZ, R12 ;  /* 0x000000ffffb77224 */ /* 0x000fe200078e000c */
[----:B------:R-:W-:Y:S01]  /*12fe0*/  MOV R2, 0x2 ;  /* 0x0000000200027802 */ /* 0x000fe20000000f00 */
[----:B------:R-:W-:Y:S01]  /*12ff0*/  IMAD.MOV.U32 R184, RZ, RZ, 0x181f ;  /* 0x0000181fffb87424 */ /* 0x000fe200078e00ff */
[----:B------:R-:W-:Y:S02]  /*13000*/  MOV R3, 0x13020 ;  /* 0x0001302000037802 */ /* 0x000fe40000000f00 */
[----:B-1234-:R-:W-:Y:S05]  /*13010*/  CALL.REL.NOINC `($__internal_19_$__cuda_sm70_shflsync_idx_p) ;  /* 0x000007b000007944 */ /* 0x01efea0003c00000 */
[----:B------:R-:W-:Y:S01]  /*13020*/  MOV R0, R183 ;  /* 0x000000b700007202 */ /* 0x000fe20000000f00 */
[----:B------:R-:W-:Y:S05]  /*13030*/  BRA `(.L_x_1252) ;  /* 0xffffc53000007947 */ /* 0x000fea000383ffff */
.L_x_1190:
[----:B------:R-:W-:Y:S01]  /*13040*/  IMAD.MOV.U32 R183, RZ, RZ, R9 ;  /* 0x000000ffffb77224 */ /* 0x000fe200078e0009 */
[----:B-1----:R-:W-:Y:S01]  /*13050*/  MOV R2, 0x3 ;  /* 0x0000000300027802 */ /* 0x002fe20000000f00 */
[----:B------:R-:W-:Y:S01]  /*13060*/  IMAD.MOV.U32 R184, RZ, RZ, 0x181f ;  /* 0x0000181fffb87424 */ /* 0x000fe200078e00ff */
[----:B------:R-:W-:-:S02]  /*13070*/  MOV R3, 0x13090 ;  /* 0x0001309000037802 */ /* 0x000fc40000000f00 */
[----:B--234-:R-:W-:Y:S05]  /*13080*/  CALL.REL.NOINC `($__internal_19_$__cuda_sm70_shflsync_idx_p) ;  /* 0x0000074000007944 */ /* 0x01cfea0003c00000 */
        /* <DEDUP_REMOVED lines=8> */
.L_x_1192:
[----:B------:R-:W-:Y:S01]  /*13110*/  IMAD.MOV.U32 R183, RZ, RZ, R78 ;  /* 0x000000ffffb77224 */ /* 0x000fe200078e004e */
[----:B------:R-:W-:Y:S01]  /*13120*/  MOV R2, RZ ;  /* 0x000000ff00027202 */ /* 0x000fe20000000f00 */
[----:B------:R-:W-:Y:S01]  /*13130*/  IMAD.MOV.U32 R184, RZ, RZ, 0x1f ;  /* 0x0000001fffb87424 */ /* 0x000fe200078e00ff */
[----:B------:R-:W-:Y:S02]  /*13140*/  MOV R3, 0x13160 ;  /* 0x0001316000037802 */ /* 0x000fe40000000f00 */
[----:B-1----:R-:W-:Y:S05]  /*13150*/  CALL.REL.NOINC `($__internal_19_$__cuda_sm70_shflsync_idx_p) ;  /* 0x0000067000007944 */ /* 0x002fea0003c00000 */
[----:B------:R-:W-:Y:S01]  /*13160*/  MOV R9, R183 ;  /* 0x000000b700097202 */ /* 0x000fe20000000f00 */
[----:B------:R-:W-:Y:S05]  /*13170*/  BRA `(.L_x_1254) ;  /* 0xffffc76000007947 */ /* 0x000fea000383ffff */
.L_x_1193:
[----:B------:R-:W-:Y:S01]  /*13180*/  IMAD.MOV.U32 R183, RZ, RZ, R78 ;  /* 0x000000ffffb77224 */ /* 0x000fe200078e004e */
[----:B------:R-:W-:Y:S01]  /*13190*/  MOV R2, 0x1 ;  /* 0x0000000100027802 */ /* 0x000fe20000000f00 */
[----:B------:R-:W-:Y:S01]  /*131a0*/  IMAD.MOV.U32 R184, RZ, RZ, 0x1f ;  /* 0x0000001fffb87424 */ /* 0x000fe200078e00ff */
[----:B------:R-:W-:Y:S02]  /*131b0*/  MOV R3, 0x131d0 ;  /* 0x000131d000037802 */ /* 0x000fe40000000f00 */
[----:B-123--:R-:W-:Y:S05]  /*131c0*/  CALL.REL.NOINC `($__internal_19_$__cuda_sm70_shflsync_idx_p) ;  /* 0x0000060000007944 */ /* 0x00efea0003c00000 */
[----:B------:R-:W-:Y:S01]  /*131d0*/  MOV R8, R183 ;  /* 0x000000b700087202 */ /* 0x000fe20000000f00 */
[----:B------:R-:W-:Y:S05]  /*131e0*/  BRA `(.L_x_1255) ;  /* 0xffffc71000007947 */ /* 0x000fea000383ffff */
.L_x_1194:
[----:B------:R-:W-:Y:S02]  /*131f0*/  MOV R2, 0x1 ;  /* 0x0000000100027802 */ /* 0x000fe40000000f00 */
[----:B------:R-:W-:-:S02]  /*13200*/  MOV R3, 0x13220 ;  /* 0x0001322000037802 */ /* 0x000fc40000000f00 */
[----:B--234-:R-:W-:Y:S05]  /*13210*/  CALL.REL.NOINC `($__internal_20_$__cuda_sm70_shflsync_up_p) ;  /* 0x0000061000007944 */ /* 0x01cfea0003c00000 */
[----:B------:R-:W-:Y:S05]  /*13220*/  BRA `(.L_x_1256) ;  /* 0xffffc7f000007947 */ /* 0x000fea000383ffff */
.L_x_1195:
[----:B------:R-:W-:Y:S02]  /*13230*/  MOV R2, 0x2 ;  /* 0x0000000200027802 */ /* 0x000fe40000000f00 */
[----:B------:R-:W-:-:S02]  /*13240*/  MOV R3, 0x13260 ;  /* 0x0001326000037802 */ /* 0x000fc40000000f00 */
[----:B--23--:R-:W-:Y:S05]  /*13250*/  CALL.REL.NOINC `($__internal_20_$__cuda_sm70_shflsync_up_p) ;  /* 0x000005d000007944 */ /* 0x00cfea0003c00000 */
        /* <DEDUP_REMOVED lines=24> */
.L_x_1199:
[----:B------:R-:W-:Y:S02]  /*133e0*/  MOV R2, 0x1 ;  /* 0x0000000100027802 */ /* 0x000fe40000000f00 */
[----:B------:R-:W-:Y:S02]  /*133f0*/  MOV R3, 0x13410 ;  /* 0x0001341000037802 */ /* 0x000fe40000000f00 */
[----:B------:R-:W-:Y:S05]  /*13400*/  CALL.REL.NOINC `($__internal_20_$__cuda_sm70_shflsync_up_p) ;  /* 0x0000042000007944 */ /* 0x000fea0003c00000 */
[----:B------:R-:W-:Y:S01]  /*13410*/  MOV R2, R4 ;  /* 0x0000000400027202 */ /* 0x000fe20000000f00 */
[----:B------:R-:W-:Y:S05]  /*13420*/  BRA `(.L_x_1258) ;  /* 0xffffc84000007947 */ /* 0x000fea000383ffff */
.L_x_1200:
[----:B------:R-:W-:Y:S02]  /*13430*/  MOV R2, 0x2 ;  /* 0x0000000200027802 */ /* 0x000fe40000000f00 */
[----:B------:R-:W-:Y:S02]  /*13440*/  MOV R3, 0x13460 ;  /* 0x0001346000037802 */ /* 0x000fe40000000f00 */
        /* <DEDUP_REMOVED lines=25> */
.L_x_1202:
[----:B------:R-:W-:Y:S02]  /*135e0*/  SEL R0, RZ, 0x1, P0 ;  /* 0x00000001ff007807 */ /* 0x000fe40000000000 */
[----:B------:R-:W-:Y:S02]  /*135f0*/  MOV R2, 0x13610 ;  /* 0x0001361000027802 */ /* 0x000fe40000000f00 */
[----:B-1----:R-:W-:Y:S05]  /*13600*/  CALL.REL.NOINC `($__internal_21_$__cuda_sm70_votesync_ballot) ;  /* 0x0000029000007944 */ /* 0x002fea0003c00000 */
[----:B------:R-:W-:Y:S01]  /*13610*/  MOV R5, R0 ;  /* 0x0000000000057202 */ /* 0x000fe20000000f00 */
[----:B------:R-:W-:Y:S05]  /*13620*/  BRA `(.L_x_1260) ;  /* 0xffffc7d000007947 */ /* 0x000fea000383ffff */
.L_x_1203:
[----:B------:R-:W-:Y:S01]  /*13630*/  IMAD.MOV.U32 R183, RZ, RZ, R6 ;  /* 0x000000ffffb77224 */ /* 0x000fe200078e0006 */
[----:B------:R-:W-:Y:S01]  /*13640*/  MOV R2, R0 ;  /* 0x0000000000027202 */ /* 0x000fe20000000f00 */
[----:B------:R-:W-:Y:S01]  /*13650*/  IMAD.MOV.U32 R184, RZ, RZ, 0x1f ;  /* 0x0000001fffb87424 */ /* 0x000fe200078e00ff */
[----:B------:R-:W-:Y:S02]  /*13660*/  MOV R3, 0x13680 ;  /* 0x0001368000037802 */ /* 0x000fe40000000f00 */
[----:B-1----:R-:W-:Y:S05]  /*13670*/  CALL.REL.NOINC `($__internal_19_$__cuda_sm70_shflsync_idx_p) ;  /* 0x0000015000007944 */ /* 0x002fea0003c00000 */
[----:B------:R-:W-:Y:S01]  /*13680*/  IMAD.MOV.U32 R10, RZ, RZ, R183 ;  /* 0x000000ffff0a7224 */ /* 0x000fe200078e00b7 */
[----:B------:R-:W-:Y:S01]  /*13690*/  MOV R2, R0 ;  /* 0x0000000000027202 */ /* 0x000fe20000000f00 */
[----:B------:R-:W-:Y:S01]  /*136a0*/  IMAD.MOV.U32 R183, RZ, RZ, R7 ;  /* 0x000000ffffb77224 */ /* 0x000fe200078e0007 */
[----:B------:R-:W-:-:S02]  /*136b0*/  MOV R184, 0x1f ;  /* 0x0000001f00b87802 */ /* 0x000fc40000000f00 */
[----:B------:R-:W-:Y:S02]  /*136c0*/  MOV R3, 0x136e0 ;  /* 0x000136e000037802 */ /* 0x000fe40000000f00 */
[----:B------:R-:W-:Y:S05]  /*136d0*/  CALL.REL.NOINC `($__internal_19_$__cuda_sm70_shflsync_idx_p) ;  /* 0x000000f000007944 */ /* 0x000fea0003c00000 */
[----:B------:R-:W-:Y:S01]  /*136e0*/  MOV R7, R183 ;  /* 0x000000b700077202 */ /* 0x000fe20000000f00 */
[----:B------:R-:W-:Y:S05]  /*136f0*/  BRA `(.L_x_1261) ;  /* 0xffffc75000007947 */ /* 0x000fea000383ffff */
.L_x_1206:
[----:B------:R-:W-:Y:S01]  /*13700*/  IMAD.MOV.U32 R183, RZ, RZ, R4 ;  /* 0x000000ffffb77224 */ /* 0x000fe200078e0004 */
[----:B------:R-:W-:Y:S01]  /*13710*/  MOV R2, R0 ;  /* 0x0000000000027202 */ /* 0x000fe20000000f00 */
[----:B------:R-:W-:Y:S01]  /*13720*/  IMAD.MOV.U32 R184, RZ, RZ, 0x1f ;  /* 0x0000001fffb87424 */ /* 0x000fe200078e00ff */
[----:B------:R-:W-:Y:S02]  /*13730*/  MOV R3, 0x13750 ;  /* 0x0001375000037802 */ /* 0x000fe40000000f00 */
[----:B-1-34-:R-:W-:Y:S05]  /*13740*/  CALL.REL.NOINC `($__internal_19_$__cuda_sm70_shflsync_idx_p) ;  /* 0x0000008000007944 */ /* 0x01afea0003c00000 */
[----:B------:R-:W-:Y:S01]  /*13750*/  MOV R11, R183 ;  /* 0x000000b7000b7202 */ /* 0x000fe20000000f00 */
[----:B------:R-:W-:Y:S05]  /*13760*/  BRA `(.L_x_1205) ;  /* 0xffffc74000007947 */ /* 0x000fea000383ffff */
        .weak           $__internal_18_$__cuda_sm70_shflsync_bfly_p
        .type           $__internal_18_$__cuda_sm70_shflsync_bfly_p,@function
        .size           $__internal_18_$__cuda_sm70_shflsync_bfly_p,($__internal_19_$__cuda_sm70_shflsync_idx_p - $__internal_18_$__cuda_sm70_shflsync_bfly_p)
$__internal_18_$__cuda_sm70_shflsync_bfly_p:
[----:B------:R-:W-:Y:S02]  /*13770*/  MOV R149, 0xffffffff ;  /* 0xffffffff00957802 */ /* 0x000fe40000000f00 */
[----:B------:R-:W-:Y:S02]  /*13780*/  MOV R3, 0x1f ;  /* 0x0000001f00037802 */ /* 0x000fe40000000f00 */
[----:B------:R-:W-:Y:S04]  /*13790*/  WARPSYNC R149 ;  /* 0x0000009500007348 */ /* 0x000fe80003800000 */
[----:B------:R1:W2:Y:S02]  /*137a0*/  SHFL.BFLY PT, R0, R128, R0, R3 ;  /* 0x0c00000080007389 */ /* 0x0002a400000e0003 */
[----:B-1----:R-:W-:-:S04]  /*137b0*/  MOV R3, 0x0 ;  /* 0x0000000000037802 */ /* 0x002fc80000000f00 */
[----:B--2---:R-:W-:Y:S05]  /*137c0*/  RET.REL.NODEC R2 `(_ZN7cutlass13device_kernelIN5flash19enable_sm80_to_sm89INS1_16FlashAttnFwdSm80INS1_25CollectiveMainloopFwdSm80ILi8ELi1ELb0EN4cute5tupleIJNS5_1CILi128EEENS7_ILi64EEENS7_ILi192EEEEEELi192ENS_6half_tEfNS_4arch4Sm80ELb1ELb0ELb0ELb1ELb1ELb0ELb1ELb1EEENS1_21CollectiveEpilogueFwdINS6_IJS8_SA_S9_EEENS6_IJNS7_ILi1EEESI_SI_EEESC_SE_Li256ELb1ELb1ELb1ELb0EEENS1_36VarlenDynamicPersistentTileSchedulerILi128ELi64ELi256ELi256ELb1ELb1ELb0ELb1ELb1ELb1EEEEEEEEEvNT_6ParamsE) ;  /* 0xfffec83002007950 */ /* 0x004fea0003c3ffff */
        .weak           $__internal_19_$__cuda_sm70_shflsync_idx_p
        .type           $__internal_19_$__cuda_sm70_shflsync_idx_p,@function
        .size           $__internal_19_$__cuda_sm70_shflsync_idx_p,($__internal_20_$__cuda_sm70_shflsync_up_p - $__internal_19_$__cuda_sm70_shflsync_idx_p)
$__internal_19_$__cuda_sm70_shflsync_idx_p:
[----:B------:R-:W-:-:S04]  /*137d0*/  MOV R214, 0xffffffff ;  /* 0xffffffff00d67802 */ /* 0x000fc80000000f00 */
[----:B------:R-:W-:Y:S04]  /*137e0*/  WARPSYNC R214 ;  /* 0x000000d600007348 */ /* 0x000fe80003800000 */
[----:B------:R1:W2:Y:S02]  /*137f0*/  SHFL.IDX PT, R183, R183, R2, R184 ;  /* 0x00000002b7b77389 */ /* 0x0002a400000e00b8 */
[----:B-1----:R-:W-:Y:S02]  /*13800*/  MOV R2, R3 ;  /* 0x0000000300027202 */ /* 0x002fe40000000f00 */
[----:B------:R-:W-:-:S04]  /*13810*/  MOV R3, 0x0 ;  /* 0x0000000000037802 */ /* 0x000fc80000000f00 */
[----:B--2---:R-:W-:Y:S05]  /*13820*/  RET.REL.NODEC R2 `(_ZN7cutlass13device_kernelIN5flash19enable_sm80_to_sm89INS1_16FlashAttnFwdSm80INS1_25CollectiveMainloopFwdSm80ILi8ELi1ELb0EN4cute5tupleIJNS5_1CILi128EEENS7_ILi64EEENS7_ILi192EEEEEELi192ENS_6half_tEfNS_4arch4Sm80ELb1ELb0ELb0ELb1ELb1ELb0ELb1ELb1EEENS1_21CollectiveEpilogueFwdINS6_IJS8_SA_S9_EEENS6_IJNS7_ILi1EEESI_SI_EEESC_SE_Li256ELb1ELb1ELb1ELb0EEENS1_36VarlenDynamicPersistentTileSchedulerILi128ELi64ELi256ELi256ELb1ELb1ELb0ELb1ELb1ELb1EEEEEEEEEvNT_6ParamsE) ;  /* 0xfffec7d002007950 */ /* 0x004fea0003c3ffff */
        .weak           $__internal_20_$__cuda_sm70_shflsync_up_p
        .type           $__internal_20_$__cuda_sm70_shflsync_up_p,@function
        .size           $__internal_20_$__cuda_sm70_shflsync_up_p,($__internal_21_$__cuda_sm70_votesync_ballot - $__internal_20_$__cuda_sm70_shflsync_up_p)
$__internal_20_$__cuda_sm70_shflsync_up_p:
[----:B------:R-:W-:Y:S02]  /*13830*/  IMAD.MOV.U32 R4, RZ, RZ, RZ ;  /* 0x000000ffff047224 */ /* 0x000fe400078e00ff */
[----:B------:R-:W-:-:S04]  /*13840*/  IMAD.MOV.U32 R10, RZ, RZ, -0x1 ;  /* 0xffffffffff0a7424 */ /* 0x000fc800078e00ff */
[----:B------:R-:W-:Y:S04]  /*13850*/  WARPSYNC R10 ;  /* 0x0000000a00007348 */ /* 0x000fe80003800000 */
[----:B------:R1:W2:Y:S02]  /*13860*/  SHFL.UP PT, R4, R0, R2, R4 ;  /* 0x0400000200047389 */ /* 0x0002a400000e0004 */
[----:B-1----:R-:W-:Y:S02]  /*13870*/  MOV R2, R3 ;  /* 0x0000000300027202 */ /* 0x002fe40000000f00 */
[----:B------:R-:W-:-:S04]  /*13880*/  MOV R3, 0x0 ;  /* 0x0000000000037802 */ /* 0x000fc80000000f00 */
[----:B--2---:R-:W-:Y:S05]  /*13890*/  RET.REL.NODEC R2 `(_ZN7cutlass13device_kernelIN5flash19enable_sm80_to_sm89INS1_16FlashAttnFwdSm80INS1_25CollectiveMainloopFwdSm80ILi8ELi1ELb0EN4cute5tupleIJNS5_1CILi128EEENS7_ILi64EEENS7_ILi192EEEEEELi192ENS_6half_tEfNS_4arch4Sm80ELb1ELb0ELb0ELb1ELb1ELb0ELb1ELb1EEENS1_21CollectiveEpilogueFwdINS6_IJS8_SA_S9_EEENS6_IJNS7_ILi1EEESI_SI_EEESC_SE_Li256ELb1ELb1ELb1ELb0EEENS1_36VarlenDynamicPersistentTileSchedulerILi128ELi64ELi256ELi256ELb1ELb1ELb0ELb1ELb1ELb1EEEEEEEEEvNT_6ParamsE) ;  /* 0xfffec76002007950 */ /* 0x004fea0003c3ffff */
        .weak           $__internal_21_$__cuda_sm70_votesync_ballot
        .type           $__internal_21_$__cuda_sm70_votesync_ballot,@function
        .size           $__internal_21_$__cuda_sm70_votesync_ballot,(.L_x_3110 - $__internal_21_$__cuda_sm70_votesync_ballot)
$__internal_21_$__cuda_sm70_votesync_ballot:
[----:B------:R-:W-:Y:S01]  /*138a0*/  ISETP.NE.U32.AND P0, PT, R0, 0x1, PT ;  /* 0x000000010000780c */ /* 0x000fe20003f05070 */
[----:B------:R-:W-:-:S04]  /*138b0*/  IMAD.MOV.U32 R3, RZ, RZ, -0x1 ;  /* 0xffffffffff037424 */ /* 0x000fc800078e00ff */
[----:B------:R-:W-:Y:S08]  /*138c0*/  WARPSYNC R3 ;  /* 0x0000000300007348 */ /* 0x000ff00003800000 */
[----:B------:R-:W-:-:S04]  /*138d0*/  VOTE.ANY R0, PT, !P0 ;  /* 0x0000000000007806 */ /* 0x000fc800040e0100 */
[----:B------:R-:W-:Y:S01]  /*138e0*/  LOP3.LUT R0, R0, R3, RZ, 0xc0, !PT ;  /* 0x0000000300007212 */ /* 0x000fe200078ec0ff */
[----:B------:R-:W-:-:S04]  /*138f0*/  IMAD.MOV.U32 R3, RZ, RZ, 0x0 ;  /* 0x00000000ff037424 */ /* 0x000fc800078e00ff */
[----:B------:R-:W-:Y:S05]  /*13900*/  RET.REL.NODEC R2 `(_ZN7cutlass13device_kernelIN5flash19enable_sm80_to_sm89INS1_16FlashAttnFwdSm80INS1_25CollectiveMainloopFwdSm80ILi8ELi1ELb0EN4cute5tupleIJNS5_1CILi128EEENS7_ILi64EEENS7_ILi192EEEEEELi192ENS_6half_tEfNS_4arch4Sm80ELb1ELb0ELb0ELb1ELb1ELb0ELb1ELb1EEENS1_21CollectiveEpilogueFwdINS6_IJS8_SA_S9_EEENS6_IJNS7_ILi1EEESI_SI_EEESC_SE_Li256ELb1ELb1ELb1ELb0EEENS1_36VarlenDynamicPersistentTileSchedulerILi128ELi64ELi256ELi256ELb1ELb1ELb0ELb1ELb1ELb1EEEEEEEEEvNT_6ParamsE) ;  /* 0xfffec6f002007950 */ /* 0x000fea0003c3ffff */
.L_x_1262:
        /* <DEDUP_REMOVED lines=15> */
.L_x_3110:


//--------------------- .text._ZN7cutlass13device_kernelIN5flash19enable_sm80_to_sm89INS1_16FlashAttnFwdSm80INS1_25CollectiveMainloopFwdSm80ILi8ELi1ELb0EN4cute5tupleIJNS5_1CILi128EEENS7_ILi64EEENS7_ILi192EEEEEELi192ENS_6half_tEfNS_4arch4Sm80ELb1ELb0ELb0ELb1ELb1ELb1ELb1ELb1EEENS1_21CollectiveEpilogueFwdINS6_IJS8_SA_S9_EEENS6_IJNS7_ILi1EEESI_SI_EEESC_SE_Li256ELb1ELb1ELb1ELb0EEENS1_36VarlenDynamicPersistentTileSchedulerILi128ELi64ELi256ELi256ELb1ELb1ELb0ELb1ELb1ELb1EEEEEEEEEvNT_6ParamsE --------------------------
	.section	.text._ZN7cutlass13device_kernelIN5flash19enable_sm80_to_sm89INS1_16FlashAttnFwdSm80INS1_25CollectiveMainloopFwdSm80ILi8ELi1ELb0EN4cute5tupleIJNS5_1CILi128EEENS7_ILi64EEENS7_ILi192EEEEEELi192ENS_6half_tEfNS_4arch4Sm80ELb1ELb0ELb0ELb1ELb1ELb1ELb1ELb1EEENS1_21CollectiveEpilogueFwdINS6_IJS8_SA_S9_EEENS6_IJNS7_ILi1EEESI_SI_EEESC_SE_Li256ELb1ELb1ELb1ELb0EEENS1_36VarlenDynamicPersistentTileSchedulerILi128ELi64ELi256ELi256ELb1ELb1ELb0ELb1ELb1ELb1EEEEEEEEEvNT_6ParamsE,"ax",@progbits
	.sectioninfo	@"SHI_REGISTERS=255"
	.align	128
.text._ZN7cutlass13device_kernelIN5flash19enable_sm80_to_sm89INS1_16FlashAttnFwdSm80INS1_25CollectiveMainloopFwdSm80ILi8ELi1ELb0EN4cute5tupleIJNS5_1CILi128EEENS7_ILi64EEENS7_ILi192EEEEEELi192ENS_6half_tEfNS_4arch4Sm80ELb1ELb0ELb0ELb1ELb1ELb1ELb1ELb1EEENS1_21CollectiveEpilogueFwdINS6_IJS8_SA_S9_EEENS6_IJNS7_ILi1EEESI_SI_EEESC_SE_Li256ELb1ELb1ELb1ELb0EEENS1_36VarlenDynamicPersistentTileSchedulerILi128ELi64ELi256ELi256ELb1ELb1ELb0ELb1ELb1ELb1EEEEEEEEEvNT_6ParamsE:
        .type           _ZN7cutlass13device_kernelIN5flash19enable_sm80_to_sm89INS1_16FlashAttnFwdSm80INS1_25CollectiveMainloopFwdSm80ILi8ELi1ELb0EN4cute5tupleIJNS5_1CILi128EEENS7_ILi64EEENS7_ILi192EEEEEELi192ENS_6half_tEfNS_4arch4Sm80ELb1ELb0ELb0ELb1ELb1ELb1ELb1ELb1EEENS1_21CollectiveEpilogueFwdINS6_IJS8_SA_S9_EEENS6_IJNS7_ILi1EEESI_SI_EEESC_SE_Li256ELb1ELb1ELb1ELb0EEENS1_36VarlenDynamicPersistentTileSchedulerILi128ELi64ELi256ELi256ELb1ELb1ELb0ELb1ELb1ELb1EEEEEEEEEvNT_6ParamsE,@function
        .size           _ZN7cutlass13device_kernelIN5flash19enable_sm80_to_sm89INS1_16FlashAttnFwdSm80INS1_25CollectiveMainloopFwdSm80ILi8ELi1ELb0EN4cute5tupleIJNS5_1CILi128EEENS7_ILi64EEENS7_ILi192EEEEEELi192ENS_6half_tEfNS_4arch4Sm80ELb1ELb0ELb0ELb1ELb1ELb1ELb1ELb1EEENS1_21CollectiveEpilogueFwdINS6_IJS8_SA_S9_EEENS6_IJNS7_ILi1EEESI_SI_EEESC_SE_Li256ELb1ELb1ELb1ELb0EEENS1_36VarlenDynamicPersistentTileSchedulerILi128ELi64ELi256ELi256ELb1ELb1ELb0ELb1ELb1ELb1EEEEEEEEEvNT_6ParamsE,(.L_x_3115 - _ZN7cutlass13device_kernelIN5flash19enable_sm80_to_sm89INS1_16FlashAttnFwdSm80INS1_25CollectiveMainloopFwdSm80ILi8ELi1ELb0EN4cute5tupleIJNS5_1CILi128EEENS7_ILi64EEENS7_ILi192EEEEEELi192ENS_6half_tEfNS_4arch4Sm80ELb1ELb0ELb0ELb1ELb1ELb1ELb1ELb1EEENS1_21CollectiveEpilogueFwdINS6_IJS8_SA_S9_EEENS6_IJNS7_ILi1EEESI_SI_EEESC_SE_Li256ELb1ELb1ELb1ELb0EEENS1_36VarlenDynamicPersistentTileSchedulerILi128ELi64ELi256ELi256ELb1ELb1ELb0ELb1ELb1ELb1EEEEEEEEEvNT_6ParamsE)
        .other          _ZN7cutlass13device_kernelIN5flash19enable_sm80_to_sm89INS1_16FlashAttnFwdSm80INS1_25CollectiveMainloopFwdSm80ILi8ELi1ELb0EN4cute5tupleIJNS5_1CILi128EEENS7_ILi64EEENS7_ILi192EEEEEELi192ENS_6half_tEfNS_4arch4Sm80ELb1ELb0ELb0ELb1ELb1ELb1ELb1ELb1EEENS1_21CollectiveEpilogueFwdINS6_IJS8_SA_S9_EEENS6_IJNS7_ILi1EEESI_SI_EEESC_SE_Li256ELb1ELb1ELb1ELb0EEENS1_36VarlenDynamicPersistentTileSchedulerILi128ELi64ELi256ELi256ELb1ELb1ELb0ELb1ELb1ELb1EEEEEEEEEvNT_6ParamsE,@"STO_CUDA_ENTRY STV_DEFAULT"
_ZN7cutlass13device_kernelIN5flash19enable_sm80_to_sm89INS1_16FlashAttnFwdSm80INS1_25CollectiveMainloopFwdSm80ILi8ELi1ELb0EN4cute5tupleIJNS5_1CILi128EEENS7_ILi64EEENS7_ILi192EEEEEELi192ENS_6half_tEfNS_4arch4Sm80ELb1ELb0ELb0ELb1ELb1ELb1ELb1ELb1EEENS1_21CollectiveEpilogueFwdINS6_IJS8_SA_S9_EEENS6_IJNS7_ILi1EEESI_SI_EEESC_SE_Li256ELb1ELb1ELb1ELb0EEENS1_36VarlenDynamicPersistentTileSchedulerILi128ELi64ELi256ELi256ELb1ELb1ELb0ELb1ELb1ELb1EEEEEEEEEvNT_6ParamsE:
        /* <DEDUP_REMOVED lines=52> */
.L_x_1268:
        /* <DEDUP_REMOVED lines=16> */
.L_x_1457:
        /* <DEDUP_REMOVED lines=16> */
.L_x_1458:
[----:B---3--:R-:W-:-:S05]  /*0540*/  IMAD R0, R0, c[0x0][0x538], RZ ;  /* 0x00014e0000007a24 */ /* 0x008fca00078e02ff */
[----:B------:R-:W-:-:S04]  /*0550*/  IADD3 R6, R0, R6, RZ ;  /* 0x0000000600067210 */ /* 0x000fc80007ffe0ff */
[----:B------:R-:W-:-:S13]  /*0560*/  ISETP.GT.AND P0, PT, R6, UR4, PT ;  /* 0x0000000406007c0c */ /* 0x000fda000bf04270 */
[----:B-12---:R-:W-:Y:S05]  /*0570*/  @!P0 BRA `(.L_x_1268) ;  /* 0xfffffdc000008947 */ /* 0x006fea000383ffff */
.L_x_1264:
[----:B------:R-:W-:-:S05]  /*0580*/  IADD3 R11, -R0, R6, RZ ;  /* 0x00000006000b7210 */ /* 0x000fca0007ffe1ff */
[----:B------:R-:W-:-:S05]  /*0590*/  IMAD R0, R4, c[0x0][0x538], R11 ;  /* 0x00014e0004007a24 */ /* 0x000fca00078e020b */
[----:B------:R-:W-:Y:S01]  /*05a0*/  ISETP.GT.AND P0, PT, R0, UR4, PT ;  /* 0x0000000400007c0c */ /* 0x000fe2000bf04270 */
[----:B------:R-:W-:-:S12]  /*05b0*/  BRA.DIV ~URZ, `(.L_x_1269) ;  /* 0x0001cf627f007947 */ /* 0x000fd8000b800000 */
[----:B------:R-:W-:-:S04]  /*05c0*/  VOTE.ANY R10, PT, !P0 ;  /* 0x00000000000a7806 */ /* 0x000fc800040e0100 */
.L_x_1459:
[----:B------:R-:W1:Y:S02]  /*05d0*/  POPC R5, R10 ;  /* 0x0000000a00057309 */ /* 0x000e640000000000 */
[----:B-12---:R-:W-:Y:S01]  /*05e0*/  IADD3 R247, R5, R7, RZ ;  /* 0x0000000705f77210 */ /* 0x006fe20007ffe0ff */
[----:B------:R-:W-:Y:S05]  /*05f0*/  BRA.DIV ~URZ, `(.L_x_1270) ;  /* 0x0001cf727f007947 */ /* 0x000fea000b800000 */
[----:B------:R1:W2:Y:S01]  /*0600*/  SHFL.IDX PT, R12, R9, R5, 0x1f ;  /* 0x00001f05090c7589 */ /* 0x0002a200000e0000 */
[----:B------:R-:W-:-:S03]  /*0610*/  MOV R6, RZ ;  /* 0x000000ff00067202 */ /* 0x000fc60000000f00 */
[----:B------:R1:W3:Y:S04]  /*0620*/  SHFL.IDX PT, R9, R8, R5, 0x1f ;  /* 0x00001f0508097589 */ /* 0x0002e800000e0000 */
.L_x_1460:
[----:B------:R-:W-:Y:S01]  /*0630*/  ISETP.NE.AND P0, PT, R10, RZ, PT ;  /* 0x000000ff0a00720c */ /* 0x000fe20003f05270 */
[----:B------:R-:W-:-:S12]  /*0640*/  BSSY B0, `(.L_x_1271) ;  /* 0x0000005000007945 */ /* 0x000fd80003800000 */
[----:B------:R-:W-:Y:S05]  /*0650*/  @!P0 BRA `(.L_x_1272) ;  /* 0x0000003000008947 */ /* 0x000fea0003800000 */
[----:B------:R-:W-:Y:S01]  /*0660*/  IADD3 R0, R5, -0x1, RZ ;  /* 0xffffffff05007810 */ /* 0x000fe20007ffe0ff */
[----:B------:R-:W-:Y:S05]  /*0670*/  BRA.DIV ~URZ, `(.L_x_1273) ;  /* 0x0001cfd27f007947 */ /* 0x000fea000b800000 */
[----:B------:R4:W1:Y:S02]  /*0680*/  SHFL.IDX PT, R6, R4, R0, 0x1f ;  /* 0x00001f0004067589 */ /* 0x00086400000e0000 */
.L_x_1272:
[----:B------:R-:W-:Y:S05]  /*0690*/  BSYNC B0 ;  /* 0x0000000000007941 */ /* 0x000fea0003800000 */
.L_x_1271:
        /* <DEDUP_REMOVED lines=67> */
.L_x_1275:
        /* <DEDUP_REMOVED lines=68> */
.L_x_1276:
[----:B------:R-:W-:Y:S05]  /*0f10*/  BSYNC B0 ;  /* 0x0000000000007941 */ /* 0x000fea0003800000 */
.L_x_1274:
[----:B------:R-:W-:-:S04]  /*0f20*/  LOP3.LUT R0, RZ, R0, RZ, 0x33, !PT ;  /* 0x00000000ff007212 */ /* 0x000fc800078e33ff */
[----:B------:R-:W-:Y:S01]  /*0f30*/  IADD3 R245, R0, R12, RZ ;  /* 0x0000000c00f57210 */ /* 0x000fe20007ffe0ff */
[----:B------:R-:W-:Y:S05]  /*0f40*/  BRA `(.L_x_1277) ;  /* 0x0000004000007947 */ /* 0x000fea0003800000 */
.L_x_1265:
[----:B--2---:R-:W-:Y:S01]  /*0f50*/  IMAD.MOV.U32 R245, RZ, RZ, RZ ;  /* 0x000000fffff57224 */ /* 0x004fe200078e00ff */
[----:B------:R-:W-:Y:S01]  /*0f60*/  MOV R246, RZ ;  /* 0x000000ff00f67202 */ /* 0x000fe20000000f00 */
[----:B------:R-:W-:Y:S01]  /*0f70*/  IMAD.U32 R244, RZ, RZ, UR4 ;  /* 0x00000004fff47e24 */ /* 0x000fe2000f8e00ff */
[----:B------:R-:W-:Y:S02]  /*0f80*/  MOV R247, c[0x0][0x53c] ;  /* 0x00014f0000f77a02 */ /* 0x000fe40000000f00 */
.L_x_1277:
[----:B------:R-:W-:Y:S01]  /*0f90*/  ISETP.NE.AND P0, PT, R13, RZ, PT ;  /* 0x000000ff0d00720c */ /* 0x000fe20003f05270 */
[----:B------:R-:W-:-:S12]  /*0fa0*/  WARPSYNC 0xffffffff ;  /* 0xffffffff00007948 */ /* 0x000fd80003800000 */
[----:B------:R1:W-:Y:S04]  /*0fb0*/  @!P0 STS.128 [0x18100], R244 ;  /* 0x018100f4ff008388 */ /* 0x0003e80000000c00 */
[----:B------:R-:W-:Y:S06]  /*0fc0*/  BAR.ARV 0x5, 0x100 ;  /* 0x0144000000007b1d */ /* 0x000fec0000002000 */
.L_x_1263:
        /* <DEDUP_REMOVED lines=13> */
[C---:B------:R-:W-:Y:S01]  /*10a0*/  LEA.HI R0, R2.reuse, R4, RZ, 0x1 ;  /* 0x0000000402007211 */ /* 0x040fe200078f08ff */
[----:B------:R-:W-:Y:S01]  /*10b0*/  IMAD.SHL.U32 R5, R25, 0x40, RZ ;  /* 0x0000004019057824 */ /* 0x000fe200078e00ff */
[----:B------:R-:W-:Y:S01]  /*10c0*/  LOP3.LUT R2, R2, 0xfffffff0, RZ, 0xc0, !PT ;  /* 0xfffffff002027812 */ /* 0x000fe200078ec0ff */
[----:B------:R-:W-:Y:S01]  /*10d0*/  IMAD.IADD R8, R16, 0x1, -R3 ;  /* 0x0000000110087824 */ /* 0x000fe200078e0a03 */
[----:B------:R-:W-:-:S02]  /*10e0*/  LOP3.LUT R3, R0, 0xfffffffe, RZ, 0xc0, !PT ;  /* 0xfffffffe00037812 */ /* 0x000fc400078ec0ff */
[----:B------:R-:W-:Y:S01]  /*10f0*/  LOP3.LUT R0, R5, 0x1c0, RZ, 0xc0, !PT ;  /* 0x000001c005007812 */ /* 0x000fe200078ec0ff */
[----:B------:R-:W-:Y:S01]  /*1100*/  IMAD.SHL.U32 R204, R8, 0x8, RZ ;  /* 0x0000000808cc7824 */ /* 0x000fe200078e00ff */
[-C--:B------:R-:W-:Y:S01]  /*1110*/  LEA.HI R14, R12, R16.reuse, RZ, 0x2 ;  /* 0x000000100c0e7211 */ /* 0x080fe200078f10ff */
[----:B------:R-:W-:Y:S01]  /*1120*/  IMAD.IADD R2, R16, 0x1, -R2 ;  /* 0x0000000110027824 */ /* 0x000fe200078e0a02 */
[----:B------:R-:W-:Y:S01]  /*1130*/  LEA.HI R13, R12, R16, RZ, 0x5 ;  /* 0x000000100c0d7211 */ /* 0x000fe200078f28ff */
[----:B------:R-:W-:Y:S01]  /*1140*/  IMAD.IADD R10, R4, 0x1, -R3 ;  /* 0x00000001040a7824 */ /* 0x000fe200078e0a03 */
[----:B------:R-:W-:Y:S01]  /*1150*/  LOP3.LUT R3, R0, 0x38, R204, 0xf8, !PT ;  /* 0x0000003800037812 */ /* 0x000fe200078ef8cc */
[C---:B------:R-:W-:Y:S01]  /*1160*/  IMAD.SHL.U32 R4, R8.reuse, 0x40, RZ ;  /* 0x0000004008047824 */ /* 0x040fe200078e00ff */
[----:B------:R-:W-:Y:S01]  /*1170*/  SHF.R.U32.HI R0, RZ, 0x3, R0 ;  /* 0x00000003ff007819 */ /* 0x000fe20000011600 */
[----:B------:R-:W-:Y:S01]  /*1180*/  IMAD R221, R8, 0x20, R25 ;  /* 0x0000002008dd7824 */ /* 0x000fe200078e0219 */
[----:B------:R-:W-:-:S02]  /*1190*/  SHF.R.S32.HI R5, RZ, 0x1f, R2 ;  /* 0x0000001fff057819 */ /* 0x000fc40000011402 */
[----:B------:R-:W-:Y:S02]  /*11a0*/  LOP3.LUT R9, R3, R0, RZ, 0x3c, !PT ;  /* 0x0000000003097212 */ /* 0x000fe400078e3cff */
[----:B------:R-:W-:Y:S02]  /*11b0*/  LOP3.LUT R0, R4, 0x1c0, RZ, 0xc0, !PT ;  /* 0x000001c004007812 */ /* 0x000fe400078ec0ff */
[--C-:B------:R-:W-:Y:S02]  /*11c0*/  SHF.R.S32.HI R216, RZ, 0x2, R14.reuse ;  /* 0x00000002ffd87819 */ /* 0x100fe4000001140e */
[----:B------:R-:W-:Y:S02]  /*11d0*/  SHF.R.S32.HI R7, RZ, 0x1f, R14 ;  /* 0x0000001fff077819 */ /* 0x000fe4000001140e */
[----:B------:R-:W-:Y:S02]  /*11e0*/  LEA.HI R11, R5, R2, RZ, 0x3 ;  /* 0x00000002050b7211 */ /* 0x000fe400078f18ff */
[----:B------:R-:W-:-:S02]  /*11f0*/  LOP3.LUT R5, R0, 0x8, R6, 0xf8, !PT ;  /* 0x0000000800057812 */ /* 0x000fc400078ef806 */
[----:B------:R-:W-:Y:S02]  /*1200*/  SHF.R.U32.HI R3, RZ, 0x3, R0 ;  /* 0x00000003ff037819 */ /* 0x000fe40000011600 */
[----:B------:R-:W-:Y:S02]  /*1210*/  LEA.HI R0, R7, R216, RZ, 0x3 ;  /* 0x000000d807007211 */ /* 0x000fe400078f18ff */
[----:B------:R-:W-:Y:S02]  /*1220*/  LOP3.LUT R4, R11, 0xfffffff8, RZ, 0xc0, !PT ;  /* 0xfffffff80b047812 */ /* 0x000fe400078ec0ff */
[----:B------:R-:W-:Y:S02]  /*1230*/  LOP3.LUT R0, R0, 0xfffffff8, RZ, 0xc0, !PT ;  /* 0xfffffff800007812 */ /* 0x000fe400078ec0ff */
[----:B------:R-:W-:Y:S01]  /*1240*/  LOP3.LUT R7, R5, R3, RZ, 0x3c, !PT ;  /* 0x0000000305077212 */ /* 0x000fe200078e3cff */
[----:B------:R-:W-:Y:S01]  /*1250*/  IMAD.IADD R6, R2, 0x1, -R4 ;  /* 0x0000000102067824 */ /* 0x000fe200078e0a04 */
[----:B------:R-:W-:Y:S01]  /*1260*/  LOP3.LUT R2, R13, 0xffffffe0, RZ, 0xc0, !PT ;  /* 0xffffffe00d027812 */ /* 0x000fe200078ec0ff */
[----:B------:R-:W-:Y:S01]  /*1270*/  IMAD.IADD R0, R216, 0x1, -R0 ;  /* 0x00000001d8007824 */ /* 0x000fe200078e0a00 */
[----:B------:R-:W-:-:S02]  /*1280*/  SHF.R.S32.HI R5, RZ, 0x5, R13 ;  /* 0x00000005ff057819 */ /* 0x000fc4000001140d */
[----:B------:R-:W-:Y:S01]  /*1290*/  SHF.R.S32.HI R3, RZ, 0x1f, R13 ;  /* 0x0000001fff037819 */ /* 0x000fe2000001140d */
[----:B------:R-:W-:Y:S01]  /*12a0*/  IMAD.IADD R23, R16, 0x1, -R2 ;  /* 0x0000000110177824 */ /* 0x000fe200078e0a02 */
[----:B------:R-:W-:Y:S01]  /*12b0*/  LEA.HI R4, R12, R16, RZ, 0x6 ;  /* 0x000000100c047211 */ /* 0x000fe200078f30ff */
[----:B------:R-:W-:Y:S01]  /*12c0*/  IMAD.SHL.U32 R229, R5, 0x200, RZ ;  /* 0x0000020005e57824 */ /* 0x000fe200078e00ff */
[----:B------:R-:W-:Y:S01]  /*12d0*/  LEA.HI R2, R3, R5, RZ, 0x3 ;  /* 0x0000000503027211 */ /* 0x000fe200078f18ff */
[----:B------:R-:W-:Y:S01]  /*12e0*/  IMAD.SHL.U32 R13, R11, 0x40, RZ ;  /* 0x000000400b0d7824 */ /* 0x000fe200078e00ff */
[----:B------:R-:W-:Y:S01]  /*12f0*/  LOP3.LUT R3, R0, 0x1, RZ, 0xc0, !PT ;  /* 0x0000000100037812 */ /* 0x000fe200078ec0ff */
[----:B------:R-:W-:Y:S01]  /*1300*/  IMAD.SHL.U32 R4, R4, 0x8, RZ ;  /* 0x0000000804047824 */ /* 0x000fe200078e00ff */
[----:B------:R-:W-:Y:S02]  /*1310*/  SHF.R.S32.HI R12, RZ, 0x1f, R23 ;  /* 0x0000001fff0c7819 */ /* 0x000fe40000011417 */
[----:B------:R-:W-:-:S02]  /*1320*/  ISETP.NE.U32.AND P0, PT, R3, 0x1, PT ;  /* 0x000000010300780c */ /* 0x000fc40003f05070 */
[----:B------:R-:W-:Y:S02]  /*1330*/  LOP3.LUT R2, R2, 0xffffff8, RZ, 0xc0, !PT ;  /* 0x0ffffff802027812 */ /* 0x000fe400078ec0ff */
[C---:B------:R-:W-:Y:S01]  /*1340*/  R2P PR, R0.reuse, 0x6 ;  /* 0x0000000600007804 */ /* 0x040fe20000000000 */
[----:B------:R-:W-:Y:S01]  /*1350*/  IMAD.SHL.U32 R0, R0, 0x40, RZ ;  /* 0x0000004000007824 */ /* 0x000fe200078e00ff */
[----:B------:R-:W-:Y:S01]  /*1360*/  LEA.HI R15, R12, R23, RZ, 0x2 ;  /* 0x000000170c0f7211 */ /* 0x000fe200078f10ff */
[----:B------:R-:W-:Y:S01]  /*1370*/  IMAD.IADD R3, R5, 0x1, -R2 ;  /* 0x0000000105037824 */ /* 0x000fe200078e0a02 */
[----:B------:R-:W-:Y:S02]  /*1380*/  LOP3.LUT R194, R9, 0x7ffffe00, R4, 0xf8, !PT ;  /* 0x7ffffe0009c27812 */ /* 0x000fe400078ef804 */
[----:B------:R-:W-:Y:S02]  /*1390*/  SHF.R.S32.HI R2, RZ, 0x2, R15 ;  /* 0x00000002ff027819 */ /* 0x000fe4000001140f */
[----:B------:R-:W-:Y:S01]  /*13a0*/  LOP3.LUT R227, R0, 0x1c0, RZ, 0xc0, !PT ;  /* 0x000001c000e37812 */ /* 0x000fe200078ec0ff */
[----:B------:R-:W-:Y:S01]  /*13b0*/  IMAD.SHL.U32 R0, R6, 0x40, RZ ;  /* 0x0000004006007824 */ /* 0x000fe200078e00ff */
[----:B------:R-:W-:Y:S01]  /*13c0*/  LOP3.LUT R4, R14, 0xfffffffc, RZ, 0xc0, !PT ;  /* 0xfffffffc0e047812 */ /* 0x000fe200078ec0ff */
[----:B------:R-:W-:Y:S01]  /*13d0*/  IMAD R22, R3, 0x10, R2 ;  /* 0x0000001003167824 */ /* 0x000fe200078e0202 */
[----:B------:R-:W-:Y:S01]  /*13e0*/  IADD3 R9, R216, 0x40, RZ ;  /* 0x00000040d8097810 */ /* 0x000fe20007ffe0ff */
[----:B------:R-:W-:Y:S01]  /*13f0*/  IMAD.SHL.U32 R2, R10, 0x8, RZ ;  /* 0x000000080a027824 */ /* 0x000fe200078e00ff */
[----:B------:R-:W-:Y:S01]  /*1400*/  LOP3.LUT R0, R0, 0x1c0, RZ, 0xc0, !PT ;  /* 0x000001c000007812 */ /* 0x000fe200078ec0ff */
[----:B------:R-:W-:Y:S01]  /*1410*/  IMAD.IADD R248, R16, 0x1, -R4 ;  /* 0x0000000110f87824 */ /* 0x000fe200078e0a04 */
[----:B------:R-:W-:Y:S01]  /*1420*/  SHF.R.U32.HI R228, RZ, 0x3, R227 ;  /* 0x00000003ffe47819 */ /* 0x000fe200000116e3 */
[----:B------:R-:W-:Y:S01]  /*1430*/  IMAD.SHL.U32 R14, R5, 0x400, RZ ;  /* 0x00000400050e7824 */ /* 0x000fe200078e00ff */
[----:B------:R-:W-:Y:S01]  /*1440*/  LOP3.LUT R3, R0, 0x8, R2, 0xf8, !PT ;  /* 0x0000000800037812 */ /* 0x000fe200078ef802 */
[----:B------:R-:W-:Y:S01]  /*1450*/  IMAD.SHL.U32 R140, R248, 0x4, RZ ;  /* 0x00000004f88c7824 */ /* 0x000fe200078e00ff */
[----:B------:R-:W-:Y:S01]  /*1460*/  SHF.R.U32.HI R0, RZ, 0x3, R0 ;  /* 0x00000003ff007819 */ /* 0x000fe20000011600 */
[----:B------:R-:W-:Y:S01]  /*1470*/  IMAD R2, R10, 0x200, R7 ;  /* 0x000002000a027824 */ /* 0x000fe200078e0207 */
[----:B------:R-:W-:Y:S01]  /*1480*/  LOP3.LUT P6, RZ, R6, 0x2, RZ, 0xc0, !PT ;  /* 0x0000000206ff7812 */ /* 0x000fe200078cc0ff */
[----:B------:R-:W-:Y:S01]  /*1490*/  IMAD.SHL.U32 R102, R248, 0x8, RZ ;  /* 0x00000008f8667824 */ /* 0x000fe200078e00ff */
[----:B------:R-:W-:Y:S01]  /*14a0*/  LOP3.LUT R7, R3, R0, RZ, 0x3c, !PT ;  /* 0x0000000003077212 */ /* 0x000fe200078e3cff */
[----:B------:R-:W-:Y:S01]  /*14b0*/  IMAD.SHL.U32 R3, R9, 0x40, RZ ;  /* 0x0000004009037824 */ /* 0x000fe200078e00ff */
[----:B------:R-:W-:Y:S01]  /*14c0*/  SHF.R.S32.HI R0, RZ, 0x1f, R9 ;  /* 0x0000001fff007819 */ /* 0x000fe20000011409 */
[----:B------:R-:W-:Y:S01]  /*14d0*/  STL [R1+0x5c], R22 ;  /* 0x00005c1601007387 */ /* 0x000fe20000100800 */
[----:B------:R-:W-:Y:S01]  /*14e0*/  IADD3 R143, R140, 0x20, RZ ;  /* 0x000000208c8f7810 */ /* 0x000fe20007ffe0ff */
[----:B------:R-:W-:Y:S01]  /*14f0*/  IMAD.SHL.U32 R194, R194, 0x2, RZ ;  /* 0x00000002c2c27824 */ /* 0x000fe200078e00ff */
[----:B------:R-:W-:Y:S01]  /*1500*/  LOP3.LUT P5, RZ, R6, 0x4, RZ, 0xc0, !PT ;  /* 0x0000000406ff7812 */ /* 0x000fe200078ac0ff */
[----:B------:R-:W-:Y:S01]  /*1510*/  IMAD R6, R248, 0x2, R14 ;  /* 0x00000002f8067824 */ /* 0x000fe200078e020e */
[----:B------:R-:W-:Y:S01]  /*1520*/  LOP3.LUT R4, R228, R227, RZ, 0xfc, !PT ;  /* 0x000000e3e4047212 */ /* 0x000fe200078efcff */
[C---:B------:R-:W-:Y:S01]  /*1530*/  IMAD.IADD R107, R140.reuse, 0x1, R143 ;  /* 0x000000018c6b7824 */ /* 0x040fe200078e028f */
[----:B------:R-:W-:-:S02]  /*1540*/  IADD3 R142, R140, 0x40, RZ ;  /* 0x000000408c8e7810 */ /* 0x000fc40007ffe0ff */
[----:B------:R-:W-:Y:S01]  /*1550*/  LEA.HI R0, R0, R9, RZ, 0x3 ;  /* 0x0000000900007211 */ /* 0x000fe200078f18ff */
[----:B------:R-:W-:Y:S01]  /*1560*/  IMAD.IADD R18, R6, 0x1, R4 ;  /* 0x0000000106127824 */ /* 0x000fe200078e0204 */
[----:B------:R-:W-:Y:S01]  /*1570*/  LOP3.LUT R24, R3, 0x1c0, RZ, 0xc0, !PT ;  /* 0x000001c003187812 */ /* 0x000fe200078ec0ff */
[----:B------:R-:W-:Y:S01]  /*1580*/  IMAD.IADD R106, R140, 0x1, R142 ;  /* 0x000000018c6a7824 */ /* 0x000fe200078e028e */
[----:B------:R-:W-:Y:S01]  /*1590*/  SHF.R.S32.HI R3, RZ, 0x1f, R107 ;  /* 0x0000001fff037819 */ /* 0x000fe2000001146b */
[----:B------:R-:W-:Y:S01]  /*15a0*/  IMAD.SHL.U32 R4, R0, 0x40, RZ ;  /* 0x0000004000047824 */ /* 0x000fe200078e00ff */
[----:B------:R-:W-:Y:S02]  /*15b0*/  SHF.R.U32.HI R21, RZ, 0x3, R24 ;  /* 0x00000003ff157819 */ /* 0x000fe40000011618 */
[----:B------:R-:W-:Y:S02]  /*15c0*/  SHF.R.S32.HI R0, RZ, 0x1f, R106 ;  /* 0x0000001fff007819 */ /* 0x000fe4000001146a */
[----:B------:R-:W-:-:S02]  /*15d0*/  LOP3.LUT R20, R4, 0xfffffe00, RZ, 0xc0, !PT ;  /* 0xfffffe0004147812 */ /* 0x000fc400078ec0ff */
[CC--:B------:R-:W-:Y:S02]  /*15e0*/  LEA.HI R4, R3.reuse, R107.reuse, RZ, 0x6 ;  /* 0x0000006b03047211 */ /* 0x0c0fe400078f30ff */
[-C--:B------:R-:W-:Y:S01]  /*15f0*/  LEA.HI R5, R0, R106.reuse, RZ, 0x6 ;  /* 0x0000006a00057211 */ /* 0x080fe200078f30ff */
[----:B------:R-:W-:Y:S01]  /*1600*/  STL [R1+0x28], R20 ;  /* 0x0000281401007387 */ /* 0x000fe20000100800 */
[----:B------:R-:W-:Y:S01]  /*1610*/  LEA.HI R12, R3, R107, RZ, 0x3 ;  /* 0x0000006b030c7211 */ /* 0x000fe200078f18ff */
[----:B------:R-:W-:Y:S01]  /*1620*/  IMAD.SHL.U32 R3, R4, 0x80, RZ ;  /* 0x0000008004037824 */ /* 0x000fe200078e00ff */
[----:B------:R-:W-:Y:S01]  /*1630*/  LEA.HI R11, R0, R106, RZ, 0x3 ;  /* 0x0000006a000b7211 */ /* 0x000fe200078f18ff */
[----:B------:R-:W-:Y:S01]  /*1640*/  IMAD.SHL.U32 R5, R5, 0x80, RZ ;  /* 0x0000008005057824 */ /* 0x000fe200078e00ff */
[--C-:B------:R-:W-:Y:S02]  /*1650*/  LOP3.LUT R4, R227, 0x38, R12.reuse, 0xf8, !PT ;  /* 0x00000038e3047812 */ /* 0x100fe400078ef80c */
[----:B------:R-:W-:-:S02]  /*1660*/  LOP3.LUT R0, R24, 0x38, R12, 0xf8, !PT ;  /* 0x0000003818007812 */ /* 0x000fc400078ef80c */
[--C-:B------:R-:W-:Y:S02]  /*1670*/  LOP3.LUT R6, R227, 0x38, R11.reuse, 0xf8, !PT ;  /* 0x00000038e3067812 */ /* 0x100fe400078ef80b */
[----:B------:R-:W-:Y:S02]  /*1680*/  LOP3.LUT R10, R24, 0x38, R11, 0xf8, !PT ;  /* 0x00000038180a7812 */ /* 0x000fe400078ef80b */
[----:B------:R-:W-:Y:S02]  /*1690*/  LOP3.LUT R9, R4, R228, RZ, 0x3c, !PT ;  /* 0x000000e404097212 */ /* 0x000fe400078e3cff */
[----:B------:R-:W-:Y:S02]  /*16a0*/  LOP3.LUT R3, R3, 0xffffe000, RZ, 0xc0, !PT ;  /* 0xffffe00003037812 */ /* 0x000fe400078ec0ff */
[----:B------:R-:W-:Y:S02]  /*16b0*/  LOP3.LUT R4, R0, R21, RZ, 0x3c, !PT ;  /* 0x0000001500047212 */ /* 0x000fe400078e3cff */
[----:B------:R-:W-:-:S02]  /*16c0*/  LOP3.LUT R0, R5, 0xffffe000, RZ, 0xc0, !PT ;  /* 0xffffe00005007812 */ /* 0x000fc400078ec0ff */
[----:B------:R-:W-:Y:S02]  /*16d0*/  LOP3.LUT R6, R6, R228, RZ, 0x3c, !PT ;  /* 0x000000e406067212 */ /* 0x000fe400078e3cff */
[----:B------:R-:W-:Y:S02]  /*16e0*/  LOP3.LUT R5, R10, R21, RZ, 0x3c, !PT ;  /* 0x000000150a057212 */ /* 0x000fe400078e3cff */
[-CC-:B------:R-:W-:Y:S02]  /*16f0*/  IADD3 R17, R9, R3.reuse, R229.reuse ;  /* 0x0000000309117210 */ /* 0x180fe40007ffe0e5 */
[----:B------:R-:W-:Y:S02]  /*1700*/  IADD3 R16, R4, R3, R20 ;  /* 0x0000000304107210 */ /* 0x000fe40007ffe014 */
[----:B------:R-:W-:Y:S02]  /*1710*/  LOP3.LUT R3, R13, 0xfffffe00, RZ, 0xc0, !PT ;  /* 0xfffffe000d037812 */ /* 0x000fe400078ec0ff */
[----:B------:R-:W-:-:S02]  /*1720*/  IADD3 R13, R6, R0, R229 ;  /* 0x00000000060d7210 */ /* 0x000fc40007ffe0e5 */
[----:B------:R-:W-:Y:S02]  /*1730*/  IADD3 R10, R5, R0, R20 ;  /* 0x00000000050a7210 */ /* 0x000fe40007ffe014 */
[----:B------:R-:W-:Y:S02]  /*1740*/  LEA.HI R0, R248, R248, RZ, 0x1 ;  /* 0x000000f8f8007211 */ /* 0x000fe400078f08ff */
[CC--:B------:R-:W-:Y:S01]  /*1750*/  IADD3 R4, R7.reuse, R3.reuse, R14 ;  /* 0x0000000307047210 */ /* 0x0c0fe20007ffe00e */
[----:B------:R-:W-:Y:S01]  /*1760*/  IMAD.MOV.U32 R14, RZ, RZ, 0x40 ;  /* 0x00000040ff0e7424 */ /* 0x000fe200078e00ff */
[----:B------:R-:W-:Y:S02]  /*1770*/  LOP3.LUT R5, R7, R3, RZ, 0xfc, !PT ;  /* 0x0000000307057212 */ /* 0x000fe400078efcff */
[----:B------:R-:W-:Y:S02]  /*1780*/  LOP3.LUT R3, R0, 0x1ffffffe, RZ, 0xc0, !PT ;  /* 0x1ffffffe00037812 */ /* 0x000fe400078ec0ff */
[----:B------:R-:W-:-:S02]  /*1790*/  IADD3 R146, R140, 0x10, RZ ;  /* 0x000000108c927810 */ /* 0x000fc40007ffe0ff */
[C---:B------:R-:W-:Y:S02]  /*17a0*/  LOP3.LUT P4, RZ, R8.reuse, 0x2, RZ, 0xc0, !PT ;  /* 0x0000000208ff7812 */ /* 0x040fe4000788c0ff */
[----:B------:R-:W-:Y:S01]  /*17b0*/  LOP3.LUT P3, RZ, R8, 0x4, RZ, 0xc0, !PT ;  /* 0x0000000408ff7812 */ /* 0x000fe2000786c0ff */
[----:B------:R-:W-:Y:S01]  /*17c0*/  IMAD.IADD R8, R248, 0x1, -R3 ;  /* 0x00000001f8087824 */ /* 0x000fe200078e0a03 */
[----:B------:R-:W-:Y:S02]  /*17d0*/  SHF.R.S32.HI R9, RZ, 0x1f, R146 ;  /* 0x0000001fff097819 */ /* 0x000fe40000011492 */
[----:B------:R-:W-:Y:S01]  /*17e0*/  IADD3 R145, R140, 0x30, RZ ;  /* 0x000000308c917810 */ /* 0x000fe20007ffe0ff */
[----:B------:R-:W-:Y:S01]  /*17f0*/  IMAD R249, R8, 0x8, R22 ;  /* 0x0000000808f97824 */ /* 0x000fe200078e0216 */
[----:B------:R-:W-:Y:S01]  /*1800*/  SHF.R.S32.HI R3, RZ, 0x1f, R143 ;  /* 0x0000001fff037819 */ /* 0x000fe2000001148f */
[----:B------:R1:W-:Y:S01]  /*1810*/  STL [R1+0x3c], R9 ;  /* 0x00003c0901007387 */ /* 0x0003e20000100800 */
[----:B------:R-:W-:-:S02]  /*1820*/  IADD3 R144, R140, 0x50, RZ ;  /* 0x000000508c907810 */ /* 0x000fc40007ffe0ff */
[----:B------:R-:W-:Y:S01]  /*1830*/  LOP3.LUT R6, R15, 0x7ffffffc, RZ, 0xc0, !PT ;  /* 0x7ffffffc0f067812 */ /* 0x000fe200078ec0ff */
[----:B------:R2:W-:Y:S01]  /*1840*/  STL [R1+0x38], R3 ;  /* 0x0000380301007387 */ /* 0x0005e20000100800 */
[----:B------:R-:W-:Y:S02]  /*1850*/  SHF.R.S32.HI R15, RZ, 0x1f, R145 ;  /* 0x0000001fff0f7819 */ /* 0x000fe40000011491 */
[--C-:B------:R-:W-:Y:S02]  /*1860*/  LOP3.LUT R7, R24, 0x38, R102.reuse, 0xf8, !PT ;  /* 0x0000003818077812 */ /* 0x100fe400078ef866 */
[----:B------:R-:W-:Y:S01]  /*1870*/  SHF.R.S32.HI R225, RZ, 0x3, R11 ;  /* 0x00000003ffe17819 */ /* 0x000fe2000001140b */
[----:B------:R-:W-:Y:S01]  /*1880*/  STL [R1+0x34], R15 ;  /* 0x0000340f01007387 */ /* 0x000fe20000100800 */
[----:B------:R-:W-:Y:S02]  /*1890*/  LOP3.LUT R8, R20, R7, R21, 0xf6, !PT ;  /* 0x0000000714087212 */ /* 0x000fe400078ef615 */
[----:B------:R-:W-:-:S02]  /*18a0*/  LOP3.LUT R7, R227, 0x38, R102, 0xf8, !PT ;  /* 0x00000038e3077812 */ /* 0x000fc400078ef866 */
[----:B------:R-:W-:Y:S02]  /*18b0*/  LEA R8, R8, 0xc100, 0x1 ;  /* 0x0000c10008087811 */ /* 0x000fe400078e08ff */
[----:B------:R-:W-:Y:S02]  /*18c0*/  LOP3.LUT R7, R229, R7, R228, 0xf6, !PT ;  /* 0x00000007e5077212 */ /* 0x000fe400078ef6e4 */
[----:B------:R-:W-:Y:S02]  /*18d0*/  SHF.R.S32.HI R226, RZ, 0x3, R12 ;  /* 0x00000003ffe27819 */ /* 0x000fe4000001140c */
[----:B------:R-:W-:Y:S02]  /*18e0*/  LEA R7, R7, 0xc100, 0x1 ;  /* 0x0000c10007077811 */ /* 0x000fe400078e08ff */
[----:B------:R-:W-:Y:S02]  /*18f0*/  LEA R147, R2, 0x6100, 0x1 ;  /* 0x0000610002937811 */ /* 0x000fe400078e08ff */
[----:B-1----:R-:W-:-:S02]  /*1900*/  SHF.R.S32.HI R9, RZ, 0x1f, R142 ;  /* 0x0000001fff097819 */ /* 0x002fc4000001148e */
[C---:B------:R-:W-:Y:S02]  /*1910*/  IADD3 R182, R147.reuse, 0x20, RZ ;  /* 0x0000002093b67810 */ /* 0x040fe40007ffe0ff */
[----:B--2---:R-:W-:Y:S01]  /*1920*/  SHF.R.S32.HI R3, RZ, 0x1f, R144 ;  /* 0x0000001fff037819 */ /* 0x004fe20000011490 */
[----:B------:R1:W-:Y:S01]  /*1930*/  STL [R1+0x30], R9 ;  /* 0x0000300901007387 */ /* 0x0003e20000100800 */
[----:B------:R-:W-:Y:S02]  /*1940*/  SEL R0, R14, 0xffffffc0, !P3 ;  /* 0xffffffc00e007807 */ /* 0x000fe40005800000 */
[C---:B------:R-:W-:Y:S01]  /*1950*/  @P4 IADD3 R182, R147.reuse, -0x20, RZ ;  /* 0xffffffe093b64810 */ /* 0x040fe20007ffe0ff */
[----:B------:R2:W-:Y:S01]  /*1960*/  STL [R1+0x2c], R3 ;  /* 0x00002c0301007387 */ /* 0x0005e20000100800 */
[----:B------:R-:W-:Y:S01]  /*1970*/  LEA R178, R4, 0xc100, 0x1 ;  /* 0x0000c10004b27811 */ /* 0x000fe200078e08ff */
[----:B------:R-:W-:Y:S01]  /*1980*/  IMAD.IADD R177, R147, 0x1, R0 ;  /* 0x0000000193b17824 */ /* 0x000fe200078e0200 */
[----:B------:R-:W-:Y:S01]  /*1990*/  LEA R172, R5, 0x100, 0x1 ;  /* 0x0000010005ac7811 */ /* 0x000fe200078e08ff */
[----:B------:R-:W-:Y:S01]  /*19a0*/  STL [R1+0x54], R8 ;  /* 0x0000540801007387 */ /* 0x000fe20000100800 */
[----:B------:R-:W-:Y:S01]  /*19b0*/  IMAD.IADD R174, R0, 0x1, R182 ;  /* 0x0000000100ae7824 */ /* 0x000fe200078e02b6 */
[----:B------:R-:W-:-:S02]  /*19c0*/  LOP3.LUT R210, R227, 0x18, R102, 0xf8, !PT ;  /* 0x00000018e3d27812 */ /* 0x000fc400078ef866 */
[----:B------:R3:W-:Y:S01]  /*19d0*/  STL [R1+0x50], R7 ;  /* 0x0000500701007387 */ /* 0x0007e20000100800 */
[----:B------:R-:W-:Y:S02]  /*19e0*/  SEL R2, R14, 0xffffffc0, !P5 ;  /* 0xffffffc00e027807 */ /* 0x000fe40006800000 */
[----:B------:R-:W-:Y:S02]  /*19f0*/  LOP3.LUT R210, R229, R210, R228, 0xf6, !PT ;  /* 0x000000d2e5d27212 */ /* 0x000fe400078ef6e4 */
[----:B------:R-:W-:Y:S01]  /*1a00*/  IADD3 R206, R204, 0x40, RZ ;  /* 0x00000040ccce7810 */ /* 0x000fe20007ffe0ff */
[----:B------:R-:W-:Y:S01]  /*1a10*/  IMAD.IADD R181, R178, 0x1, R2 ;  /* 0x00000001b2b57824 */ /* 0x000fe200078e0202 */
[----:B------:R-:W-:Y:S01]  /*1a20*/  LEA R210, R210, 0x100, 0x1 ;  /* 0x00000100d2d27811 */ /* 0x000fe200078e08ff */
[----:B------:R-:W-:Y:S01]  /*1a30*/  IMAD.IADD R176, R2, 0x1, R172 ;  /* 0x0000000102b07824 */ /* 0x000fe200078e02ac */
[----:B------:R-:W-:Y:S02]  /*1a40*/  IADD3 R207, R204, 0x80, RZ ;  /* 0x00000080cccf7810 */ /* 0x000fe40007ffe0ff */
[----:B------:R-:W-:-:S02]  /*1a50*/  IADD3 R214, R102, 0x60, RZ ;  /* 0x0000006066d67810 */ /* 0x000fc40007ffe0ff */
[----:B-1----:R-:W-:Y:S02]  /*1a60*/  SEL R9, R19, 0xffffffe0, !P1 ;  /* 0xffffffe013097807 */ /* 0x002fe40004800000 */
[----:B------:R-:W-:Y:S01]  /*1a70*/  IADD3 R213, R102, 0x80, RZ ;  /* 0x0000008066d57810 */ /* 0x000fe20007ffe0ff */
[----:B--2---:R-:W-:Y:S01]  /*1a80*/  IMAD.IADD R3, R23, 0x1, -R6 ;  /* 0x0000000117037824 */ /* 0x004fe200078e0a06 */
[----:B------:R-:W-:Y:S02]  /*1a90*/  SEL R6, R14, 0xffffffc0, !P2 ;  /* 0xffffffc00e067807 */ /* 0x000fe40005000000 */
[----:B------:R-:W-:Y:S01]  /*1aa0*/  IADD3 R212, R102, 0xa0, RZ ;  /* 0x000000a066d47810 */ /* 0x000fe20007ffe0ff */
[----:B------:R-:W-:Y:S01]  /*1ab0*/  IMAD.SHL.U32 R243, R3, 0x2, RZ ;  /* 0x0000000203f37824 */ /* 0x000fe200078e00ff */
[----:B------:R-:W-:Y:S01]  /*1ac0*/  SEL R3, R19, 0xffffffe0, !P6 ;  /* 0xffffffe013037807 */ /* 0x000fe20007000000 */
[----:B------:R-:W-:Y:S01]  /*1ad0*/  IMAD.IADD R211, R210, 0x1, R6 ;  /* 0x00000001d2d37824 */ /* 0x000fe200078e0206 */
[----:B------:R-:W-:-:S02]  /*1ae0*/  SHF.R.S32.HI R205, RZ, 0x1f, R204 ;  /* 0x0000001fffcd7819 */ /* 0x000fc400000114cc */
[C---:B------:R-:W-:Y:S01]  /*1af0*/  IADD3 R36, R243.reuse, 0x10, RZ ;  /* 0x00000010f3247810 */ /* 0x040fe20007ffe0ff */
[----:B------:R-:W-:Y:S01]  /*1b00*/  IMAD.IADD R179, R178, 0x1, R3 ;  /* 0x00000001b2b37824 */ /* 0x000fe200078e0203 */
[----:B------:R-:W-:Y:S01]  /*1b10*/  IADD3 R33, R243, 0x28, RZ ;  /* 0x00000028f3217810 */ /* 0x000fe20007ffe0ff */
[----:B------:R-:W-:Y:S01]  /*1b20*/  IMAD.IADD R173, R3, 0x1, R172 ;  /* 0x0000000103ad7824 */ /* 0x000fe200078e02ac */
[----:B------:R-:W-:Y:S01]  /*1b30*/  IADD3 R30, R243, 0x40, RZ ;  /* 0x00000040f31e7810 */ /* 0x000fe20007ffe0ff */
[----:B------:R-:W-:Y:S01]  /*1b40*/  IMAD.IADD R180, R179, 0x1, R2 ;  /* 0x00000001b3b47824 */ /* 0x000fe200078e0202 */
[C---:B------:R-:W-:Y:S01]  /*1b50*/  IADD3 R27, R243.reuse, 0x58, RZ ;  /* 0x00000058f31b7810 */ /* 0x040fe20007ffe0ff */
[----:B------:R-:W-:Y:S01]  /*1b60*/  IMAD.IADD R175, R2, 0x1, R173 ;  /* 0x0000000102af7824 */ /* 0x000fe200078e02ad */
[----:B------:R-:W-:Y:S02]  /*1b70*/  IADD3 R24, R243, 0x70, RZ ;  /* 0x00000070f3187810 */ /* 0x000fe40007ffe0ff */
[----:B---3--:R-:W-:-:S02]  /*1b80*/  SHF.R.S32.HI R7, RZ, 0x1f, R36 ;  /* 0x0000001fff077819 */ /* 0x008fc40000011424 */
[C---:B------:R-:W-:Y:S02]  /*1b90*/  IADD3 R21, R243.reuse, 0x88, RZ ;  /* 0x00000088f3157810 */ /* 0x040fe40007ffe0ff */
[----:B------:R-:W-:Y:S02]  /*1ba0*/  SHF.R.S32.HI R7, RZ, 0x1f, R33 ;  /* 0x0000001fff077819 */ /* 0x000fe40000011421 */
[C---:B------:R-:W-:Y:S02]  /*1bb0*/  IADD3 R37, R243.reuse, 0x8, RZ ;  /* 0x00000008f3257810 */ /* 0x040fe40007ffe0ff */
[C---:B------:R-:W-:Y:S02]  /*1bc0*/  IADD3 R15, R243.reuse, 0xa0, RZ ;  /* 0x000000a0f30f7810 */ /* 0x040fe40007ffe0ff */
[----:B------:R-:W-:Y:S02]  /*1bd0*/  SHF.R.S32.HI R7, RZ, 0x1f, R30 ;  /* 0x0000001fff077819 */ /* 0x000fe4000001141e */
[----:B------:R-:W-:-:S02]  /*1be0*/  IADD3 R34, R243, 0x20, RZ ;  /* 0x00000020f3227810 */ /* 0x000fc40007ffe0ff */
        /* <DEDUP_REMOVED lines=8> */
[----:B------:R-:W-:Y:S02]  /*1c70*/  SHF.R.S32.HI R7, RZ, 0x1f, R15 ;  /* 0x0000001fff077819 */ /* 0x000fe4000001140f */
[----:B------:R-:W-:Y:S02]  /*1c80*/  IADD3 R22, R243, 0x80, RZ ;  /* 0x00000080f3167810 */ /* 0x000fe40007ffe0ff */
[----:B------:R-:W-:Y:S02]  /*1c90*/  SHF.R.S32.HI R8, RZ, 0x1f, R34 ;  /* 0x0000001fff087819 */ /* 0x000fe40000011422 */
[----:B------:R-:W-:-:S02]  /*1ca0*/  SHF.R.S32.HI R7, RZ, 0x1f, R11 ;  /* 0x0000001fff077819 */ /* 0x000fc4000001140b */
[C---:B------:R-:W-:Y:S02]  /*1cb0*/  IADD3 R19, R243.reuse, 0x98, RZ ;  /* 0x00000098f3137810 */ /* 0x040fe40007ffe0ff */
[----:B------:R-:W-:Y:S02]  /*1cc0*/  SHF.R.S32.HI R8, RZ, 0x1f, R31 ;  /* 0x0000001fff087819 */ /* 0x000fe4000001141f */
[----:B------:R-:W-:Y:S02]  /*1cd0*/  LEA R11, R18, 0x80, 0x1 ;  /* 0x00000080120b7811 */ /* 0x000fe400078e08ff */
[----:B------:R-:W-:Y:S02]  /*1ce0*/  IADD3 R12, R243, 0xb0, RZ ;  /* 0x000000b0f30c7810 */ /* 0x000fe40007ffe0ff */
[----:B------:R-:W-:Y:S01]  /*1cf0*/  SHF.R.S32.HI R8, RZ, 0x1f, R28 ;  /* 0x0000001fff087819 */ /* 0x000fe2000001141c */
[----:B------:R-:W-:Y:S01]  /*1d00*/  STL [R1+0x8], R11 ;  /* 0x0000080b01007387 */ /* 0x000fe20000100800 */
[----:B------:R-:W-:Y:S01]  /*1d10*/  LEA R7, R17, 0xc100, 0x1 ;  /* 0x0000c10011077811 */ /* 0x000fe200078e08ff */
[----:B------:R-:W-:Y:S01]  /*1d20*/  IMAD.IADD R0, R11, 0x1, R6 ;  /* 0x000000010b007824 */ /* 0x000fe200078e0206 */
[----:B------:R-:W-:-:S02]  /*1d30*/  SHF.R.S32.HI R8, RZ, 0x1f, R25 ;  /* 0x0000001fff087819 */ /* 0x000fc40000011419 */
[----:B------:R-:W-:Y:S01]  /*1d40*/  SHF.R.S32.HI R8, RZ, 0x1f, R22 ;  /* 0x0000001fff087819 */ /* 0x000fe20000011416 */
[----:B------:R1:W-:Y:S01]  /*1d50*/  STL [R1+0x4c], R7 ;  /* 0x00004c0701007387 */ /* 0x0003e20000100800 */
[----:B------:R-:W-:Y:S02]  /*1d60*/  SHF.R.S32.HI R8, RZ, 0x1f, R19 ;  /* 0x0000001fff087819 */ /* 0x000fe40000011413 */
[----:B------:R-:W-:Y:S02]  /*1d70*/  SHF.R.S32.HI R8, RZ, 0x1f, R12 ;  /* 0x0000001fff087819 */ /* 0x000fe4000001140c */
[----:B------:R-:W-:Y:S02]  /*1d80*/  LEA R12, R16, 0xc100, 0x1 ;  /* 0x0000c100100c7811 */ /* 0x000fe400078e08ff */
[----:B------:R-:W-:Y:S02]  /*1d90*/  LEA R8, R10, 0xc100, 0x1 ;  /* 0x0000c1000a087811 */ /* 0x000fe400078e08ff */
        /* <DEDUP_REMOVED lines=9> */
[----:B-1----:R-:W-:Y:S02]  /*1e30*/  LEA R7, R13, 0xc100, 0x1 ;  /* 0x0000c1000d077811 */ /* 0x002fe400078e08ff */
[----:B------:R-:W-:Y:S02]  /*1e40*/  SHF.R.S32.HI R236, RZ, 0x1f, R214 ;  /* 0x0000001fffec7819 */ /* 0x000fe400000114d6 */
[----:B------:R-:W-:Y:S01]  /*1e50*/  SHF.R.S32.HI R235, RZ, 0x1f, R213 ;  /* 0x0000001fffeb7819 */ /* 0x000fe200000114d5 */
[----:B------:R1:W-:Y:S01]  /*1e60*/  STL [R1+0x44], R7 ;  /* 0x0000440701007387 */ /* 0x0003e20000100800 */
[----:B------:R-:W-:Y:S02]  /*1e70*/  SHF.R.S32.HI R234, RZ, 0x1f, R212 ;  /* 0x0000001fffea7819 */ /* 0x000fe400000114d4 */
[----:B------:R-:W-:Y:S01]  /*1e80*/  SHF.R.S32.HI R220, RZ, 0x1f, R206 ;  /* 0x0000001fffdc7819 */ /* 0x000fe200000114ce */
[----:B------:R2:W-:Y:S01]  /*1e90*/  STL [R1+0x40], R8 ;  /* 0x0000400801007387 */ /* 0x0005e20000100800 */
[----:B------:R-:W-:-:S02]  /*1ea0*/  SHF.R.S32.HI R219, RZ, 0x1f, R207 ;  /* 0x0000001fffdb7819 */ /* 0x000fc400000114cf */
[----:B------:R-:W-:Y:S01]  /*1eb0*/  SHF.R.S32.HI R35, RZ, 0x1f, R35 ;  /* 0x0000001fff237819 */ /* 0x000fe20000011423 */
[----:B------:R3:W-:Y:S01]  /*1ec0*/  STL [R1+0x24], R0 ;  /* 0x0000240001007387 */ /* 0x0007e20000100800 */
[----:B------:R-:W-:Y:S02]  /*1ed0*/  SHF.R.S32.HI R32, RZ, 0x1f, R32 ;  /* 0x0000001fff207819 */ /* 0x000fe40000011420 */
[----:B------:R-:W-:Y:S02]  /*1ee0*/  SHF.R.S32.HI R29, RZ, 0x1f, R29 ;  /* 0x0000001fff1d7819 */ /* 0x000fe4000001141d */
[----:B------:R-:W-:Y:S02]  /*1ef0*/  SHF.R.S32.HI R26, RZ, 0x1f, R26 ;  /* 0x0000001fff1a7819 */ /* 0x000fe4000001141a */
[----:B------:R-:W-:Y:S02]  /*1f00*/  SHF.R.S32.HI R23, RZ, 0x1f, R23 ;  /* 0x0000001fff177819 */ /* 0x000fe40000011417 */
[----:B------:R-:W-:-:S02]  /*1f10*/  SHF.R.S32.HI R20, RZ, 0x1f, R20 ;  /* 0x0000001fff147819 */ /* 0x000fc40000011414 */
[----:B------:R-:W-:Y:S02]  /*1f20*/  SHF.R.S32.HI R14, RZ, 0x1f, R14 ;  /* 0x0000001fff0e7819 */ /* 0x000fe4000001140e */
[C---:B------:R-:W-:Y:S02]  /*1f30*/  IADD3 R193, R182.reuse, 0x800, RZ ;  /* 0x00000800b6c17810 */ /* 0x040fe40007ffe0ff */
[C---:B------:R-:W-:Y:S02]  /*1f40*/  IADD3 R192, R182.reuse, 0x1000, RZ ;  /* 0x00001000b6c07810 */ /* 0x040fe40007ffe0ff */
[C---:B-1----:R-:W-:Y:S02]  /*1f50*/  IADD3 R7, R11.reuse, -0x10, RZ ;  /* 0xfffffff00b077810 */ /* 0x042fe40007ffe0ff */
[C---:B------:R-:W-:Y:S01]  /*1f60*/  @P0 IADD3 R7, R11.reuse, 0x10, RZ ;  /* 0x000000100b070810 */ /* 0x040fe20007ffe0ff */
[----:B--2---:R-:W-:Y:S01]  /*1f70*/  IMAD.IADD R8, R11, 0x1, R9 ;  /* 0x000000010b087824 */ /* 0x004fe200078e0209 */
[----:B------:R-:W-:-:S03]  /*1f80*/  IADD3 R191, R182, 0x1800, RZ ;  /* 0x00001800b6bf7810 */ /* 0x000fc60007ffe0ff */
[----:B------:R-:W-:Y:S01]  /*1f90*/  IMAD.IADD R3, R6, 0x1, R7 ;  /* 0x0000000106037824 */ /* 0x000fe200078e0207 */
[----:B------:R-:W-:Y:S01]  /*1fa0*/  IADD3 R190, R182, 0x2000, RZ ;  /* 0x00002000b6be7810 */ /* 0x000fe20007ffe0ff */
[----:B---3--:R-:W-:Y:S01]  /*1fb0*/  IMAD.IADD R0, R6, 0x1, R8 ;  /* 0x0000000106007824 */ /* 0x008fe200078e0208 */
[----:B------:R-:W-:Y:S01]  /*1fc0*/  STL [R1+0x14], R8 ;  /* 0x0000140801007387 */ /* 0x000fe20000100800 */
[C---:B------:R-:W-:Y:S02]  /*1fd0*/  IADD3 R189, R182.reuse, 0x2800, RZ ;  /* 0x00002800b6bd7810 */ /* 0x040fe40007ffe0ff */
[C---:B------:R-:W-:Y:S01]  /*1fe0*/  IADD3 R188, R182.reuse, 0x3000, RZ ;  /* 0x00003000b6bc7810 */ /* 0x040fe20007ffe0ff */
[----:B------:R1:W-:Y:S01]  /*1ff0*/  STL [R1+0x20], R0 ;  /* 0x0000200001007387 */ /* 0x0003e20000100800 */
[C---:B------:R-:W-:Y:S02]  /*2000*/  IADD3 R187, R182.reuse, 0x3800, RZ ;  /* 0x00003800b6bb7810 */ /* 0x040fe40007ffe0ff */
[C---:B------:R-:W-:Y:S01]  /*2010*/  IADD3 R186, R182.reuse, 0x4000, RZ ;  /* 0x00004000b6ba7810 */ /* 0x040fe20007ffe0ff */
[----:B------:R-:W-:Y:S01]  /*2020*/  STL [R1+0xc], R7 ;  /* 0x00000c0701007387 */ /* 0x000fe20000100800 */
[----:B------:R-:W-:-:S02]  /*2030*/  IADD3 R185, R182, 0x4800, RZ ;  /* 0x00004800b6b97810 */ /* 0x000fc40007ffe0ff */
[C---:B------:R-:W-:Y:S02]  /*2040*/  IADD3 R184, R182.reuse, 0x5000, RZ ;  /* 0x00005000b6b87810 */ /* 0x040fe40007ffe0ff */
[----:B------:R-:W-:Y:S01]  /*2050*/  IADD3 R183, R182, 0x5800, RZ ;  /* 0x00005800b6b77810 */ /* 0x000fe20007ffe0ff */
[----:B-1----:R-:W-:-:S05]  /*2060*/  IMAD.IADD R0, R9, 0x1, R7 ;  /* 0x0000000109007824 */ /* 0x002fca00078e0207 */
[----:B------:R1:W-:Y:S04]  /*2070*/  STL [R1+0x10], R0 ;  /* 0x0000100001007387 */ /* 0x0003e80000100800 */
[----:B------:R2:W-:Y:S01]  /*2080*/  STL [R1+0x1c], R3 ;  /* 0x00001c0301007387 */ /* 0x0005e20000100800 */
[----:B-1----:R-:W-:-:S05]  /*2090*/  IMAD.IADD R0, R6, 0x1, R0 ;  /* 0x0000000106007824 */ /* 0x002fca00078e0200 */
[----:B------:R2:W-:Y:S02]  /*20a0*/  STL [R1+0x18], R0 ;  /* 0x0000180001007387 */ /* 0x0005e40000100800 */
.L_x_1456:
[----:B------:R-:W-:-:S04]  /*20b0*/  IMAD.MOV.U32 R2, RZ, RZ, 0x4 ;  /* 0x00000004ff027424 */ /* 0x000fc800078e00ff */
[----:B--2---:R-:W-:-:S05]  /*20c0*/  IMAD.WIDE R2, R247, R2, c[0x0][0x588] ;  /* 0x00016200f7027625 */ /* 0x004fca00078e0202 */
        /* <DEDUP_REMOVED lines=12> */
[----:B------:R-:W-:Y:S01]  /*2190*/  IMAD.MOV.U32 R127, RZ, RZ, RZ ;  /* 0x000000ffff7f7224 */ /* 0x000fe200078e00ff */
[----:B------:R-:W-:Y:S01]  /*21a0*/  CS2R R12, SRZ ;  /* 0x00000000000c7805 */ /* 0x000fe2000001ff00 */
[----:B--2---:R-:W-:Y:S01]  /*21b0*/  SHF.R.S32.HI R14, RZ, 0x1f, R252 ;  /* 0x0000001fff0e7819 */ /* 0x004fe200000114fc */
[C---:B------:R-:W-:Y:S01]  /*21c0*/  IMAD.SHL.U32 R250, R252.reuse, 0x4, RZ ;  /* 0x00000004fcfa7824 */ /* 0x040fe200078e00ff */
[----:B------:R-:W-:-:S02]  /*21d0*/  @P1 LEA R4, P0, R252, c[0x0][0x370], 0x2 ;  /* 0x0000dc00fc041a11 */ /* 0x000fc400078010ff */
[C-C-:B------:R-:W-:Y:S01]  /*21e0*/  SHF.L.U64.HI R251, R252.reuse, 0x2, R14.reuse ;  /* 0x00000002fcfb7819 */ /* 0x140fe2000001020e */
[----:B------:R1:W-:Y:S01]  /*21f0*/  STL [R1], R14 ;  /* 0x0000000e01007387 */ /* 0x0003e20000100800 */
        /* <DEDUP_REMOVED lines=8> */
[C---:B--2---:R-:W-:Y:S02]  /*2280*/  IADD3 R4, P1, R250.reuse, c[0x0][0x350], RZ ;  /* 0x0000d400fa047a10 */ /* 0x044fe40007f3e0ff */
[----:B---3--:R-:W-:Y:S02]  /*2290*/  IADD3 R2, P0, R250, c[0x0][0x358], RZ ;  /* 0x0000d600fa027a10 */ /* 0x008fe40007f1e0ff */
        /* <DEDUP_REMOVED lines=11> */
.L_x_1278:
[----:B------:R-:W-:-:S04]  /*2350*/  ISETP.NE.U32.AND P0, PT, RZ, c[0x0][0x368], PT ;  /* 0x0000da00ff007a0c */ /* 0x000fc80003f05070 */
[----:B------:R-:W-:-:S13]  /*2360*/  ISETP.NE.AND.EX P0, PT, RZ, c[0x0][0x36c], PT, P0 ;  /* 0x0000db00ff007a0c */ /* 0x000fda0003f05300 */
[----:B------:R-:W-:Y:S05]  /*2370*/  @!P0 BRA `(.L_x_1279) ;  /* 0x0000004000008947 */ /* 0x000fea0003800000 */
[----:B-1----:R-:W-:-:S04]  /*2380*/  IADD3 R4, P0, R250, c[0x0][0x368], RZ ;  /* 0x0000da00fa047a10 */ /* 0x002fc80007f1e0ff */
[----:B------:R-:W-:-:S05]  /*2390*/  IADD3.X R5, R251, c[0x0][0x36c], RZ, P0, !PT ;  /* 0x0000db00fb057a10 */ /* 0x000fca00007fe4ff */
[----:B------:R1:W5:Y:S01]  /*23a0*/  LDG.E R8, [R4.64] ;  /* 0x0000000804087981 */ /* 0x000362000c1e1900 */
[----:B------:R-:W-:Y:S05]  /*23b0*/  BRA `(.L_x_1280) ;  /* 0x0000005000007947 */ /* 0x000fea0003800000 */
.L_x_1279:
[----:B------:R-:W-:Y:S01]  /*23c0*/  MOV R8, UR6 ;  /* 0x0000000600087c02 */ /* 0x000fe20008000f00 */
[----:B------:R-:W-:Y:S05]  /*23d0*/  @!P5 BRA `(.L_x_1280) ;  /* 0x000000300000d947 */ /* 0x000fea0003800000 */
[----:B-1----:R-:W2:Y:S04]  /*23e0*/  LDG.E R6, [R4.64] ;  /* 0x0000000804067981 */ /* 0x002ea8000c1e1900 */
[----:B------:R-:W2:Y:S02]  /*23f0*/  LDG.E R0, [R4.64+0x4] ;  /* 0x0000040804007981 */ /* 0x000ea4000c1e1900 */
[----:B--2---:R-:W-:Y:S02]  /*2400*/  IADD3 R8, -R6, R0, RZ ;  /* 0x0000000006087210 */ /* 0x004fe40007ffe1ff */
.L_x_1280:
[----:B-1----:R1:W2:Y:S04]  /*2410*/  @P6 LDG.E R5, [R2.64] ;  /* 0x0000000802056981 */ /* 0x0022a8000c1e1900 */
[----:B------:R1:W2:Y:S01]  /*2420*/  @P6 LDG.E R4, [R2.64+0x4] ;  /* 0x0000040802046981 */ /* 0x0002a2000c1e1900 */
[----:B------:R-:W-:Y:S01]  /*2430*/  ISETP.NE.U32.AND P0, PT, RZ, c[0x0][0x378], PT ;  /* 0x0000de00ff007a0c */ /* 0x000fe20003f05070 */
[----:B-----5:R-:W-:-:S03]  /*2440*/  IMAD.MOV.U32 R126, RZ, RZ, R8 ;  /* 0x000000ffff7e7224 */ /* 0x020fc600078e0008 */
[----:B------:R-:W-:Y:S01]  /*2450*/  ISETP.NE.AND.EX P1, PT, RZ, c[0x0][0x37c], PT, P0 ;  /* 0x0000df00ff007a0c */ /* 0x000fe20003f25300 */
[----:B------:R-:W-:Y:S02]  /*2460*/  IMAD.MOV.U32 R0, RZ, RZ, c[0x0][0x2c4] ;  /* 0x0000b100ff007624 */ /* 0x000fe400078e00ff */
[----:B------:R-:W-:-:S03]  /*2470*/  IMAD.SHL.U32 R240, R245, 0x80, RZ ;  /* 0x00000080f5f07824 */ /* 0x000fc600078e00ff */
[----:B------:R-:W-:Y:S01]  /*2480*/  ISETP.NE.AND P2, PT, R0, 0x1, PT ;  /* 0x000000010000780c */ /* 0x000fe20003f45270 */
[----:B------:R-:W-:Y:S01]  /*2490*/  IMAD.MOV.U32 R67, RZ, RZ, c[0x0][0x228] ;  /* 0x00008a00ff437624 */ /* 0x000fe200078e00ff */
[----:B------:R-:W-:Y:S01]  /*24a0*/  IADD3 R0, R240, 0x7f, RZ ;  /* 0x0000007ff0007810 */ /* 0x000fe20007ffe0ff */
[----:B------:R-:W-:-:S04]  /*24b0*/  IMAD.IADD R7, R8, 0x1, -R239 ;  /* 0x0000000108077824 */ /* 0x000fc800078e0aef */
[----:B-1----:R-:W-:-:S04]  /*24c0*/  @P1 IADD3 R2, P0, R250, c[0x0][0x378], RZ ;  /* 0x0000de00fa021a10 */ /* 0x002fc80007f1e0ff */
[----:B------:R-:W-:-:S05]  /*24d0*/  @P1 IADD3.X R3, R251, c[0x0][0x37c], RZ, P0, !PT ;  /* 0x0000df00fb031a10 */ /* 0x000fca00007fe4ff */
[----:B------:R1:W5:Y:S01]  /*24e0*/  @P1 LDG.E R126, [R2.64] ;  /* 0x00000008027e1981 */ /* 0x000362000c1e1900 */
[----:B------:R-:W-:Y:S01]  /*24f0*/  LOP3.LUT R9, R246, 0xff0000, RZ, 0xc0, !PT ;  /* 0x00ff0000f6097812 */ /* 0x000fe200078ec0ff */
[----:B------:R-:W-:Y:S01]  /*2500*/  BSSY B0, `(.L_x_1281) ;  /* 0x0000038000007945 */ /* 0x000fe20003800000 */
[----:B------:R-:W-:-:S04]  /*2510*/  LOP3.LUT R218, R218, 0xffffffdf, RZ, 0xc0, !PT ;  /* 0xffffffdfdada7812 */ /* 0x000fc800078ec0ff */
[----:B------:R-:W-:Y:S01]  /*2520*/  @P2 LOP3.LUT R218, R218, 0x20, RZ, 0xfc, !PT ;  /* 0x00000020dada2812 */ /* 0x000fe200078efcff */
[----:B-1----:R-:W-:Y:S01]  /*2530*/  @P2 IMAD.HI.U32 R2, R0, c[0x0][0x2c8], RZ ;  /* 0x0000b20000022a27 */ /* 0x002fe200078e00ff */
[----:B------:R-:W-:-:S04]  /*2540*/  LOP3.LUT R3, R246, 0xff000000, RZ, 0xc0, !PT ;  /* 0xff000000f6037812 */ /* 0x000fc800078ec0ff */
[----:B------:R-:W-:Y:S02]  /*2550*/  @P2 SHF.R.U32.HI R0, RZ, c[0x0][0x2cc], R2 ;  /* 0x0000b300ff002a19 */ /* 0x000fe40000011602 */
[----:B------:R-:W-:Y:S01]  /*2560*/  SHF.R.U32.HI R6, RZ, 0x8, R3 ;  /* 0x00000008ff067819 */ /* 0x000fe20000011603 */
[----:B--2---:R-:W-:-:S04]  /*2570*/  @P6 IMAD.IADD R67, R4, 0x1, -R5 ;  /* 0x0000000104436824 */ /* 0x004fc800078e0a05 */
[----:B------:R-:W-:-:S05]  /*2580*/  IMAD.IADD R241, R7, 0x1, R67 ;  /* 0x0000000107f17824 */ /* 0x000fca00078e0243 */
[C---:B------:R-:W-:Y:S02]  /*2590*/  IADD3 R121, R241.reuse, 0x40, -R242 ;  /* 0x00000040f1797810 */ /* 0x040fe40007ffe8f2 */
[----:B------:R-:W-:-:S03]  /*25a0*/  IADD3 R2, R241, 0x3f, RZ ;  /* 0x0000003ff1027810 */ /* 0x000fc60007ffe0ff */
[----:B------:R-:W-:Y:S01]  /*25b0*/  IMAD.IADD R0, R121, 0x1, R0 ;  /* 0x0000000179007824 */ /* 0x000fe200078e0200 */
[----:B------:R-:W-:-:S04]  /*25c0*/  SHF.R.S32.HI R4, RZ, 0x1f, R2 ;  /* 0x0000001fff047819 */ /* 0x000fc80000011402 */
[----:B------:R-:W-:Y:S02]  /*25d0*/  SHF.R.S32.HI R5, RZ, 0x1f, R0 ;  /* 0x0000001fff057819 */ /* 0x000fe40000011400 */
[----:B------:R-:W-:Y:S02]  /*25e0*/  LEA.HI R3, R4, R2, RZ, 0x6 ;  /* 0x0000000204037211 */ /* 0x000fe400078f30ff */
[----:B------:R-:W-:Y:S02]  /*25f0*/  LEA.HI R2, R9, R6, RZ, 0x10 ;  /* 0x0000000609027211 */ /* 0x000fe400078f80ff */
[----:B------:R-:W-:Y:S02]  /*2600*/  LEA.HI R0, R5, R0, RZ, 0x6 ;  /* 0x0000000005007211 */ /* 0x000fe400078f30ff */
[----:B------:R-:W-:Y:S02]  /*2610*/  LOP3.LUT R15, R2, 0xff, RZ, 0xc0, !PT ;  /* 0x000000ff020f7812 */ /* 0x000fe400078ec0ff */
[----:B------:R-:W-:-:S02]  /*2620*/  SHF.R.S32.HI R120, RZ, 0x6, R3 ;  /* 0x00000006ff787819 */ /* 0x000fc40000011403 */
[----:B------:R-:W-:Y:S01]  /*2630*/  SHF.R.S32.HI R0, RZ, 0x6, R0 ;  /* 0x00000006ff007819 */ /* 0x000fe20000011400 */
[----:B------:R1:W-:Y:S01]  /*2640*/  STL [R1+0x4], R15 ;  /* 0x0000040f01007387 */ /* 0x0003e20000100800 */
[----:B------:R-:W-:Y:S02]  /*2650*/  SHF.R.U32.HI R245, RZ, 0x10, R2 ;  /* 0x00000010fff57819 */ /* 0x000fe40000011602 */
[----:B------:R-:W-:Y:S01]  /*2660*/  IMNMX R6, R120, R0, PT ;  /* 0x0000000078067217 */ /* 0x000fe20003800200 */
[----:B------:R-:W-:Y:S01]  /*2670*/  IMAD.MOV.U32 R0, RZ, RZ, RZ ;  /* 0x000000ffff007224 */ /* 0x000fe200078e00ff */
[C---:B------:R-:W-:Y:S02]  /*2680*/  ISETP.NE.AND P1, PT, R245.reuse, RZ, PT ;  /* 0x000000fff500720c */ /* 0x040fe40003f25270 */
[----:B------:R-:W-:Y:S02]  /*2690*/  ISETP.GE.AND P0, PT, R6, 0x1, PT ;  /* 0x000000010600780c */ /* 0x000fe40003f06270 */
[----:B------:R-:W-:-:S11]  /*26a0*/  SEL R118, R245, c[0x0][0x338], P1 ;  /* 0x0000ce00f5767a07 */ /* 0x000fd60000800000 */
[----:B------:R-:W-:Y:S05]  /*26b0*/  @!P0 BRA `(.L_x_1282) ;  /* 0x000001c000008947 */ /* 0x000fea0003800000 */
[----:B------:R-:W-:Y:S01]  /*26c0*/  IABS R2, R118 ;  /* 0x0000007600027213 */ /* 0x000fe20000000000 */
[----:B------:R-:W-:Y:S01]  /*26d0*/  IMAD.MOV.U32 R4, RZ, RZ, RZ ;  /* 0x000000ffff047224 */ /* 0x000fe200078e00ff */
[----:B------:R-:W-:Y:S02]  /*26e0*/  IADD3 R9, R118, -0x1, R6 ;  /* 0xffffffff76097810 */ /* 0x000fe40007ffe006 */
[----:B------:R-:W2:Y:S02]  /*26f0*/  I2F.RP R0, R2 ;  /* 0x0000000200007306 */ /* 0x000ea40000209400 */
[----:B------:R-:W-:-:S06]  /*2700*/  IABS R11, R9 ;  /* 0x00000009000b7213 */ /* 0x000fcc0000000000 */
[----:B--2---:R-:W2:Y:S02]  /*2710*/  MUFU.RCP R0, R0 ;  /* 0x0000000000007308 */ /* 0x004ea40000001000 */
[----:B--2---:R-:W-:-:S06]  /*2720*/  IADD3 R0, R0, 0xffffffe, RZ ;  /* 0x0ffffffe00007810 */ /* 0x004fcc0007ffe0ff */
[----:B------:R-:W2:Y:S02]  /*2730*/  F2I.FTZ.U32.TRUNC.NTZ R5, R0 ;  /* 0x0000000000057305 */ /* 0x000ea4000021f000 */
[----:B--2---:R-:W-:-:S04]  /*2740*/  IMAD.MOV R0, RZ, RZ, -R5 ;  /* 0x000000ffff007224 */ /* 0x004fc800078e0a05 */
        /* <DEDUP_REMOVED lines=19> */
.L_x_1282:
[----:B------:R-:W-:Y:S05]  /*2880*/  BSYNC B0 ;  /* 0x0000000000007941 */ /* 0x000fea0003800000 */
.L_x_1281:
        /* <DEDUP_REMOVED lines=16> */
[----:B------:R-:W2:Y:S01]  /*2990*/  S2R R4, SR_TID.X ;  /* 0x0000000000047919 */ /* 0x000ea20000002100 */
[----:B------:R-:W-:Y:S01]  /*29a0*/  SHF.R.S32.HI R2, RZ, 0x1f, R12 ;  /* 0x0000001fff027819 */ /* 0x000fe2000001140c */
[----:B------:R-:W-:Y:S01]  /*29b0*/  IMAD.MOV.U32 R5, RZ, RZ, c[0x0][0x238] ;  /* 0x00008e00ff057624 */ /* 0x000fe200078e00ff */
[----:B------:R-:W-:Y:S01]  /*29c0*/  LOP3.LUT R23, R246, 0xffff, RZ, 0xc0, !PT ;  /* 0x0000fffff6177812 */ /* 0x000fe200078ec0ff */
[----:B------:R-:W-:Y:S01]  /*29d0*/  IMAD.MOV.U32 R123, RZ, RZ, 0x6 ;  /* 0x00000006ff7b7424 */ /* 0x000fe200078e00ff */
[----:B------:R-:W-:Y:S01]  /*29e0*/  IADD3 R57, R0, -0x1, RZ ;  /* 0xffffffff00397810 */ /* 0x000fe20007ffe0ff */
[C---:B------:R-:W-:Y:S01]  /*29f0*/  IMAD.SHL.U32 R128, R5.reuse, 0x40, RZ ;  /* 0x0000004005807824 */ /* 0x040fe200078e00ff */
[----:B------:R-:W-:Y:S01]  /*2a00*/  SEL R9, R14, RZ, !P6 ;  /* 0x000000ff0e097207 */ /* 0x000fe20007000000 */
[----:B------:R-:W-:Y:S01]  /*2a10*/  IMAD.MOV.U32 R124, RZ, RZ, 0x5 ;  /* 0x00000005ff7c7424 */ /* 0x000fe200078e00ff */
[C---:B------:R-:W-:Y:S01]  /*2a20*/  SHF.L.U64.HI R125, R5.reuse, R123, c[0x0][0x23c] ;  /* 0x00008f00057d7619 */ /* 0x040fe2000001027b */
[----:B------:R-:W-:Y:S01]  /*2a30*/  IMAD.SHL.U32 R131, R5, 0x20, RZ ;  /* 0x0000002005837824 */ /* 0x000fe200078e00ff */
[----:B------:R-:W-:-:S02]  /*2a40*/  ISETP.NE.U32.AND P2, PT, RZ, c[0x0][0x340], PT ;  /* 0x0000d000ff007a0c */ /* 0x000fc40003f45070 */
[----:B------:R-:W-:Y:S02]  /*2a50*/  SHF.L.U64.HI R124, R5, R124, c[0x0][0x23c] ;  /* 0x00008f00057c7619 */ /* 0x000fe4000001027c */
[----:B------:R-:W-:Y:S02]  /*2a60*/  ISETP.NE.AND.EX P4, PT, RZ, c[0x0][0x344], PT, P2 ;  /* 0x0000d100ff007a0c */ /* 0x000fe40003f85320 */
[----:B------:R-:W-:Y:S02]  /*2a70*/  ISETP.GE.AND P5, PT, R206, c[0x0][0x1d4], PT ;  /* 0x00007500ce007a0c */ /* 0x000fe40003fa6270 */
[----:B------:R-:W-:Y:S02]  /*2a80*/  P2R R11, PR, RZ, 0x10 ;  /* 0x00000010ff0b7803 */ /* 0x000fe40000000000 */
[----:B--2---:R-:W-:-:S04]  /*2a90*/  SHF.R.S32.HI R10, RZ, 0x1f, R4 ;  /* 0x0000001fff0a7819 */ /* 0x004fc80000011404 */
[----:B------:R-:W-:-:S04]  /*2aa0*/  LEA.HI R10, R10, R4, RZ, 0x3 ;  /* 0x000000040a0a7211 */ /* 0x000fc800078f18ff */
[----:B------:R-:W-:-:S04]  /*2ab0*/  SHF.R.S32.HI R10, RZ, 0x3, R10 ;  /* 0x00000003ff0a7819 */ /* 0x000fc8000001140a */
[----:B------:R-:W-:Y:S01]  /*2ac0*/  IADD3 R68, P0, R10, R12, RZ ;  /* 0x0000000c0a447210 */ /* 0x000fe20007f1e0ff */
[----:B------:R-:W-:-:S03]  /*2ad0*/  IMAD.IADD R115, R67, 0x1, -R10 ;  /* 0x0000000143737824 */ /* 0x000fc600078e0a0a */
[----:B------:R-:W-:Y:S01]  /*2ae0*/  LEA.HI.X.SX32 R69, R10, R2, 0x1, P0 ;  /* 0x000000020a457211 */ /* 0x000fe200000f0eff */
[----:B------:R-:W-:Y:S01]  /*2af0*/  IMAD.WIDE.U32 R2, R68, c[0x0][0x238], R204 ;  /* 0x00008e0044027a25 */ /* 0x000fe200078e00cc */
[----:B------:R-:W-:Y:S02]  /*2b00*/  SEL R10, R252, RZ, !P6 ;  /* 0x000000fffc0a7207 */ /* 0x000fe40007000000 */
[----:B------:R-:W-:Y:S01]  /*2b10*/  ISETP.GE.AND P6, PT, R204, c[0x0][0x1d4], PT ;  /* 0x00007500cc007a0c */ /* 0x000fe20003fc6270 */
[----:B------:R-:W-:Y:S02]  /*2b20*/  IMAD R4, R69, c[0x0][0x238], RZ ;  /* 0x00008e0045047a24 */ /* 0x000fe400078e02ff */
[----:B------:R-:W-:Y:S02]  /*2b30*/  IMAD R0, R57, -0x40, R115 ;  /* 0xffffffc039007824 */ /* 0x000fe400078e0273 */
[----:B------:R-:W-:-:S03]  /*2b40*/  IMAD R4, R68, c[0x0][0x23c], R4 ;  /* 0x00008f0044047a24 */ /* 0x000fc600078e0204 */
[C---:B------:R-:W-:Y:S01]  /*2b50*/  ISETP.GT.AND P0, PT, R0.reuse, 0x20, PT ;  /* 0x000000200000780c */ /* 0x040fe20003f04270 */
[----:B------:R-:W-:Y:S01]  /*2b60*/  IMAD.IADD R3, R3, 0x1, R4 ;  /* 0x0000000103037824 */ /* 0x000fe200078e0204 */
[----:B------:R-:W-:Y:S01]  /*2b70*/  ISETP.GE.AND P1, PT, R0, 0x1, PT ;  /* 0x000000010000780c */ /* 0x000fe20003f26270 */
[----:B------:R-:W-:Y:S02]  /*2b80*/  IMAD R4, R9, c[0x0][0x248], RZ ;  /* 0x0000920009047a24 */ /* 0x000fe400078e02ff */
[----:B------:R-:W-:-:S04]  /*2b90*/  IMAD.WIDE.U32 R2, R23, c[0x0][0x240], R2 ;  /* 0x0000900017027a25 */ /* 0x000fc800078e0002 */
[----:B------:R-:W-:Y:S02]  /*2ba0*/  IMAD R3, R23, c[0x0][0x244], R3 ;  /* 0x0000910017037a24 */ /* 0x000fe400078e0203 */
[C---:B------:R-:W-:Y:S02]  /*2bb0*/  IMAD R4, R10.reuse, c[0x0][0x24c], R4 ;  /* 0x000093000a047a24 */ /* 0x040fe400078e0204 */
[----:B------:R-:W-:Y:S01]  /*2bc0*/  IMAD.WIDE.U32 R78, R10, c[0x0][0x248], R2 ;  /* 0x000092000a4e7a25 */ /* 0x000fe200078e0002 */
[----:B------:R-:W-:-:S03]  /*2bd0*/  SHF.R.S32.HI R3, RZ, 0x1f, R57 ;  /* 0x0000001fff037819 */ /* 0x000fc60000011439 */
[----:B------:R-:W-:Y:S02]  /*2be0*/  IMAD.IADD R77, R79, 0x1, R4 ;  /* 0x000000014f4d7824 */ /* 0x000fe400078e0204 */
[----:B------:R-:W-:Y:S02]  /*2bf0*/  IMAD.MOV.U32 R76, RZ, RZ, R78 ;  /* 0x000000ffff4c7224 */ /* 0x000fe400078e004e */
[----:B------:R-:W-:Y:S02]  /*2c00*/  IMAD R2, R125, R57, RZ ;  /* 0x000000397d027224 */ /* 0x000fe400078e02ff */
[----:B------:R-:W-:-:S04]  /*2c10*/  IMAD.WIDE.U32 R6, R57, R128, R76 ;  /* 0x0000008039067225 */ /* 0x000fc800078e004c */
[----:B------:R-:W-:Y:S01]  /*2c20*/  IMAD R0, R3, R128, R2 ;  /* 0x0000008003007224 */ /* 0x000fe200078e0202 */
[----:B------:R-:W-:Y:S02]  /*2c30*/  @P0 IADD3 R3, P2, R131, R6, RZ ;  /* 0x0000000683030210 */ /* 0x000fe40007f5e0ff */
[----:B------:R-:W-:Y:S01]  /*2c40*/  @P1 LEA R4, P3, R6, c[0x0][0x220], 0x1 ;  /* 0x0000880006041a11 */ /* 0x000fe200078608ff */
[----:B------:R-:W-:-:S04]  /*2c50*/  IMAD.IADD R0, R7, 0x1, R0 ;  /* 0x0000000107007824 */ /* 0x000fc800078e0200 */
[----:B------:R-:W-:Y:S01]  /*2c60*/  @P0 IMAD.X R7, R0, 0x1, R124, P2 ;  /* 0x0000000100070824 */ /* 0x000fe200010e067c */
[C---:B------:R-:W-:Y:S02]  /*2c70*/  @P0 LEA R2, P2, R3.reuse, c[0x0][0x220], 0x1 ;  /* 0x0000880003020a11 */ /* 0x040fe400078408ff */
[----:B------:R-:W-:Y:S02]  /*2c80*/  @P1 LEA.HI.X R5, R6, c[0x0][0x224], R0, 0x1, P3 ;  /* 0x0000890006051a11 */ /* 0x000fe400018f0c00 */
[----:B------:R-:W-:Y:S02]  /*2c90*/  @P4 IADD3 R6, P3, R250, c[0x0][0x340], RZ ;  /* 0x0000d000fa064a10 */ /* 0x000fe40007f7e0ff */
[----:B------:R-:W-:Y:S01]  /*2ca0*/  @P0 LEA.HI.X R3, R3, c[0x0][0x224], R7, 0x1, P2 ;  /* 0x0000890003030a11 */ /* 0x000fe200010f0c07 */
[----:B------:R-:W-:Y:S01]  /*2cb0*/  @!PT LDS RZ, [RZ] ;  /* 0x00000000fffff984 */ /* 0x000fe20000000800 */
[----:B------:R-:W-:Y:S01]  /*2cc0*/  @!PT LDS RZ, [RZ] ;  /* 0x00000000fffff984 */ /* 0x000fe20000000800 */
[----:B------:R-:W-:Y:S01]  /*2cd0*/  @!PT LDS RZ, [RZ] ;  /* 0x00000000fffff984 */ /* 0x000fe20000000800 */
[----:B------:R2:W-:Y:S01]  /*2ce0*/  @P1 LDGSTS.E.BYPASS.LTC128B.128 [R194+0x6100], [R4.64], !P6 ;  /* 0x0610000004c21fae */ /* 0x0005e2000f101d48 */
[----:B------:R-:W-:Y:S02]  /*2cf0*/  @P4 IADD3.X R7, R251, c[0x0][0x344], RZ, P3, !PT ;  /* 0x0000d100fb074a10 */ /* 0x000fe40001ffe4ff */
[----:B------:R-:W-:Y:S01]  /*2d00*/  ISETP.NE.AND P3, PT, R11, RZ, PT ;  /* 0x000000ff0b00720c */ /* 0x000fe20003f65270 */
[----:B------:R2:W-:Y:S01]  /*2d10*/  @P1 LDGSTS.E.BYPASS.LTC128B.128 [R194+0x8100], [R4.64+0x80], !P5 ;  /* 0x0810008004c21fae */ /* 0x0005e2000e901d48 */
[----:B------:R-:W-:-:S11]  /*2d20*/  ISETP.GE.AND P4, PT, R207, c[0x0][0x1d4], PT ;  /* 0x00007500cf007a0c */ /* 0x000fd60003f86270 */
[----:B------:R-:W3:Y:S01]  /*2d30*/  @P3 LDG.E R0, [R6.64] ;  /* 0x0000000806003981 */ /* 0x000ee2000c1e1900 */
[----:B------:R-:W-:-:S03]  /*2d40*/  ISETP.GE.AND P2, PT, R102, c[0x0][0x27c], PT ;  /* 0x00009f0066007a0c */ /* 0x000fc60003f46270 */
[----:B------:R2:W-:Y:S01]  /*2d50*/  @P1 LDGSTS.E.BYPASS.LTC128B.128 [R194+0xa100], [R4.64+0x100], !P4 ;  /* 0x0a10010004c21fae */ /* 0x0005e2000e101d48 */
[----:B------:R-:W-:Y:S01]  /*2d60*/  IMAD.MOV.U32 R119, RZ, RZ, c[0x0][0x27c] ;  /* 0x00009f00ff777624 */ /* 0x000fe200078e00ff */
[----:B------:R-:W-:Y:S02]  /*2d70*/  LOP3.LUT R218, R218, 0xfffffffd, RZ, 0xc0, !PT ;  /* 0xfffffffddada7812 */ /* 0x000fe400078ec0ff */
[----:B------:R2:W-:Y:S04]  /*2d80*/  @P0 LDGSTS.E.BYPASS.LTC128B.128 [R194+0x7100], [R2.64], !P6 ;  /* 0x0710000002c20fae */ /* 0x0005e8000f101d48 */
[----:B------:R2:W-:Y:S04]  /*2d90*/  @P0 LDGSTS.E.BYPASS.LTC128B.128 [R194+0x9100], [R2.64+0x80], !P5 ;  /* 0x0910008002c20fae */ /* 0x0005e8000e901d48 */
[----:B------:R2:W-:Y:S01]  /*2da0*/  @P0 LDGSTS.E.BYPASS.LTC128B.128 [R194+0xb100], [R2.64+0x100], !P4 ;  /* 0x0b10010002c20fae */ /* 0x0005e2000e101d48 */
[----:B------:R-:W-:-:S03]  /*2db0*/  SHF.R.S32.HI R141, RZ, 0x1f, R140 ;  /* 0x0000001fff8d7819 */ /* 0x000fc6000001148c */
[----:B------:R-:W0:Y:S01]  /*2dc0*/  LDGDEPBAR ;  /* 0x00000000000079af */ /* 0x000e220000000000 */
[----:B------:R-:W-:Y:S01]  /*2dd0*/  WARPSYNC 0xffffffff ;  /* 0xffffffff00007948 */ /* 0x000fe20003800000 */
[----:B------:R-:W-:Y:S01]  /*2de0*/  SHF.R.S32.HI R11, RZ, 0x1f, R216 ;  /* 0x0000001fff0b7819 */ /* 0x000fe200000114d8 */
[----:B------:R-:W-:Y:S01]  /*2df0*/  IMAD.SHL.U32 R119, R119, 0x2, RZ ;  /* 0x0000000277777824 */ /* 0x000fe200078e00ff */
[----:B------:R-:W-:Y:S02]  /*2e00*/  @P2 LOP3.LUT R218, R218, 0x2, RZ, 0xfc, !PT ;  /* 0x00000002dada2812 */ /* 0x000fe400078efcff */
[----:B-----5:R-:W-:Y:S02]  /*2e10*/  SHF.R.S32.HI R17, RZ, 0x1f, R126 ;  /* 0x0000001fff117819 */ /* 0x020fe4000001147e */
[----:B---3--:R-:W-:Y:S01]  /*2e20*/  @P3 SHF.R.S32.HI R16, RZ, 0x1f, R0 ;  /* 0x0000001fff103819 */ /* 0x008fe20000011400 */
[----:B------:R-:W-:Y:S02]  /*2e30*/  @!P3 IMAD.MOV.U32 R0, RZ, RZ, R252 ;  /* 0x000000ffff00b224 */ /* 0x000fe400078e00fc */
[----:B------:R-:W-:-:S02]  /*2e40*/  @!P3 IMAD.MOV.U32 R16, RZ, RZ, R14 ;  /* 0x000000ffff10b224 */ /* 0x000fc400078e000e */
[----:B--2---:R-:W-:Y:S01]  /*2e50*/  IMAD R6, R11, c[0x0][0x280], RZ ;  /* 0x0000a0000b067a24 */ /* 0x004fe200078e02ff */
[----:B------:R-:W-:Y:S01]  /*2e60*/  ISETP.GE.AND P1, PT, R107, c[0x0][0x27c], PT ;  /* 0x00009f006b007a0c */ /* 0x000fe20003f26270 */
[----:B------:R-:W-:Y:S01]  /*2e70*/  IMAD.WIDE.U32 R4, R216, c[0x0][0x280], R140 ;  /* 0x0000a000d8047a25 */ /* 0x000fe200078e008c */
[----:B------:R-:W-:Y:S01]  /*2e80*/  ISETP.GE.AND P0, PT, R106, c[0x0][0x27c], PT ;  /* 0x00009f006a007a0c */ /* 0x000fe20003f06270 */
[----:B------:R-:W-:Y:S01]  /*2e90*/  BAR.SYNC.DEFER_BLOCKING 0x0 ;  /* 0x0000000000007b1d */ /* 0x000fe20000010000 */
[----:B------:R-:W-:Y:S01]  /*2ea0*/  LOP3.LUT R218, R218, 0xfffffffe, RZ, 0xc0, !PT ;  /* 0xfffffffedada7812 */ /* 0x000fe200078ec0ff */
[----:B------:R-:W-:Y:S01]  /*2eb0*/  IMAD R6, R216, c[0x0][0x284], R6 ;  /* 0x0000a100d8067a24 */ /* 0x000fe200078e0206 */
[----:B------:R-:W-:Y:S01]  /*2ec0*/  MOV R130, c[0x0][0x290] ;  /* 0x0000a40000827a02 */ /* 0x000fe20000000f00 */
[----:B------:R-:W-:-:S02]  /*2ed0*/  IMAD.WIDE.U32 R2, R23, c[0x0][0x260], R204 ;  /* 0x0000980017027a25 */ /* 0x000fc400078e00cc */
[----:B------:R-:W-:Y:S02]  /*2ee0*/  ULDC.U8 UR5, c[0x0][0x298] ;  /* 0x0000a60000057ab9 */ /* 0x000fe40000000000 */
[----:B------:R-:W-:Y:S02]  /*2ef0*/  IMAD R7, R9, c[0x0][0x268], RZ ;  /* 0x00009a0009077a24 */ /* 0x000fe400078e02ff */
[----:B------:R-:W-:Y:S01]  /*2f00*/  IMAD.IADD R9, R5, 0x1, R6 ;  /* 0x0000000105097824 */ /* 0x000fe200078e0206 */
[----:B------:R-:W-:Y:S01]  /*2f10*/  @P1 LOP3.LUT R218, R218, 0x1, RZ, 0xfc, !PT ;  /* 0x00000001dada1812 */ /* 0x000fe200078efcff */
[----:B------:R-:W-:Y:S01]  /*2f20*/  IMAD R5, R11, c[0x0][0x290], RZ ;  /* 0x0000a4000b057a24 */ /* 0x000fe200078e02ff */
[----:B------:R-:W-:Y:S01]  /*2f30*/  SEL R11, RZ, c[0x0][0x27c], !P1 ;  /* 0x00009f00ff0b7a07 */ /* 0x000fe20004800000 */
[----:B------:R-:W-:Y:S01]  /*2f40*/  IMAD R3, R23, c[0x0][0x264], R3 ;  /* 0x0000990017037a24 */ /* 0x000fe200078e0203 */
[----:B------:R-:W-:Y:S01]  /*2f50*/  LOP3.LUT R218, R218, 0xfffffffb, RZ, 0xc0, !PT ;  /* 0xfffffffbdada7812 */ /* 0x000fe200078ec0ff */
[----:B------:R-:W-:Y:S01]  /*2f60*/  IMAD.IADD R116, R8, 0x1, R13 ;  /* 0x0000000108747824 */ /* 0x000fe200078e020d */
[----:B------:R-:W-:Y:S01]  /*2f70*/  SEL R13, RZ, c[0x0][0x27c], !P0 ;  /* 0x00009f00ff0d7a07 */ /* 0x000fe20004000000 */
[----:B------:R-:W-:Y:S01]  /*2f80*/  IMAD.MOV.U32 R8, RZ, RZ, R4 ;  /* 0x000000ffff087224 */ /* 0x000fe200078e0004 */
[----:B------:R-:W-:Y:S01]  /*2f90*/  @P0 LOP3.LUT R218, R218, 0x4, RZ, 0xfc, !PT ;  /* 0x00000004dada0812 */ /* 0x000fe200078efcff */
[----:B------:R-:W-:-:S02]  /*2fa0*/  IMAD R14, R216, c[0x0][0x294], R5 ;  /* 0x0000a500d80e7a24 */ /* 0x000fc400078e0205 */
[----:B------:R-:W-:Y:S01]  /*2fb0*/  IMAD.WIDE.U32 R70, R10, c[0x0][0x268], R2 ;  /* 0x00009a000a467a25 */ /* 0x000fe200078e0002 */
[----:B------:R-:W-:-:S03]  /*2fc0*/  LOP3.LUT R218, R218, 0xffffffef, RZ, 0xc0, !PT ;  /* 0xffffffefdada7812 */ /* 0x000fc600078ec0ff */
[----:B------:R-:W-:Y:S01]  /*2fd0*/  IMAD.WIDE.U32 R4, R216, c[0x0][0x280], R102 ;  /* 0x0000a000d8047a25 */ /* 0x000fe200078e0066 */
[----:B------:R-:W-:-:S03]  /*2fe0*/  LOP3.LUT R218, R218, 0xfffffff7, RZ, 0xc0, !PT ;  /* 0xfffffff7dada7812 */ /* 0x000fc600078ec0ff */
[----:B------:R-:W-:Y:S01]  /*2ff0*/  IMAD R24, R10, c[0x0][0x26c], R7 ;  /* 0x00009b000a187a24 */ /* 0x000fe200078e0207 */
[----:B------:R-:W-:Y:S01]  /*3000*/  SEL R10, RZ, c[0x0][0x27c], !P2 ;  /* 0x00009f00ff0a7a07 */ /* 0x000fe20005000000 */
[----:B------:R-:W-:-:S04]  /*3010*/  IMAD.WIDE.U32 R2, R216, c[0x0][0x290], R140 ;  /* 0x0000a400d8027a25 */ /* 0x000fc800078e008c */
[----:B------:R-:W-:Y:S02]  /*3020*/  IMAD.IADD R5, R6, 0x1, R5 ;  /* 0x0000000106057824 */ /* 0x000fe400078e0205 */
[----:B------:R-:W-:Y:S01]  /*3030*/  IMAD.IADD R7, R3, 0x1, R14 ;  /* 0x0000000103077824 */ /* 0x000fe200078e020e */
[----:B------:R-:W-:Y:S01]  /*3040*/  IADD3 R3, R102, R10, RZ ;  /* 0x0000000a66037210 */ /* 0x000fe20007ffe0ff */
[----:B------:R-:W-:Y:S02]  /*3050*/  IMAD.MOV.U32 R6, RZ, RZ, R2 ;  /* 0x000000ffff067224 */ /* 0x000fe400078e0002 */
[----:B------:R-:W-:Y:S01]  /*3060*/  IMAD.IADD R2, R107, 0x1, R11 ;  /* 0x000000016b027824 */ /* 0x000fe200078e020b */
[----:B------:R-:W-:Y:S01]  /*3070*/  SHF.R.S32.HI R11, RZ, 0x1f, R3 ;  /* 0x0000001fff0b7819 */ /* 0x000fe20000011403 */
[----:B------:R-:W-:Y:S02]  /*3080*/  IMAD.IADD R13, R106, 0x1, R13 ;  /* 0x000000016a0d7824 */ /* 0x000fe400078e020d */
[----:B------:R-:W-:Y:S01]  /*3090*/  IMAD.MOV.U32 R134, RZ, RZ, c[0x0][0x2b8] ;  /* 0x0000ae00ff867624 */ /* 0x000fe200078e00ff */
[----:B------:R-:W-:Y:S01]  /*30a0*/  SHF.R.S32.HI R10, RZ, 0x1f, R2 ;  /* 0x0000001fff0a7819 */ /* 0x000fe20000011402 */
[----:B------:R-:W-:Y:S01]  /*30b0*/  IMAD.MOV.U32 R133, RZ, RZ, c[0x0][0x27c] ;  /* 0x00009f00ff857624 */ /* 0x000fe200078e00ff */
[----:B-1----:R-:W-:Y:S01]  /*30c0*/  SHF.R.S32.HI R15, RZ, 0x1f, R13 ;  /* 0x0000001fff0f7819 */ /* 0x002fe2000001140d */
[----:B------:R-:W-:Y:S01]  /*30d0*/  IMAD.MOV.U32 R129, RZ, RZ, c[0x0][0x280] ;  /* 0x0000a000ff817624 */ /* 0x000fe200078e00ff */
[CC--:B------:R-:W-:Y:S01]  /*30e0*/  LEA.HI R12, R11.reuse, R3.reuse, RZ, 0x3 ;  /* 0x000000030b0c7211 */ /* 0x0c0fe200078f18ff */
[----:B------:R-:W-:Y:S01]  /*30f0*/  IMAD.WIDE.U32 R92, R0, c[0x0][0x2b0], RZ ;  /* 0x0000ac00005c7a25 */ /* 0x000fe200078e00ff */
[----:B------:R-:W-:-:S02]  /*3100*/  LEA.HI R18, R11, R3, RZ, 0x6 ;  /* 0x000000030b127211 */ /* 0x000fc400078f30ff */
[-C--:B------:R-:W-:Y:S01]  /*3110*/  LEA.HI R11, R10, R2.reuse, RZ, 0x3 ;  /* 0x000000020a0b7211 */ /* 0x080fe200078f18ff */
[----:B------:R-:W-:Y:S01]  /*3120*/  IMAD.WIDE.U32 R84, R126, c[0x0][0x290], R6 ;  /* 0x0000a4007e547a25 */ /* 0x000fe200078e0006 */
[----:B------:R-:W-:Y:S02]  /*3130*/  LEA.HI R20, R10, R2, RZ, 0x6 ;  /* 0x000000020a147211 */ /* 0x000fe400078f30ff */
[CC--:B------:R-:W-:Y:S01]  /*3140*/  LEA.HI R10, R15.reuse, R13.reuse, RZ, 0x3 ;  /* 0x0000000d0f0a7211 */ /* 0x0c0fe200078f18ff */
[----:B------:R-:W-:Y:S01]  /*3150*/  IMAD.WIDE.U32 R2, R216, c[0x0][0x290], R102 ;  /* 0x0000a400d8027a25 */ /* 0x000fe200078e0066 */
[----:B------:R-:W-:Y:S02]  /*3160*/  LEA.HI R13, R15, R13, RZ, 0x6 ;  /* 0x0000000d0f0d7211 */ /* 0x000fe400078f30ff */
[----:B------:R-:W-:Y:S01]  /*3170*/  SHF.L.U32 R18, R18, 0x6, RZ ;  /* 0x0000000612127819 */ /* 0x000fe200000006ff */
[----:B------:R-:W-:Y:S01]  /*3180*/  IMAD.IADD R3, R14, 0x1, R3 ;  /* 0x000000010e037824 */ /* 0x000fe200078e0203 */
[----:B------:R-:W-:Y:S01]  /*3190*/  LOP3.LUT R19, R227, 0x38, R12, 0xf8, !PT ;  /* 0x00000038e3137812 */ /* 0x000fe200078ef80c */
[----:B------:R-:W-:Y:S01]  /*31a0*/  IMAD.SHL.U32 R14, R20, 0x40, RZ ;  /* 0x00000040140e7824 */ /* 0x000fe200078e00ff */
[----:B------:R-:W-:Y:S01]  /*31b0*/  LOP3.LUT R22, R18, 0x7ffff000, RZ, 0xc0, !PT ;  /* 0x7ffff00012167812 */ /* 0x000fe200078ec0ff */
[----:B------:R-:W-:Y:S01]  /*31c0*/  IMAD.SHL.U32 R13, R13, 0x40, RZ ;  /* 0x000000400d0d7824 */ /* 0x000fe200078e00ff */
[----:B------:R-:W-:Y:S01]  /*31d0*/  LOP3.LUT R18, R227, 0x38, R10, 0xf8, !PT ;  /* 0x00000038e3127812 */ /* 0x000fe200078ef80a */
[----:B------:R-:W-:Y:S01]  /*31e0*/  IMAD.WIDE.U32 R90, R23, c[0x0][0x1e8], RZ ;  /* 0x00007a00175a7a25 */ /* 0x000fe200078e00ff */
[----:B------:R-:W-:-:S02]  /*31f0*/  LOP3.LUT R21, R19, R228, RZ, 0x3c, !PT ;  /* 0x000000e413157212 */ /* 0x000fc400078e3cff */
[----:B------:R-:W-:Y:S01]  /*3200*/  LOP3.LUT R15, R227, 0x38, R11, 0xf8, !PT ;  /* 0x00000038e30f7812 */ /* 0x000fe200078ef80b */
[----:B------:R-:W-:Y:S01]  /*3210*/  IMAD.WIDE.U32 R88, R23, c[0x0][0x210], RZ ;  /* 0x0000840017587a25 */ /* 0x000fe200078e00ff */
[----:B------:R-:W-:Y:S02]  /*3220*/  LOP3.LUT R19, R14, 0x7ffff000, RZ, 0xc0, !PT ;  /* 0x7ffff0000e137812 */ /* 0x000fe400078ec0ff */
[----:B------:R-:W-:Y:S01]  /*3230*/  ISETP.NE.AND P1, PT, R134, 0x1, PT ;  /* 0x000000018600780c */ /* 0x000fe20003f25270 */
[----:B------:R-:W-:Y:S01]  /*3240*/  IMAD.WIDE.U32 R86, R126, c[0x0][0x280], R8 ;  /* 0x0000a0007e567a25 */ /* 0x000fe200078e0008 */
[----:B------:R-:W-:Y:S02]  /*3250*/  LOP3.LUT R14, R13, 0x7ffff000, RZ, 0xc0, !PT ;  /* 0x7ffff0000d0e7812 */ /* 0x000fe400078ec0ff */
[-C--:B------:R-:W-:Y:S01]  /*3260*/  LOP3.LUT R13, R18, R228.reuse, RZ, 0x3c, !PT ;  /* 0x000000e4120d7212 */ /* 0x080fe200078e3cff */
[----:B------:R-:W-:Y:S01]  /*3270*/  IMAD.WIDE.U32 R82, R126, c[0x0][0x280], R4 ;  /* 0x0000a0007e527a25 */ /* 0x000fe200078e0004 */
[----:B------:R-:W-:-:S02]  /*3280*/  LOP3.LUT R15, R15, R228, RZ, 0x3c, !PT ;  /* 0x000000e40f0f7212 */ /* 0x000fc400078e3cff */
[----:B------:R-:W-:Y:S01]  /*3290*/  ISETP.GE.AND P0, PT, R133, 0x1, PT ;  /* 0x000000018500780c */ /* 0x000fe20003f06270 */
[----:B------:R-:W-:Y:S01]  /*32a0*/  IMAD.WIDE.U32 R80, R126, c[0x0][0x290], R2 ;  /* 0x0000a4007e507a25 */ /* 0x000fe200078e0002 */
[--C-:B------:R-:W-:Y:S02]  /*32b0*/  IADD3 R18, R13, R14, R229.reuse ;  /* 0x0000000e0d127210 */ /* 0x100fe40007ffe0e5 */
[--C-:B------:R-:W-:Y:S01]  /*32c0*/  IADD3 R19, R15, R19, R229.reuse ;  /* 0x000000130f137210 */ /* 0x100fe20007ffe0e5 */
[----:B------:R-:W-:Y:S01]  /*32d0*/  IMAD R13, R16, c[0x0][0x2b0], RZ ;  /* 0x0000ac00100d7a24 */ /* 0x000fe200078e02ff */
[----:B------:R-:W-:Y:S01]  /*32e0*/  IADD3 R21, R21, R22, R229 ;  /* 0x0000001615157210 */ /* 0x000fe20007ffe0e5 */
[C---:B------:R-:W-:Y:S01]  /*32f0*/  IMAD R15, R17.reuse, c[0x0][0x290], RZ ;  /* 0x0000a400110f7a24 */ /* 0x040fe200078e02ff */
        /* <DEDUP_REMOVED lines=8> */
[CC--:B------:R-:W-:Y:S01]  /*3380*/  SHF.L.U64.HI R122, R129.reuse, R123.reuse, c[0x0][0x284] ;  /* 0x0000a100817a7619 */ /* 0x0c0fe2000001027b */
[----:B------:R-:W-:Y:S01]  /*3390*/  IMAD R132, R248, 0x40, R216 ;  /* 0x00000040f8847824 */ /* 0x000fe200078e02d8 */
[C---:B------:R-:W-:Y:S01]  /*33a0*/  SHF.L.U64.HI R123, R130.reuse, R123, c[0x0][0x294] ;  /* 0x0000a500827b7619 */ /* 0x040fe2000001027b */
[----:B------:R-:W-:Y:S01]  /*33b0*/  IMAD.SHL.U32 R129, R129, 0x40, RZ ;  /* 0x0000004081817824 */ /* 0x000fe200078e00ff */
[----:B------:R-:W-:Y:S01]  /*33c0*/  IADD3 R112, R93, R14, RZ ;  /* 0x0000000e5d707210 */ /* 0x000fe20007ffe0ff */
[----:B------:R-:W-:Y:S01]  /*33d0*/  IMAD.SHL.U32 R130, R130, 0x40, RZ ;  /* 0x0000004082827824 */ /* 0x000fe200078e00ff */
[----:B------:R-:W-:Y:S01]  /*33e0*/  SHF.R.S32.HI R111, RZ, 0x3, R12 ;  /* 0x00000003ff6f7819 */ /* 0x000fe2000001140c */
[C---:B------:R-:W-:Y:S01]  /*33f0*/  IMAD R114, R23.reuse, c[0x0][0x1ec], R91 ;  /* 0x00007b0017727a24 */ /* 0x040fe200078e025b */
[----:B------:R-:W-:Y:S01]  /*3400*/  SHF.R.S32.HI R110, RZ, 0x3, R11 ;  /* 0x00000003ff6e7819 */ /* 0x000fe2000001140b */
[----:B------:R-:W-:Y:S01]  /*3410*/  IMAD R113, R23, c[0x0][0x214], R89 ;  /* 0x0000850017717a24 */ /* 0x000fe200078e0259 */
[----:B------:R-:W-:Y:S01]  /*3420*/  SHF.R.S32.HI R109, RZ, 0x3, R10 ;  /* 0x00000003ff6d7819 */ /* 0x000fe2000001140a */
[----:B------:R-:W-:Y:S01]  /*3430*/  IMAD.IADD R72, R71, 0x1, R24 ;  /* 0x0000000147487824 */ /* 0x000fe200078e0218 */
[----:B------:R-:W-:Y:S01]  /*3440*/  IADD3 R105, R85, R0, RZ ;  /* 0x0000000055697210 */ /* 0x000fe20007ffe0ff */
[----:B------:R-:W-:Y:S01]  /*3450*/  IMAD.IADD R108, R87, 0x1, R13 ;  /* 0x00000001576c7824 */ /* 0x000fe200078e020d */
[----:B------:R-:W-:Y:S01]  /*3460*/  SHF.R.S32.HI R101, RZ, 0x1f, R75 ;  /* 0x0000001fff657819 */ /* 0x000fe2000001144b */
[----:B------:R-:W-:Y:S01]  /*3470*/  IMAD.IADD R104, R13, 0x1, R83 ;  /* 0x000000010d687824 */ /* 0x000fe200078e0253 */
[----:B------:R-:W-:Y:S01]  /*3480*/  SHF.R.S32.HI R100, RZ, 0x1f, R74 ;  /* 0x0000001fff647819 */ /* 0x000fe2000001144a */
[----:B------:R-:W-:Y:S01]  /*3490*/  IMAD.IADD R98, R0, 0x1, R81 ;  /* 0x0000000100627824 */ /* 0x000fe200078e0251 */
[----:B------:R-:W-:Y:S01]  /*34a0*/  SHF.R.S32.HI R99, RZ, 0x1f, R73 ;  /* 0x0000001fff637819 */ /* 0x000fe20000011449 */
[----:B------:R-:W-:Y:S01]  /*34b0*/  IMAD.SHL.U32 R97, R21, 0x2, RZ ;  /* 0x0000000215617824 */ /* 0x000fe200078e00ff */
[----:B------:R-:W-:Y:S01]  /*34c0*/  SHF.L.U32 R95, R18, 0x1, RZ ;  /* 0x00000001125f7819 */ /* 0x000fe200000006ff */
[----:B------:R-:W-:Y:S01]  /*34d0*/  IMAD.SHL.U32 R96, R19, 0x2, RZ ;  /* 0x0000000213607824 */ /* 0x000fe200078e00ff */
[----:B------:R-:W-:-:S02]  /*34e0*/  @P0 LOP3.LUT R218, R218, 0x10, RZ, 0xfc, !PT ;  /* 0x00000010dada0812 */ /* 0x000fc400078efcff */
.L_x_1308:
        /* <DEDUP_REMOVED lines=108> */
.L_x_1288:
[----:B------:R-:W-:Y:S05]  /*3bb0*/  BSYNC B0 ;  /* 0x0000000000007941 */ /* 0x000fea0003800000 */
.L_x_1287:
        /* <DEDUP_REMOVED lines=96> */
.L_x_1291:
[----:B------:R-:W-:Y:S05]  /*41c0*/  BSYNC B0 ;  /* 0x0000000000007941 */ /* 0x000fea0003800000 */
.L_x_1290:
        /* <DEDUP_REMOVED lines=59> */
.L_x_1293:
[----:B------:R-:W-:Y:S05]  /*4580*/  BSYNC B0 ;  /* 0x0000000000007941 */ /* 0x000fea0003800000 */
.L_x_1292:
        /* <DEDUP_REMOVED lines=8> */
[--C-:B------:R-:W-:Y:S01]  /*4610*/  @!P0 SHF.R.U64 R6, R32, 0x10, R33.reuse ;  /* 0x0000001020068819 */ /* 0x100fe20000001221 */
[----:B------:R-:W-:Y:S01]  /*4620*/  @!P0 HADD2.F32 R4, -RZ, R40.H0_H0 ;  /* 0x20000028ff048230 */ /* 0x000fe20000004100 */
[----:B------:R-:W-:Y:S03]  /*4630*/  @!P0 SHF.R.U32.HI R12, RZ, 0x10, R33 ;  /* 0x00000010ff0c8819 */ /* 0x000fe60000011621 */
[----:B------:R-:W-:Y:S01]  /*4640*/  @!P0 HADD2.F32 R6, -RZ, R6.H0_H0 ;  /* 0x20000006ff068230 */ /* 0x000fe20000004100 */
[----:B-1----:R-:W-:Y:S05]  /*4650*/  @!P0 MOV R0, R8 ;  /* 0x0000000800008202 */ /* 0x002fea0000000f00 */
[--C-:B------:R-:W-:Y:S02]  /*4660*/  @!P0 HADD2.F32 R3, -RZ, R0.reuse.H1_H1 ;  /* 0x30000000ff038230 */ /* 0x100fe40000004100 */
[----:B------:R-:W-:Y:S03]  /*4670*/  @!P0 HADD2.F32 R0, -RZ, R0.H0_H0 ;  /* 0x20000000ff008230 */ /* 0x000fe60000004100 */
[C---:B------:R-:W-:Y:S04]  /*4680*/  @!P0 FMUL.FTZ R5, R3.reuse, R2 ;  /* 0x0000000203058220 */ /* 0x040fe80000410000 */
[C---:B------:R-:W-:Y:S01]  /*4690*/  @!P0 FFMA.FTZ R22, R0.reuse, R4, -R5 ;  /* 0x0000000400168223 */ /* 0x040fe20000010805 */
[--C-:B------:R-:W-:Y:S01]  /*46a0*/  @!P0 SHF.R.U32.HI R5, RZ, 0x10, R15.reuse ;  /* 0x00000010ff058819 */ /* 0x100fe2000001160f */
[----:B------:R-:W-:Y:S01]  /*46b0*/  @!P0 FMUL.FTZ R0, R0, R2 ;  /* 0x0000000200008220 */ /* 0x000fe20000410000 */
[----:B------:R-:W-:Y:S03]  /*46c0*/  @!P0 MOV R2, R9 ;  /* 0x0000000900028202 */ /* 0x000fe60000000f00 */
[----:B------:R-:W-:Y:S01]  /*46d0*/  @!P0 FFMA.FTZ R0, R3, R4, R0 ;  /* 0x0000000403008223 */ /* 0x000fe20000010000 */
[----:B------:R-:W-:Y:S01]  /*46e0*/  @!P0 SHF.R.U64 R3, R14, 0x10, R15 ;  /* 0x000000100e038819 */ /* 0x000fe2000000120f */
[--C-:B------:R-:W-:Y:S02]  /*46f0*/  @!P0 HADD2.F32 R4, -RZ, R2.reuse.H1_H1 ;  /* 0x30000002ff048230 */ /* 0x100fe40000004100 */
[----:B------:R-:W-:Y:S02]  /*4700*/  @!P0 HADD2.F32 R2, -RZ, R2.H0_H0 ;  /* 0x20000002ff028230 */ /* 0x000fe40000004100 */
[----:B------:R-:W-:Y:S02]  /*4710*/  @!P0 HADD2.F32 R3, -RZ, R3.H0_H0 ;  /* 0x20000003ff038230 */ /* 0x000fe40000004100 */
[----:B------:R-:W-:Y:S03]  /*4720*/  @!P0 HADD2.F32 R5, -RZ, R5.H0_H0 ;  /* 0x20000005ff058230 */ /* 0x000fe60000004100 */
[-C--:B------:R-:W-:Y:S04]  /*4730*/  @!P0 FMUL.FTZ R7, R4, R3.reuse ;  /* 0x0000000304078220 */ /* 0x080fe80000410000 */
[CC--:B------:R-:W-:Y:S01]  /*4740*/  @!P0 FFMA.FTZ R15, R2.reuse, R6.reuse, -R7 ;  /* 0x00000006020f8223 */ /* 0x0c0fe20000010807 */
[----:B------:R-:W-:Y:S01]  /*4750*/  @!P0 HADD2.F32 R7, -RZ, R40.H1_H1 ;  /* 0x30000028ff078230 */ /* 0x000fe20000004100 */
[----:B------:R-:W-:Y:S02]  /*4760*/  @!P0 FMUL.FTZ R2, R2, R3 ;  /* 0x0000000302028220 */ /* 0x000fe40000410000 */
        /* <DEDUP_REMOVED lines=8> */
[C---:B------:R-:W-:Y:S02]  /*47f0*/  @!P0 FFMA.FTZ R13, R3.reuse, R7, -R13 ;  /* 0x00000007030d8223 */ /* 0x040fe4000001080d */
[----:B------:R-:W-:Y:S01]  /*4800*/  @!P0 FMUL.FTZ R3, R3, R4 ;  /* 0x0000000403038220 */ /* 0x000fe20000410000 */
[----:B------:R-:W-:Y:S03]  /*4810*/  @!P0 MOV R4, R11 ;  /* 0x0000000b00048202 */ /* 0x000fe60000000f00 */
[----:B------:R-:W-:Y:S01]  /*4820*/  @!P0 FFMA.FTZ R3, R6, R7, R3 ;  /* 0x0000000706038223 */ /* 0x000fe20000010003 */
[----:B------:R-:W-:Y:S02]  /*4830*/  @!P0 HADD2.F32 R7, -RZ, R12.H0_H0 ;  /* 0x2000000cff078230 */ /* 0x000fe40000004100 */
[--C-:B------:R-:W-:Y:S02]  /*4840*/  @!P0 HADD2.F32 R6, -RZ, R4.reuse.H1_H1 ;  /* 0x30000004ff068230 */ /* 0x100fe40000004100 */
[----:B------:R-:W-:Y:S01]  /*4850*/  @!P0 F2FP.PACK_AB R3, R3, R13 ;  /* 0x0000000d0303823e */ /* 0x000fe200000000ff */
[----:B------:R-:W-:Y:S02]  /*4860*/  @!P0 HADD2.F32 R4, -RZ, R4.H0_H0 ;  /* 0x20000004ff048230 */ /* 0x000fe40000004100 */
[----:B------:R-:W-:Y:S01]  /*4870*/  @!P0 FMUL.FTZ R12, R6, R5 ;  /* 0x00000005060c8220 */ /* 0x000fe20000410000 */
[----:B------:R-:W-:Y:S03]  /*4880*/  @!P0 MOV R10, R3 ;  /* 0x00000003000a8202 */ /* 0x000fe60000000f00 */
[----:B------:R-:W-:Y:S01]  /*4890*/  @!P0 FFMA.FTZ R14, R4, R7, -R12 ;  /* 0x00000007040e8223 */ /* 0x000fe2000001080c */
[----:B------:R-:W-:Y:S01]  /*48a0*/  @!P0 F2FP.PACK_AB R12, R0, R22 ;  /* 0x00000016000c823e */ /* 0x000fe200000000ff */
[----:B------:R-:W-:Y:S01]  /*48b0*/  @!P0 FMUL.FTZ R4, R4, R5 ;  /* 0x0000000504048220 */ /* 0x000fe20000410000 */
[----:B------:R-:W-:Y:S02]  /*48c0*/  SHF.L.U32 R5, R225, 0x3, RZ ;  /* 0x00000003e1057819 */ /* 0x000fe400000006ff */
[----:B------:R-:W-:Y:S01]  /*48d0*/  @!P0 MOV R8, R12 ;  /* 0x0000000c00088202 */ /* 0x000fe20000000f00 */
[----:B------:R-:W-:Y:S01]  /*48e0*/  @!P0 FFMA.FTZ R4, R6, R7, R4 ;  /* 0x0000000706048223 */ /* 0x000fe20000010004 */
[----:B---3--:R-:W-:Y:S01]  /*48f0*/  MOV R7, R45 ;  /* 0x0000002d00077202 */ /* 0x008fe20000000f00 */
[----:B----4-:R-:W-:Y:S03]  /*4900*/  IMAD.MOV.U32 R6, RZ, RZ, R44 ;  /* 0x000000ffff067224 */ /* 0x010fe600078e002c */
[----:B------:R-:W-:Y:S02]  /*4910*/  @!P0 F2FP.PACK_AB R0, R4, R14 ;  /* 0x0000000e0400823e */ /* 0x000fe400000000ff */
[C---:B------:R-:W-:Y:S02]  /*4920*/  LEA R6, P1, R5.reuse, R6, 0x1 ;  /* 0x0000000605067211 */ /* 0x040fe400078208ff */
[----:B------:R-:W-:Y:S02]  /*4930*/  @!P0 MOV R11, R0 ;  /* 0x00000000000b8202 */ /* 0x000fe40000000f00 */
[----:B------:R-:W-:Y:S05]  /*4940*/  LEA.HI.X.SX32 R7, R5, R7, 0x1, P1 ;  /* 0x0000000705077211 */ /* 0x000fea00008f0eff */
[----:B------:R1:W-:Y:S04]  /*4950*/  ST.E.128 [R6.64], R8 ;  /* 0x0000000806007985 */ /* 0x0003e8000c101d08 */
.L_x_1295:
[----:B------:R-:W-:Y:S05]  /*4960*/  BSYNC B0 ;  /* 0x0000000000007941 */ /* 0x000fea0003800000 */
.L_x_1294:
        /* <DEDUP_REMOVED lines=13> */
[----:B------:R-:W-:Y:S01]  /*4a40*/  @!P0 SHF.R.U32.HI R7, RZ, 0x10, R17 ;  /* 0x00000010ff078819 */ /* 0x000fe20000011611 */
[----:B------:R-:W-:Y:S01]  /*4a50*/  @!P0 HADD2.F32 R4, -RZ, R4.H0_H0 ;  /* 0x20000004ff048230 */ /* 0x000fe20000004100 */
[----:B------:R-:W-:Y:S03]  /*4a60*/  @!P0 SHF.R.U32.HI R15, RZ, 0x10, R35 ;  /* 0x00000010ff0f8819 */ /* 0x000fe60000011623 */
[----:B------:R-:W-:Y:S01]  /*4a70*/  @!P0 HADD2.F32 R7, -RZ, R7.H0_H0 ;  /* 0x20000007ff078230 */ /* 0x000fe20000004100 */
[----:B-1----:R-:W-:Y:S02]  /*4a80*/  @!P0 MOV R2, R8 ;  /* 0x0000000800028202 */ /* 0x002fe40000000f00 */
[----:B------:R-:W-:Y:S03]  /*4a90*/  @!P0 MOV R3, R9 ;  /* 0x0000000900038202 */ /* 0x000fe60000000f00 */
[--C-:B------:R-:W-:Y:S02]  /*4aa0*/  @!P0 HADD2.F32 R6, -RZ, R2.reuse.H1_H1 ;  /* 0x30000002ff068230 */ /* 0x100fe40000004100 */
[----:B------:R-:W-:Y:S02]  /*4ab0*/  @!P0 HADD2.F32 R2, -RZ, R2.H0_H0 ;  /* 0x20000002ff028230 */ /* 0x000fe40000004100 */
[--C-:B------:R-:W-:Y:S01]  /*4ac0*/  @!P0 HADD2.F32 R13, -RZ, R3.reuse.H1_H1 ;  /* 0x30000003ff0d8230 */ /* 0x100fe20000004100 */
[-C--:B------:R-:W-:Y:S01]  /*4ad0*/  @!P0 FMUL.FTZ R14, R6, R0.reuse ;  /* 0x00000000060e8220 */ /* 0x080fe20000410000 */
[----:B------:R-:W-:Y:S01]  /*4ae0*/  @!P0 HADD2.F32 R3, -RZ, R3.H0_H0 ;  /* 0x20000003ff038230 */ /* 0x000fe20000004100 */
[C---:B------:R-:W-:Y:S02]  /*4af0*/  @!P0 FMUL.FTZ R0, R2.reuse, R0 ;  /* 0x0000000002008220 */ /* 0x040fe40000410000 */
[----:B------:R-:W-:Y:S01]  /*4b00*/  @!P0 FFMA.FTZ R27, R2, R12, -R14 ;  /* 0x0000000c021b8223 */ /* 0x000fe2000001080e */
[----:B------:R-:W-:Y:S01]  /*4b10*/  @!P0 HADD2.F32 R14, -RZ, R5.H0_H0 ;  /* 0x20000005ff0e8230 */ /* 0x000fe20000004100 */
[----:B------:R-:W-:Y:S01]  /*4b20*/  @!P0 FMUL.FTZ R16, R13, R4 ;  /* 0x000000040d108220 */ /* 0x000fe20000410000 */
[----:B------:R-:W-:Y:S01]  /*4b30*/  @!P0 MOV R5, R10 ;  /* 0x0000000a00058202 */ /* 0x000fe20000000f00 */
[C---:B------:R-:W-:Y:S01]  /*4b40*/  @!P0 FMUL.FTZ R2, R3.reuse, R4 ;  /* 0x0000000403028220 */ /* 0x040fe20000410000 */
[----:B------:R-:W-:Y:S01]  /*4b50*/  @!P0 MOV R4, R11 ;  /* 0x0000000b00048202 */ /* 0x000fe20000000f00 */
[----:B------:R-:W-:Y:S02]  /*4b60*/  @!P0 FFMA.FTZ R0, R6, R12, R0 ;  /* 0x0000000c06008223 */ /* 0x000fe40000010000 */
[-C--:B------:R-:W-:Y:S01]  /*4b70*/  @!P0 FFMA.FTZ R17, R3, R14.reuse, -R16 ;  /* 0x0000000e03118223 */ /* 0x080fe20000010810 */
[--C-:B------:R-:W-:Y:S01]  /*4b80*/  @!P0 HADD2.F32 R12, -RZ, R5.reuse.H1_H1 ;  /* 0x30000005ff0c8230 */ /* 0x100fe20000004100 */
[----:B------:R-:W-:Y:S01]  /*4b90*/  @!P0 FFMA.FTZ R2, R13, R14, R2 ;  /* 0x0000000e0d028223 */ /* 0x000fe20000010002 */
[----:B------:R-:W-:Y:S02]  /*4ba0*/  @!P0 HADD2.F32 R3, -RZ, R24.H1_H1 ;  /* 0x30000018ff038230 */ /* 0x000fe40000004100 */
[----:B------:R-:W-:Y:S02]  /*4bb0*/  @!P0 HADD2.F32 R6, -RZ, R5.H0_H0 ;  /* 0x20000005ff068230 */ /* 0x000fe40000004100 */
[----:B------:R-:W-:Y:S01]  /*4bc0*/  @!P0 F2FP.PACK_AB R2, R2, R17 ;  /* 0x000000110202823e */ /* 0x000fe200000000ff */
[-C--:B------:R-:W-:Y:S01]  /*4bd0*/  @!P0 FMUL.FTZ R16, R12, R3.reuse ;  /* 0x000000030c108220 */ /* 0x080fe20000410000 */
[----:B------:R-:W-:Y:S01]  /*4be0*/  @!P0 HADD2.F32 R13, -RZ, R41.H1_H1 ;  /* 0x30000029ff0d8230 */ /* 0x000fe20000004100 */
[C---:B------:R-:W-:Y:S01]  /*4bf0*/  @!P0 FMUL.FTZ R3, R6.reuse, R3 ;  /* 0x0000000306038220 */ /* 0x040fe20000410000 */
[----:B------:R-:W-:Y:S01]  /*4c00*/  @!P0 MOV R9, R2 ;  /* 0x0000000200098202 */ /* 0x000fe20000000f00 */
[--C-:B------:R-:W-:Y:S02]  /*4c10*/  @!P0 HADD2.F32 R5, -RZ, R4.reuse.H0_H0 ;  /* 0x20000004ff058230 */ /* 0x100fe40000004100 */
[----:B------:R-:W-:Y:S01]  /*4c20*/  @!P0 HADD2.F32 R14, -RZ, R4.H1_H1 ;  /* 0x30000004ff0e8230 */ /* 0x000fe20000004100 */
[----:B------:R-:W-:Y:S01]  /*4c30*/  @!P0 FFMA.FTZ R16, R6, R13, -R16 ;  /* 0x0000000d06108223 */ /* 0x000fe20000010810 */
[----:B------:R-:W-:Y:S01]  /*4c40*/  @!P0 HADD2.F32 R6, -RZ, R15.H0_H0 ;  /* 0x2000000fff068230 */ /* 0x000fe20000004100 */
        /* <DEDUP_REMOVED lines=12> */
.L_x_1297:
[----:B------:R-:W-:Y:S05]  /*4d10*/  BSYNC B0 ;  /* 0x0000000000007941 */ /* 0x000fea0003800000 */
.L_x_1296:
        /* <DEDUP_REMOVED lines=58> */
.L_x_1299:
[----:B------:R-:W-:Y:S05]  /*50c0*/  BSYNC B0 ;  /* 0x0000000000007941 */ /* 0x000fea0003800000 */
.L_x_1298:
        /* <DEDUP_REMOVED lines=58> */
.L_x_1286:
        /* <DEDUP_REMOVED lines=47> */
.L_x_1301:
[----:B------:R-:W-:Y:S05]  /*5760*/  BSYNC B0 ;  /* 0x0000000000007941 */ /* 0x000fea0003800000 */
.L_x_1300:
        /* <DEDUP_REMOVED lines=159> */
.L_x_1303:
[----:B------:R-:W-:Y:S05]  /*6160*/  BSYNC B0 ;  /* 0x0000000000007941 */ /* 0x000fea0003800000 */
.L_x_1302:
        /* <DEDUP_REMOVED lines=123> */
.L_x_1305:
[----:B------:R-:W-:Y:S05]  /*6920*/  BSYNC B0 ;  /* 0x0000000000007941 */ /* 0x000fea0003800000 */
.L_x_1304:
        /* <DEDUP_REMOVED lines=28> */
[--C-:B------:R-:W-:Y:S02]  /*6af0*/  @!P0 SHF.R.U32.HI R20, RZ, 0x10, R47.reuse ;  /* 0x00000010ff148819 */ /* 0x100fe4000001162f */
[----:B------:R1:W2:Y:S01]  /*6b00*/  LDS.128 R28, [R0+0x6100] ;  /* 0x00610000001c7984 */ /* 0x0002a20000000c00 */
[----:B------:R-:W-:Y:S01]  /*6b10*/  @!P0 HADD2.F32 R3, -RZ, R5.H0_H0 ;  /* 0x20000005ff038230 */ /* 0x000fe20000004100 */
[----:B------:R-:W-:Y:S01]  /*6b20*/  @!P0 SHF.R.U64 R24, R46, 0x10, R47 ;  /* 0x000000102e188819 */ /* 0x000fe2000000122f */
[----:B------:R-:W-:Y:S03]  /*6b30*/  @!P0 HADD2.F32 R20, -RZ, R20.H0_H0 ;  /* 0x20000014ff148230 */ /* 0x000fe60000004100 */
        /* <DEDUP_REMOVED lines=20> */
[----:B------:R-:W-:Y:S01]  /*6c80*/  @!P0 FMUL.FTZ R4, R11, R8 ;  /* 0x000000080b048220 */ /* 0x000fe20000410000 */
[----:B------:R-:W-:Y:S03]  /*6c90*/  @!P0 MOV R19, R31 ;  /* 0x0000001f00138202 */ /* 0x000fe60000000f00 */
[C---:B------:R-:W-:Y:S02]  /*6ca0*/  @!P0 FFMA.FTZ R17, R2.reuse, R16, -R4 ;  /* 0x0000001002118223 */ /* 0x040fe40000010804 */
[----:B------:R-:W-:Y:S01]  /*6cb0*/  @!P0 FMUL.FTZ R4, R2, R8 ;  /* 0x0000000802048220 */ /* 0x000fe20000410000 */
[----:B------:R-:W-:Y:S02]  /*6cc0*/  @!P0 HADD2.F32 R8, -RZ, R18.H0_H0 ;  /* 0x20000012ff088230 */ /* 0x000fe40000004100 */
[----:B------:R-:W-:Y:S01]  /*6cd0*/  @!P0 HADD2.F32 R2, -RZ, R5.H1_H1 ;  /* 0x30000005ff028230 */ /* 0x000fe20000004100 */
[----:B------:R-:W-:Y:S01]  /*6ce0*/  @!P0 FMUL.FTZ R5, R7, R6 ;  /* 0x0000000607058220 */ /* 0x000fe20000410000 */
[----:B------:R-:W-:Y:S01]  /*6cf0*/  @!P0 F2FP.PACK_AB R32, R17, R25 ;  /* 0x000000191120823e */ /* 0x000fe200000000ff */
[--C-:B------:R-:W-:Y:S02]  /*6d00*/  @!P0 HADD2.F32 R17, -RZ, R19.reuse.H0_H0 ;  /* 0x20000013ff118230 */ /* 0x100fe40000004100 */
[C---:B------:R-:W-:Y:S01]  /*6d10*/  @!P0 FFMA.FTZ R18, R2.reuse, R8, -R5 ;  /* 0x0000000802128223 */ /* 0x040fe20000010805 */
[----:B------:R-:W-:Y:S01]  /*6d20*/  @!P0 HADD2.F32 R5, -RZ, R26.H0_H0 ;  /* 0x2000001aff058230 */ /* 0x000fe20000004100 */
[----:B------:R-:W-:Y:S01]  /*6d30*/  @!P0 FMUL.FTZ R2, R2, R6 ;  /* 0x0000000602028220 */ /* 0x000fe20000410000 */
[----:B------:R-:W-:Y:S01]  /*6d40*/  @!P0 HADD2.F32 R19, -RZ, R19.H1_H1 ;  /* 0x30000013ff138230 */ /* 0x000fe20000004100 */
        /* <DEDUP_REMOVED lines=10> */
[----:B------:R-:W-:Y:S01]  /*6df0*/  @!P0 HADD2.F32 R18, -RZ, R51.H1_H1 ;  /* 0x30000033ff128230 */ /* 0x000fe20000004100 */
[----:B------:R-:W-:Y:S01]  /*6e00*/  @!P0 SHF.R.U64 R11, R22, 0x10, R23 ;  /* 0x00000010160b8819 */ /* 0x000fe20000001217 */
[C---:B------:R-:W-:Y:S01]  /*6e10*/  @!P0 FMUL.FTZ R16, R7.reuse, R5 ;  /* 0x0000000507108220 */ /* 0x040fe20000410000 */
[----:B------:R-:W-:Y:S01]  /*6e20*/  @!P0 HADD2.F32 R6, -RZ, R9.H0_H0 ;  /* 0x20000009ff068230 */ /* 0x000fe20000004100 */
[----:B------:R-:W-:Y:S04]  /*6e30*/  @!P0 F2FP.PACK_AB R3, R4, R3 ;  /* 0x000000030403823e */ /* 0x000fe800000000ff */
[C---:B------:R-:W-:Y:S02]  /*6e40*/  @!P0 FMUL.FTZ R5, R6.reuse, R5 ;  /* 0x0000000506058220 */ /* 0x040fe40000410000 */
[-C--:B------:R-:W-:Y:S01]  /*6e50*/  @!P0 FFMA.FTZ R33, R6, R8.reuse, -R16 ;  /* 0x0000000806218223 */ /* 0x080fe20000010810 */
[----:B------:R-:W-:Y:S01]  /*6e60*/  @!P0 HADD2.F32 R16, -RZ, R10.H0_H0 ;  /* 0x2000000aff108230 */ /* 0x000fe20000004100 */
[----:B------:R-:W-:Y:S01]  /*6e70*/  @!P0 FFMA.FTZ R5, R7, R8, R5 ;  /* 0x0000000807058223 */ /* 0x000fe20000010005 */
[----:B------:R-:W-:Y:S01]  /*6e80*/  @!P0 HADD2.F32 R7, -RZ, R26.H1_H1 ;  /* 0x3000001aff078230 */ /* 0x000fe20000004100 */
[----:B------:R-:W-:Y:S01]  /*6e90*/  @!P0 IMAD.MOV.U32 R8, RZ, RZ, R15 ;  /* 0x000000ffff088224 */ /* 0x000fe200078e000f */
[----:B------:R-:W-:Y:S01]  /*6ea0*/  @!P0 HADD2.F32 R10, -RZ, R11.H0_H0 ;  /* 0x2000000bff0a8230 */ /* 0x000fe20000004100 */
[----:B------:R-:W-:Y:S01]  /*6eb0*/  @!P0 IMAD.MOV.U32 R29, RZ, RZ, R3 ;  /* 0x000000ffff1d8224 */ /* 0x000fe200078e0003 */
[----:B------:R-:W-:Y:S01]  /*6ec0*/  @!P0 HADD2.F32 R11, -RZ, R21.H1_H1 ;  /* 0x30000015ff0b8230 */ /* 0x000fe20000004100 */
[-C--:B------:R-:W-:Y:S01]  /*6ed0*/  @!P0 FMUL.FTZ R22, R17, R7.reuse ;  /* 0x0000000711168220 */ /* 0x080fe20000410000 */
[--C-:B------:R-:W-:Y:S05]  /*6ee0*/  @!P0 HADD2.F32 R6, -RZ, R8.reuse.H0_H0 ;  /* 0x20000008ff068230 */ /* 0x100fea0000004100 */
[C---:B------:R-:W-:Y:S01]  /*6ef0*/  @!P0 FFMA.FTZ R26, R6.reuse, R18, -R22 ;  /* 0x00000012061a8223 */ /* 0x040fe20000010816 */
[----:B----4-:R-:W-:Y:S01]  /*6f00*/  LEA R22, P1, R73, R52, 0x1 ;  /* 0x0000003449167211 */ /* 0x010fe200078208ff */
[----:B------:R-:W-:Y:S01]  /*6f10*/  @!P0 FMUL.FTZ R7, R6, R7 ;  /* 0x0000000706078220 */ /* 0x000fe20000410000 */
[----:B------:R-:W-:Y:S01]  /*6f20*/  @!P0 HADD2.F32 R6, -RZ, R8.H1_H1 ;  /* 0x30000008ff068230 */ /* 0x000fe20000004100 */
[----:B------:R-:W-:Y:S01]  /*6f30*/  @!P0 FMUL.FTZ R8, R19, R16 ;  /* 0x0000001013088220 */ /* 0x000fe20000410000 */
[----:B---3--:R-:W-:Y:S03]  /*6f40*/  LEA.HI.X R23, R73, R53, R99, 0x1, P1 ;  /* 0x0000003549177211 */ /* 0x008fe600008f0c63 */
[C---:B------:R-:W-:Y:S02]  /*6f50*/  @!P0 FFMA.FTZ R21, R6.reuse, R20, -R8 ;  /* 0x0000001406158223 */ /* 0x040fe40000010808 */
[----:B------:R-:W-:Y:S01]  /*6f60*/  @!P0 FMUL.FTZ R8, R6, R16 ;  /* 0x0000001006088220 */ /* 0x000fe20000410000 */
[----:B------:R-:W-:Y:S02]  /*6f70*/  @!P0 HADD2.F32 R16, -RZ, R24.H0_H0 ;  /* 0x20000018ff108230 */ /* 0x000fe40000004100 */
        /* <DEDUP_REMOVED lines=25> */
.L_x_1285:
        /* <DEDUP_REMOVED lines=39> */
.L_x_1289:
[----:B------:R-:W-:Y:S05]  /*7380*/  BSYNC B1 ;  /* 0x0000000000017941 */ /* 0x000fea0003800000 */
.L_x_1284:
        /* <DEDUP_REMOVED lines=53> */
[----:B------:R-:W-:Y:S02]  /*76e0*/  ISETP.GE.AND P3, PT, R214, c[0x0][0x1d4], PT ;  /* 0x00007500d6007a0c */ /* 0x000fe40003f66270 */
[C---:B------:R-:W-:Y:S09]  /*76f0*/  ISETP.GE.AND P2, PT, R213.reuse, c[0x0][0x1d4], PT ;  /* 0x00007500d5007a0c */ /* 0x040ff20003f46270 */
[----:B------:R-:W5:Y:S01]  /*7700*/  @!P1 LDS.128 R12, [R210] ;  /* 0x00000000d20c9984 */ /* 0x000f620000000c00 */
[CC--:B--2---:R-:W-:Y:S04]  /*7710*/  @!P1 LEA R4, P0, R102.reuse, R2.reuse, 0x1 ;  /* 0x0000000266049211 */ /* 0x0c4fe800078008ff */
[-C--:B---3--:R-:W-:Y:S02]  /*7720*/  @!P1 LEA.HI.X R5, R102, R3.reuse, R103, 0x1, P0 ;  /* 0x0000000366059211 */ /* 0x088fe400000f0c67 */
[CC--:B------:R-:W-:Y:S04]  /*7730*/  @!P3 LEA R8, P0, R214.reuse, R2.reuse, 0x1 ;  /* 0x00000002d608b211 */ /* 0x0c0fe800078008ff */
[-C--:B------:R-:W-:Y:S02]  /*7740*/  @!P3 LEA.HI.X R9, R214, R3.reuse, R236, 0x1, P0 ;  /* 0x00000003d609b211 */ /* 0x080fe400000f0cec */
[CC--:B-1----:R-:W-:Y:S04]  /*7750*/  @!P2 LEA R6, P0, R213.reuse, R2.reuse, 0x1 ;  /* 0x00000002d506a211 */ /* 0x0c2fe800078008ff */
        /* <DEDUP_REMOVED lines=23> */
.L_x_1307:
[----:B------:R-:W-:Y:S05]  /*78d0*/  BSYNC B0 ;  /* 0x0000000000007941 */ /* 0x000fea0003800000 */
.L_x_1306:
        /* <DEDUP_REMOVED lines=26> */
.L_x_1283:
[----:B------:R-:W-:Y:S01]  /*7a80*/  IMAD.MOV.U32 R0, RZ, RZ, c[0x0][0x2c4] ;  /* 0x0000b100ff007624 */ /* 0x000fe200078e00ff */
[----:B------:R-:W-:Y:S04]  /*7a90*/  BSSY B0, `(.L_x_1309) ;  /* 0x0000029000007945 */ /* 0x000fe80003800000 */
[----:B------:R-:W-:-:S02]  /*7aa0*/  ISETP.NE.AND P3, PT, R0, 0x1, PT ;  /* 0x000000010000780c */ /* 0x000fc40003f65270 */
[----:B------:R-:W-:-:S11]  /*7ab0*/  IADD3 R0, R240, 0x7f, RZ ;  /* 0x0000007ff0007810 */ /* 0x000fd60007ffe0ff */
[----:B-1----:R-:W-:-:S05]  /*7ac0*/  @P3 IMAD.HI.U32 R2, R0, c[0x0][0x2c8], RZ ;  /* 0x0000b20000023a27 */ /* 0x002fca00078e00ff */
[----:B------:R-:W-:-:S05]  /*7ad0*/  @P3 SHF.R.U32.HI R0, RZ, c[0x0][0x2cc], R2 ;  /* 0x0000b300ff003a19 */ /* 0x000fca0000011602 */
[----:B------:R-:W-:-:S05]  /*7ae0*/  IMAD.IADD R0, R121, 0x1, R0 ;  /* 0x0000000179007824 */ /* 0x000fca00078e0200 */
[----:B------:R-:W-:-:S04]  /*7af0*/  SHF.R.S32.HI R2, RZ, 0x1f, R0 ;  /* 0x0000001fff027819 */ /* 0x000fc80000011400 */
[----:B------:R-:W-:-:S04]  /*7b00*/  LEA.HI R0, R2, R0, RZ, 0x6 ;  /* 0x0000000002007211 */ /* 0x000fc800078f30ff */
[----:B------:R-:W-:-:S04]  /*7b10*/  SHF.R.S32.HI R0, RZ, 0x6, R0 ;  /* 0x00000006ff007819 */ /* 0x000fc80000011400 */
[----:B------:R-:W-:Y:S01]  /*7b20*/  IMNMX R6, R120, R0, PT ;  /* 0x0000000078067217 */ /* 0x000fe20003800200 */
[----:B------:R-:W-:-:S03]  /*7b30*/  IMAD.MOV.U32 R0, RZ, RZ, RZ ;  /* 0x000000ffff007224 */ /* 0x000fc600078e00ff */
[----:B------:R-:W-:-:S13]  /*7b40*/  ISETP.GE.AND P0, PT, R6, 0x1, PT ;  /* 0x000000010600780c */ /* 0x000fda0003f06270 */
        /* <DEDUP_REMOVED lines=29> */
.L_x_1310:
[----:B------:R-:W-:Y:S05]  /*7d20*/  BSYNC B0 ;  /* 0x0000000000007941 */ /* 0x000fea0003800000 */
.L_x_1309:
[----:B------:R-:W2:Y:S01]  /*7d30*/  LDL R2, [R1+0x4] ;  /* 0x0000040001027983 */ /* 0x000ea20000100800 */
[----:B------:R-:W-:Y:S01]  /*7d40*/  MOV R18, RZ ;  /* 0x000000ff00127202 */ /* 0x000fe20000000f00 */
[----:B------:R-:W-:Y:S01]  /*7d50*/  IMAD.MOV.U32 R15, RZ, RZ, RZ ;  /* 0x000000ffff0f7224 */ /* 0x000fe200078e00ff */
        /* <DEDUP_REMOVED lines=48> */
[----:B--2---:R-:W-:-:S04]  /*8060*/  IMAD R215, R2, R0, RZ ;  /* 0x0000000002d77224 */ /* 0x004fc800078e02ff */
[--C-:B------:R-:W-:Y:S01]  /*8070*/  IMAD.IADD R2, R215, 0x1, R0.reuse ;  /* 0x00000001d7027824 */ /* 0x100fe200078e0200 */
[----:B------:R-:W-:-:S04]  /*8080*/  PRMT R0, RZ, 0x7610, R0 ;  /* 0x00007610ff007816 */ /* 0x000fc80000000000 */
[----:B------:R-:W-:-:S04]  /*8090*/  IMNMX R197, R6, R2, PT ;  /* 0x0000000206c57217 */ /* 0x000fc80003800200 */
[----:B------:R-:W-:-:S13]  /*80a0*/  ISETP.GT.AND P0, PT, R197, R215, PT ;  /* 0x000000d7c500720c */ /* 0x000fda0003f04270 */
[----:B------:R-:W-:Y:S05]  /*80b0*/  @!P0 BRA `(.L_x_1311) ;  /* 0x000107b000008947 */ /* 0x000fea0003800000 */
[----:B------:R-:W2:Y:S01]  /*80c0*/  LDL R5, [R1] ;  /* 0x0000000001057983 */ /* 0x000ea20000100800 */
[----:B------:R-:W-:-:S04]  /*80d0*/  ISETP.NE.U32.AND P0, PT, RZ, c[0x0][0x340], PT ;  /* 0x0000d000ff007a0c */ /* 0x000fc80003f05070 */
[----:B------:R-:W-:-:S13]  /*80e0*/  ISETP.NE.AND.EX P1, PT, RZ, c[0x0][0x344], PT, P0 ;  /* 0x0000d100ff007a0c */ /* 0x000fda0003f25300 */
[----:B------:R-:W-:-:S04]  /*80f0*/  @P1 IADD3 R2, P0, R250, c[0x0][0x340], RZ ;  /* 0x0000d000fa021a10 */ /* 0x000fc80007f1e0ff */
[----:B------:R-:W-:-:S05]  /*8100*/  @P1 IADD3.X R3, R251, c[0x0][0x344], RZ, P0, !PT ;  /* 0x0000d100fb031a10 */ /* 0x000fca00007fe4ff */
[----:B------:R1:W5:Y:S01]  /*8110*/  @P1 LDG.E R12, [R2.64] ;  /* 0x00000008020c1981 */ /* 0x000362000c1e1900 */
[----:B------:R-:W-:Y:S01]  /*8120*/  SHF.R.S32.HI R0, RZ, 0x1f, R127 ;  /* 0x0000001fff007819 */ /* 0x000fe2000001147f */
[----:B------:R-:W-:Y:S01]  /*8130*/  IMAD.IADD R4, R221, 0x1, R240 ;  /* 0x00000001dd047824 */ /* 0x000fe200078e02f0 */
[----:B------:R-:W-:Y:S01]  /*8140*/  ISETP.NE.U32.AND P0, PT, RZ, c[0x0][0x348], PT ;  /* 0x0000d200ff007a0c */ /* 0x000fe20003f05070 */
[----:B------:R-:W3:Y:S01]  /*8150*/  S2R R9, SR_TID.X ;  /* 0x0000000000097919 */ /* 0x000ee20000002100 */
[----:B------:R-:W-:Y:S01]  /*8160*/  LOP3.LUT R85, R246, 0xffff, RZ, 0xc0, !PT ;  /* 0x0000fffff6557812 */ /* 0x000fe200078ec0ff */
[----:B------:R-:W-:Y:S01]  /*8170*/  IMAD R0, R0, c[0x0][0x178], RZ ;  /* 0x00005e0000007a24 */ /* 0x000fe200078e02ff */
[----:B------:R-:W-:Y:S01]  /*8180*/  ISETP.NE.AND.EX P0, PT, RZ, c[0x0][0x34c], PT, P0 ;  /* 0x0000d300ff007a0c */ /* 0x000fe20003f05300 */
[----:B------:R-:W-:Y:S01]  /*8190*/  @P3 IMAD.HI.U32 R7, R4, c[0x0][0x2c8], RZ ;  /* 0x0000b20004073a27 */ /* 0x000fe200078e00ff */
[----:B------:R-:W-:Y:S02]  /*81a0*/  ISETP.GE.AND P5, PT, R204, c[0x0][0x198], PT ;  /* 0x00006600cc007a0c */ /* 0x000fe40003fa6270 */
[----:B------:R-:W-:Y:S01]  /*81b0*/  ISETP.GE.AND P4, PT, R206, c[0x0][0x198], PT ;  /* 0x00006600ce007a0c */ /* 0x000fe20003f86270 */
[----:B------:R-:W-:Y:S01]  /*81c0*/  IMAD R0, R127, c[0x0][0x17c], R0 ;  /* 0x00005f007f007a24 */ /* 0x000fe200078e0200 */
[----:B------:R-:W-:Y:S01]  /*81d0*/  IADD3 R98, R197, -0x1, RZ ;  /* 0xffffffffc5627810 */ /* 0x000fe20007ffe0ff */
[----:B-1----:R-:W-:Y:S01]  /*81e0*/  IMAD.WIDE.U32 R2, R127, c[0x0][0x178], RZ ;  /* 0x00005e007f027a25 */ /* 0x002fe200078e00ff */
[----:B---3--:R-:W-:-:S03]  /*81f0*/  SHF.R.S32.HI R8, RZ, 0x1f, R9 ;  /* 0x0000001fff087819 */ /* 0x008fc60000011409 */
[----:B------:R-:W-:Y:S02]  /*8200*/  IMAD.IADD R3, R3, 0x1, R0 ;  /* 0x0000000103037824 */ /* 0x000fe400078e0200 */
[----:B------:R-:W-:Y:S01]  /*8210*/  IMAD.MOV.U32 R0, RZ, RZ, R4 ;  /* 0x000000ffff007224 */ /* 0x000fe200078e0004 */
[----:B------:R-:W-:Y:S01]  /*8220*/  @P3 SHF.R.U32.HI R0, RZ, c[0x0][0x2cc], R7 ;  /* 0x0000b300ff003a19 */ /* 0x000fe20000011607 */
[C---:B------:R-:W-:Y:S01]  /*8230*/  IMAD.WIDE.U32 R2, R85.reuse, c[0x0][0x1b8], R2 ;  /* 0x00006e0055027a25 */ /* 0x040fe200078e0002 */
[----:B------:R-:W-:Y:S02]  /*8240*/  LEA.HI R8, R8, R9, RZ, 0x3 ;  /* 0x0000000908087211 */ /* 0x000fe400078f18ff */
[----:B------:R-:W-:Y:S01]  /*8250*/  SHF.R.S32.HI R7, RZ, 0x1f, R0 ;  /* 0x0000001fff077819 */ /* 0x000fe20000011400 */
[----:B------:R-:W-:Y:S01]  /*8260*/  IMAD R3, R85, c[0x0][0x1bc], R3 ;  /* 0x00006f0055037a24 */ /* 0x000fe200078e0203 */
[----:B------:R-:W-:Y:S02]  /*8270*/  SHF.R.S32.HI R8, RZ, 0x3, R8 ;  /* 0x00000003ff087819 */ /* 0x000fe40000011408 */
[----:B------:R-:W-:-:S02]  /*8280*/  ISETP.GE.AND P3, PT, R207, c[0x0][0x198], PT ;  /* 0x00006600cf007a0c */ /* 0x000fc40003f66270 */
[----:B--2---:R-:W-:Y:S02]  /*8290*/  SEL R6, R5, RZ, !P0 ;  /* 0x000000ff05067207 */ /* 0x004fe40004000000 */
[----:B------:R-:W-:-:S03]  /*82a0*/  SEL R5, R252, RZ, !P0 ;  /* 0x000000fffc057207 */ /* 0x000fc60004000000 */
[----:B------:R-:W-:Y:S02]  /*82b0*/  IMAD R6, R6, c[0x0][0x1c0], RZ ;  /* 0x0000700006067a24 */ /* 0x000fe400078e02ff */
        /* <DEDUP_REMOVED lines=8> */
[----:B------:R-:W-:Y:S02]  /*8340*/  SHF.R.S32.HI R5, RZ, 0x1f, R4 ;  /* 0x0000001fff057819 */ /* 0x000fe40000011404 */
[----:B------:R-:W-:Y:S01]  /*8350*/  @!P1 MOV R12, R252 ;  /* 0x000000fc000c9202 */ /* 0x000fe20000000f00 */
[----:B------:R-:W-:Y:S02]  /*8360*/  IMAD.IADD R3, R3, 0x1, R6 ;  /* 0x0000000103037824 */ /* 0x000fe400078e0206 */
[----:B------:R-:W-:Y:S02]  /*8370*/  IMAD R0, R5, c[0x0][0x1a8], RZ ;  /* 0x00006a0005007a24 */ /* 0x000fe400078e02ff */
[----:B------:R-:W-:-:S04]  /*8380*/  IMAD.WIDE.U32 R2, R4, c[0x0][0x1a8], R2 ;  /* 0x00006a0004027a25 */ /* 0x000fc800078e0002 */
[----:B------:R-:W-:Y:S01]  /*8390*/  IMAD R0, R4, c[0x0][0x1ac], R0 ;  /* 0x00006b0004007a24 */ /* 0x000fe200078e0200 */
[----:B------:R-:W-:Y:S01]  /*83a0*/  LEA R7, P0, R2, c[0x0][0x160], 0x1 ;  /* 0x0000580002077a11 */ /* 0x000fe200078008ff */
[----:B------:R-:W-:-:S03]  /*83b0*/  IMAD.IADD R4, R8, 0x1, R240 ;  /* 0x0000000108047824 */ /* 0x000fc600078e02f0 */
[----:B------:R-:W-:-:S04]  /*83c0*/  IADD3 R0, R3, R0, RZ ;  /* 0x0000000003007210 */ /* 0x000fc80007ffe0ff */
[----:B------:R-:W-:Y:S01]  /*83d0*/  LEA.HI.X R5, R2, c[0x0][0x164], R0, 0x1, P0 ;  /* 0x0000590002057a11 */ /* 0x000fe200000f0c00 */
[----:B------:R-:W-:Y:S05]  /*83e0*/  BRA.DIV ~URZ, `(.L_x_1312) ;  /* 0x000152c27f007947 */ /* 0x000fea000b800000 */
[----:B------:R1:W2:Y:S02]  /*83f0*/  SHFL.IDX PT, R6, R5, RZ, 0x181f ;  /* 0x00181fff05067589 */ /* 0x0002a400000e0000 */
.L_x_1461:
[----:B------:R-:W-:Y:S05]  /*8400*/  BRA.DIV ~URZ, `(.L_x_1313) ;  /* 0x000153127f007947 */ /* 0x000fea000b800000 */
[----:B------:R3:W4:Y:S02]  /*8410*/  SHFL.IDX PT, R0, R7, RZ, 0x181f ;  /* 0x00181fff07007589 */ /* 0x00072400000e0000 */
.L_x_1462:
        /* <DEDUP_REMOVED lines=16> */
.L_x_1315:
[----:B------:R-:W-:Y:S05]  /*8520*/  BSYNC B0 ;  /* 0x0000000000007941 */ /* 0x000fea0003800000 */
.L_x_1314:
[----:B------:R-:W-:Y:S05]  /*8530*/  BRA.DIV ~URZ, `(.L_x_1316) ;  /* 0x000152427f007947 */ /* 0x000fea000b800000 */
[----:B--2---:R2:W1:Y:S04]  /*8540*/  SHFL.IDX PT, R6, R5, 0x1, 0x181f ;  /* 0x00381f0005067f89 */ /* 0x00446800000e0000 */
[----:B----4-:R2:W4:Y:S02]  /*8550*/  SHFL.IDX PT, R0, R7, 0x1, 0x181f ;  /* 0x00381f0007007f89 */ /* 0x01052400000e0000 */
.L_x_1463:
        /* <DEDUP_REMOVED lines=16> */
.L_x_1318:
[----:B------:R-:W-:Y:S05]  /*8660*/  BSYNC B0 ;  /* 0x0000000000007941 */ /* 0x000fea0003800000 */
.L_x_1317:
[----:B------:R-:W-:Y:S05]  /*8670*/  BRA.DIV ~URZ, `(.L_x_1319) ;  /* 0x000151c27f007947 */ /* 0x000fea000b800000 */
[----:B-1----:R1:W2:Y:S02]  /*8680*/  SHFL.IDX PT, R6, R5, 0x2, 0x181f ;  /* 0x00581f0005067f89 */ /* 0x0022a400000e0000 */
.L_x_1464:
[----:B------:R-:W-:Y:S05]  /*8690*/  BRA.DIV ~URZ, `(.L_x_1320) ;  /* 0x000152127f007947 */ /* 0x000fea000b800000 */
[----:B----4-:R4:W1:Y:S02]  /*86a0*/  SHFL.IDX PT, R0, R7, 0x2, 0x181f ;  /* 0x00581f0007007f89 */ /* 0x01086400000e0000 */
.L_x_1465:
        /* <DEDUP_REMOVED lines=16> */
.L_x_1322:
[----:B------:R-:W-:Y:S05]  /*87b0*/  BSYNC B0 ;  /* 0x0000000000007941 */ /* 0x000fea0003800000 */
.L_x_1321:
[----:B------:R-:W-:Y:S05]  /*87c0*/  BRA.DIV ~URZ, `(.L_x_1323) ;  /* 0x000151427f007947 */ /* 0x000fea000b800000 */
[----:B-12---:R-:W1:Y:S04]  /*87d0*/  SHFL.IDX PT, R5, R5, 0x3, 0x181f ;  /* 0x00781f0005057f89 */ /* 0x006e6800000e0000 */
[----:B------:R2:W3:Y:S02]  /*87e0*/  SHFL.IDX PT, R0, R7, 0x3, 0x181f ;  /* 0x00781f0007007f89 */ /* 0x0004e400000e0000 */
.L_x_1466:
[----:B------:R-:W-:Y:S01]  /*87f0*/  IADD3 R2, R4, 0x60, RZ ;  /* 0x0000006004027810 */ /* 0x000fe20007ffe0ff */
[----:B-----5:R-:W-:-:S03]  /*8800*/  IMAD.WIDE.U32 R232, R12, c[0x0][0x2b0], RZ ;  /* 0x0000ac000ce87a25 */ /* 0x020fc600078e00ff */
[----:B------:R-:W-:-:S13]  /*8810*/  ISETP.GE.AND P0, PT, R2, R36, PT ;  /* 0x000000240200720c */ /* 0x000fda0003f06270 */
[-C--:B---3--:R-:W-:Y:S02]  /*8820*/  @!P0 LEA R8, P1, R204, R0.reuse, 0x1 ;  /* 0x00000000cc088211 */ /* 0x088fe400078208ff */
[-C--:B------:R-:W-:Y:S02]  /*8830*/  @!P0 LEA R6, P2, R206, R0.reuse, 0x1 ;  /* 0x00000000ce068211 */ /* 0x080fe400078408ff */
[-C--:B-1----:R-:W-:Y:S02]  /*8840*/  @!P0 LEA.HI.X R9, R204, R5.reuse, R205, 0x1, P1 ;  /* 0x00000005cc098211 */ /* 0x082fe400008f0ccd */
[----:B------:R-:W-:Y:S02]  /*8850*/  @!P0 LEA R2, P1, R207, R0, 0x1 ;  /* 0x00000000cf028211 */ /* 0x000fe400078208ff */
[----:B------:R-:W-:Y:S01]  /*8860*/  SHF.R.S32.HI R0, RZ, 0x1f, R12 ;  /* 0x0000001fff007819 */ /* 0x000fe2000001140c */
[----:B------:R-:W-:Y:S01]  /*8870*/  @!PT LDS RZ, [RZ] ;  /* 0x00000000fffff984 */ /* 0x000fe20000000800 */
[----:B------:R-:W-:Y:S01]  /*8880*/  @!PT LDS RZ, [RZ] ;  /* 0x00000000fffff984 */ /* 0x000fe20000000800 */
[----:B------:R-:W-:Y:S01]  /*8890*/  @!PT LDS RZ, [RZ] ;  /* 0x00000000fffff984 */ /* 0x000fe20000000800 */
[----:B------:R1:W-:Y:S01]  /*88a0*/  @!P0 LDGSTS.E.BYPASS.LTC128B.128 [R194+0xf100], [R8.64], !P5 ;  /* 0x0f10000008c28fae */ /* 0x0003e2000e901d48 */
[----:B--2-4-:R-:W-:-:S02]  /*88b0*/  @!P0 LEA.HI.X R7, R206, R5, R220, 0x1, P2 ;  /* 0x00000005ce078211 */ /* 0x014fc400010f0cdc */
        /* <DEDUP_REMOVED lines=10> */
[----:B-1----:R-:W-:Y:S01]  /*8960*/  IMAD R2, R98, 0x40, R221 ;  /* 0x0000004062027824 */ /* 0x002fe200078e02dd */
[----:B------:R-:W-:Y:S01]  /*8970*/  LOP3.LUT R218, R218, 0xfffffffd, RZ, 0xc0, !PT ;  /* 0xfffffffddada7812 */ /* 0x000fe200078ec0ff */
[----:B------:R-:W-:Y:S01]  /*8980*/  IMAD.MOV.U32 R196, RZ, RZ, RZ ;  /* 0x000000ffffc47224 */ /* 0x000fe200078e00ff */
[----:B------:R-:W-:-:S02]  /*8990*/  ISETP.NE.AND P1, PT, R100, 0x1, PT ;  /* 0x000000016400780c */ /* 0x000fc40003f25270 */
[C---:B------:R-:W-:Y:S01]  /*89a0*/  ISETP.GE.AND P0, PT, R2.reuse, R241, PT ;  /* 0x000000f10200720c */ /* 0x040fe20003f06270 */
[----:B------:R-:W-:-:S03]  /*89b0*/  IMAD.IADD R2, R2, 0x1, R239 ;  /* 0x0000000102027824 */ /* 0x000fc600078e02ef */
[----:B------:R-:W-:Y:S01]  /*89c0*/  ISETP.GT.OR P0, PT, R221, 0x3f, P0 ;  /* 0x0000003fdd00780c */ /* 0x000fe20000704670 */
[----:B------:R-:W-:-:S06]  /*89d0*/  IMAD.MOV.U32 R0, RZ, RZ, R2 ;  /* 0x000000ffff007224 */ /* 0x000fcc00078e0002 */
[----:B------:R-:W-:Y:S01]  /*89e0*/  @P1 IMAD.HI.U32 R3, R2, c[0x0][0x2bc], RZ ;  /* 0x0000af0002031a27 */ /* 0x000fe200078e00ff */
[----:B------:R-:W-:-:S04]  /*89f0*/  @P1 LOP3.LUT R218, R218, 0x2, RZ, 0xfc, !PT ;  /* 0x00000002dada1812 */ /* 0x000fc800078efcff */
[----:B------:R-:W-:-:S04]  /*8a00*/  @P1 SHF.R.U32.HI R0, RZ, c[0x0][0x2c0], R3 ;  /* 0x0000b000ff001a19 */ /* 0x000fc80000011603 */
[----:B------:R-:W-:-:S04]  /*8a10*/  @!P0 IADD3 R3, P1, R0, R232, RZ ;  /* 0x000000e800038210 */ /* 0x000fc80007f3e0ff */
[----:B------:R-:W-:Y:S02]  /*8a20*/  @!P0 LEA.HI.X.SX32 R5, R0, R238, 0x1, P1 ;  /* 0x000000ee00058211 */ /* 0x000fe400008f0eff */
[----:B------:R-:W-:-:S04]  /*8a30*/  @!P0 LEA R4, P1, R3, c[0x0][0x2a0], 0x2 ;  /* 0x0000a80003048a11 */ /* 0x000fc800078210ff */
[----:B------:R-:W-:-:S05]  /*8a40*/  @!P0 LEA.HI.X R5, R3, c[0x0][0x2a4], R5, 0x2, P1 ;  /* 0x0000a90003058a11 */ /* 0x000fca00008f1405 */
[----:B------:R-:W2:Y:S01]  /*8a50*/  @!P0 LDG.E R196, [R4.64] ;  /* 0x0000000804c48981 */ /* 0x000ea2000c1e1900 */
[----:B------:R-:W-:Y:S01]  /*8a60*/  IMAD.MOV R0, RZ, RZ, -R0 ;  /* 0x000000ffff007224 */ /* 0x000fe200078e0a00 */
[----:B------:R-:W-:Y:S01]  /*8a70*/  ISETP.GT.AND P6, PT, R221, 0x3f, PT ;  /* 0x0000003fdd00780c */ /* 0x000fe20003fc4270 */
[C---:B------:R-:W-:Y:S01]  /*8a80*/  IMAD.WIDE.U32 R230, R85.reuse, c[0x0][0x1e8], RZ ;  /* 0x00007a0055e67a25 */ /* 0x040fe200078e00ff */
[----:B------:R-:W1:Y:S01]  /*8a90*/  S2R R11, SR_TID.X ;  /* 0x00000000000b7919 */ /* 0x000e620000002100 */
[----:B------:R-:W-:Y:S02]  /*8aa0*/  LOP3.LUT R218, R218, 0xfffffffe, RZ, 0xc0, !PT ;  /* 0xfffffffedada7812 */ /* 0x000fe400078ec0ff */
[----:B------:R-:W-:Y:S02]  /*8ab0*/  IMAD R198, R0, c[0x0][0x2b8], R2 ;  /* 0x0000ae0000c67a24 */ /* 0x000fe400078e0202 */
[----:B------:R-:W-:Y:S02]  /*8ac0*/  IMAD R237, R85, c[0x0][0x1ec], R231 ;  /* 0x00007b0055ed7a24 */ /* 0x000fe400078e02e7 */
[----:B------:R-:W-:Y:S01]  /*8ad0*/  IMAD.WIDE.U32 R2, R198, c[0x0][0x1e0], RZ ;  /* 0x00007800c6027a25 */ /* 0x000fe200078e00ff */
[----:B------:R-:W-:-:S03]  /*8ae0*/  SHF.R.S32.HI R95, RZ, 0x1f, R198 ;  /* 0x0000001fff5f7819 */ /* 0x000fc600000114c6 */
[----:B------:R-:W-:Y:S01]  /*8af0*/  IMAD R99, R98, -0x40, R241 ;  /* 0xffffffc062637824 */ /* 0x000fe200078e02f1 */
[----:B------:R-:W-:Y:S01]  /*8b00*/  @P6 LOP3.LUT R218, R218, 0x1, RZ, 0xfc, !PT ;  /* 0x00000001dada6812 */ /* 0x000fe200078efcff */
[----:B------:R-:W-:-:S04]  /*8b10*/  IMAD R0, R95, c[0x0][0x1e0], RZ ;  /* 0x000078005f007a24 */ /* 0x000fc800078e02ff */
[----:B------:R-:W-:-:S04]  /*8b20*/  IMAD R0, R198, c[0x0][0x1e4], R0 ;  /* 0x00007900c6007a24 */ /* 0x000fc800078e0200 */
[----:B------:R-:W-:Y:S01]  /*8b30*/  IMAD.IADD R3, R3, 0x1, R0 ;  /* 0x0000000103037824 */ /* 0x000fe200078e0200 */
[----:B-1----:R-:W-:-:S04]  /*8b40*/  SHF.R.S32.HI R10, RZ, 0x1f, R11 ;  /* 0x0000001fff0a7819 */ /* 0x002fc8000001140b */
[----:B------:R-:W-:-:S04]  /*8b50*/  LEA.HI R10, R10, R11, RZ, 0x3 ;  /* 0x0000000b0a0a7211 */ /* 0x000fc800078f18ff */
[----:B------:R-:W-:-:S05]  /*8b60*/  SHF.R.S32.HI R10, RZ, 0x3, R10 ;  /* 0x00000003ff0a7819 */ /* 0x000fca000001140a */
[----:B------:R-:W-:-:S05]  /*8b70*/  IMAD.IADD R76, R99, 0x1, -R10 ;  /* 0x00000001634c7824 */ /* 0x000fca00078e0a0a */
[----:B------:R-:W-:-:S13]  /*8b80*/  ISETP.GE.AND P1, PT, R76, 0x1, PT ;  /* 0x000000014c00780c */ /* 0x000fda0003f26270 */
        /* <DEDUP_REMOVED lines=14> */
[----:B-1----:R-:W-:-:S02]  /*8c70*/  @P1 LEA R6, P0, R204, R3, 0x1 ;  /* 0x00000003cc061211 */ /* 0x002fc400078008ff */
[----:B------:R-:W-:Y:S02]  /*8c80*/  @P1 LEA R8, P3, R206, R3, 0x1 ;  /* 0x00000003ce081211 */ /* 0x000fe400078608ff */
[-C--:B--2---:R-:W-:Y:S02]  /*8c90*/  @P1 LEA.HI.X R7, R204, R4.reuse, R205, 0x1, P0 ;  /* 0x00000004cc071211 */ /* 0x084fe400000f0ccd */
[----:B------:R-:W-:Y:S02]  /*8ca0*/  ISETP.GE.AND P0, PT, R76, 0x21, PT ;  /* 0x000000214c00780c */ /* 0x000fe40003f06270 */
[----:B------:R-:W-:Y:S01]  /*8cb0*/  @P1 LEA.HI.X R9, R206, R4, R220, 0x1, P3 ;  /* 0x00000004ce091211 */ /* 0x000fe200018f0cdc */
[----:B------:R1:W-:Y:S01]  /*8cc0*/  @P1 LDGSTS.E.BYPASS.LTC128B.128 [R194+0x6100], [R6.64], !P2 ;  /* 0x0610000006c21fae */ /* 0x0003e2000d101d48 */
[----:B------:R-:W-:-:S03]  /*8cd0*/  @P1 ISETP.GE.AND P2, PT, R207, c[0x0][0x1d4], PT ;  /* 0x00007500cf001a0c */ /* 0x000fc60003f46270 */
[----:B------:R3:W-:Y:S06]  /*8ce0*/  @P1 LDGSTS.E.BYPASS.LTC128B.128 [R194+0x8100], [R8.64], !P4 ;  /* 0x0810000008c21fae */ /* 0x0007ec000e101d48 */
[----:B------:R-:W-:Y:S02]  /*8cf0*/  @P0 ISETP.GE.AND P4, PT, R204, c[0x0][0x1d4], PT ;  /* 0x00007500cc000a0c */ /* 0x000fe40003f86270 */
[----:B-1----:R-:W-:-:S04]  /*8d00*/  @P1 LEA R6, P3, R207, R3, 0x1 ;  /* 0x00000003cf061211 */ /* 0x002fc800078608ff */
[C---:B------:R-:W-:Y:S02]  /*8d10*/  @P1 LEA.HI.X R7, R207.reuse, R4, R219, 0x1, P3 ;  /* 0x00000004cf071211 */ /* 0x040fe400018f0cdb */
[----:B------:R-:W-:Y:S02]  /*8d20*/  @P0 ISETP.GE.AND P3, PT, R206, c[0x0][0x1d4], PT ;  /* 0x00007500ce000a0c */ /* 0x000fe40003f66270 */
[C---:B---3--:R-:W-:Y:S01]  /*8d30*/  @P0 LEA R8, P5, R204.reuse, R0, 0x1 ;  /* 0x00000000cc080211 */ /* 0x048fe200078a08ff */
[----:B------:R1:W-:Y:S01]  /*8d40*/  @P1 LDGSTS.E.BYPASS.LTC128B.128 [R194+0xa100], [R6.64], !P2 ;  /* 0x0a10000006c21fae */ /* 0x0003e2000d101d48 */
[----:B------:R-:W-:Y:S02]  /*8d50*/  @P0 ISETP.GE.AND P2, PT, R207, c[0x0][0x1d4], PT ;  /* 0x00007500cf000a0c */ /* 0x000fe40003f46270 */
[----:B----4-:R-:W-:-:S05]  /*8d60*/  @P0 LEA.HI.X R9, R204, R2, R205, 0x1, P5 ;  /* 0x00000002cc090211 */ /* 0x010fca00028f0ccd */
        /* <DEDUP_REMOVED lines=12> */
.L_x_1324:
        /* <DEDUP_REMOVED lines=9> */
[----:B------:R-:W-:Y:S01]  /*8ec0*/  IMAD R6, R126, c[0x0][0x294], R0 ;  /* 0x0000a5007e067a24 */ /* 0x000fe200078e0200 */
        /* <DEDUP_REMOVED lines=52> */
[----:B------:R-:W-:-:S11]  /*9210*/  ISETP.GE.AND P2, PT, R143, c[0x0][0x27c], PT ;  /* 0x00009f008f007a0c */ /* 0x000fd60003f46270 */
[C---:B------:R-:W-:Y:S01]  /*9220*/  @!P0 IMAD.SHL.U32 R0, R146.reuse, 0x2, RZ ;  /* 0x0000000292008824 */ /* 0x040fe200078e00ff */
[----:B-----5:R-:W-:Y:S01]  /*9230*/  @!P0 SHF.L.U64.HI R8, R146, 0x1, R82 ;  /* 0x0000000192088819 */ /* 0x020fe20000010252 */
[----:B------:R-:W-:Y:S01]  /*9240*/  CS2R R24, SRZ ;  /* 0x0000000000187805 */ /* 0x000fe2000001ff00 */
[----:B------:R-:W-:Y:S02]  /*9250*/  @!P2 IMAD.SHL.U32 R12, R143, 0x2, RZ ;  /* 0x000000028f0ca824 */ /* 0x000fe400078e00ff */
[-C--:B---3--:R-:W-:Y:S02]  /*9260*/  @!P0 IADD3 R6, P3, R4, R0.reuse, RZ ;  /* 0x0000000004068210 */ /* 0x088fe40007f7e0ff */
[----:B------:R-:W-:-:S03]  /*9270*/  @!P0 IADD3 R10, P1, R2, R0, RZ ;  /* 0x00000000020a8210 */ /* 0x000fc60007f3e0ff */
[--C-:B----4-:R-:W-:Y:S01]  /*9280*/  @!P0 IMAD.X R7, R5, 0x1, R8.reuse, P3 ;  /* 0x0000000105078824 */ /* 0x110fe200018e0608 */
[----:B------:R-:W-:Y:S01]  /*9290*/  ISETP.GE.AND P3, PT, R145, c[0x0][0x27c], PT ;  /* 0x00009f0091007a0c */ /* 0x000fe20003f66270 */
[----:B-1----:R-:W-:Y:S01]  /*92a0*/  @!P0 IMAD.X R11, R3, 0x1, R8, P1 ;  /* 0x00000001030b8824 */ /* 0x002fe200008e0608 */
[----:B------:R-:W-:Y:S02]  /*92b0*/  ISETP.GE.AND P1, PT, R142, c[0x0][0x27c], PT ;  /* 0x00009f008e007a0c */ /* 0x000fe40003f26270 */
[----:B------:R1:W5:Y:S01]  /*92c0*/  @!P0 LD.E.64 R26, [R6.64] ;  /* 0x00000008061a8980 */ /* 0x000362000c101b00 */
[----:B------:R-:W-:Y:S02]  /*92d0*/  @!P2 SHF.L.U64.HI R0, R143, 0x1, R81 ;  /* 0x000000018f00a819 */ /* 0x000fe40000010251 */
[----:B------:R-:W-:Y:S01]  /*92e0*/  @!P2 IADD3 R8, P4, R4, R12, RZ ;  /* 0x0000000c0408a210 */ /* 0x000fe20007f9e0ff */
[----:B------:R2:W5:Y:S01]  /*92f0*/  @!P0 LD.E.64 R24, [R10.64] ;  /* 0x000000080a188980 */ /* 0x000562000c101b00 */
[----:B------:R-:W-:Y:S01]  /*9300*/  CS2R R30, SRZ ;  /* 0x00000000001e7805 */ /* 0x000fe2000001ff00 */
[----:B------:R-:W-:-:S02]  /*9310*/  CS2R R28, SRZ ;  /* 0x00000000001c7805 */ /* 0x000fc4000001ff00 */
[----:B------:R-:W-:-:S05]  /*9320*/  @!P2 IMAD.X R9, R5, 0x1, R0, P4 ;  /* 0x000000010509a824 */ /* 0x000fca00020e0600 */
[----:B------:R3:W5:Y:S01]  /*9330*/  @!P2 LD.E.64 R28, [R8.64] ;  /* 0x00000008081ca980 */ /* 0x000762000c101b00 */
[----:B-1----:R-:W-:-:S05]  /*9340*/  @!P2 IADD3 R6, P0, R2, R12, RZ ;  /* 0x0000000c0206a210 */ /* 0x002fca0007f1e0ff */
[----:B------:R-:W-:Y:S02]  /*9350*/  @!P2 IMAD.X R7, R3, 0x1, R0, P0 ;  /* 0x000000010307a824 */ /* 0x000fe400000e0600 */
[----:B------:R-:W-:-:S03]  /*9360*/  @!P3 IMAD.SHL.U32 R0, R145, 0x2, RZ ;  /* 0x000000029100b824 */ /* 0x000fc600078e00ff */
[----:B------:R1:W5:Y:S02]  /*9370*/  @!P2 LD.E.64 R30, [R6.64] ;  /* 0x00000008061ea980 */ /* 0x000364000c101b00 */
[-C--:B------:R-:W-:Y:S02]  /*9380*/  @!P3 IADD3 R16, P0, R4, R0.reuse, RZ ;  /* 0x000000000410b210 */ /* 0x080fe40007f1e0ff */
[----:B---3--:R-:W-:Y:S02]  /*9390*/  @!P1 SHF.L.U64.HI R8, R142, 0x1, R79 ;  /* 0x000000018e089819 */ /* 0x008fe4000001024f */
[----:B------:R-:W-:Y:S02]  /*93a0*/  @!P3 IADD3 R14, P2, R2, R0, RZ ;  /* 0x00000000020eb210 */ /* 0x000fe40007f5e0ff */
[----:B-1----:R-:W-:Y:S01]  /*93b0*/  @!P3 SHF.L.U64.HI R6, R145, 0x1, R80 ;  /* 0x000000019106b819 */ /* 0x002fe20000010250 */
[----:B------:R-:W-:-:S04]  /*93c0*/  @!P1 IMAD.SHL.U32 R7, R142, 0x2, RZ ;  /* 0x000000028e079824 */ /* 0x000fc800078e00ff */
[----:B------:R-:W-:Y:S01]  /*93d0*/  @!P3 IMAD.X R17, R5, 0x1, R6, P0 ;  /* 0x000000010511b824 */ /* 0x000fe200000e0606 */
[----:B------:R-:W-:-:S05]  /*93e0*/  @!P1 IADD3 R12, P0, R4, R7, RZ ;  /* 0x00000007040c9210 */ /* 0x000fca0007f1e0ff */
[----:B------:R-:W-:Y:S01]  /*93f0*/  @!P1 IMAD.X R13, R5, 0x1, R8, P0 ;  /* 0x00000001050d9824 */ /* 0x000fe200000e0608 */
[----:B--2---:R-:W-:Y:S01]  /*9400*/  @!P1 IADD3 R10, P0, R2, R7, RZ ;  /* 0x00000007020a9210 */ /* 0x004fe20007f1e0ff */
[----:B------:R-:W-:Y:S01]  /*9410*/  @!P3 IMAD.X R15, R3, 0x1, R6, P2 ;  /* 0x00000001030fb824 */ /* 0x000fe200010e0606 */
[----:B------:R-:W-:-:S03]  /*9420*/  ISETP.GE.AND P2, PT, R140, c[0x0][0x27c], PT ;  /* 0x00009f008c007a0c */ /* 0x000fc60003f46270 */
[----:B------:R-:W-:Y:S01]  /*9430*/  @!P1 IMAD.X R11, R3, 0x1, R8, P0 ;  /* 0x00000001030b9824 */ /* 0x000fe200000e0608 */
[----:B------:R-:W-:Y:S01]  /*9440*/  ISETP.GE.AND P0, PT, R144, c[0x0][0x27c], PT ;  /* 0x00009f0090007a0c */ /* 0x000fe20003f06270 */
[----:B------:R-:W-:Y:S01]  /*9450*/  CS2R R8, SRZ ;  /* 0x0000000000087805 */ /* 0x000fe2000001ff00 */
[----:B------:R-:W-:-:S07]  /*9460*/  CS2R R6, SRZ ;  /* 0x0000000000067805 */ /* 0x000fce000001ff00 */
[----:B------:R-:W-:-:S04]  /*9470*/  @!P2 IMAD.WIDE R22, R140, 0x2, R4 ;  /* 0x000000028c16a825 */ /* 0x000fc800078e0204 */
[----:B------:R-:W-:Y:S01]  /*9480*/  @!P2 IMAD.WIDE R20, R140, 0x2, R2 ;  /* 0x000000028c14a825 */ /* 0x000fe200078e0202 */
[----:B------:R1:W5:Y:S03]  /*9490*/  @!P2 LD.E.64 R8, [R22.64] ;  /* 0x000000081608a980 */ /* 0x000366000c101b00 */
[C---:B------:R-:W-:Y:S01]  /*94a0*/  @!P0 IMAD.SHL.U32 R0, R144.reuse, 0x2, RZ ;  /* 0x0000000290008824 */ /* 0x040fe200078e00ff */
[----:B------:R2:W5:Y:S01]  /*94b0*/  @!P2 LD.E.64 R6, [R20.64] ;  /* 0x000000081406a980 */ /* 0x000562000c101b00 */
[----:B------:R-:W-:-:S03]  /*94c0*/  @!P0 SHF.L.U64.HI R19, R144, 0x1, R74 ;  /* 0x0000000190138819 */ /* 0x000fc6000001024a */
[----:B------:R-:W-:-:S05]  /*94d0*/  @!P0 IADD3 R4, P2, R4, R0, RZ ;  /* 0x0000000004048210 */ /* 0x000fca0007f5e0ff */
[--C-:B------:R-:W-:Y:S01]  /*94e0*/  @!P0 IMAD.X R5, R5, 0x1, R19.reuse, P2 ;  /* 0x0000000105058824 */ /* 0x100fe200010e0613 */
[----:B------:R-:W-:Y:S01]  /*94f0*/  @!P0 IADD3 R2, P2, R2, R0, RZ ;  /* 0x0000000002028210 */ /* 0x000fe20007f5e0ff */
[----:B------:R-:W-:Y:S01]  /*9500*/  CS2R R32, SRZ ;  /* 0x0000000000207805 */ /* 0x000fe2000001ff00 */
[----:B------:R-:W-:Y:S01]  /*9510*/  CS2R R38, SRZ ;  /* 0x0000000000267805 */ /* 0x000fe2000001ff00 */
[----:B------:R-:W-:Y:S01]  /*9520*/  CS2R R40, SRZ ;  /* 0x0000000000287805 */ /* 0x000fe2000001ff00 */
[----:B------:R-:W-:Y:S01]  /*9530*/  CS2R R44, SRZ ;  /* 0x00000000002c7805 */ /* 0x000fe2000001ff00 */
[----:B------:R-:W-:Y:S01]  /*9540*/  CS2R R46, SRZ ;  /* 0x00000000002e7805 */ /* 0x000fe2000001ff00 */
[----:B------:R-:W-:Y:S01]  /*9550*/  @!P0 IMAD.X R3, R3, 0x1, R19, P2 ;  /* 0x0000000103038824 */ /* 0x000fe200010e0613 */
[----:B------:R2:W5:Y:S01]  /*9560*/  @!P3 LD.E.64 R32, [R14.64] ;  /* 0x000000080e20b980 */ /* 0x000562000c101b00 */
[----:B-1----:R-:W-:-:S03]  /*9570*/  CS2R R22, SRZ ;  /* 0x0000000000167805 */ /* 0x002fc6000001ff00 */
[----:B------:R2:W5:Y:S04]  /*9580*/  @!P1 LD.E.64 R38, [R12.64] ;  /* 0x000000080c269980 */ /* 0x000568000c101b00 */
[----:B------:R2:W5:Y:S04]  /*9590*/  @!P1 LD.E.64 R40, [R10.64] ;  /* 0x000000080a289980 */ /* 0x000568000c101b00 */
[----:B------:R2:W5:Y:S04]  /*95a0*/  @!P3 LD.E.64 R22, [R16.64] ;  /* 0x000000081016b980 */ /* 0x000568000c101b00 */
[----:B------:R2:W5:Y:S04]  /*95b0*/  @!P0 LD.E.64 R44, [R4.64] ;  /* 0x00000008042c8980 */ /* 0x000568000c101b00 */
[----:B------:R2:W5:Y:S02]  /*95c0*/  @!P0 LD.E.64 R46, [R2.64] ;  /* 0x00000008022e8980 */ /* 0x000564000c101b00 */
.L_x_1328:
[----:B--2---:R-:W-:Y:S05]  /*95d0*/  BSYNC B0 ;  /* 0x0000000000007941 */ /* 0x004fea0003800000 */
.L_x_1327:
[----:B------:R-:W-:Y:S01]  /*95e0*/  IADD3 R0, R18, 0x40, RZ ;  /* 0x0000004012007810 */ /* 0x000fe20007ffe0ff */
[----:B-----5:R-:W-:Y:S01]  /*95f0*/  IMAD.MOV.U32 R2, RZ, RZ, R38 ;  /* 0x000000ffff027224 */ /* 0x020fe200078e0026 */
[----:B------:R-:W-:Y:S01]  /*9600*/  MOV R11, R25 ;  /* 0x00000019000b7202 */ /* 0x000fe20000000f00 */
[----:B-1----:R-:W-:Y:S01]  /*9610*/  IMAD.MOV.U32 R3, RZ, RZ, R45 ;  /* 0x000000ffff037224 */ /* 0x002fe200078e002d */
[----:B------:R-:W-:Y:S01]  /*9620*/  ISETP.GE.AND P0, PT, R0, R36, PT ;  /* 0x000000240000720c */ /* 0x000fe20003f06270 */
[----:B------:R-:W-:Y:S01]  /*9630*/  IMAD.MOV.U32 R0, RZ, RZ, R39 ;  /* 0x000000ffff007224 */ /* 0x000fe200078e0027 */
[----:B------:R-:W-:Y:S01]  /*9640*/  PRMT R72, R72, 0x5410, R2 ;  /* 0x0000541048487816 */ /* 0x000fe20000000002 */
        /* <DEDUP_REMOVED lines=13> */
[----:B------:R-:W-:Y:S01]  /*9720*/  MOV R3, R27 ;  /* 0x0000001b00037202 */ /* 0x000fe20000000f00 */
[----:B------:R-:W-:Y:S01]  /*9730*/  IMAD.MOV.U32 R4, RZ, RZ, R26 ;  /* 0x000000ffff047224 */ /* 0x000fe200078e001a */
[----:B----4-:R-:W1:Y:S01]  /*9740*/  SHFL.IDX PT, R5, R35, 0x1, 0x1c1f ;  /* 0x003c1f0023057f89 */ /* 0x010e6200000e0000 */
        /* <DEDUP_REMOVED lines=26> */
[----:B------:R-:W-:Y:S01]  /*98f0*/  CS2R R18, SRZ ;  /* 0x0000000000127805 */ /* 0x000fe2000001ff00 */
[----:B------:R-:W-:Y:S01]  /*9900*/  CS2R R54, SRZ ;  /* 0x0000000000367805 */ /* 0x000fe2000001ff00 */
[----:B------:R-:W-:Y:S01]  /*9910*/  CS2R R48, SRZ ;  /* 0x0000000000307805 */ /* 0x000fe2000001ff00 */
[----:B------:R1:W3:Y:S01]  /*9920*/  SHFL.IDX PT, R3, R34, 0x1, 0x1c1f ;  /* 0x003c1f0022037f89 */ /* 0x0002e200000e0000 */
[----:B--2---:R-:W-:Y:S01]  /*9930*/  CS2R R42, SRZ ;  /* 0x00000000002a7805 */ /* 0x004fe2000001ff00 */
[----:B----4-:R-:W-:Y:S01]  /*9940*/  PRMT R37, R10, 0x5410, R0 ;  /* 0x000054100a257816 */ /* 0x010fe20000000000 */
[----:B-1----:R-:W-:Y:S01]  /*9950*/  CS2R R34, SRZ ;  /* 0x0000000000227805 */ /* 0x002fe2000001ff00 */
[----:B------:R-:W-:Y:S05]  /*9960*/  @P0 BRA `(.L_x_1330) ;  /* 0x000003e000000947 */ /* 0x000fea0003800000 */
[----:B---3--:R-:W-:Y:S01]  /*9970*/  ISETP.GE.AND P0, PT, R146, c[0x0][0x27c], PT ;  /* 0x00009f0092007a0c */ /* 0x008fe20003f06270 */
[----:B------:R-:W-:Y:S01]  /*9980*/  CS2R R50, SRZ ;  /* 0x0000000000327805 */ /* 0x000fe2000001ff00 */
[----:B------:R-:W-:-:S11]  /*9990*/  ISETP.GE.AND P2, PT, R143, c[0x0][0x27c], PT ;  /* 0x00009f008f007a0c */ /* 0x000fd60003f46270 */
[C---:B------:R-:W-:Y:S01]  /*99a0*/  @!P0 IMAD.SHL.U32 R0, R146.reuse, 0x2, RZ ;  /* 0x0000000292008824 */ /* 0x040fe200078e00ff */
[----:B------:R-:W-:Y:S01]  /*99b0*/  @!P0 SHF.L.U64.HI R12, R146, 0x1, R82 ;  /* 0x00000001920c8819 */ /* 0x000fe20000010252 */
[----:B------:R-:W-:Y:S01]  /*99c0*/  CS2R R48, SRZ ;  /* 0x0000000000307805 */ /* 0x000fe2000001ff00 */
[----:B------:R-:W-:Y:S02]  /*99d0*/  @!P2 IMAD.SHL.U32 R16, R143, 0x2, RZ ;  /* 0x000000028f10a824 */ /* 0x000fe400078e00ff */
[-C--:B------:R-:W-:Y:S02]  /*99e0*/  @!P0 IADD3 R10, P3, R4, R0.reuse, RZ ;  /* 0x00000000040a8210 */ /* 0x080fe40007f7e0ff */
[----:B------:R-:W-:-:S03]  /*99f0*/  @!P0 IADD3 R14, P1, R2, R0, RZ ;  /* 0x00000000020e8210 */ /* 0x000fc60007f3e0ff */
[--C-:B------:R-:W-:Y:S01]  /*9a00*/  @!P0 IMAD.X R11, R5, 0x1, R12.reuse, P3 ;  /* 0x00000001050b8824 */ /* 0x100fe200018e060c */
[----:B------:R-:W-:Y:S01]  /*9a10*/  ISETP.GE.AND P3, PT, R145, c[0x0][0x27c], PT ;  /* 0x00009f0091007a0c */ /* 0x000fe20003f66270 */
[----:B------:R-:W-:Y:S01]  /*9a20*/  @!P0 IMAD.X R15, R3, 0x1, R12, P1 ;  /* 0x00000001030f8824 */ /* 0x000fe200008e060c */
[----:B------:R-:W-:Y:S02]  /*9a30*/  ISETP.GE.AND P1, PT, R142, c[0x0][0x27c], PT ;  /* 0x00009f008e007a0c */ /* 0x000fe40003f26270 */
[----:B------:R1:W5:Y:S01]  /*9a40*/  @!P0 LD.E.64 R50, [R10.64] ;  /* 0x000000080a328980 */ /* 0x000362000c101b00 */
[----:B------:R-:W-:Y:S02]  /*9a50*/  @!P2 SHF.L.U64.HI R0, R143, 0x1, R81 ;  /* 0x000000018f00a819 */ /* 0x000fe40000010251 */
[----:B------:R-:W-:Y:S01]  /*9a60*/  @!P2 IADD3 R12, P4, R4, R16, RZ ;  /* 0x00000010040ca210 */ /* 0x000fe20007f9e0ff */
[----:B------:R2:W5:Y:S01]  /*9a70*/  @!P0 LD.E.64 R48, [R14.64] ;  /* 0x000000080e308980 */ /* 0x000562000c101b00 */
[----:B------:R-:W-:Y:S01]  /*9a80*/  CS2R R54, SRZ ;  /* 0x0000000000367805 */ /* 0x000fe2000001ff00 */
[----:B------:R-:W-:-:S02]  /*9a90*/  CS2R R52, SRZ ;  /* 0x0000000000347805 */ /* 0x000fc4000001ff00 */
[----:B------:R-:W-:-:S03]  /*9aa0*/  @!P2 IMAD.X R13, R5, 0x1, R0, P4 ;  /* 0x00000001050da824 */ /* 0x000fc600020e0600 */
[----:B------:R-:W-:Y:S02]  /*9ab0*/  @!P1 SHF.L.U64.HI R18, R142, 0x1, R79 ;  /* 0x000000018e129819 */ /* 0x000fe4000001024f */
[----:B------:R3:W5:Y:S01]  /*9ac0*/  @!P2 LD.E.64 R52, [R12.64] ;  /* 0x000000080c34a980 */ /* 0x000762000c101b00 */
[----:B-1----:R-:W-:-:S05]  /*9ad0*/  @!P2 IADD3 R10, P0, R2, R16, RZ ;  /* 0x00000010020aa210 */ /* 0x002fca0007f1e0ff */
[----:B------:R-:W-:Y:S02]  /*9ae0*/  @!P2 IMAD.X R11, R3, 0x1, R0, P0 ;  /* 0x00000001030ba824 */ /* 0x000fe400000e0600 */
[----:B------:R-:W-:-:S03]  /*9af0*/  @!P3 IMAD.SHL.U32 R0, R145, 0x2, RZ ;  /* 0x000000029100b824 */ /* 0x000fc600078e00ff */
[----:B------:R1:W5:Y:S02]  /*9b00*/  @!P2 LD.E.64 R54, [R10.64] ;  /* 0x000000080a36a980 */ /* 0x000364000c101b00 */
[-C--:B------:R-:W-:Y:S02]  /*9b10*/  @!P3 IADD3 R16, P0, R4, R0.reuse, RZ ;  /* 0x000000000410b210 */ /* 0x080fe40007f1e0ff */
[----:B--2---:R-:W-:Y:S02]  /*9b20*/  @!P3 IADD3 R14, P2, R2, R0, RZ ;  /* 0x00000000020eb210 */ /* 0x004fe40007f5e0ff */
[----:B-1----:R-:W-:Y:S01]  /*9b30*/  @!P3 SHF.L.U64.HI R11, R145, 0x1, R80 ;  /* 0x00000001910bb819 */ /* 0x002fe20000010250 */
[----:B------:R-:W-:-:S04]  /*9b40*/  @!P1 IMAD.SHL.U32 R10, R142, 0x2, RZ ;  /* 0x000000028e0a9824 */ /* 0x000fc800078e00ff */
[----:B------:R-:W-:Y:S01]  /*9b50*/  @!P3 IMAD.X R17, R5, 0x1, R11, P0 ;  /* 0x000000010511b824 */ /* 0x000fe200000e060b */
[----:B---3--:R-:W-:-:S05]  /*9b60*/  @!P1 IADD3 R12, P0, R4, R10, RZ ;  /* 0x0000000a040c9210 */ /* 0x008fca0007f1e0ff */
[----:B------:R-:W-:Y:S01]  /*9b70*/  @!P1 IMAD.X R13, R5, 0x1, R18, P0 ;  /* 0x00000001050d9824 */ /* 0x000fe200000e0612 */
[----:B------:R-:W-:Y:S01]  /*9b80*/  @!P1 IADD3 R10, P0, R2, R10, RZ ;  /* 0x0000000a020a9210 */ /* 0x000fe20007f1e0ff */
        /* <DEDUP_REMOVED lines=20> */
[----:B------:R-:W-:Y:S01]  /*9cd0*/  @!P0 IADD3 R2, P2, R2, R0, RZ ;  /* 0x0000000002028210 */ /* 0x000fe20007f5e0ff */
[----:B-1----:R-:W-:-:S03]  /*9ce0*/  CS2R R20, SRZ ;  /* 0x0000000000147805 */ /* 0x002fc6000001ff00 */
[----:B------:R3:W5:Y:S01]  /*9cf0*/  @!P0 LD.E.64 R62, [R4.64] ;  /* 0x00000008043e8980 */ /* 0x000762000c101b00 */
[----:B------:R-:W-:Y:S02]  /*9d00*/  @!P0 IMAD.X R3, R3, 0x1, R18, P2 ;  /* 0x0000000103038824 */ /* 0x000fe400010e0612 */
[----:B------:R-:W-:Y:S01]  /*9d10*/  CS2R R18, SRZ ;  /* 0x0000000000127805 */ /* 0x000fe2000001ff00 */
[----:B------:R3:W5:Y:S04]  /*9d20*/  @!P3 LD.E.64 R20, [R16.64] ;  /* 0x000000081014b980 */ /* 0x000768000c101b00 */
[----:B------:R3:W5:Y:S04]  /*9d30*/  @!P0 LD.E.64 R60, [R2.64] ;  /* 0x00000008023c8980 */ /* 0x000768000c101b00 */
[----:B------:R3:W5:Y:S02]  /*9d40*/  @!P3 LD.E.64 R18, [R14.64] ;  /* 0x000000080e12b980 */ /* 0x000764000c101b00 */
.L_x_1330:
[----:B---3--:R-:W-:Y:S05]  /*9d50*/  BSYNC B0 ;  /* 0x0000000000007941 */ /* 0x008fea0003800000 */
.L_x_1329:
[----:B-----5:R-:W-:Y:S01]  /*9d60*/  IMAD.MOV.U32 R2, RZ, RZ, R56 ;  /* 0x000000ffff027224 */ /* 0x020fe200078e0038 */
[----:B------:R-:W-:-:S04]  /*9d70*/  DEPBAR.LE SB0, 0x1 ;  /* 0x000080400000791a */ /* 0x000fc80000000000 */
        /* <DEDUP_REMOVED lines=9> */
[----:B------:R-:W-:-:S02]  /*9e10*/  MOV R4, R20 ;  /* 0x0000001400047202 */ /* 0x000fc40000000f00 */
        /* <DEDUP_REMOVED lines=10> */
[----:B------:R-:W-:Y:S01]  /*9ec0*/  IMAD.IADD R3, R36, 0x1, -R240 ;  /* 0x0000000124037824 */ /* 0x000fe200078e0af0 */
[----:B------:R-:W-:Y:S01]  /*9ed0*/  PRMT R87, R2, 0x5410, R0 ;  /* 0x0000541002577816 */ /* 0x000fe20000000000 */
[----:B------:R-:W-:Y:S02]  /*9ee0*/  IMAD.MOV.U32 R2, RZ, RZ, R58 ;  /* 0x000000ffff027224 */ /* 0x000fe400078e003a */
[----:B------:R-:W-:Y:S01]  /*9ef0*/  IMAD.MOV.U32 R0, RZ, RZ, R59 ;  /* 0x000000ffff007224 */ /* 0x000fe200078e003b */
[----:B------:R-:W-:-:S04]  /*9f00*/  IMNMX R36, R3, 0x80, PT ;  /* 0x0000008003247817 */ /* 0x000fc80003800200 */
[----:B------:R-:W-:Y:S01]  /*9f10*/  PRMT R84, R2, 0x5410, R0 ;  /* 0x0000541002547816 */ /* 0x000fe20000000000 */
[----:B------:R-:W-:Y:S01]  /*9f20*/  IMAD.MOV.U32 R0, RZ, RZ, R19 ;  /* 0x000000ffff007224 */ /* 0x000fe200078e0013 */
[----:B------:R-:W-:Y:S01]  /*9f30*/  MOV R2, R18 ;  /* 0x0000001200027202 */ /* 0x000fe20000000f00 */
[----:B------:R-:W-:Y:S01]  /*9f40*/  BAR.SYNC.DEFER_BLOCKING 0x0 ;  /* 0x0000000000007b1d */ /* 0x000fe20000010000 */
[----:B------:R-:W-:Y:S02]  /*9f50*/  ISETP.GE.AND P0, PT, R216, R36, PT ;  /* 0x00000024d800720c */ /* 0x000fe40003f06270 */
[----:B------:R-:W-:Y:S01]  /*9f60*/  PRMT R82, R2, 0x5410, R0 ;  /* 0x0000541002527816 */ /* 0x000fe20000000000 */
[----:B------:R-:W-:Y:S01]  /*9f70*/  IMAD.MOV.U32 R2, RZ, RZ, R54 ;  /* 0x000000ffff027224 */ /* 0x000fe200078e0036 */
[----:B------:R-:W-:-:S04]  /*9f80*/  MOV R0, R55 ;  /* 0x0000003700007202 */ /* 0x000fc80000000f00 */
[----:B------:R-:W-:Y:S01]  /*9f90*/  PRMT R80, R2, 0x5410, R0 ;  /* 0x0000541002507816 */ /* 0x000fe20000000000 */
[----:B------:R-:W-:Y:S02]  /*9fa0*/  IMAD.MOV.U32 R0, RZ, RZ, R49 ;  /* 0x000000ffff007224 */ /* 0x000fe400078e0031 */
[----:B------:R-:W-:-:S03]  /*9fb0*/  IMAD.MOV.U32 R2, RZ, RZ, R48 ;  /* 0x000000ffff027224 */ /* 0x000fc600078e0030 */
[----:B------:R-:W-:Y:S01]  /*9fc0*/  PRMT R78, R0, 0x7610, R78 ;  /* 0x00007610004e7816 */ /* 0x000fe2000000004e */
[----:B------:R-:W-:Y:S01]  /*9fd0*/  IMAD.MOV.U32 R0, RZ, RZ, R43 ;  /* 0x000000ffff007224 */ /* 0x000fe200078e002b */
[----:B------:R-:W-:Y:S02]  /*9fe0*/  PRMT R77, R2, 0x7610, R77 ;  /* 0x00007610024d7816 */ /* 0x000fe4000000004d */
[----:B------:R-:W-:Y:S02]  /*9ff0*/  MOV R2, R42 ;  /* 0x0000002a00027202 */ /* 0x000fe40000000f00 */
[----:B------:R-:W-:Y:S02]  /*a000*/  PRMT R73, R0, 0x7610, R73 ;  /* 0x0000761000497816 */ /* 0x000fe40000000049 */
        /* <DEDUP_REMOVED lines=47> */
.L_x_1334:
[----:B------:R-:W-:Y:S05]  /*a300*/  BSYNC B0 ;  /* 0x0000000000007941 */ /* 0x000fea0003800000 */
.L_x_1333:
        /* <DEDUP_REMOVED lines=42> */
[----:B------:R-:W-:-:S05]  /*a5b0*/  FFMA.FTZ R3, R0, R9, R3 ;  /* 0x0000000900037223 */ /* 0x000fca0000010003 */
[----:B------:R-:W-:-:S05]  /*a5c0*/  F2FP.PACK_AB R5, R3, R2 ;  /* 0x000000020305723e */ /* 0x000fca00000000ff */
[----:B------:R1:W-:Y:S02]  /*a5d0*/  STS.128 [R211+0xc000], R4 ;  /* 0x00c00004d3007388 */ /* 0x0003e40000000c00 */
.L_x_1336:
[----:B------:R-:W-:Y:S05]  /*a5e0*/  BSYNC B0 ;  /* 0x0000000000007941 */ /* 0x000fea0003800000 */
.L_x_1335:
[----:B------:R-:W-:Y:S01]  /*a5f0*/  ISETP.GE.AND P0, PT, R143, c[0x0][0x27c], PT ;  /* 0x00009f008f007a0c */ /* 0x000fe20003f06270 */
[----:B------:R-:W-:-:S12]  /*a600*/  BSSY B0, `(.L_x_1337) ;  /* 0x000002c000007945 */ /* 0x000fd80003800000 */
[----:B------:R-:W-:Y:S05]  /*a610*/  @P0 BRA `(.L_x_1338) ;  /* 0x000002a000000947 */ /* 0x000fea0003800000 */
[----:B------:R-:W2:Y:S01]  /*a620*/  LDS.128 R8, [R210+0x10000] ;  /* 0x01000000d2087984 */ /* 0x000ea20000000c00 */
[----:B------:R-:W-:Y:S02]  /*a630*/  SHF.R.U32.HI R0, RZ, 0x10, R31 ;  /* 0x00000010ff007819 */ /* 0x000fe4000001161f */
[----:B------:R-:W-:Y:S02]  /*a640*/  SHF.R.U32.HI R2, RZ, 0x10, R29 ;  /* 0x00000010ff027819 */ /* 0x000fe4000001161d */
[----:B-1----:R-:W-:Y:S01]  /*a650*/  SHF.R.U64 R7, R30, 0x10, R31 ;  /* 0x000000101e077819 */ /* 0x002fe2000000121f */
[----:B------:R-:W-:Y:S01]  /*a660*/  HADD2.F32 R0, -RZ, R0.H0_H0 ;  /* 0x20000000ff007230 */ /* 0x000fe20000004100 */
[----:B------:R-:W-:Y:S01]  /*a670*/  SHF.R.U64 R12, R28, 0x10, R29 ;  /* 0x000000101c0c7819 */ /* 0x000fe2000000121d */
[----:B------:R-:W-:Y:S02]  /*a680*/  HADD2.F32 R2, -RZ, R2.H0_H0 ;  /* 0x20000002ff027230 */ /* 0x000fe40000004100 */
[----:B--2---:R-:W-:-:S02]  /*a690*/  HADD2.F32 R3, -RZ, R11.H1_H1 ;  /* 0x3000000bff037230 */ /* 0x004fc40000004100 */
[----:B------:R-:W-:Y:S02]  /*a6a0*/  HADD2.F32 R4, -RZ, R11.H0_H0 ;  /* 0x2000000bff047230 */ /* 0x000fe40000004100 */
[----:B------:R-:W-:Y:S01]  /*a6b0*/  HADD2.F32 R6, -RZ, R10.H1_H1 ;  /* 0x3000000aff067230 */ /* 0x000fe20000004100 */
[CC--:B------:R-:W-:Y:S02]  /*a6c0*/  FMUL.FTZ R5, R3.reuse, R0.reuse ;  /* 0x0000000003057220 */ /* 0x0c0fe40000410000 */
[C---:B------:R-:W-:Y:S02]  /*a6d0*/  FMUL.FTZ R0, R4.reuse, R0 ;  /* 0x0000000004007220 */ /* 0x040fe40000410000 */
[-C--:B------:R-:W-:Y:S01]  /*a6e0*/  FFMA.FTZ R15, R4, R2.reuse, -R5 ;  /* 0x00000002040f7223 */ /* 0x080fe20000010805 */
[----:B------:R-:W-:Y:S01]  /*a6f0*/  HADD2.F32 R4, -RZ, R8.H0_H0 ;  /* 0x20000008ff047230 */ /* 0x000fe20000004100 */
[----:B------:R-:W-:Y:S01]  /*a700*/  FFMA.FTZ R14, R3, R2, R0 ;  /* 0x00000002030e7223 */ /* 0x000fe20000010000 */
[----:B------:R-:W-:-:S02]  /*a710*/  HADD2.F32 R0, -RZ, R67.H0_H0 ;  /* 0x20000043ff007230 */ /* 0x000fc40000004100 */
[----:B------:R-:W-:Y:S02]  /*a720*/  HADD2.F32 R3, -RZ, R8.H1_H1 ;  /* 0x30000008ff037230 */ /* 0x000fe40000004100 */
[----:B------:R-:W-:-:S03]  /*a730*/  HADD2.F32 R2, -RZ, R68.H0_H0 ;  /* 0x20000044ff027230 */ /* 0x000fc60000004100 */
[CC--:B------:R-:W-:Y:S02]  /*a740*/  FMUL.FTZ R5, R3.reuse, R0.reuse ;  /* 0x0000000003057220 */ /* 0x0c0fe40000410000 */
[C---:B------:R-:W-:Y:S02]  /*a750*/  FMUL.FTZ R0, R4.reuse, R0 ;  /* 0x0000000004007220 */ /* 0x040fe40000410000 */
[-C--:B------:R-:W-:Y:S01]  /*a760*/  FFMA.FTZ R13, R4, R2.reuse, -R5 ;  /* 0x00000002040d7223 */ /* 0x080fe20000010805 */
[----:B------:R-:W-:Y:S01]  /*a770*/  HADD2.F32 R5, -RZ, R67.H1_H1 ;  /* 0x30000043ff057230 */ /* 0x000fe20000004100 */
[----:B------:R-:W-:Y:S01]  /*a780*/  FFMA.FTZ R11, R3, R2, R0 ;  /* 0x00000002030b7223 */ /* 0x000fe20000010000 */
[----:B------:R-:W-:Y:S02]  /*a790*/  HADD2.F32 R2, -RZ, R10.H0_H0 ;  /* 0x2000000aff027230 */ /* 0x000fe40000004100 */
[----:B------:R-:W-:Y:S02]  /*a7a0*/  HADD2.F32 R0, -RZ, R68.H1_H1 ;  /* 0x30000044ff007230 */ /* 0x000fe40000004100 */
[----:B------:R-:W-:Y:S01]  /*a7b0*/  HADD2.F32 R10, -RZ, R7.H0_H0 ;  /* 0x20000007ff0a7230 */ /* 0x000fe20000004100 */
[-C--:B------:R-:W-:Y:S01]  /*a7c0*/  FMUL.FTZ R7, R6, R5.reuse ;  /* 0x0000000506077220 */ /* 0x080fe20000410000 */
[--C-:B------:R-:W-:Y:S01]  /*a7d0*/  HADD2.F32 R3, -RZ, R9.reuse.H1_H1 ;  /* 0x30000009ff037230 */ /* 0x100fe20000004100 */
[C---:B------:R-:W-:Y:S01]  /*a7e0*/  FMUL.FTZ R5, R2.reuse, R5 ;  /* 0x0000000502057220 */ /* 0x040fe20000410000 */
[----:B------:R-:W-:Y:S01]  /*a7f0*/  HADD2.F32 R4, -RZ, R9.H0_H0 ;  /* 0x20000009ff047230 */ /* 0x000fe20000004100 */
[----:B------:R-:W-:Y:S01]  /*a800*/  FFMA.FTZ R8, R2, R0, -R7 ;  /* 0x0000000002087223 */ /* 0x000fe20000010807 */
[----:B------:R-:W-:Y:S01]  /*a810*/  HADD2.F32 R9, -RZ, R12.H0_H0 ;  /* 0x2000000cff097230 */ /* 0x000fe20000004100 */
[----:B------:R-:W-:-:S02]  /*a820*/  FMUL.FTZ R2, R3, R10 ;  /* 0x0000000a03027220 */ /* 0x000fc40000410000 */
[----:B------:R-:W-:Y:S02]  /*a830*/  FMUL.FTZ R7, R4, R10 ;  /* 0x0000000a04077220 */ /* 0x000fe40000410000 */
[----:B------:R-:W-:Y:S02]  /*a840*/  FFMA.FTZ R0, R6, R0, R5 ;  /* 0x0000000006007223 */ /* 0x000fe40000010005 */
[----:B------:R-:W-:Y:S01]  /*a850*/  FFMA.FTZ R2, R4, R9, -R2 ;  /* 0x0000000904027223 */ /* 0x000fe20000010802 */
[----:B------:R-:W-:Y:S01]  /*a860*/  F2FP.PACK_AB R4, R11, R13 ;  /* 0x0000000d0b04723e */ /* 0x000fe200000000ff */
[----:B------:R-:W-:Y:S01]  /*a870*/  FFMA.FTZ R3, R3, R9, R7 ;  /* 0x0000000903037223 */ /* 0x000fe20000010007 */
[----:B------:R-:W-:Y:S02]  /*a880*/  F2FP.PACK_AB R7, R14, R15 ;  /* 0x0000000f0e07723e */ /* 0x000fe400000000ff */
[----:B------:R-:W-:Y:S02]  /*a890*/  F2FP.PACK_AB R6, R0, R8 ;  /* 0x000000080006723e */ /* 0x000fe400000000ff */
[----:B------:R-:W-:-:S05]  /*a8a0*/  F2FP.PACK_AB R5, R3, R2 ;  /* 0x000000020305723e */ /* 0x000fca00000000ff */
[----:B------:R1:W-:Y:S02]  /*a8b0*/  STS.128 [R210+0x10000], R4 ;  /* 0x01000004d2007388 */ /* 0x0003e40000000c00 */
.L_x_1338:
[----:B------:R-:W-:Y:S05]  /*a8c0*/  BSYNC B0 ;  /* 0x0000000000007941 */ /* 0x000fea0003800000 */
.L_x_1337:
        /* <DEDUP_REMOVED lines=45> */
.L_x_1340:
[----:B------:R-:W-:Y:S05]  /*aba0*/  BSYNC B0 ;  /* 0x0000000000007941 */ /* 0x000fea0003800000 */
.L_x_1339:
        /* <DEDUP_REMOVED lines=45> */
.L_x_1342:
[----:B------:R-:W-:Y:S05]  /*ae80*/  BSYNC B0 ;  /* 0x0000000000007941 */ /* 0x000fea0003800000 */
.L_x_1341:
        /* <DEDUP_REMOVED lines=44> */
.L_x_1332:
[----:B------:R-:W-:Y:S05]  /*b150*/  BSYNC B1 ;  /* 0x0000000000017941 */ /* 0x000fea0003800000 */
.L_x_1331:
        /* <DEDUP_REMOVED lines=48> */
.L_x_1345:
[----:B------:R-:W-:Y:S05]  /*b460*/  BSYNC B0 ;  /* 0x0000000000007941 */ /* 0x000fea0003800000 */
.L_x_1344:
        /* <DEDUP_REMOVED lines=45> */
.L_x_1347:
[----:B------:R-:W-:Y:S05]  /*b740*/  BSYNC B0 ;  /* 0x0000000000007941 */ /* 0x000fea0003800000 */
.L_x_1346:
        /* <DEDUP_REMOVED lines=45> */
.L_x_1349:
[----:B------:R-:W-:Y:S05]  /*ba20*/  BSYNC B0 ;  /* 0x0000000000007941 */ /* 0x000fea0003800000 */
.L_x_1348:
        /* <DEDUP_REMOVED lines=45> */
.L_x_1351:
[----:B------:R-:W-:Y:S05]  /*bd00*/  BSYNC B0 ;  /* 0x0000000000007941 */ /* 0x000fea0003800000 */
.L_x_1350:
        /* <DEDUP_REMOVED lines=45> */
.L_x_1353:
[----:B------:R-:W-:Y:S05]  /*bfe0*/  BSYNC B0 ;  /* 0x0000000000007941 */ /* 0x000fea0003800000 */
.L_x_1352:
        /* <DEDUP_REMOVED lines=45> */
.L_x_1326:
        /* <DEDUP_REMOVED lines=44> */
[----:B------:R-:W-:Y:S01]  /*c580*/  ISETP.GE.AND P2, PT, R107, c[0x0][0x27c], PT ;  /* 0x00009f006b007a0c */ /* 0x000fe20003f46270 */
[----:B------:R-:W-:Y:S01]  /*c590*/  CS2R R30, SRZ ;  /* 0x00000000001e7805 */ /* 0x000fe2000001ff00 */
[----:B------:R-:W-:Y:S01]  /*c5a0*/  CS2R R28, SRZ ;  /* 0x00000000001c7805 */ /* 0x000fe2000001ff00 */
[----:B------:R-:W-:Y:S01]  /*c5b0*/  CS2R R46, SRZ ;  /* 0x00000000002e7805 */ /* 0x000fe2000001ff00 */
[----:B------:R-:W-:-:S05]  /*c5c0*/  CS2R R44, SRZ ;  /* 0x00000000002c7805 */ /* 0x000fca000001ff00 */
[C---:B------:R-:W-:Y:S01]  /*c5d0*/  @!P0 IMAD.SHL.U32 R0, R102.reuse, 0x2, RZ ;  /* 0x0000000266008824 */ /* 0x040fe200078e00ff */
[----:B------:R-:W-:-:S03]  /*c5e0*/  @!P0 SHF.L.U64.HI R5, R102, 0x1, R103 ;  /* 0x0000000166058819 */ /* 0x000fc60000010267 */
[----:B------:R-:W-:Y:S01]  /*c5f0*/  @!P2 IMAD.SHL.U32 R4, R226, 0x8, RZ ;  /* 0x00000008e204a824 */ /* 0x000fe200078e00ff */
[----:B------:R-:W-:-:S03]  /*c600*/  @!P0 IADD3 R16, P3, R12, R0, RZ ;  /* 0x000000000c108210 */ /* 0x000fc60007f7e0ff */
[----:B----4-:R-:W-:Y:S01]  /*c610*/  @!P2 IMAD.WIDE R10, R4, 0x2, R12 ;  /* 0x00000002040aa825 */ /* 0x010fe200078e020c */
[----:B------:R-:W-:Y:S02]  /*c620*/  @!P0 IADD3.X R17, R13, R5, RZ, P3, !PT ;  /* 0x000000050d118210 */ /* 0x000fe40001ffe4ff */
[----:B---3--:R-:W-:Y:S01]  /*c630*/  @!P0 IADD3 R14, P3, R2, R0, RZ ;  /* 0x00000000020e8210 */ /* 0x008fe20007f7e0ff */
[----:B-1----:R-:W-:Y:S01]  /*c640*/  @!P2 IMAD.WIDE R8, R4, 0x2, R2 ;  /* 0x000000020408a825 */ /* 0x002fe200078e0202 */
[----:B------:R-:W-:Y:S01]  /*c650*/  @!P1 SHF.L.U32 R0, R225, 0x3, RZ ;  /* 0x00000003e1009819 */ /* 0x000fe200000006ff */
[----:B------:R1:W5:Y:S01]  /*c660*/  @!P2 LD.E.128 R32, [R10.64] ;  /* 0x000000080a20a980 */ /* 0x000362000c101d00 */
[----:B------:R-:W-:Y:S01]  /*c670*/  CS2R R42, SRZ ;  /* 0x00000000002a7805 */ /* 0x000fe2000001ff00 */
[----:B------:R-:W-:Y:S02]  /*c680*/  @!P0 IMAD.X R15, R3, 0x1, R5, P3 ;  /* 0x00000001030f8824 */ /* 0x000fe400018e0605 */
[C---:B------:R-:W-:Y:S01]  /*c690*/  @!P1 IMAD.WIDE R6, R0.reuse, 0x2, R12 ;  /* 0x0000000200069825 */ /* 0x040fe200078e020c */
[----:B------:R2:W5:Y:S01]  /*c6a0*/  @!P2 LD.E.128 R28, [R8.64] ;  /* 0x00000008081ca980 */ /* 0x000562000c101d00 */
[----:B------:R-:W-:Y:S01]  /*c6b0*/  CS2R R40, SRZ ;  /* 0x0000000000287805 */ /* 0x000fe2000001ff00 */
[----:B------:R-:W-:Y:S01]  /*c6c0*/  CS2R R4, SRZ ;  /* 0x0000000000047805 */ /* 0x000fe2000001ff00 */
[----:B------:R-:W-:Y:S01]  /*c6d0*/  @!P1 IMAD.WIDE R12, R0, 0x2, R2 ;  /* 0x00000002000c9825 */ /* 0x000fe200078e0202 */
[----:B------:R3:W5:Y:S04]  /*c6e0*/  @!P1 LD.E.128 R44, [R6.64] ;  /* 0x00000008062c9980 */ /* 0x000768000c101d00 */
[----:B------:R4:W5:Y:S01]  /*c6f0*/  @!P1 LD.E.128 R40, [R12.64] ;  /* 0x000000080c289980 */ /* 0x000962000c101d00 */
[----:B-1----:R-:W-:Y:S01]  /*c700*/  CS2R R10, SRZ ;  /* 0x00000000000a7805 */ /* 0x002fe2000001ff00 */
[----:B--2---:R-:W-:Y:S01]  /*c710*/  CS2R R8, SRZ ;  /* 0x0000000000087805 */ /* 0x004fe2000001ff00 */
[----:B---3--:R-:W-:-:S05]  /*c720*/  CS2R R6, SRZ ;  /* 0x0000000000067805 */ /* 0x008fca000001ff00 */
[----:B------:R4:W5:Y:S04]  /*c730*/  @!P0 LD.E.128 R8, [R16.64] ;  /* 0x0000000810088980 */ /* 0x000968000c101d00 */
[----:B------:R4:W5:Y:S02]  /*c740*/  @!P0 LD.E.128 R4, [R14.64] ;  /* 0x000000080e048980 */ /* 0x000964000c101d00 */
.L_x_1355:
[----:B--2---:R-:W-:Y:S05]  /*c750*/  BSYNC B0 ;  /* 0x0000000000007941 */ /* 0x004fea0003800000 */
.L_x_1354:
[----:B------:R-:W-:Y:S01]  /*c760*/  IADD3 R0, R18, 0x40, RZ ;  /* 0x0000004012007810 */ /* 0x000fe20007ffe0ff */
[----:B---3-5:R-:W-:Y:S01]  /*c770*/  IMAD.MOV.U32 R2, RZ, RZ, R44 ;  /* 0x000000ffff027224 */ /* 0x028fe200078e002c */
[----:B----4-:R-:W-:Y:S01]  /*c780*/  MOV R16, R6 ;  /* 0x0000000600107202 */ /* 0x010fe20000000f00 */
[----:B------:R-:W-:Y:S01]  /*c790*/  IMAD.MOV.U32 R12, RZ, RZ, R46 ;  /* 0x000000ffff0c7224 */ /* 0x000fe200078e002e */
[----:B------:R-:W-:Y:S01]  /*c7a0*/  ISETP.GE.AND P0, PT, R0, R36, PT ;  /* 0x000000240000720c */ /* 0x000fe20003f06270 */
[----:B------:R-:W-:Y:S01]  /*c7b0*/  IMAD.MOV.U32 R0, RZ, RZ, R45 ;  /* 0x000000ffff007224 */ /* 0x000fe200078e002d */
[----:B------:R-:W-:Y:S01]  /*c7c0*/  PRMT R80, R80, 0x5410, R2 ;  /* 0x0000541050507816 */ /* 0x000fe20000000002 */
[----:B-1----:R-:W-:Y:S01]  /*c7d0*/  IMAD.MOV.U32 R3, RZ, RZ, R47 ;  /* 0x000000ffff037224 */ /* 0x002fe200078e002f */
[----:B------:R1:W2:Y:S01]  /*c7e0*/  SHFL.IDX PT, R13, R20, 0x1, 0x1c1f ;  /* 0x003c1f00140d7f89 */ /* 0x0002a200000e0000 */
        /* <DEDUP_REMOVED lines=9> */
[----:B------:R-:W-:Y:S01]  /*c880*/  BSSY B0, `(.L_x_1356) ;  /* 0x000004c000007945 */ /* 0x000fe20003800000 */
        /* <DEDUP_REMOVED lines=52> */
[----:B------:R-:W-:Y:S01]  /*cbd0*/  @!P0 SHF.L.U64.HI R18, R102, 0x1, R103 ;  /* 0x0000000166128819 */ /* 0x000fe20000010267 */
[----:B------:R-:W-:-:S03]  /*cbe0*/  @!P2 IMAD.SHL.U32 R15, R226, 0x8, RZ ;  /* 0x00000008e20fa824 */ /* 0x000fc600078e00ff */
[----:B----4-:R-:W-:Y:S01]  /*cbf0*/  @!P0 IADD3 R16, P3, R12, R0, RZ ;  /* 0x000000000c108210 */ /* 0x010fe20007f7e0ff */
[----:B------:R-:W-:-:S03]  /*cc00*/  @!P2 IMAD.WIDE R24, R15, 0x2, R12 ;  /* 0x000000020f18a825 */ /* 0x000fc600078e020c */
[----:B------:R-:W-:Y:S01]  /*cc10*/  @!P0 IADD3.X R17, R13, R18, RZ, P3, !PT ;  /* 0x000000120d118210 */ /* 0x000fe20001ffe4ff */
[----:B-1-3--:R-:W-:Y:S01]  /*cc20*/  @!P2 IMAD.WIDE R22, R15, 0x2, R2 ;  /* 0x000000020f16a825 */ /* 0x00afe200078e0202 */
[----:B------:R-:W-:Y:S01]  /*cc30*/  @!P0 IADD3 R14, P3, R2, R0, RZ ;  /* 0x00000000020e8210 */ /* 0x000fe20007f7e0ff */
[----:B------:R1:W5:Y:S01]  /*cc40*/  @!P2 LD.E.128 R52, [R24.64] ;  /* 0x000000081834a980 */ /* 0x000362000c101d00 */
[----:B------:R-:W-:Y:S01]  /*cc50*/  @!P1 SHF.L.U32 R0, R225, 0x3, RZ ;  /* 0x00000003e1009819 */ /* 0x000fe200000006ff */
[----:B------:R-:W-:Y:S01]  /*cc60*/  CS2R R66, SRZ ;  /* 0x0000000000427805 */ /* 0x000fe2000001ff00 */
[----:B------:R-:W-:Y:S01]  /*cc70*/  CS2R R64, SRZ ;  /* 0x0000000000407805 */ /* 0x000fe2000001ff00 */
[----:B------:R-:W-:Y:S01]  /*cc80*/  CS2R R26, SRZ ;  /* 0x00000000001a7805 */ /* 0x000fe2000001ff00 */
[----:B------:R-:W-:Y:S01]  /*cc90*/  CS2R R50, SRZ ;  /* 0x0000000000327805 */ /* 0x000fe2000001ff00 */
[C---:B------:R-:W-:Y:S01]  /*cca0*/  @!P1 IMAD.WIDE R20, R0.reuse, 0x2, R12 ;  /* 0x0000000200149825 */ /* 0x040fe200078e020c */
[----:B------:R-:W-:Y:S01]  /*ccb0*/  CS2R R48, SRZ ;  /* 0x0000000000307805 */ /* 0x000fe2000001ff00 */
[----:B------:R2:W5:Y:S02]  /*ccc0*/  @!P2 LD.E.128 R56, [R22.64] ;  /* 0x000000081638a980 */ /* 0x000564000c101d00 */
[----:B------:R-:W-:-:S02]  /*ccd0*/  @!P1 IMAD.WIDE R12, R0, 0x2, R2 ;  /* 0x00000002000c9825 */ /* 0x000fc400078e0202 */
[----:B------:R2:W5:Y:S02]  /*cce0*/  @!P1 LD.E.128 R68, [R20.64] ;  /* 0x0000000814449980 */ /* 0x000564000c101d00 */
[----:B------:R-:W-:Y:S02]  /*ccf0*/  @!P0 IMAD.X R15, R3, 0x1, R18, P3 ;  /* 0x00000001030f8824 */ /* 0x000fe400018e0612 */
[----:B------:R2:W5:Y:S04]  /*cd00*/  @!P1 LD.E.128 R64, [R12.64] ;  /* 0x000000080c409980 */ /* 0x000568000c101d00 */
[----:B------:R2:W5:Y:S01]  /*cd10*/  @!P0 LD.E.128 R48, [R14.64] ;  /* 0x000000080e308980 */ /* 0x000562000c101d00 */
[----:B-1----:R-:W-:-:S06]  /*cd20*/  CS2R R24, SRZ ;  /* 0x0000000000187805 */ /* 0x002fcc000001ff00 */
[----:B------:R2:W5:Y:S02]  /*cd30*/  @!P0 LD.E.128 R24, [R16.64] ;  /* 0x0000000810188980 */ /* 0x000564000c101d00 */
.L_x_1357:
[----:B--2---:R-:W-:Y:S05]  /*cd40*/  BSYNC B0 ;  /* 0x0000000000007941 */ /* 0x004fea0003800000 */
.L_x_1356:
[----:B-1---5:R-:W-:Y:S01]  /*cd50*/  IMAD.MOV.U32 R2, RZ, RZ, R68 ;  /* 0x000000ffff027224 */ /* 0x022fe200078e0044 */
[----:B------:R-:W-:-:S04]  /*cd60*/  DEPBAR.LE SB0, 0x1 ;  /* 0x000080400000791a */ /* 0x000fc80000000000 */
[----:B------:R-:W-:Y:S01]  /*cd70*/  IMAD.MOV.U32 R0, RZ, RZ, R69 ;  /* 0x000000ffff007224 */ /* 0x000fe200078e0045 */
[----:B------:R-:W-:Y:S01]  /*cd80*/  PRMT R93, R93, 0x5410, R2 ;  /* 0x000054105d5d7816 */ /* 0x000fe20000000002 */
[----:B----4-:R-:W-:Y:S01]  /*cd90*/  IMAD.MOV.U32 R12, RZ, RZ, R70 ;  /* 0x000000ffff0c7224 */ /* 0x010fe200078e0046 */
[----:B------:R-:W-:Y:S01]  /*cda0*/  MOV R2, R52 ;  /* 0x0000003400027202 */ /* 0x000fe20000000f00 */
[----:B---3--:R-:W-:Y:S01]  /*cdb0*/  IMAD.MOV.U32 R3, RZ, RZ, R71 ;  /* 0x000000ffff037224 */ /* 0x008fe200078e0047 */
        /* <DEDUP_REMOVED lines=9> */
[----:B------:R-:W-:Y:S01]  /*ce50*/  BSSY B1, `(.L_x_1358) ;  /* 0x000014b000017945 */ /* 0x000fe20003800000 */
        /* <DEDUP_REMOVED lines=19> */
[----:B------:R-:W-:Y:S01]  /*cf90*/  PRMT R89, R0, 0x7610, R89 ;  /* 0x0000761000597816 */ /* 0x000fe20000000059 */
[----:B------:R-:W-:Y:S01]  /*cfa0*/  IMAD.MOV.U32 R0, RZ, RZ, R57 ;  /* 0x000000ffff007224 */ /* 0x000fe200078e0039 */
[----:B------:R-:W-:Y:S01]  /*cfb0*/  BAR.SYNC.DEFER_BLOCKING 0x0 ;  /* 0x0000000000007b1d */ /* 0x000fe20000010000 */
[----:B------:R-:W-:-:S03]  /*cfc0*/  ISETP.GE.AND P0, PT, R216, R72, PT ;  /* 0x00000048d800720c */ /* 0x000fc60003f06270 */
[----:B------:R-:W-:Y:S01]  /*cfd0*/  PRMT R87, R0, 0x5410, R2 ;  /* 0x0000541000577816 */ /* 0x000fe20000000002 */
[----:B------:R-:W-:Y:S01]  /*cfe0*/  IMAD.MOV.U32 R0, RZ, RZ, R51 ;  /* 0x000000ffff007224 */ /* 0x000fe200078e0033 */
[----:B------:R-:W-:-:S04]  /*cff0*/  MOV R2, R50 ;  /* 0x0000003200027202 */ /* 0x000fc80000000f00 */
[----:B------:R-:W-:Y:S01]  /*d000*/  PRMT R83, R83, 0x5410, R2 ;  /* 0x0000541053537816 */ /* 0x000fe20000000002 */
[----:B------:R-:W-:Y:S01]  /*d010*/  IMAD.MOV.U32 R2, RZ, RZ, R48 ;  /* 0x000000ffff027224 */ /* 0x000fe200078e0030 */
[----:B------:R-:W-:Y:S01]  /*d020*/  PRMT R84, R0, 0x7610, R84 ;  /* 0x0000761000547816 */ /* 0x000fe20000000054 */
[----:B------:R-:W-:-:S05]  /*d030*/  IMAD.MOV.U32 R0, RZ, RZ, R49 ;  /* 0x000000ffff007224 */ /* 0x000fca00078e0031 */
[----:B------:R-:W-:Y:S01]  /*d040*/  PRMT R82, R0, 0x5410, R2 ;  /* 0x0000541000527816 */ /* 0x000fe20000000002 */
[----:B------:R-:W-:Y:S05]  /*d050*/  @P0 BRA `(.L_x_1359) ;  /* 0x000012a000000947 */ /* 0x000fea0003800000 */
[----:B------:R-:W-:Y:S01]  /*d060*/  ISETP.GE.AND P0, PT, R102, c[0x0][0x27c], PT ;  /* 0x00009f0066007a0c */ /* 0x000fe20003f06270 */
[----:B------:R-:W-:-:S12]  /*d070*/  BSSY B0, `(.L_x_1360) ;  /* 0x0000062000007945 */ /* 0x000fd80003800000 */
[----:B------:R-:W-:Y:S05]  /*d080*/  @P0 BRA `(.L_x_1361) ;  /* 0x0000060000000947 */ /* 0x000fea0003800000 */
[----:B------:R-:W2:Y:S01]  /*d090*/  LDL R97, [R1+0x50] ;  /* 0x0000500001617983 */ /* 0x000ea20000100800 */
[----:B------:R-:W-:Y:S02]  /*d0a0*/  MOV R2, c[0x0][0x27c] ;  /* 0x00009f0000027a02 */ /* 0x000fe40000000f00 */
[----:B------:R-:W-:Y:S02]  /*d0b0*/  SHF.R.U64 R36, R8, 0x10, R9 ;  /* 0x0000001008247819 */ /* 0x000fe40000001209 */
[----:B------:R-:W-:Y:S02]  /*d0c0*/  LEA.HI R2, R2, R248, RZ, 0x1d ;  /* 0x000000f802027211 */ /* 0x000fe400078fe8ff */
[----:B------:R-:W-:Y:S02]  /*d0d0*/  SHF.R.U64 R8, R4, 0x10, R5 ;  /* 0x0000001004087819 */ /* 0x000fe40000001205 */
        /* <DEDUP_REMOVED lines=10> */
[----:B------:R-:W-:-:S04]  /*d180*/  HADD2.F32 R0, -RZ, R37.H0_H0 ;  /* 0x20000025ff007230 */ /* 0x000fc80000004100 */
[----:B------:R-:W1:Y:S02]  /*d190*/  LDS.128 R20, [R14+0xc100] ;  /* 0x00c100000e147984 */ /* 0x000e640000000c00 */
        /* <DEDUP_REMOVED lines=8> */
[----:B------:R-:W-:Y:S01]  /*d220*/  HADD2.F32 R2, -RZ, R17.H1_H1 ;  /* 0x30000011ff027230 */ /* 0x000fe20000004100 */
[----:B------:R-:W-:Y:S02]  /*d230*/  SHF.R.U32.HI R3, RZ, 0x10, R9 ;  /* 0x00000010ff037819 */ /* 0x000fe40000011609 */
[----:B------:R-:W-:Y:S01]  /*d240*/  SHF.R.U64 R9, R10, 0x10, R11 ;  /* 0x000000100a097819 */ /* 0x000fe2000000120b */
[----:B------:R-:W-:-:S02]  /*d250*/  HADD2.F32 R4, -RZ, R0.H0_H0 ;  /* 0x20000000ff047230 */ /* 0x000fc40000004100 */
[----:B------:R-:W-:Y:S02]  /*d260*/  HADD2.F32 R0, -RZ, R21.H1_H1 ;  /* 0x30000015ff007230 */ /* 0x000fe40000004100 */
[----:B------:R-:W-:Y:S01]  /*d270*/  HADD2.F32 R5, -RZ, R3.H0_H0 ;  /* 0x20000003ff057230 */ /* 0x000fe20000004100 */
[-C--:B------:R-:W-:Y:S01]  /*d280*/  FMUL.FTZ R3, R2, R4.reuse ;  /* 0x0000000402037220 */ /* 0x080fe20000410000 */
[----:B------:R-:W-:Y:S01]  /*d290*/  HADD2.F32 R9, -RZ, R9.H0_H0 ;  /* 0x20000009ff097230 */ /* 0x000fe20000004100 */
[C---:B------:R-:W-:Y:S02]  /*d2a0*/  FMUL.FTZ R4, R0.reuse, R4 ;  /* 0x0000000400047220 */ /* 0x040fe40000410000 */
[-C--:B------:R-:W-:Y:S01]  /*d2b0*/  FFMA.FTZ R37, R0, R5.reuse, R3 ;  /* 0x0000000500257223 */ /* 0x080fe20000010003 */
[----:B------:R-:W-:Y:S01]  /*d2c0*/  HADD2.F32 R0, -RZ, R39.H0_H0 ;  /* 0x20000027ff007230 */ /* 0x000fe20000004100 */
[----:B------:R-:W-:Y:S01]  /*d2d0*/  FFMA.FTZ R38, R2, R5, -R4 ;  /* 0x0000000502267223 */ /* 0x000fe20000010804 */
[----:B------:R-:W-:-:S02]  /*d2e0*/  HADD2.F32 R3, -RZ, R20.H0_H0 ;  /* 0x20000014ff037230 */ /* 0x000fc40000004100 */
        /* <DEDUP_REMOVED lines=8> */
[----:B------:R-:W-:Y:S02]  /*d370*/  HADD2.F32 R3, -RZ, R22.H0_H0 ;  /* 0x20000016ff037230 */ /* 0x000fe40000004100 */
[----:B------:R-:W-:-:S03]  /*d380*/  HADD2.F32 R2, -RZ, R63.H0_H0 ;  /* 0x2000003fff027230 */ /* 0x000fc60000004100 */
[CC--:B------:R-:W-:Y:S02]  /*d390*/  FMUL.FTZ R5, R3.reuse, R0.reuse ;  /* 0x0000000003057220 */ /* 0x0c0fe40000410000 */
[C---:B------:R-:W-:Y:S02]  /*d3a0*/  FMUL.FTZ R0, R4.reuse, R0 ;  /* 0x0000000004007220 */ /* 0x040fe40000410000 */
[-C--:B------:R-:W-:Y:S01]  /*d3b0*/  FFMA.FTZ R21, R4, R2.reuse, -R5 ;  /* 0x0000000204157223 */ /* 0x080fe20000010805 */
[----:B------:R-:W-:Y:S01]  /*d3c0*/  HADD2.F32 R4, -RZ, R19.H0_H0 ;  /* 0x20000013ff047230 */ /* 0x000fe20000004100 */
[----:B------:R-:W-:Y:S01]  /*d3d0*/  FFMA.FTZ R15, R3, R2, R0 ;  /* 0x00000002030f7223 */ /* 0x000fe20000010000 */
[----:B------:R-:W-:Y:S02]  /*d3e0*/  HADD2.F32 R0, -RZ, R62.H1_H1 ;  /* 0x3000003eff007230 */ /* 0x000fe40000004100 */
[----:B------:R-:W-:Y:S02]  /*d3f0*/  HADD2.F32 R3, -RZ, R23.H0_H0 ;  /* 0x20000017ff037230 */ /* 0x000fe40000004100 */
        /* <DEDUP_REMOVED lines=12> */
[----:B------:R-:W-:-:S03]  /*d4c0*/  HADD2.F32 R7, -RZ, R3.H0_H0 ;  /* 0x20000003ff077230 */ /* 0x000fc60000004100 */
[----:B------:R-:W-:-:S04]  /*d4d0*/  FMUL.FTZ R3, R0, R4 ;  /* 0x0000000400037220 */ /* 0x000fc80000410000 */
[CC--:B------:R-:W-:Y:S02]  /*d4e0*/  FFMA.FTZ R11, R2.reuse, R7.reuse, -R3 ;  /* 0x00000007020b7223 */ /* 0x0c0fe40000010803 */
[----:B------:R-:W-:Y:S01]  /*d4f0*/  FMUL.FTZ R2, R2, R4 ;  /* 0x0000000402027220 */ /* 0x000fe20000410000 */
[----:B------:R-:W-:Y:S02]  /*d500*/  HADD2.F32 R4, -RZ, R8.H0_H0 ;  /* 0x20000008ff047230 */ /* 0x000fe40000004100 */
[----:B------:R-:W-:Y:S01]  /*d510*/  HADD2.F32 R8, -RZ, R36.H0_H0 ;  /* 0x20000024ff087230 */ /* 0x000fe20000004100 */
[----:B------:R-:W-:Y:S01]  /*d520*/  FFMA.FTZ R7, R0, R7, R2 ;  /* 0x0000000700077223 */ /* 0x000fe20000010002 */
[----:B------:R-:W-:Y:S01]  /*d530*/  HADD2.F32 R2, -RZ, R16.H1_H1 ;  /* 0x30000010ff027230 */ /* 0x000fe20000004100 */
[----:B------:R-:W-:Y:S01]  /*d540*/  F2FP.PACK_AB R11, R11, R13 ;  /* 0x0000000d0b0b723e */ /* 0x000fe200000000ff */
[----:B------:R-:W-:Y:S02]  /*d550*/  HADD2.F32 R0, -RZ, R20.H1_H1 ;  /* 0x30000014ff007230 */ /* 0x000fe40000004100 */
[----:B------:R-:W-:Y:S01]  /*d560*/  F2FP.PACK_AB R7, R7, R12 ;  /* 0x0000000c0707723e */ /* 0x000fe200000000ff */
[----:B------:R-:W-:-:S02]  /*d570*/  FMUL.FTZ R3, R2, R4 ;  /* 0x0000000402037220 */ /* 0x000fc40000410000 */
[C---:B------:R-:W-:Y:S02]  /*d580*/  FMUL.FTZ R4, R0.reuse, R4 ;  /* 0x0000000400047220 */ /* 0x040fe40000410000 */
[-C--:B------:R-:W-:Y:S01]  /*d590*/  FFMA.FTZ R6, R0, R8.reuse, R3 ;  /* 0x0000000800067223 */ /* 0x080fe20000010003 */
[----:B------:R-:W-:Y:S01]  /*d5a0*/  HADD2.F32 R0, -RZ, R22.H1_H1 ;  /* 0x30000016ff007230 */ /* 0x000fe20000004100 */
[----:B------:R-:W-:Y:S01]  /*d5b0*/  FFMA.FTZ R8, R2, R8, -R4 ;  /* 0x0000000802087223 */ /* 0x000fe20000010804 */
[----:B------:R-:W-:-:S03]  /*d5c0*/  HADD2.F32 R2, -RZ, R18.H1_H1 ;  /* 0x30000012ff027230 */ /* 0x000fc60000004100 */
[----:B------:R-:W-:Y:S01]  /*d5d0*/  FMUL.FTZ R4, R0, R5 ;  /* 0x0000000500047220 */ /* 0x000fe20000410000 */
[----:B------:R-:W-:Y:S01]  /*d5e0*/  F2FP.PACK_AB R8, R8, R39 ;  /* 0x000000270808723e */ /* 0x000fe200000000ff */
[C---:B------:R-:W-:Y:S01]  /*d5f0*/  FMUL.FTZ R3, R2.reuse, R5 ;  /* 0x0000000502037220 */ /* 0x040fe20000410000 */
        /* <DEDUP_REMOVED lines=9> */
.L_x_1361:
[----:B------:R-:W-:Y:S05]  /*d690*/  BSYNC B0 ;  /* 0x0000000000007941 */ /* 0x000fea0003800000 */
.L_x_1360:
[----:B------:R-:W-:Y:S01]  /*d6a0*/  ISETP.GE.AND P0, PT, R107, c[0x0][0x27c], PT ;  /* 0x00009f006b007a0c */ /* 0x000fe20003f06270 */
[----:B------:R-:W-:-:S12]  /*d6b0*/  BSSY B0, `(.L_x_1362) ;  /* 0x0000062000007945 */ /* 0x000fd80003800000 */
[----:B------:R-:W-:Y:S05]  /*d6c0*/  @P0 BRA `(.L_x_1363) ;  /* 0x0000060000000947 */ /* 0x000fea0003800000 */
[----:B------:R-:W2:Y:S01]  /*d6d0*/  LDL R37, [R1+0x4c] ;  /* 0x00004c0001257983 */ /* 0x000ea20000100800 */
[----:B------:R-:W-:-:S04]  /*d6e0*/  MOV R0, c[0x0][0x27c] ;  /* 0x00009f0000007a02 */ /* 0x000fc80000000f00 */
        /* <DEDUP_REMOVED lines=12> */
[----:B-1----:R-:W1:Y:S02]  /*d7b0*/  LDS.128 R12, [R16+0xc100] ;  /* 0x00c10000100c7984 */ /* 0x002e640000000c00 */
        /* <DEDUP_REMOVED lines=47> */
[-C--:B------:R-:W-:Y:S02]  /*dab0*/  FMUL.FTZ R5, R4, R0.reuse ;  /* 0x0000000004057220 */ /* 0x080fe40000410000 */
[C---:B------:R-:W-:Y:S02]  /*dac0*/  FMUL.FTZ R0, R3.reuse, R0 ;  /* 0x0000000003007220 */ /* 0x040fe40000410000 */
[-C--:B------:R-:W-:Y:S01]  /*dad0*/  FFMA.FTZ R7, R3, R2.reuse, R5 ;  /* 0x0000000203077223 */ /* 0x080fe20000010005 */
[----:B------:R-:W-:Y:S01]  /*dae0*/  SHF.R.U64 R3, R32, 0x10, R33 ;  /* 0x0000001020037819 */ /* 0x000fe20000001221 */
[----:B------:R-:W-:Y:S01]  /*daf0*/  FFMA.FTZ R11, R4, R2, -R0 ;  /* 0x00000002040b7223 */ /* 0x000fe20000010800 */
[----:B------:R-:W-:Y:S01]  /*db00*/  SHF.R.U64 R0, R28, 0x10, R29 ;  /* 0x000000101c007819 */ /* 0x000fe2000000121d */
[----:B------:R-:W-:Y:S01]  /*db10*/  HADD2.F32 R2, -RZ, R8.H1_H1 ;  /* 0x30000008ff027230 */ /* 0x000fe20000004100 */
[----:B------:R-:W-:Y:S01]  /*db20*/  SHF.R.U64 R5, R30, 0x10, R31 ;  /* 0x000000101e057819 */ /* 0x000fe2000000121f */
[----:B------:R-:W-:Y:S01]  /*db30*/  HADD2.F32 R8, -RZ, R3.H0_H0 ;  /* 0x20000003ff087230 */ /* 0x000fe20000004100 */
[----:B------:R-:W-:Y:S01]  /*db40*/  F2FP.PACK_AB R7, R7, R9 ;  /* 0x000000090707723e */ /* 0x000fe200000000ff */
[----:B------:R-:W-:Y:S01]  /*db50*/  HADD2.F32 R4, -RZ, R0.H0_H0 ;  /* 0x20000000ff047230 */ /* 0x000fe20000004100 */
[----:B------:R-:W-:Y:S01]  /*db60*/  F2FP.PACK_AB R11, R11, R13 ;  /* 0x0000000d0b0b723e */ /* 0x000fe200000000ff */
[----:B------:R-:W-:Y:S01]  /*db70*/  HADD2.F32 R0, -RZ, R12.H1_H1 ;  /* 0x3000000cff007230 */ /* 0x000fe20000004100 */
[----:B------:R-:W-:Y:S01]  /*db80*/  F2FP.PACK_AB R9, R22, R36 ;  /* 0x000000241609723e */ /* 0x000fe200000000ff */
[----:B------:R-:W-:Y:S01]  /*db90*/  HADD2.F32 R5, -RZ, R5.H0_H0 ;  /* 0x20000005ff057230 */ /* 0x000fe20000004100 */
[----:B------:R-:W-:-:S02]  /*dba0*/  FMUL.FTZ R3, R2, R4 ;  /* 0x0000000402037220 */ /* 0x000fc40000410000 */
[C---:B------:R-:W-:Y:S02]  /*dbb0*/  FMUL.FTZ R4, R0.reuse, R4 ;  /* 0x0000000400047220 */ /* 0x040fe40000410000 */
[-C--:B------:R-:W-:Y:S01]  /*dbc0*/  FFMA.FTZ R6, R0, R8.reuse, R3 ;  /* 0x0000000800067223 */ /* 0x080fe20000010003 */
[----:B------:R-:W-:Y:S01]  /*dbd0*/  SHF.R.U64 R3, R34, 0x10, R35 ;  /* 0x0000001022037819 */ /* 0x000fe20000001223 */
[----:B------:R-:W-:Y:S01]  /*dbe0*/  FFMA.FTZ R8, R2, R8, -R4 ;  /* 0x0000000802087223 */ /* 0x000fe20000010804 */
[----:B------:R-:W-:Y:S02]  /*dbf0*/  HADD2.F32 R0, -RZ, R14.H1_H1 ;  /* 0x3000000eff007230 */ /* 0x000fe40000004100 */
[----:B------:R-:W-:Y:S02]  /*dc00*/  HADD2.F32 R2, -RZ, R10.H1_H1 ;  /* 0x3000000aff027230 */ /* 0x000fe40000004100 */
[----:B------:R-:W-:Y:S01]  /*dc10*/  HADD2.F32 R10, -RZ, R3.H0_H0 ;  /* 0x20000003ff0a7230 */ /* 0x000fe20000004100 */
[-C--:B------:R-:W-:Y:S01]  /*dc20*/  FMUL.FTZ R4, R0, R5.reuse ;  /* 0x0000000500047220 */ /* 0x080fe20000410000 */
[----:B------:R-:W-:Y:S01]  /*dc30*/  F2FP.PACK_AB R8, R8, R20 ;  /* 0x000000140808723e */ /* 0x000fe200000000ff */
[C---:B------:R-:W-:Y:S01]  /*dc40*/  FMUL.FTZ R3, R2.reuse, R5 ;  /* 0x0000000502037220 */ /* 0x040fe20000410000 */
[----:B------:R-:W-:Y:S01]  /*dc50*/  F2FP.PACK_AB R5, R21, R23 ;  /* 0x000000171505723e */ /* 0x000fe200000000ff */
[-C--:B------:R-:W-:Y:S01]  /*dc60*/  FFMA.FTZ R2, R2, R10.reuse, -R4 ;  /* 0x0000000a02027223 */ /* 0x080fe20000010804 */
[----:B------:R-:W-:Y:S01]  /*dc70*/  F2FP.PACK_AB R4, R6, R19 ;  /* 0x000000130604723e */ /* 0x000fe200000000ff */
[----:B------:R-:W-:-:S03]  /*dc80*/  FFMA.FTZ R3, R0, R10, R3 ;  /* 0x0000000a00037223 */ /* 0x000fc60000010003 */
[----:B------:R-:W-:Y:S02]  /*dc90*/  F2FP.PACK_AB R10, R2, R17 ;  /* 0x00000011020a723e */ /* 0x000fe400000000ff */
[----:B------:R-:W-:-:S03]  /*dca0*/  F2FP.PACK_AB R6, R3, R18 ;  /* 0x000000120306723e */ /* 0x000fc600000000ff */
[----:B------:R1:W-:Y:S04]  /*dcb0*/  STS.128 [R37], R8 ;  /* 0x0000000825007388 */ /* 0x0003e80000000c00 */
[----:B------:R1:W-:Y:S02]  /*dcc0*/  STS.128 [R16+0xc100], R4 ;  /* 0x00c1000410007388 */ /* 0x0003e40000000c00 */
.L_x_1363:
[----:B------:R-:W-:Y:S05]  /*dcd0*/  BSYNC B0 ;  /* 0x0000000000007941 */ /* 0x000fea0003800000 */
.L_x_1362:
[----:B------:R-:W-:-:S13]  /*dce0*/  ISETP.GE.AND P0, PT, R106, c[0x0][0x27c], PT ;  /* 0x00009f006a007a0c */ /* 0x000fda0003f06270 */
[----:B------:R-:W-:Y:S05]  /*dcf0*/  @P0 BRA `(.L_x_1359) ;  /* 0x0000060000000947 */ /* 0x000fea0003800000 */
[----:B------:R-:W2:Y:S01]  /*dd00*/  LDL R60, [R1+0x44] ;  /* 0x00004400013c7983 */ /* 0x000ea20000100800 */
[----:B------:R-:W-:Y:S01]  /*dd10*/  MOV R0, c[0x0][0x27c] ;  /* 0x00009f0000007a02 */ /* 0x000fe20000000f00 */
[----:B-1----:R-:W-:Y:S01]  /*dd20*/  HADD2.F32 R4, -RZ, R79.H0_H0 ;  /* 0x2000004fff047230 */ /* 0x002fe20000004100 */
[----:B------:R-:W-:Y:S02]  /*dd30*/  SHF.R.U32.HI R7, RZ, 0x10, R45 ;  /* 0x00000010ff077819 */ /* 0x000fe4000001162d */
[----:B------:R-:W-:Y:S02]  /*dd40*/  LEA.HI R0, R0, R225, RZ, 0x1d ;  /* 0x000000e100007211 */ /* 0x000fe400078fe8ff */
[----:B------:R-:W-:Y:S02]  /*dd50*/  SHF.R.U64 R31, R40, 0x10, R41 ;  /* 0x00000010281f7819 */ /* 0x000fe40000001229 */
[----:B------:R-:W-:Y:S02]  /*dd60*/  SHF.R.S32.HI R2, RZ, 0x1f, R0 ;  /* 0x0000001fff027819 */ /* 0x000fe40000011400 */
[----:B------:R-:W-:-:S02]  /*dd70*/  SHF.L.U32 R3, R0, 0x3, RZ ;  /* 0x0000000300037819 */ /* 0x000fc400000006ff */
[----:B------:R-:W-:Y:S02]  /*dd80*/  LEA.HI R0, R2, R0, RZ, 0x3 ;  /* 0x0000000002007211 */ /* 0x000fe400078f18ff */
[----:B------:R-:W-:Y:S02]  /*dd90*/  LOP3.LUT R2, R227, 0x38, R3, 0xf8, !PT ;  /* 0x00000038e3027812 */ /* 0x000fe400078ef803 */
[----:B------:R-:W-:Y:S02]  /*dda0*/  SHF.L.U32 R0, R0, 0xa, RZ ;  /* 0x0000000a00007819 */ /* 0x000fe400000006ff */
[----:B------:R-:W-:Y:S02]  /*ddb0*/  LOP3.LUT R2, R2, R228, RZ, 0x3c, !PT ;  /* 0x000000e402027212 */ /* 0x000fe400078e3cff */
[----:B------:R-:W-:Y:S02]  /*ddc0*/  LOP3.LUT R0, R0, 0x7fffe000, RZ, 0xc0, !PT ;  /* 0x7fffe00000007812 */ /* 0x000fe400078ec0ff */
[----:B------:R-:W-:Y:S01]  /*ddd0*/  SHF.R.U32.HI R3, RZ, 0x10, R41 ;  /* 0x00000010ff037819 */ /* 0x000fe20000011629 */
[----:B------:R-:W-:Y:S01]  /*dde0*/  HADD2.F32 R41, -RZ, R7.H0_H0 ;  /* 0x20000007ff297230 */ /* 0x000fe20000004100 */
[----:B------:R-:W-:-:S02]  /*ddf0*/  IADD3 R0, R2, R0, R229 ;  /* 0x0000000002007210 */ /* 0x000fc40007ffe0e5 */
[----:B------:R-:W-:Y:S02]  /*de00*/  SHF.R.U32.HI R20, RZ, 0x10, R43 ;  /* 0x00000010ff147819 */ /* 0x000fe4000001162b */
[----:B------:R-:W-:Y:S01]  /*de10*/  SHF.L.U32 R19, R0, 0x1, RZ ;  /* 0x0000000100137819 */ /* 0x000fe200000006ff */
[----:B------:R-:W-:Y:S01]  /*de20*/  HADD2.F32 R0, -RZ, R78.H0_H0 ;  /* 0x2000004eff007230 */ /* 0x000fe20000004100 */
[----:B------:R-:W-:Y:S02]  /*de30*/  SHF.R.U32.HI R28, RZ, 0x10, R47 ;  /* 0x00000010ff1c7819 */ /* 0x000fe4000001162f */
[----:B------:R-:W-:Y:S01]  /*de40*/  SHF.R.U64 R37, R44, 0x10, R45 ;  /* 0x000000102c257819 */ /* 0x000fe2000000122d */
[----:B------:R-:W1:Y:S01]  /*de50*/  LDS.128 R8, [R19+0xc100] ;  /* 0x00c1000013087984 */ /* 0x000e620000000c00 */
[----:B------:R-:W-:Y:S01]  /*de60*/  SHF.R.U64 R32, R42, 0x10, R43 ;  /* 0x000000102a207819 */ /* 0x000fe2000000122b */
[----:B------:R-:W-:Y:S01]  /*de70*/  HADD2.F32 R40, -RZ, R28.H0_H0 ;  /* 0x2000001cff287230 */ /* 0x000fe20000004100 */
[----:B------:R-:W-:-:S05]  /*de80*/  SHF.R.U64 R38, R46, 0x10, R47 ;  /* 0x000000102e267819 */ /* 0x000fca000000122f */
[----:B------:R-:W-:Y:S02]  /*de90*/  HADD2.F32 R28, -RZ, R38.H0_H0 ;  /* 0x20000026ff1c7230 */ /* 0x000fe40000004100 */
[----:B-1----:R-:W-:-:S05]  /*dea0*/  HADD2.F32 R2, -RZ, R9.H0_H0 ;  /* 0x20000009ff027230 */ /* 0x002fca0000004100 */
[CC--:B------:R-:W-:Y:S01]  /*deb0*/  FMUL.FTZ R18, R2.reuse, R0.reuse ;  /* 0x0000000002127220 */ /* 0x0c0fe20000410000 */
[----:B--2---:R-:W1:Y:S02]  /*dec0*/  LDS.128 R12, [R60] ;  /* 0x000000003c0c7984 */ /* 0x004e640000000c00 */
[--C-:B-1----:R-:W-:Y:S02]  /*ded0*/  HADD2.F32 R5, -RZ, R13.reuse.H0_H0 ;  /* 0x2000000dff057230 */ /* 0x102fe40000004100 */
[----:B------:R-:W-:Y:S02]  /*dee0*/  HADD2.F32 R17, -RZ, R13.H1_H1 ;  /* 0x3000000dff117230 */ /* 0x000fe40000004100 */
[----:B------:R-:W-:Y:S01]  /*def0*/  HADD2.F32 R13, -RZ, R3.H0_H0 ;  /* 0x20000003ff0d7230 */ /* 0x000fe20000004100 */
[C---:B------:R-:W-:Y:S01]  /*df00*/  FMUL.FTZ R6, R5.reuse, R0 ;  /* 0x0000000005067220 */ /* 0x040fe20000410000 */
[----:B------:R-:W-:Y:S01]  /*df10*/  HADD2.F32 R0, -RZ, R9.H1_H1 ;  /* 0x30000009ff007230 */ /* 0x000fe20000004100 */
[-C--:B------:R-:W-:Y:S01]  /*df20*/  FFMA.FTZ R34, R5, R4.reuse, -R18 ;  /* 0x0000000405227223 */ /* 0x080fe20000010812 */
[----:B------:R-:W-:Y:S01]  /*df30*/  HADD2.F32 R16, -RZ, R12.H0_H0 ;  /* 0x2000000cff107230 */ /* 0x000fe20000004100 */
[----:B------:R-:W-:Y:S01]  /*df40*/  FFMA.FTZ R39, R2, R4, R6 ;  /* 0x0000000402277223 */ /* 0x000fe20000010006 */
[----:B------:R-:W-:Y:S01]  /*df50*/  HADD2.F32 R2, -RZ, R78.H1_H1 ;  /* 0x3000004eff027230 */ /* 0x000fe20000004100 */
[-C--:B------:R-:W-:Y:S01]  /*df60*/  FMUL.FTZ R3, R17, R13.reuse ;  /* 0x0000000d11037220 */ /* 0x080fe20000410000 */
[----:B------:R-:W-:Y:S01]  /*df70*/  HADD2.F32 R9, -RZ, R80.H1_H1 ;  /* 0x30000050ff097230 */ /* 0x000fe20000004100 */
[C---:B------:R-:W-:Y:S01]  /*df80*/  FMUL.FTZ R30, R0.reuse, R13 ;  /* 0x0000000d001e7220 */ /* 0x040fe20000410000 */
[----:B------:R-:W-:Y:S01]  /*df90*/  HADD2.F32 R13, -RZ, R14.H0_H0 ;  /* 0x2000000eff0d7230 */ /* 0x000fe20000004100 */
[----:B------:R-:W-:Y:S01]  /*dfa0*/  FFMA.FTZ R36, R0, R41, R3 ;  /* 0x0000002900247223 */ /* 0x000fe20000010003 */
[----:B------:R-:W-:Y:S01]  /*dfb0*/  HADD2.F32 R0, -RZ, R8.H0_H0 ;  /* 0x20000008ff007230 */ /* 0x000fe20000004100 */
[----:B------:R-:W-:Y:S01]  /*dfc0*/  FMUL.FTZ R6, R16, R2 ;  /* 0x0000000210067220 */ /* 0x000fe20000410000 */
[----:B------:R-:W-:-:S02]  /*dfd0*/  HADD2.F32 R3, -RZ, R79.H1_H1 ;  /* 0x3000004fff037230 */ /* 0x000fc40000004100 */
[----:B------:R-:W-:Y:S01]  /*dfe0*/  HADD2.F32 R7, -RZ, R15.H0_H0 ;  /* 0x2000000fff077230 */ /* 0x000fe20000004100 */
[C---:B------:R-:W-:Y:S01]  /*dff0*/  FMUL.FTZ R29, R0.reuse, R2 ;  /* 0x00000002001d7220 */ /* 0x040fe20000410000 */
[----:B------:R-:W-:Y:S01]  /*e000*/  HADD2.F32 R2, -RZ, R80.H0_H0 ;  /* 0x20000050ff027230 */ /* 0x000fe20000004100 */
[----:B------:R-:W-:Y:S01]  /*e010*/  FFMA.FTZ R35, R0, R9, R6 ;  /* 0x0000000900237223 */ /* 0x000fe20000010006 */
[----:B------:R-:W-:Y:S01]  /*e020*/  HADD2.F32 R0, -RZ, R10.H0_H0 ;  /* 0x2000000aff007230 */ /* 0x000fe20000004100 */
[-C--:B------:R-:W-:Y:S01]  /*e030*/  FMUL.FTZ R4, R13, R3.reuse ;  /* 0x000000030d047220 */ /* 0x080fe20000410000 */
[----:B------:R-:W-:Y:S02]  /*e040*/  HADD2.F32 R6, -RZ, R81.H0_H0 ;  /* 0x20000051ff067230 */ /* 0x000fe40000004100 */
[----:B------:R-:W-:Y:S01]  /*e050*/  HADD2.F32 R5, -RZ, R15.H1_H1 ;  /* 0x3000000fff057230 */ /* 0x000fe20000004100 */
[C---:B------:R-:W-:Y:S01]  /*e060*/  FMUL.FTZ R23, R0.reuse, R3 ;  /* 0x0000000300177220 */ /* 0x040fe20000410000 */
[----:B------:R-:W-:Y:S01]  /*e070*/  HADD2.F32 R15, -RZ, R20.H0_H0 ;  /* 0x20000014ff0f7230 */ /* 0x000fe20000004100 */
[----:B------:R-:W-:Y:S01]  /*e080*/  FFMA.FTZ R33, R0, R6, R4 ;  /* 0x0000000600217223 */ /* 0x000fe20000010004 */
[----:B------:R-:W-:Y:S01]  /*e090*/  HADD2.F32 R0, -RZ, R11.H0_H0 ;  /* 0x2000000bff007230 */ /* 0x000fe20000004100 */
[----:B------:R-:W-:Y:S01]  /*e0a0*/  FMUL.FTZ R3, R7, R2 ;  /* 0x0000000207037220 */ /* 0x000fe20000410000 */
[----:B------:R-:W-:Y:S01]  /*e0b0*/  HADD2.F32 R4, -RZ, R81.H1_H1 ;  /* 0x30000051ff047230 */ /* 0x000fe20000004100 */
[----:B------:R-:W-:-:S02]  /*e0c0*/  FFMA.FTZ R13, R13, R6, -R23 ;  /* 0x000000060d0d7223 */ /* 0x000fc40000010817 */
[C---:B------:R-:W-:Y:S02]  /*e0d0*/  FMUL.FTZ R21, R0.reuse, R2 ;  /* 0x0000000200157220 */ /* 0x040fe40000410000 */
[-C--:B------:R-:W-:Y:S01]  /*e0e0*/  FFMA.FTZ R22, R0, R4.reuse, R3 ;  /* 0x0000000400167223 */ /* 0x080fe20000010003 */
[----:B------:R-:W-:Y:S01]  /*e0f0*/  HADD2.F32 R0, -RZ, R11.H1_H1 ;  /* 0x3000000bff007230 */ /* 0x000fe20000004100 */
[-C--:B------:R-:W-:Y:S01]  /*e100*/  FMUL.FTZ R2, R5, R15.reuse ;  /* 0x0000000f05027220 */ /* 0x080fe20000410000 */
[----:B------:R-:W-:Y:S01]  /*e110*/  HADD2.F32 R3, -RZ, R12.H1_H1 ;  /* 0x3000000cff037230 */ /* 0x000fe20000004100 */
[----:B------:R-:W-:Y:S01]  /*e120*/  FFMA.FTZ R6, R7, R4, -R21 ;  /* 0x0000000407067223 */ /* 0x000fe20000010815 */
[----:B------:R-:W-:Y:S01]  /*e130*/  HADD2.F32 R11, -RZ, R31.H0_H0 ;  /* 0x2000001fff0b7230 */ /* 0x000fe20000004100 */
[C---:B------:R-:W-:Y:S01]  /*e140*/  FMUL.FTZ R15, R0.reuse, R15 ;  /* 0x0000000f000f7220 */ /* 0x040fe20000410000 */
[----:B------:R-:W-:Y:S01]  /*e150*/  HADD2.F32 R31, -RZ, R37.H0_H0 ;  /* 0x20000025ff1f7230 */ /* 0x000fe20000004100 */
[----:B------:R-:W-:Y:S01]  /*e160*/  FFMA.FTZ R18, R0, R40, R2 ;  /* 0x0000002800127223 */ /* 0x000fe20000010002 */
[----:B------:R-:W-:Y:S01]  /*e170*/  HADD2.F32 R0, -RZ, R8.H1_H1 ;  /* 0x30000008ff007230 */ /* 0x000fe20000004100 */
[----:B------:R-:W-:Y:S01]  /*e180*/  FMUL.FTZ R8, R3, R11 ;  /* 0x0000000b03087220 */ /* 0x000fe20000410000 */
[----:B------:R-:W-:-:S02]  /*e190*/  HADD2.F32 R2, -RZ, R14.H1_H1 ;  /* 0x3000000eff027230 */ /* 0x000fc40000004100 */
[----:B------:R-:W-:Y:S01]  /*e1a0*/  HADD2.F32 R12, -RZ, R32.H0_H0 ;  /* 0x20000020ff0c7230 */ /* 0x000fe20000004100 */
[----:B------:R-:W-:Y:S01]  /*e1b0*/  FMUL.FTZ R11, R0, R11 ;  /* 0x0000000b000b7220 */ /* 0x000fe20000410000 */
[----:B------:R-:W-:Y:S01]  /*e1c0*/  F2FP.PACK_AB R7, R18, R22 ;  /* 0x000000161207723e */ /* 0x000fe200000000ff */
[-C--:B------:R-:W-:Y:S01]  /*e1d0*/  FFMA.FTZ R14, R0, R31.reuse, R8 ;  /* 0x0000001f000e7223 */ /* 0x080fe20000010008 */
[----:B------:R-:W-:Y:S01]  /*e1e0*/  HADD2.F32 R0, -RZ, R10.H1_H1 ;  /* 0x3000000aff007230 */ /* 0x000fe20000004100 */
[-C--:B------:R-:W-:Y:S02]  /*e1f0*/  FMUL.FTZ R8, R2, R12.reuse ;  /* 0x0000000c02087220 */ /* 0x080fe40000410000 */
[----:B------:R-:W-:Y:S01]  /*e200*/  FFMA.FTZ R3, R3, R31, -R11 ;  /* 0x0000001f03037223 */ /* 0x000fe2000001080b */
[----:B------:R-:W-:Y:S01]  /*e210*/  F2FP.PACK_AB R4, R14, R35 ;  /* 0x000000230e04723e */ /* 0x000fe200000000ff */
[C---:B------:R-:W-:Y:S02]  /*e220*/  FMUL.FTZ R10, R0.reuse, R12 ;  /* 0x0000000c000a7220 */ /* 0x040fe40000410000 */
[----:B------:R-:W-:-:S02]  /*e230*/  FFMA.FTZ R20, R0, R28, R8 ;  /* 0x0000001c00147223 */ /* 0x000fc40000010008 */
[----:B------:R-:W-:Y:S02]  /*e240*/  FFMA.FTZ R12, R17, R41, -R30 ;  /* 0x00000029110c7223 */ /* 0x000fe4000001081e */
[----:B------:R-:W-:Y:S02]  /*e250*/  FFMA.FTZ R8, R16, R9, -R29 ;  /* 0x0000000910087223 */ /* 0x000fe4000001081d */
        /* <DEDUP_REMOVED lines=10> */
.L_x_1359:
[----:B------:R-:W-:Y:S05]  /*e300*/  BSYNC B1 ;  /* 0x0000000000017941 */ /* 0x000fea0003800000 */
.L_x_1358:
[----:B------:R-:W-:-:S04]  /*e310*/  IADD3 R0, R216, 0x40, RZ ;  /* 0x00000040d8007810 */ /* 0x000fc80007ffe0ff */
[----:B------:R-:W-:-:S13]  /*e320*/  ISETP.GE.AND P0, PT, R0, R72, PT ;  /* 0x000000480000720c */ /* 0x000fda0003f06270 */
[----:B------:R-:W-:Y:S05]  /*e330*/  @P0 BRA `(.L_x_1343) ;  /* 0x0000132000000947 */ /* 0x000fea0003800000 */
[----:B------:R2:W5:Y:S01]  /*e340*/  LDL R42, [R1+0x28] ;  /* 0x00002800012a7983 */ /* 0x0005620000100800 */
        /* <DEDUP_REMOVED lines=14> */
[----:B------:R-:W-:Y:S02]  /*e430*/  SHF.R.U64 R38, R24, 0x10, R25 ;  /* 0x0000001018267819 */ /* 0x000fe40000001219 */
        /* <DEDUP_REMOVED lines=10> */
[----:B------:R-:W-:Y:S01]  /*e4e0*/  SHF.R.U32.HI R25, RZ, 0x10, R51 ;  /* 0x00000010ff197819 */ /* 0x000fe20000011633 */
[----:B------:R-:W-:Y:S01]  /*e4f0*/  HADD2.F32 R40, -RZ, R24.H0_H0 ;  /* 0x20000018ff287230 */ /* 0x000fe20000004100 */
[----:B------:R-:W-:Y:S01]  /*e500*/  SHF.L.U32 R22, R0, 0x1, RZ ;  /* 0x0000000100167819 */ /* 0x000fe200000006ff */
[----:B------:R-:W-:Y:S01]  /*e510*/  HADD2.F32 R0, -RZ, R82.H0_H0 ;  /* 0x20000052ff007230 */ /* 0x000fe20000004100 */
[----:B------:R-:W-:-:S02]  /*e520*/  SHF.R.U64 R36, R48, 0x10, R49 ;  /* 0x0000001030247819 */ /* 0x000fc40000001231 */
[--C-:B-1----:R-:W-:Y:S01]  /*e530*/  SHF.R.U64 R37, R26, 0x10, R27.reuse ;  /* 0x000000101a257819 */ /* 0x102fe2000000121b */
[----:B------:R-:W1:Y:S01]  /*e540*/  LDS.128 R8, [R22+0xc100] ;  /* 0x00c1000016087984 */ /* 0x000e620000000c00 */
[----:B------:R-:W-:Y:S02]  /*e550*/  SHF.R.U32.HI R27, RZ, 0x10, R27 ;  /* 0x00000010ff1b7819 */ /* 0x000fe4000001161b */
[----:B------:R-:W-:-:S03]  /*e560*/  SHF.R.U64 R33, R50, 0x10, R51 ;  /* 0x0000001032217819 */ /* 0x000fc60000001233 */
[----:B------:R-:W-:Y:S02]  /*e570*/  HADD2.F32 R39, -RZ, R27.H0_H0 ;  /* 0x2000001bff277230 */ /* 0x000fe40000004100 */
[--C-:B-1----:R-:W-:Y:S02]  /*e580*/  HADD2.F32 R3, -RZ, R9.reuse.H0_H0 ;  /* 0x20000009ff037230 */ /* 0x102fe40000004100 */
[----:B------:R-:W-:Y:S02]  /*e590*/  HADD2.F32 R2, -RZ, R9.H1_H1 ;  /* 0x30000009ff027230 */ /* 0x000fe40000004100 */
[--C-:B------:R-:W-:Y:S01]  /*e5a0*/  HADD2.F32 R9, -RZ, R8.reuse.H0_H0 ;  /* 0x20000008ff097230 */ /* 0x100fe20000004100 */
[----:B------:R-:W-:Y:S01]  /*e5b0*/  FMUL.FTZ R30, R3, R0 ;  /* 0x00000000031e7220 */ /* 0x000fe20000410000 */
[----:B------:R-:W-:Y:S02]  /*e5c0*/  HADD2.F32 R13, -RZ, R8.H1_H1 ;  /* 0x30000008ff0d7230 */ /* 0x000fe40000004100 */
[----:B------:R-:W-:-:S02]  /*e5d0*/  HADD2.F32 R8, -RZ, R11.H0_H0 ;  /* 0x2000000bff087230 */ /* 0x000fc40000004100 */
[--C-:B------:R-:W-:Y:S02]  /*e5e0*/  HADD2.F32 R12, -RZ, R10.reuse.H0_H0 ;  /* 0x2000000aff0c7230 */ /* 0x100fe40000004100 */
[----:B------:R-:W-:Y:S01]  /*e5f0*/  HADD2.F32 R10, -RZ, R10.H1_H1 ;  /* 0x3000000aff0a7230 */ /* 0x000fe20000004100 */
[----:B---3--:R-:W1:Y:S02]  /*e600*/  LDS.128 R4, [R41] ;  /* 0x0000000029047984 */ /* 0x008e640000000c00 */
[----:B-1----:R-:W-:Y:S02]  /*e610*/  HADD2.F32 R20, -RZ, R5.H0_H0 ;  /* 0x20000005ff147230 */ /* 0x002fe40000004100 */
[--C-:B------:R-:W-:Y:S02]  /*e620*/  HADD2.F32 R15, -RZ, R7.reuse.H0_H0 ;  /* 0x20000007ff0f7230 */ /* 0x100fe40000004100 */
[----:B------:R-:W-:Y:S02]  /*e630*/  HADD2.F32 R14, -RZ, R7.H1_H1 ;  /* 0x30000007ff0e7230 */ /* 0x000fe40000004100 */
[----:B------:R-:W-:-:S02]  /*e640*/  HADD2.F32 R7, -RZ, R11.H1_H1 ;  /* 0x3000000bff077230 */ /* 0x000fc40000004100 */
        /* <DEDUP_REMOVED lines=58> */
.L_x_1365:
[----:B------:R-:W-:Y:S05]  /*e9f0*/  BSYNC B0 ;  /* 0x0000000000007941 */ /* 0x000fea0003800000 */
.L_x_1364:
        /* <DEDUP_REMOVED lines=99> */
.L_x_1367:
[----:B------:R-:W-:Y:S05]  /*f030*/  BSYNC B0 ;  /* 0x0000000000007941 */ /* 0x000fea0003800000 */
.L_x_1366:
        /* <DEDUP_REMOVED lines=98> */
.L_x_1343:
[----:B------:R-:W-:Y:S05]  /*f660*/  BSYNC B2 ;  /* 0x0000000000027941 */ /* 0x000fea0003800000 */
.L_x_1325:
[----:B------:R-:W-:-:S04]  /*f670*/  DEPBAR.LE SB0, 0x0 ;  /* 0x000080000000791a */ /* 0x000fc80000000000 */
[----:B------:R-:W-:Y:S01]  /*f680*/  BAR.SYNC.DEFER_BLOCKING 0x0 ;  /* 0x0000000000007b1d */ /* 0x000fe20000010000 */
[----:B------:R-:W-:Y:S01]  /*f690*/  IMAD R0, R95, c[0x0][0x208], RZ ;  /* 0x000082005f007a24 */ /* 0x000fe200078e02ff */
[----:B------:R-:W-:Y:S01]  /*f6a0*/  SHF.L.U64.HI R95, R204, 0x1, R205 ;  /* 0x00000001cc5f7819 */ /* 0x000fe200000102cd */
[----:B------:R-:W-:Y:S01]  /*f6b0*/  IMAD.WIDE.U32 R2, R198, c[0x0][0x208], RZ ;  /* 0x00008200c6027a25 */ /* 0x000fe200078e00ff */
[----:B-1----:R-:W-:Y:S02]  /*f6c0*/  SHF.L.U64.HI R97, R207, 0x1, R219 ;  /* 0x00000001cf617819 */ /* 0x002fe400000102db */
[----:B------:R-:W-:Y:S01]  /*f6d0*/  ISETP.GE.AND P5, PT, R204, c[0x0][0x1d4], PT ;  /* 0x00007500cc007a0c */ /* 0x000fe20003fa6270 */
[----:B------:R-:W-:Y:S01]  /*f6e0*/  IMAD R0, R198, c[0x0][0x20c], R0 ;  /* 0x00008300c6007a24 */ /* 0x000fe200078e0200 */
[----:B------:R-:W-:Y:S01]  /*f6f0*/  ISETP.GE.AND P4, PT, R206, c[0x0][0x1d4], PT ;  /* 0x00007500ce007a0c */ /* 0x000fe20003f86270 */
[----:B------:R-:W-:Y:S01]  /*f700*/  IMAD.WIDE.U32 R222, R85, c[0x0][0x210], RZ ;  /* 0x0000840055de7a25 */ /* 0x000fe200078e00ff */
[----:B------:R-:W-:Y:S03]  /*f710*/  BSSY B0, `(.L_x_1368) ;  /* 0x0000117000007945 */ /* 0x000fe60003800000 */
[----:B------:R-:W-:-:S02]  /*f720*/  IMAD.IADD R3, R3, 0x1, R0 ;  /* 0x0000000103037824 */ /* 0x000fc400078e0200 */
[----:B------:R-:W-:Y:S01]  /*f730*/  IMAD R0, R96, c[0x0][0x218], RZ ;  /* 0x0000860060007a24 */ /* 0x000fe200078e02ff */
[----:B------:R-:W-:Y:S01]  /*f740*/  SHF.L.U64.HI R96, R206, 0x1, R220 ;  /* 0x00000001ce607819 */ /* 0x000fe200000102dc */
[----:B------:R-:W-:-:S04]  /*f750*/  IMAD.WIDE.U32 R2, R196, c[0x0][0x218], R2 ;  /* 0x00008600c4027a25 */ /* 0x000fc800078e0002 */
[----:B------:R-:W-:Y:S02]  /*f760*/  IMAD R224, R85, c[0x0][0x214], R223 ;  /* 0x0000850055e07a24 */ /* 0x000fe400078e02df */
[----:B------:R-:W-:Y:S01]  /*f770*/  IMAD.SHL.U32 R93, R206, 0x2, RZ ;  /* 0x00000002ce5d7824 */ /* 0x000fe200078e00ff */
[----:B--2---:R-:W-:Y:S01]  /*f780*/  LDSM.16.M88.4 R8, [R178] ;  /* 0x00000000b208783b */ /* 0x004fe20000000200 */
[----:B------:R-:W-:Y:S02]  /*f790*/  IMAD.SHL.U32 R92, R204, 0x2, RZ ;  /* 0x00000002cc5c7824 */ /* 0x000fe400078e00ff */
[----:B------:R-:W-:Y:S01]  /*f7a0*/  IMAD.SHL.U32 R94, R207, 0x2, RZ ;  /* 0x00000002cf5e7824 */ /* 0x000fe200078e00ff */
[----:B------:R-:W1:Y:S04]  /*f7b0*/  LDSM.16.M88.4 R4, [R147] ;  /* 0x000000009304783b */ /* 0x000e680000000200 */
[----:B------:R-:W2:Y:S04]  /*f7c0*/  LDSM.16.M88.4 R12, [R147+0x800] ;  /* 0x00080000930c783b */ /* 0x000ea80000000200 */
[----:B------:R-:W3:Y:S04]  /*f7d0*/  LDSM.16.M88.4 R16, [R147+0x1000] ;  /* 0x001000009310783b */ /* 0x000ee80000000200 */
[----:B------:R-:W-:Y:S04]  /*f7e0*/  LDSM.16.M88.4 R28, [R147+0x1800] ;  /* 0x00180000931c783b */ /* 0x000fe80000000200 */
[----:B------:R-:W-:Y:S04]  /*f7f0*/  LDSM.16.M88.4 R24, [R182] ;  /* 0x00000000b618783b */ /* 0x000fe80000000200 */
[----:B------:R-:W-:Y:S04]  /*f800*/  LDSM.16.M88.4 R36, [R193] ;  /* 0x00000000c124783b */ /* 0x000fe80000000200 */
[----:B------:R-:W-:Y:S01]  /*f810*/  LDSM.16.M88.4 R48, [R191] ;  /* 0x00000000bf30783b */ /* 0x000fe20000000200 */
[C---:B-1----:R-:W-:Y:S07]  /*f820*/  HMMA.16816.F32 R44, R8.reuse, R4, RZ ;  /* 0x00000004082c723c */ /* 0x042fee00000018ff */
[----:B------:R-:W-:Y:S01]  /*f830*/  IMAD R4, R196, c[0x0][0x21c], R0 ;  /* 0x00008700c4047a24 */ /* 0x000fe200078e0200 */
[----:B------:R-:W-:Y:S01]  /*f840*/  IADD3 R0, P0, R2, R222, RZ ;  /* 0x000000de02007210 */ /* 0x000fe20007f1e0ff */
[----:B--2---:R-:W-:Y:S03]  /*f850*/  HMMA.16816.F32 R32, R8, R12, RZ ;  /* 0x0000000c0820723c */ /* 0x004fe600000018ff */
[----:B------:R-:W-:-:S02]  /*f860*/  IADD3.X R3, R224, R3, R4, P0, !PT ;  /* 0x00000003e0037210 */ /* 0x000fc400007fe404 */
[----:B------:R-:W-:-:S03]  /*f870*/  LEA R2, P0, R0, c[0x0][0x1f8], 0x1 ;  /* 0x00007e0000027a11 */ /* 0x000fc600078008ff */
[C---:B-----5:R-:W-:Y:S01]  /*f880*/  HMMA.16816.F32 R40, R8.reuse, R6, RZ ;  /* 0x000000060828723c */ /* 0x060fe200000018ff */
[----:B------:R-:W-:Y:S01]  /*f890*/  LEA.HI.X R13, R0, c[0x0][0x1fc], R3, 0x1, P0 ;  /* 0x00007f00000d7a11 */ /* 0x000fe200000f0c03 */
[----:B------:R-:W-:Y:S04]  /*f8a0*/  LDSM.16.M88.4 R4, [R179] ;  /* 0x00000000b304783b */ /* 0x000fe80000000200 */
[----:B------:R-:W1:Y:S02]  /*f8b0*/  SHFL.IDX PT, R3, R2, RZ, 0x181f ;  /* 0x00181fff02037589 */ /* 0x000e6400000e0000 */
[C---:B---3--:R-:W-:Y:S02]  /*f8c0*/  HMMA.16816.F32 R64, R8.reuse, R18, RZ ;  /* 0x000000120840723c */ /* 0x048fe400000018ff */
[----:B------:R-:W2:Y:S04]  /*f8d0*/  SHFL.IDX PT, R12, R13, RZ, 0x181f ;  /* 0x00181fff0d0c7589 */ /* 0x000ea800000e0000 */
[----:B------:R-:W3:Y:S02]  /*f8e0*/  SHFL.IDX PT, R0, R2, 0x1, 0x181f ;  /* 0x00381f0002007f89 */ /* 0x000ee400000e0000 */
[C---:B------:R-:W-:Y:S02]  /*f8f0*/  HMMA.16816.F32 R52, R8.reuse, R14, RZ ;  /* 0x0000000e0834723c */ /* 0x040fe400000018ff */
[----:B------:R-:W4:Y:S06]  /*f900*/  SHFL.IDX PT, R2, R13, 0x1, 0x181f ;  /* 0x00381f000d027f89 */ /* 0x000f2c00000e0000 */
[----:B------:R-:W-:Y:S01]  /*f910*/  HMMA.16816.F32 R56, R8, R16, RZ ;  /* 0x000000100838723c */ /* 0x000fe200000018ff */
[----:B-1----:R-:W-:-:S02]  /*f920*/  IADD3 R20, P1, R3, R93, RZ ;  /* 0x0000005d03147210 */ /* 0x002fc40007f3e0ff */
[----:B------:R-:W-:-:S05]  /*f930*/  IADD3 R22, P0, R3, R92, RZ ;  /* 0x0000005c03167210 */ /* 0x000fca0007f1e0ff */
[C---:B------:R-:W-:Y:S01]  /*f940*/  HMMA.16816.F32 R68, R8.reuse, R28, RZ ;  /* 0x0000001c0844723c */ /* 0x040fe200000018ff */
[----:B------:R-:W-:Y:S01]  /*f950*/  IADD3 R18, P2, R3, R94, RZ ;  /* 0x0000005e03127210 */ /* 0x000fe20007f5e0ff */
[C-C-:B--2---:R-:W-:Y:S02]  /*f960*/  IMAD.X R21, R12.reuse, 0x1, R96.reuse, P1 ;  /* 0x000000010c157824 */ /* 0x144fe400008e0660 */
[----:B------:R-:W-:Y:S01]  /*f970*/  IMAD.X R23, R12, 0x1, R95, P0 ;  /* 0x000000010c177824 */ /* 0x000fe200000e065f */
[----:B---3--:R-:W-:Y:S01]  /*f980*/  IADD3 R14, P1, R0, R93, RZ ;  /* 0x0000005d000e7210 */ /* 0x008fe20007f3e0ff */
[----:B------:R-:W-:Y:S01]  /*f990*/  IMAD.X R19, R12, 0x1, R97, P2 ;  /* 0x000000010c137824 */ /* 0x000fe200010e0661 */
[----:B------:R-:W-:Y:S01]  /*f9a0*/  IADD3 R16, P0, R0, R92, RZ ;  /* 0x0000005c00107210 */ /* 0x000fe20007f1e0ff */
[----:B------:R-:W-:Y:S01]  /*f9b0*/  HMMA.16816.F32 R60, R8, R30, RZ ;  /* 0x0000001e083c723c */ /* 0x000fe200000018ff */
[----:B------:R-:W-:Y:S01]  /*f9c0*/  ISETP.LT.OR P2, PT, R76, 0x1, P5 ;  /* 0x000000014c00780c */ /* 0x000fe20002f41670 */
[----:B----4-:R-:W-:Y:S01]  /*f9d0*/  IMAD.X R15, R2, 0x1, R96, P1 ;  /* 0x00000001020f7824 */ /* 0x010fe200008e0660 */
[----:B------:R-:W-:Y:S01]  /*f9e0*/  ISETP.LT.OR P1, PT, R76, 0x1, P4 ;  /* 0x000000014c00780c */ /* 0x000fe20002721670 */
[----:B------:R-:W-:Y:S01]  /*f9f0*/  IMAD.X R17, R2, 0x1, R95, P0 ;  /* 0x0000000102117824 */ /* 0x000fe200000e065f */
[----:B------:R-:W-:Y:S01]  /*fa00*/  IADD3 R12, P0, R0, R94, RZ ;  /* 0x0000005e000c7210 */ /* 0x000fe20007f1e0ff */
[----:B------:R-:W1:Y:S02]  /*fa10*/  LDSM.16.M88.4 R8, [R192] ;  /* 0x00000000c008783b */ /* 0x000e640000000200 */
[----:B------:R-:W-:Y:S02]  /*fa20*/  HMMA.16816.F32 R72, R4, R24, R44 ;  /* 0x000000180448723c */ /* 0x000fe4000000182c */
[----:B------:R-:W-:Y:S01]  /*fa30*/  IMAD.X R13, R2, 0x1, R97, P0 ;  /* 0x00000001020d7824 */ /* 0x000fe200000e0661 */
[----:B------:R-:W-:-:S03]  /*fa40*/  ISETP.GE.AND P0, PT, R207, c[0x0][0x1d4], PT ;  /* 0x00007500cf007a0c */ /* 0x000fc60003f06270 */
[----:B------:R-:W-:Y:S01]  /*fa50*/  @!PT LDS RZ, [RZ] ;  /* 0x00000000fffff984 */ /* 0x000fe20000000800 */
[----:B------:R-:W-:Y:S01]  /*fa60*/  @!PT LDS RZ, [RZ] ;  /* 0x00000000fffff984 */ /* 0x000fe20000000800 */
[----:B------:R-:W-:Y:S01]  /*fa70*/  @!PT LDS RZ, [RZ] ;  /* 0x00000000fffff984 */ /* 0x000fe20000000800 */
[----:B------:R2:W-:Y:S01]  /*fa80*/  LDGSTS.E.BYPASS.LTC128B.128 [R194+0x100], [R22.64], !P2 ;  /* 0x0010000016c27fae */ /* 0x0005e2000d101d48 */
[C---:B------:R-:W-:Y:S01]  /*fa90*/  ISETP.LT.OR P3, PT, R76.reuse, 0x1, P0 ;  /* 0x000000014c00780c */ /* 0x040fe20000761670 */
[----:B------:R-:W-:Y:S01]  /*faa0*/  HMMA.16816.F32 R44, R4, R26, R40 ;  /* 0x0000001a042c723c */ /* 0x000fe20000001828 */
[C---:B------:R-:W-:Y:S01]  /*fab0*/  ISETP.LT.OR P2, PT, R76.reuse, 0x21, P5 ;  /* 0x000000214c00780c */ /* 0x040fe20002f41670 */
[----:B------:R2:W-:Y:S01]  /*fac0*/  LDGSTS.E.BYPASS.LTC128B.128 [R194+0x2100], [R20.64], !P1 ;  /* 0x0210000014c27fae */ /* 0x0005e2000c901d48 */
[C---:B------:R-:W-:Y:S02]  /*fad0*/  ISETP.LT.OR P1, PT, R76.reuse, 0x21, P4 ;  /* 0x000000214c00780c */ /* 0x040fe40002721670 */
[----:B------:R-:W-:-:S03]  /*fae0*/  ISETP.LT.OR P0, PT, R76, 0x21, P0 ;  /* 0x000000214c00780c */ /* 0x000fc60000701670 */
[C---:B------:R-:W-:Y:S04]  /*faf0*/  HMMA.16816.F32 R40, R4.reuse, R36, R32 ;  /* 0x000000240428723c */ /* 0x040fe80000001820 */
[----:B------:R1:W-:Y:S04]  /*fb00*/  LDGSTS.E.BYPASS.LTC128B.128 [R194+0x4100], [R18.64], !P3 ;  /* 0x0410000012c27fae */ /* 0x0003e8000d901d48 */
[----:B------:R1:W-:Y:S01]  /*fb10*/  LDGSTS.E.BYPASS.LTC128B.128 [R194+0x1100], [R16.64], !P2 ;  /* 0x0110000010c27fae */ /* 0x0003e2000d101d48 */
[----:B------:R-:W-:Y:S03]  /*fb20*/  HMMA.16816.F32 R60, R4, R50, R60 ;  /* 0x00000032043c723c */ /* 0x000fe6000000183c */
[----:B------:R3:W-:Y:S04]  /*fb30*/  LDGSTS.E.BYPASS.LTC128B.128 [R194+0x3100], [R14.64], !P1 ;  /* 0x031000000ec27fae */ /* 0x0007e8000c901d48 */
[----:B------:R3:W-:Y:S01]  /*fb40*/  LDGSTS.E.BYPASS.LTC128B.128 [R194+0x5100], [R12.64], !P0 ;  /* 0x051000000cc27fae */ /* 0x0007e2000c101d48 */
[----:B------:R-:W-:-:S03]  /*fb50*/  ISETP.GT.AND P0, PT, R98, R215, PT ;  /* 0x000000d76200720c */ /* 0x000fc60003f04270 */
[----:B------:R-:W-:Y:S01]  /*fb60*/  LDSM.16.M88.4 R32, [R177] ;  /* 0x00000000b120783b */ /* 0x000fe20000000200 */
[C---:B--2---:R-:W-:Y:S03]  /*fb70*/  HMMA.16816.F32 R20, R4.reuse, R38, R52 ;  /* 0x000000260414723c */ /* 0x044fe60000001834 */
[----:B------:R-:W-:Y:S04]  /*fb80*/  LDSM.16.M88.4 R28, [R177+0x800] ;  /* 0x00080000b11c783b */ /* 0x000fe80000000200 */
[----:B------:R-:W-:Y:S01]  /*fb90*/  LDSM.16.M88.4 R80, [R177+0x1800] ;  /* 0x00180000b150783b */ /* 0x000fe20000000200 */
[C---:B------:R-:W-:Y:S03]  /*fba0*/  HMMA.16816.F32 R36, R4.reuse, R48, R68 ;  /* 0x000000300424723c */ /* 0x040fe60000001844 */
[----:B------:R-:W-:Y:S04]  /*fbb0*/  LDSM.16.M88.4 R24, [R177+0x1000] ;  /* 0x00100000b118783b */ /* 0x000fe80000000200 */
[----:B------:R-:W-:Y:S01]  /*fbc0*/  LDSM.16.M88.4 R68, [R174] ;  /* 0x00000000ae44783b */ /* 0x000fe20000000200 */
[C---:B-1----:R-:W-:Y:S03]  /*fbd0*/  HMMA.16816.F32 R16, R4.reuse, R8, R56 ;  /* 0x000000080410723c */ /* 0x042fe60000001838 */
[----:B------:R-:W-:Y:S04]  /*fbe0*/  LDSM.16.M88.4 R76, [R174+0x800] ;  /* 0x00080000ae4c783b */ /* 0x000fe80000000200 */
[----:B---3--:R-:W1:Y:S01]  /*fbf0*/  LDSM.16.M88.4 R12, [R181] ;  /* 0x00000000b50c783b */ /* 0x008e620000000200 */
[----:B------:R-:W-:Y:S03]  /*fc00*/  HMMA.16816.F32 R8, R4, R10, R64 ;  /* 0x0000000a0408723c */ /* 0x000fe60000001840 */
[----:B------:R-:W2:Y:S04]  /*fc10*/  LDSM.16.M88.4 R4, [R180] ;  /* 0x00000000b404783b */ /* 0x000ea80000000200 */
[----:B------:R-:W-:Y:S04]  /*fc20*/  LDSM.16.M88.4 R84, [R187] ;  /* 0x00000000bb54783b */ /* 0x000fe80000000200 */
[----:B------:R-:W-:Y:S04]  /*fc30*/  LDSM.16.M88.4 R88, [R177+0x2800] ;  /* 0x00280000b158783b */ /* 0x000fe80000000200 */
[----:B------:R-:W0:Y:S01]  /*fc40*/  LDGDEPBAR ;  /* 0x00000000000079af */ /* 0x000e220000000000 */
[C---:B-1----:R-:W-:Y:S03]  /*fc50*/  HMMA.16816.F32 R64, R12.reuse, R32, R72 ;  /* 0x000000200c40723c */ /* 0x042fe60000001848 */
[----:B------:R-:W-:Y:S05]  /*fc60*/  LDSM.16.M88.4 R72, [R147+0x3800] ;  /* 0x003800009348783b */ /* 0x000fea0000000200 */
[C---:B------:R-:W-:Y:S08]  /*fc70*/  HMMA.16816.F32 R56, R12.reuse, R34, R44 ;  /* 0x000000220c38723c */ /* 0x040ff0000000182c */
[C---:B------:R-:W-:Y:S01]  /*fc80*/  HMMA.16816.F32 R52, R12.reuse, R28, R40 ;  /* 0x0000001c0c34723c */ /* 0x040fe20000001828 */
[----:B------:R-:W1:Y:S07]  /*fc90*/  LDSM.16.M88.4 R40, [R174+0x1000] ;  /* 0x00100000ae28783b */ /* 0x000e6e0000000200 */
[C---:B------:R-:W-:Y:S08]  /*fca0*/  HMMA.16816.F32 R48, R12.reuse, R30, R20 ;  /* 0x0000001e0c30723c */ /* 0x040ff00000001814 */
[C---:B------:R-:W-:Y:S01]  /*fcb0*/  HMMA.16816.F32 R28, R12.reuse, R80, R36 ;  /* 0x000000500c1c723c */ /* 0x040fe20000001824 */
[----:B------:R-:W3:Y:S07]  /*fcc0*/  LDSM.16.M88.4 R36, [R174+0x1800] ;  /* 0x00180000ae24783b */ /* 0x000eee0000000200 */
[C---:B------:R-:W-:Y:S08]  /*fcd0*/  HMMA.16816.F32 R44, R12.reuse, R24, R16 ;  /* 0x000000180c2c723c */ /* 0x040ff00000001810 */
[C---:B------:R-:W-:Y:S01]  /*fce0*/  HMMA.16816.F32 R32, R12.reuse, R26, R8 ;  /* 0x0000001a0c20723c */ /* 0x040fe20000001808 */
[----:B------:R-:W-:Y:S04]  /*fcf0*/  LDSM.16.M88.4 R8, [R178+0x4000] ;  /* 0x00400000b208783b */ /* 0x000fe80000000200 */
[----:B------:R-:W4:Y:S03]  /*fd00*/  LDSM.16.M88.4 R24, [R147+0x2000] ;  /* 0x002000009318783b */ /* 0x000f260000000200 */
[----:B------:R-:W-:Y:S01]  /*fd10*/  HMMA.16816.F32 R20, R12, R82, R60 ;  /* 0x000000520c14723c */ /* 0x000fe2000000183c */
[----:B------:R-:W3:Y:S07]  /*fd20*/  LDSM.16.M88.4 R80, [R147+0x2800] ;  /* 0x002800009350783b */ /* 0x000eee0000000200 */
[C---:B--2---:R-:W-:Y:S08]  /*fd30*/  HMMA.16816.F32 R16, R4.reuse, R68, R64 ;  /* 0x000000440410723c */ /* 0x044ff00000001840 */
[C---:B------:R-:W-:Y:S01]  /*fd40*/  HMMA.16816.F32 R12, R4.reuse, R70, R56 ;  /* 0x00000046040c723c */ /* 0x040fe20000001838 */
[----:B------:R-:W2:Y:S07]  /*fd50*/  LDSM.16.M88.4 R68, [R147+0x3000] ;  /* 0x003000009344783b */ /* 0x000eae0000000200 */
[C---:B------:R-:W-:Y:S08]  /*fd60*/  HMMA.16816.F32 R64, R4.reuse, R76, R52 ;  /* 0x0000004c0440723c */ /* 0x040ff00000001834 */
[C---:B------:R-:W-:Y:S01]  /*fd70*/  HMMA.16816.F32 R60, R4.reuse, R78, R48 ;  /* 0x0000004e043c723c */ /* 0x040fe20000001830 */
[----:B------:R-:W-:Y:S07]  /*fd80*/  LDSM.16.M88.4 R76, [R188] ;  /* 0x00000000bc4c783b */ /* 0x000fee0000000200 */
[C---:B-1----:R-:W-:Y:S08]  /*fd90*/  HMMA.16816.F32 R52, R4.reuse, R40, R44 ;  /* 0x000000280434723c */ /* 0x042ff0000000182c */
[C---:B------:R-:W-:Y:S01]  /*fda0*/  HMMA.16816.F32 R48, R4.reuse, R42, R32 ;  /* 0x0000002a0430723c */ /* 0x040fe20000001820 */
[----:B------:R-:W-:Y:S07]  /*fdb0*/  LDSM.16.M88.4 R32, [R189] ;  /* 0x00000000bd20783b */ /* 0x000fee0000000200 */
[C---:B---3--:R-:W-:Y:S08]  /*fdc0*/  HMMA.16816.F32 R56, R4.reuse, R36, R28 ;  /* 0x000000240438723c */ /* 0x048ff0000000181c */
[----:B------:R-:W-:Y:S01]  /*fdd0*/  HMMA.16816.F32 R44, R4, R38, R20 ;  /* 0x00000026042c723c */ /* 0x000fe20000001814 */
[----:B------:R-:W-:Y:S04]  /*fde0*/  LDSM.16.M88.4 R4, [R179+0x4000] ;  /* 0x00400000b304783b */ /* 0x000fe80000000200 */
[----:B------:R-:W1:Y:S03]  /*fdf0*/  LDSM.16.M88.4 R36, [R190] ;  /* 0x00000000be24783b */ /* 0x000e660000000200 */
[C---:B----4-:R-:W-:Y:S08]  /*fe00*/  HMMA.16816.F32 R40, R8.reuse, R24, R16 ;  /* 0x000000180828723c */ /* 0x050ff00000001810 */
[C---:B------:R-:W-:Y:S08]  /*fe10*/  HMMA.16816.F32 R28, R8.reuse, R26, R12 ;  /* 0x0000001a081c723c */ /* 0x040ff0000000180c */
[C---:B------:R-:W-:Y:S08]  /*fe20*/  HMMA.16816.F32 R24, R8.reuse, R80, R64 ;  /* 0x000000500818723c */ /* 0x040ff00000001840 */
[C---:B--2---:R-:W-:Y:S08]  /*fe30*/  HMMA.16816.F32 R16, R8.reuse, R68, R52 ;  /* 0x000000440810723c */ /* 0x044ff00000001834 */
[C---:B------:R-:W-:Y:S01]  /*fe40*/  HMMA.16816.F32 R20, R8.reuse, R82, R60 ;  /* 0x000000520814723c */ /* 0x040fe2000000183c */
[----:B------:R-:W-:Y:S07]  /*fe50*/  LDSM.16.M88.4 R80, [R177+0x2000] ;  /* 0x00200000b150783b */ /* 0x000fee0000000200 */
[C---:B------:R-:W-:Y:S08]  /*fe60*/  HMMA.16816.F32 R12, R8.reuse, R70, R48 ;  /* 0x00000046080c723c */ /* 0x040ff00000001830 */
[C---:B------:R-:W-:Y:S08]  /*fe70*/  HMMA.16816.F32 R56, R8.reuse, R72, R56 ;  /* 0x000000480838723c */ /* 0x040ff00000001838 */
[----:B------:R-:W-:Y:S01]  /*fe80*/  HMMA.16816.F32 R52, R8, R74, R44 ;  /* 0x0000004a0834723c */ /* 0x000fe2000000182c */
[----:B------:R-:W2:Y:S04]  /*fe90*/  LDSM.16.M88.4 R8, [R181+0x4000] ;  /* 0x00400000b508783b */ /* 0x000ea80000000200 */
[----:B------:R-:W3:Y:S03]  /*fea0*/  LDSM.16.M88.4 R44, [R177+0x3000] ;  /* 0x00300000b12c783b */ /* 0x000ee60000000200 */
[C---:B-1----:R-:W-:Y:S08]  /*feb0*/  HMMA.16816.F32 R72, R4.reuse, R36, R40 ;  /* 0x000000240448723c */ /* 0x042ff00000001828 */
[C---:B------:R-:W-:Y:S08]  /*fec0*/  HMMA.16816.F32 R68, R4.reuse, R38, R28 ;  /* 0x000000260444723c */ /* 0x040ff0000000181c */
[C---:B------:R-:W-:Y:S01]  /*fed0*/  HMMA.16816.F32 R64, R4.reuse, R32, R24 ;  /* 0x000000200440723c */ /* 0x040fe20000001818 */
        /* <DEDUP_REMOVED lines=9> */
[----:B------:R-:W-:Y:S03]  /*ff70*/  LDSM.16.M88.4 R84, [R177+0x5800] ;  /* 0x00580000b154783b */ /* 0x000fe60000000200 */
[C---:B--2---:R-:W-:Y:S01]  /*ff80*/  HMMA.16816.F32 R20, R8.reuse, R80, R72 ;  /* 0x000000500814723c */ /* 0x044fe20000001848 */
[----:B------:R-:W-:Y:S07]  /*ff90*/  LDSM.16.M88.4 R72, [R174+0x3800] ;  /* 0x00380000ae48783b */ /* 0x000fee0000000200 */
[C---:B------:R-:W-:Y:S01]  /*ffa0*/  HMMA.16816.F32 R16, R8.reuse, R82, R68 ;  /* 0x000000520810723c */ /* 0x040fe20000001844 */
[----:B------:R-:W2:Y:S04]  /*ffb0*/  LDSM.16.M88.4 R68, [R174+0x3000] ;  /* 0x00300000ae44783b */ /* 0x000ea80000000200 */
[----:B------:R-:W-:Y:S03]  /*ffc0*/  LDSM.16.M88.4 R80, [R147+0x5800] ;  /* 0x005800009350783b */ /* 0x000fe60000000200 */
[C---:B------:R-:W-:Y:S08]  /*ffd0*/  HMMA.16816.F32 R12, R8.reuse, R88, R64 ;  /* 0x00000058080c723c */ /* 0x040ff00000001840 */
[C---:B------:R-:W-:Y:S01]  /*ffe0*/  HMMA.16816.F32 R64, R8.reuse, R90, R60 ;  /* 0x0000005a0840723c */ /* 0x040fe2000000183c */
[----:B------:R-:W-:Y:S07]  /*fff0*/  LDSM.16.M88.4 R88, [R177+0x4800] ;  /* 0x00480000b158783b */ /* 0x000fee0000000200 */
[C---:B---3--:R-:W-:Y:S08]  /*10000*/  HMMA.16816.F32 R60, R8.reuse, R44, R48 ;  /* 0x0000002c083c723c */ /* 0x048ff00000001830 */
[----:B------:R-:W-:Y:S08]  /*10010*/  HMMA.16816.F32 R56, R8, R46, R40 ;  /* 0x0000002e0838723c */ /* 0x000ff00000001828 */
[C---:B-1----:R-:W-:Y:S08]  /*10020*/  HMMA.16816.F32 R44, R4.reuse, R24, R20 ;  /* 0x00000018042c723c */ /* 0x042ff00000001814 */
[----:B------:R-:W-:Y:S08]  /*10030*/  HMMA.16816.F32 R40, R4, R26, R16 ;  /* 0x0000001a0428723c */ /* 0x000ff00000001810 */
[----:B------:R-:W-:Y:S01]  /*10040*/  HMMA.16816.F32 R52, R8, R32, R36 ;  /* 0x000000200834723c */ /* 0x000fe20000001824 */
[----:B------:R-:W-:Y:S07]  /*10050*/  LDSM.16.M88.4 R36, [R147+0x4000] ;  /* 0x004000009324783b */ /* 0x000fee0000000200 */
[----:B------:R-:W-:Y:S01]  /*10060*/  HMMA.16816.F32 R24, R4, R76, R12 ;  /* 0x0000004c0418723c */ /* 0x000fe2000000180c */
[----:B------:R-:W1:Y:S07]  /*10070*/  LDSM.16.M88.4 R12, [R178+0x8000] ;  /* 0x00800000b20c783b */ /* 0x000e6e0000000200 */
[----:B------:R-:W-:Y:S01]  /*10080*/  HMMA.16816.F32 R48, R8, R34, R28 ;  /* 0x000000220830723c */ /* 0x000fe2000000181c */
[----:B------:R-:W3:Y:S04]  /*10090*/  LDSM.16.M88.4 R32, [R147+0x4800] ;  /* 0x004800009320783b */ /* 0x000ee80000000200 */
[----:B------:R-:W4:Y:S03]  /*100a0*/  LDSM.16.M88.4 R28, [R147+0x5000] ;  /* 0x00500000931c783b */ /* 0x000f260000000200 */
[C---:B------:R-:W-:Y:S01]  /*100b0*/  HMMA.16816.F32 R20, R4.reuse, R78, R64 ;  /* 0x0000004e0414723c */ /* 0x040fe20000001840 */
[----:B------:R-:W-:Y:S07]  /*100c0*/  LDSM.16.M88.4 R76, [R185] ;  /* 0x00000000b94c783b */ /* 0x000fee0000000200 */
[C---:B--2---:R-:W-:Y:S08]  /*100d0*/  HMMA.16816.F32 R16, R4.reuse, R68, R60 ;  /* 0x000000440410723c */ /* 0x044ff0000000183c */
[C---:B------:R-:W-:Y:S08]  /*100e0*/  HMMA.16816.F32 R8, R4.reuse, R70, R56 ;  /* 0x000000460408723c */ /* 0x040ff00000001838 */
[C---:B------:R-:W-:Y:S08]  /*100f0*/  HMMA.16816.F32 R52, R4.reuse, R72, R52 ;  /* 0x000000480434723c */ /* 0x040ff00000001834 */
[----:B------:R-:W-:Y:S01]  /*10100*/  HMMA.16816.F32 R68, R4, R74, R48 ;  /* 0x0000004a0444723c */ /* 0x000fe20000001830 */
[----:B------:R-:W-:Y:S04]  /*10110*/  LDSM.16.M88.4 R4, [R179+0x8000] ;  /* 0x00800000b304783b */ /* 0x000fe80000000200 */
[----:B------:R-:W2:Y:S03]  /*10120*/  LDSM.16.M88.4 R72, [R186] ;  /* 0x00000000ba48783b */ /* 0x000ea60000000200 */
[C---:B-1----:R-:W-:Y:S08]  /*10130*/  HMMA.16816.F32 R64, R12.reuse, R36, R44 ;  /* 0x000000240c40723c */ /* 0x042ff0000000182c */
[C---:B------:R-:W-:Y:S01]  /*10140*/  HMMA.16816.F32 R60, R12.reuse, R38, R40 ;  /* 0x000000260c3c723c */ /* 0x040fe20000001828 */
[----:B------:R-:W1:Y:S04]  /*10150*/  LDSM.16.M88.4 R40, [R184] ;  /* 0x00000000b828783b */ /* 0x000e680000000200 */
[----:B------:R-:W1:Y:S03]  /*10160*/  LDSM.16.M88.4 R36, [R183] ;  /* 0x00000000b724783b */ /* 0x000e660000000200 */
[C---:B---3--:R-:W-:Y:S01]  /*10170*/  HMMA.16816.F32 R56, R12.reuse, R32, R24 ;  /* 0x000000200c38723c */ /* 0x048fe20000001818 */
[----:B------:R-:W-:Y:S07]  /*10180*/  LDSM.16.M88.4 R24, [R177+0x4000] ;  /* 0x00400000b118783b */ /* 0x000fee0000000200 */
[C---:B------:R-:W-:Y:S08]  /*10190*/  HMMA.16816.F32 R48, R12.reuse, R34, R20 ;  /* 0x000000220c30723c */ /* 0x040ff00000001814 */
[C---:B----4-:R-:W-:Y:S08]  /*101a0*/  HMMA.16816.F32 R44, R12.reuse, R28, R16 ;  /* 0x0000001c0c2c723c */ /* 0x050ff00000001810 */
[C---:B------:R-:W-:Y:S01]  /*101b0*/  HMMA.16816.F32 R32, R12.reuse, R30, R8 ;  /* 0x0000001e0c20723c */ /* 0x040fe20000001808 */
[----:B------:R-:W3:Y:S07]  /*101c0*/  LDSM.16.M88.4 R8, [R181+0x8000] ;  /* 0x00800000b508783b */ /* 0x000eee0000000200 */
[C---:B------:R-:W-:Y:S08]  /*101d0*/  HMMA.16816.F32 R28, R12.reuse, R80, R52 ;  /* 0x000000500c1c723c */ /* 0x040ff00000001834 */
[----:B------:R-:W-:Y:S01]  /*101e0*/  HMMA.16816.F32 R20, R12, R82, R68 ;  /* 0x000000520c14723c */ /* 0x000fe20000001844 */
[----:B------:R-:W4:Y:S07]  /*101f0*/  LDSM.16.M88.4 R80, [R177+0x5000] ;  /* 0x00500000b150783b */ /* 0x000f2e0000000200 */
[C---:B--2---:R-:W-:Y:S08]  /*10200*/  HMMA.16816.F32 R16, R4.reuse, R72, R64 ;  /* 0x000000480410723c */ /* 0x044ff00000001840 */
[C---:B------:R-:W-:Y:S08]  /*10210*/  HMMA.16816.F32 R12, R4.reuse, R74, R60 ;  /* 0x0000004a040c723c */ /* 0x040ff0000000183c */
[C---:B------:R-:W-:Y:S08]  /*10220*/  HMMA.16816.F32 R68, R4.reuse, R76, R56 ;  /* 0x0000004c0444723c */ /* 0x040ff00000001838 */
[C---:B------:R-:W-:Y:S01]  /*10230*/  HMMA.16816.F32 R76, R4.reuse, R78, R48 ;  /* 0x0000004e044c723c */ /* 0x040fe20000001830 */
[----:B------:R-:W-:Y:S07]  /*10240*/  LDSM.16.M88.4 R48, [R174+0x4000] ;  /* 0x00400000ae30783b */ /* 0x000fee0000000200 */
[C---:B-1----:R-:W-:Y:S01]  /*10250*/  HMMA.16816.F32 R72, R4.reuse, R40, R44 ;  /* 0x000000280448723c */ /* 0x042fe2000000182c */
[----:B------:R-:W-:Y:S07]  /*10260*/  LDSM.16.M88.4 R44, [R174+0x4800] ;  /* 0x00480000ae2c783b */ /* 0x000fee0000000200 */
[C---:B------:R-:W-:Y:S01]  /*10270*/  HMMA.16816.F32 R64, R4.reuse, R42, R32 ;  /* 0x0000002a0440723c */ /* 0x040fe20000001820 */
[----:B------:R-:W-:Y:S07]  /*10280*/  LDSM.16.M88.4 R40, [R174+0x5000] ;  /* 0x00500000ae28783b */ /* 0x000fee0000000200 */
[C---:B------:R-:W-:Y:S08]  /*10290*/  HMMA.16816.F32 R60, R4.reuse, R36, R28 ;  /* 0x00000024043c723c */ /* 0x040ff0000000181c */
[----:B------:R-:W-:Y:S01]  /*102a0*/  HMMA.16816.F32 R56, R4, R38, R20 ;  /* 0x000000260438723c */ /* 0x000fe20000001814 */
[----:B------:R-:W1:Y:S04]  /*102b0*/  LDSM.16.M88.4 R4, [R180+0x8000] ;  /* 0x00800000b404783b */ /* 0x000e680000000200 */
[----:B------:R-:W2:Y:S01]  /*102c0*/  LDSM.16.M88.4 R36, [R174+0x5800] ;  /* 0x00580000ae24783b */ /* 0x000ea20000000200 */
[----:B------:R-:W-:-:S04]  /*102d0*/  DEPBAR.LE SB0, 0x0 ;  /* 0x000080000000791a */ /* 0x000fc80000000000 */
[C---:B---3--:R-:W-:Y:S08]  /*102e0*/  HMMA.16816.F32 R52, R8.reuse, R24, R16 ;  /* 0x000000180834723c */ /* 0x048ff00000001810 */
[C---:B------:R-:W-:Y:S08]  /*102f0*/  HMMA.16816.F32 R32, R8.reuse, R26, R12 ;  /* 0x0000001a0820723c */ /* 0x040ff0000000180c */
[C---:B------:R-:W-:Y:S08]  /*10300*/  HMMA.16816.F32 R28, R8.reuse, R88, R68 ;  /* 0x00000058081c723c */ /* 0x040ff00000001844 */
[C---:B------:R-:W-:Y:S08]  /*10310*/  HMMA.16816.F32 R24, R8.reuse, R90, R76 ;  /* 0x0000005a0818723c */ /* 0x040ff0000000184c */
[C---:B----4-:R-:W-:Y:S08]  /*10320*/  HMMA.16816.F32 R20, R8.reuse, R80, R72 ;  /* 0x000000500814723c */ /* 0x050ff00000001848 */
        /* <DEDUP_REMOVED lines=8> */
[C---:B--2---:R-:W-:Y:S08]  /*103b0*/  HMMA.16816.F32 R24, R4.reuse, R36, R12 ;  /* 0x000000240418723c */ /* 0x044ff0000000180c */
[C---:B------:R-:W-:Y:S08]  /*103c0*/  HMMA.16816.F32 R40, R4.reuse, R42, R16 ;  /* 0x0000002a0428723c */ /* 0x040ff00000001810 */
[----:B------:R-:W-:Y:S01]  /*103d0*/  HMMA.16816.F32 R36, R4, R38, R8 ;  /* 0x000000260424723c */ /* 0x000fe20000001808 */
[----:B------:R-:W-:Y:S06]  /*103e0*/  BAR.SYNC.DEFER_BLOCKING 0x0 ;  /* 0x0000000000007b1d */ /* 0x000fec0000010000 */
[----:B------:R-:W-:Y:S01]  /*103f0*/  @!UPT UIADD3 URZ, URZ, URZ, URZ ;  /* 0x0000003f3f3ff290 */ /* 0x000fe2000fffe03f */
[----:B------:R-:W-:Y:S11]  /*10400*/  @!P0 BRA `(.L_x_1369) ;  /* 0x0000047000008947 */ /* 0x000ff60003800000 */
[----:B------:R-:W-:Y:S01]  /*10410*/  ISETP.NE.AND P5, PT, R100, 0x1, PT ;  /* 0x000000016400780c */ /* 0x000fe20003fa5270 */
[----:B------:R-:W-:-:S02]  /*10420*/  IMAD R2, R98, 0x40, R239 ;  /* 0x0000004062027824 */ /* 0x000fc400078e02ef */
        /* <DEDUP_REMOVED lines=27> */
.L_x_1467:
        /* <DEDUP_REMOVED lines=21> */
.L_x_1468:
        /* <DEDUP_REMOVED lines=21> */
.L_x_1369:
[----:B------:R-:W-:Y:S05]  /*10880*/  BSYNC B0 ;  /* 0x0000000000007941 */ /* 0x000fea0003800000 */
.L_x_1368:
[----:B------:R-:W-:Y:S01]  /*10890*/  IMAD.MOV.U32 R0, RZ, RZ, c[0x0][0x2c4] ;  /* 0x0000b100ff007624 */ /* 0x000fe200078e00ff */
[----:B------:R-:W0:Y:S01]  /*108a0*/  LDGDEPBAR ;  /* 0x00000000000079af */ /* 0x000e220000000000 */
[----:B-1----:R-:W-:Y:S01]  /*108b0*/  IMAD.MOV.U32 R2, RZ, RZ, 0x1 ;  /* 0x00000001ff027424 */ /* 0x002fe200078e00ff */
[----:B------:R-:W-:-:S02]  /*108c0*/  IADD3 R6, -R243, R99, RZ ;  /* 0x00000063f3067210 */ /* 0x000fc40007ffe1ff */
[----:B------:R-:W-:Y:S01]  /*108d0*/  ISETP.NE.AND P0, PT, R0, 0x1, PT ;  /* 0x000000010000780c */ /* 0x000fe20003f05270 */
[----:B------:R-:W-:Y:S01]  /*108e0*/  IMAD R2, R98, -0x40, R2 ;  /* 0xffffffc062027824 */ /* 0x000fe200078e0202 */
[----:B------:R-:W-:-:S05]  /*108f0*/  IADD3 R0, R249, R240, RZ ;  /* 0x000000f0f9007210 */ /* 0x000fca0007ffe0ff */
[----:B------:R-:W-:-:S06]  /*10900*/  IMAD.MOV.U32 R4, RZ, RZ, R0 ;  /* 0x000000ffff047224 */ /* 0x000fcc00078e0000 */
[----:B------:R-:W-:Y:S01]  /*10910*/  @P0 IMAD.HI.U32 R3, R0, c[0x0][0x2c8], RZ ;  /* 0x0000b20000030a27 */ /* 0x000fe200078e00ff */
[----:B------:R-:W-:-:S04]  /*10920*/  IADD3 R0, -R243, R2, R241 ;  /* 0x00000002f3007210 */ /* 0x000fc80007ffe1f1 */
[----:B------:R-:W-:Y:S02]  /*10930*/  @P0 SHF.R.U32.HI R4, RZ, c[0x0][0x2cc], R3 ;  /* 0x0000b300ff040a19 */ /* 0x000fe40000011603 */
[----:B------:R-:W-:Y:S01]  /*10940*/  IADD3 R5, R0, -R242, RZ ;  /* 0x800000f200057210 */ /* 0x000fe20007ffe0ff */
[----:B------:R-:W-:Y:S05]  /*10950*/  BRA.DIV ~URZ, `(.L_x_1372) ;  /* 0x0000d3127f007947 */ /* 0x000fea000b800000 */
[----:B------:R1:W2:Y:S02]  /*10960*/  SHFL.IDX PT, R0, R4, RZ, 0x1c1f ;  /* 0x001c1fff04007589 */ /* 0x0002a400000e0000 */
.L_x_1469:
[----:B--2---:R-:W-:-:S05]  /*10970*/  IMAD.IADD R0, R5, 0x1, R0 ;  /* 0x0000000105007824 */ /* 0x004fca00078e0200 */
[----:B------:R-:W-:-:S04]  /*10980*/  IMNMX R0, R6, R0, PT ;  /* 0x0000000006007217 */ /* 0x000fc80003800200 */
[C---:B------:R-:W-:Y:S02]  /*10990*/  ISETP.GT.AND P0, PT, R0.reuse, RZ, PT ;  /* 0x000000ff0000720c */ /* 0x040fe40003f04270 */
[----:B------:R-:W-:Y:S02]  /*109a0*/  ISETP.GT.AND P2, PT, R0, 0x1, PT ;  /* 0x000000010000780c */ /* 0x000fe40003f44270 */
[----:B------:R-:W-:Y:S02]  /*109b0*/  FSEL R8, R52, -INF , P0 ;  /* 0xff80000034087808 */ /* 0x000fe40000000000 */
[C---:B------:R-:W-:Y:S02]  /*109c0*/  ISETP.GT.AND P3, PT, R0.reuse, 0x8, PT ;  /* 0x000000080000780c */ /* 0x040fe40003f64270 */
[C---:B------:R-:W-:Y:S02]  /*109d0*/  ISETP.GT.AND P4, PT, R0.reuse, 0x9, PT ;  /* 0x000000090000780c */ /* 0x040fe40003f84270 */
[----:B------:R-:W-:-:S02]  /*109e0*/  ISETP.GT.AND P1, PT, R0, 0x10, PT ;  /* 0x000000100000780c */ /* 0x000fc40003f24270 */
[----:B------:R-:W-:Y:S02]  /*109f0*/  ISETP.GT.AND P0, PT, R0, 0x11, PT ;  /* 0x000000110000780c */ /* 0x000fe40003f04270 */
[----:B------:R-:W-:Y:S02]  /*10a00*/  FSEL R9, R53, -INF , P2 ;  /* 0xff80000035097808 */ /* 0x000fe40001000000 */
[----:B------:R-:W-:Y:S02]  /*10a10*/  FSEL R10, R48, -INF , P3 ;  /* 0xff800000300a7808 */ /* 0x000fe40001800000 */
[----:B------:R-:W-:Y:S02]  /*10a20*/  FSEL R11, R49, -INF , P4 ;  /* 0xff800000310b7808 */ /* 0x000fe40002000000 */
[----:B------:R-:W-:Y:S02]  /*10a30*/  FSEL R14, R32, -INF , P1 ;  /* 0xff800000200e7808 */ /* 0x000fe40000800000 */
[----:B------:R-:W-:-:S02]  /*10a40*/  FSEL R15, R33, -INF , P0 ;  /* 0xff800000210f7808 */ /* 0x000fc40000000000 */
[C---:B------:R-:W-:Y:S02]  /*10a50*/  ISETP.GT.AND P3, PT, R0.reuse, 0x18, PT ;  /* 0x000000180000780c */ /* 0x040fe40003f64270 */
[C---:B------:R-:W-:Y:S02]  /*10a60*/  ISETP.GT.AND P4, PT, R0.reuse, 0x19, PT ;  /* 0x000000190000780c */ /* 0x040fe40003f84270 */
[C---:B------:R-:W-:Y:S02]  /*10a70*/  ISETP.GT.AND P2, PT, R0.reuse, 0x20, PT ;  /* 0x000000200000780c */ /* 0x040fe40003f44270 */
[C---:B------:R-:W-:Y:S02]  /*10a80*/  ISETP.GT.AND P1, PT, R0.reuse, 0x21, PT ;  /* 0x000000210000780c */ /* 0x040fe40003f24270 */
[----:B------:R-:W-:Y:S02]  /*10a90*/  ISETP.GT.AND P0, PT, R0, 0x28, PT ;  /* 0x000000280000780c */ /* 0x000fe40003f04270 */
[----:B------:R-:W-:-:S02]  /*10aa0*/  FSEL R19, R44, -INF , P3 ;  /* 0xff8000002c137808 */ /* 0x000fc40001800000 */
[----:B------:R-:W-:Y:S02]  /*10ab0*/  FSEL R21, R45, -INF , P4 ;  /* 0xff8000002d157808 */ /* 0x000fe40002000000 */
[----:B------:R-:W-:Y:S02]  /*10ac0*/  FSEL R83, R28, -INF , P2 ;  /* 0xff8000001c537808 */ /* 0x000fe40001000000 */
[----:B------:R-:W-:Y:S02]  /*10ad0*/  FSEL R82, R29, -INF , P1 ;  /* 0xff8000001d527808 */ /* 0x000fe40000800000 */
[----:B------:R-:W-:Y:S02]  /*10ae0*/  FSEL R81, R40, -INF , P0 ;  /* 0xff80000028517808 */ /* 0x000fe40000000000 */
[C---:B------:R-:W-:Y:S02]  /*10af0*/  ISETP.GT.AND P4, PT, R0.reuse, 0x29, PT ;  /* 0x000000290000780c */ /* 0x040fe40003f84270 */
[----:B------:R-:W-:-:S02]  /*10b00*/  ISETP.GT.AND P3, PT, R0, 0x30, PT ;  /* 0x000000300000780c */ /* 0x000fc40003f64270 */
[C---:B------:R-:W-:Y:S02]  /*10b10*/  ISETP.GT.AND P2, PT, R0.reuse, 0x31, PT ;  /* 0x000000310000780c */ /* 0x040fe40003f44270 */
[C---:B------:R-:W-:Y:S02]  /*10b20*/  ISETP.GT.AND P1, PT, R0.reuse, 0x38, PT ;  /* 0x000000380000780c */ /* 0x040fe40003f24270 */
[----:B------:R-:W-:Y:S02]  /*10b30*/  ISETP.GT.AND P0, PT, R0, 0x39, PT ;  /* 0x000000390000780c */ /* 0x000fe40003f04270 */
[----:B------:R-:W-:Y:S02]  /*10b40*/  FSEL R80, R41, -INF , P4 ;  /* 0xff80000029507808 */ /* 0x000fe40002000000 */
        /* <DEDUP_REMOVED lines=19> */
[----:B------:R-:W-:Y:S02]  /*10c80*/  FSEL R6, R54, -INF , P1 ;  /* 0xff80000036067808 */ /* 0x000fe40000800000 */
        /* <DEDUP_REMOVED lines=49> */
[----:B------:R-:W2:Y:S02]  /*10fa0*/  SHFL.BFLY PT, R3, R0, 0x2, 0x1f ;  /* 0x0c401f0000037f89 */ /* 0x000ea400000e0000 */
[----:B------:R-:W-:-:S05]  /*10fb0*/  FMNMX.FTZ R2, R68, R2, !PT ;  /* 0x0000000244027209 */ /* 0x000fca0007810000 */
[----:B-1----:R-:W1:Y:S01]  /*10fc0*/  SHFL.BFLY PT, R4, R2, 0x2, 0x1f ;  /* 0x0c401f0002047f89 */ /* 0x002e6200000e0000 */
[----:B--2---:R-:W-:-:S05]  /*10fd0*/  FMNMX.FTZ R0, R3, R0, !PT ;  /* 0x0000000003007209 */ /* 0x004fca0007810000 */
[----:B------:R-:W2:Y:S01]  /*10fe0*/  SHFL.BFLY PT, R3, R0, 0x1, 0x1f ;  /* 0x0c201f0000037f89 */ /* 0x000ea200000e0000 */
[----:B-1----:R-:W-:-:S05]  /*10ff0*/  FMNMX.FTZ R4, R2, R4, !PT ;  /* 0x0000000402047209 */ /* 0x002fca0007810000 */
[----:B------:R1:W3:Y:S01]  /*11000*/  SHFL.BFLY PT, R5, R4, 0x1, 0x1f ;  /* 0x0c201f0004057f89 */ /* 0x0002e200000e0000 */
[----:B--2---:R-:W-:-:S05]  /*11010*/  FMNMX.FTZ R101, R0, R3, !PT ;  /* 0x0000000300657209 */ /* 0x004fca0007810000 */
.L_x_1470:
[C---:B------:R-:W-:Y:S01]  /*11020*/  FMUL.FTZ R2, R101.reuse, c[0x0][0x2d0] ;  /* 0x0000b40065027a20 */ /* 0x040fe20000410000 */
[----:B------:R-:W-:Y:S01]  /*11030*/  FSETP.NEU.FTZ.AND P0, PT, R101, -INF , PT ;  /* 0xff8000006500780b */ /* 0x000fe20003f1d000 */
[----:B------:R-:W-:Y:S01]  /*11040*/  WARPSYNC 0xffffffff ;  /* 0xffffffff00007948 */ /* 0x000fe20003800000 */
[----:B---3--:R-:W-:Y:S01]  /*11050*/  FMNMX.FTZ R16, R5, R4, !PT ;  /* 0x0000000405107209 */ /* 0x008fe20007810000 */
        /* <DEDUP_REMOVED lines=11> */
[----:B------:R-:W-:Y:S04]  /*11110*/  LDSM.16.MT88.4 R32, [R172+0x800] ;  /* 0x00080000ac20783b */ /* 0x000fe80000004200 */
        /* <DEDUP_REMOVED lines=39> */
[----:B------:R-:W-:-:S04]  /*11390*/  FFMA.FTZ R18, R81, c[0x0][0x2d0], -R2 ;  /* 0x0000b40051127a23 */ /* 0x000fc80000010802 */
[----:B------:R1:W-:Y:S02]  /*113a0*/  MUFU.EX2 R94, R3 ;  /* 0x00000003005e7308 */ /* 0x0003e40000000800 */
[----:B-1----:R-:W-:Y:S02]  /*113b0*/  FFMA.FTZ R3, R17, c[0x0][0x2d0], -R0 ;  /* 0x0000b40011037a23 */ /* 0x002fe40000010800 */
[----:B------:R-:W-:-:S04]  /*113c0*/  FADD.FTZ R17, R87, R85 ;  /* 0x0000005557117221 */ /* 0x000fc80000010000 */
[----:B------:R1:W2:Y:S01]  /*113d0*/  MUFU.EX2 R97, R3 ;  /* 0x0000000300617308 */ /* 0x0002a20000000800 */
[----:B------:R-:W-:Y:S02]  /*113e0*/  FADD.FTZ R17, R89, R17 ;  /* 0x0000001159117221 */ /* 0x000fe40000010000 */
[--C-:B-1----:R-:W-:Y:S01]  /*113f0*/  FFMA.FTZ R3, R20, c[0x0][0x2d0], -R0.reuse ;  /* 0x0000b40014037a23 */ /* 0x102fe20000010800 */
[----:B--2---:R-:W-:Y:S01]  /*11400*/  F2FP.PACK_AB R9, R97, R94 ;  /* 0x0000005e6109723e */ /* 0x004fe200000000ff */
[C---:B------:R-:W-:Y:S03]  /*11410*/  HMMA.16816.F32 R20, R12.reuse, R6, RZ ;  /* 0x000000060c14723c */ /* 0x040fe600000018ff */
[----:B------:R1:W-:Y:S05]  /*11420*/  MUFU.EX2 R98, R3 ;  /* 0x0000000300627308 */ /* 0x0003ea0000000800 */
        /* <DEDUP_REMOVED lines=10> */
[----:B------:R-:W-:Y:S02]  /*114d0*/  HMMA.16816.F32 R120, R8, R30, R20 ;  /* 0x0000001e0878723c */ /* 0x000fe40000001814 */
[----:B------:R-:W-:-:S06]  /*114e0*/  FADD.FTZ R3, R93, R3 ;  /* 0x000000035d037221 */ /* 0x000fcc0000010000 */
[C---:B------:R-:W-:Y:S08]  /*114f0*/  HMMA.16816.F32 R24, R12.reuse, R40, RZ ;  /* 0x000000280c18723c */ /* 0x040ff000000018ff */
[----:B------:R-:W-:Y:S01]  /*11500*/  HMMA.16816.F32 R20, R12, R42, RZ ;  /* 0x0000002a0c14723c */ /* 0x000fe200000018ff */
[----:B------:R-:W2:Y:S07]  /*11510*/  LDSM.16.MT88.4 R40, [R173+0x2000] ;  /* 0x00200000ad28783b */ /* 0x000eae0000004200 */
[C---:B------:R-:W-:Y:S01]  /*11520*/  HMMA.16816.F32 R136, R8.reuse, R32, R44 ;  /* 0x000000200888723c */ /* 0x040fe2000000182c */
[----:B------:R-:W3:Y:S07]  /*11530*/  LDSM.16.MT88.4 R44, [R176+0x2000] ;  /* 0x00200000b02c783b */ /* 0x000eee0000004200 */
[C---:B------:R-:W-:Y:S01]  /*11540*/  HMMA.16816.F32 R128, R8.reuse, R34, R36 ;  /* 0x000000220880723c */ /* 0x040fe20000001824 */
[----:B------:R-:W4:Y:S04]  /*11550*/  LDSM.16.MT88.4 R32, [R173+0x2800] ;  /* 0x00280000ad20783b */ /* 0x000f280000004200 */
[----:B------:R-:W5:Y:S03]  /*11560*/  LDSM.16.MT88.4 R36, [R176+0x2800] ;  /* 0x00280000b024783b */ /* 0x000f660000004200 */
[----:B------:R-:W-:Y:S08]  /*11570*/  HMMA.16816.F32 R160, R8, R56, R4 ;  /* 0x0000003808a0723c */ /* 0x000ff00000001804 */
[C---:B------:R-:W-:Y:S08]  /*11580*/  HMMA.16816.F32 R4, R12.reuse, R60, RZ ;  /* 0x0000003c0c04723c */ /* 0x040ff000000018ff */
        /* <DEDUP_REMOVED lines=9> */
[----:B----4-:R-:W-:Y:S01]  /*11620*/  HMMA.16816.F32 R56, R8, R32, R24 ;  /* 0x000000200838723c */ /* 0x010fe20000001818 */
[----:B------:R-:W2:Y:S06]  /*11630*/  LDSM.16.MT88.4 R24, [R175+0x2800] ;  /* 0x00280000af18783b */ /* 0x000eac0000004200 */
[--C-:B------:R-:W-:Y:S01]  /*11640*/  FFMA.FTZ R32, R70, c[0x0][0x2d0], -R0.reuse ;  /* 0x0000b40046207a23 */ /* 0x100fe20000010800 */
[----:B------:R-:W-:Y:S01]  /*11650*/  HMMA.16816.F32 R28, R12, R62, RZ ;  /* 0x0000003e0c1c723c */ /* 0x000fe200000018ff */
[----:B------:R-:W-:-:S07]  /*11660*/  FFMA.FTZ R33, R68, c[0x0][0x2d0], -R0 ;  /* 0x0000b40044217a23 */ /* 0x000fce0000010800 */
[----:B-----5:R-:W-:Y:S07]  /*11670*/  HMMA.16816.F32 R124, R8, R36, R4 ;  /* 0x00000024087c723c */ /* 0x020fee0000001804 */
        /* <DEDUP_REMOVED lines=93> */
[----:B------:R-:W-:-:S04]  /*11c50*/  @P1 SHF.R.U32.HI R0, RZ, c[0x0][0x2cc], R2 ;  /* 0x0000b300ff001a19 */ /* 0x000fc80000011602 */
[----:B------:R-:W-:Y:S01]  /*11c60*/  IADD3 R0, R0, R241, -R242 ;  /* 0x000000f100007210 */ /* 0x000fe20007ffe8f2 */
[----:B----4-:R-:W-:Y:S03]  /*11c70*/  HMMA.16816.F32 R24, R12, R20, RZ ;  /* 0x000000140c18723c */ /* 0x010fe600000018ff */
[----:B------:R-:W-:-:S04]  /*11c80*/  SHF.R.S32.HI R2, RZ, 0x1f, R0 ;  /* 0x0000001fff027819 */ /* 0x000fc80000011400 */
[----:B------:R-:W-:Y:S01]  /*11c90*/  LEA.HI R0, R2, R0, RZ, 0x6 ;  /* 0x0000000002007211 */ /* 0x000fe200078f30ff */
[----:B------:R-:W-:Y:S01]  /*11ca0*/  HMMA.16816.F32 R12, R12, R22, RZ ;  /* 0x000000160c0c723c */ /* 0x000fe200000018ff */
[----:B------:R-:W1:Y:S02]  /*11cb0*/  LDSM.16.MT88.4 R20, [R175+0x4800] ;  /* 0x00480000af14783b */ /* 0x000e640000004200 */
[----:B------:R-:W-:-:S04]  /*11cc0*/  SHF.R.S32.HI R0, RZ, 0x6, R0 ;  /* 0x00000006ff007819 */ /* 0x000fc80000011400 */
[----:B------:R-:W-:-:S04]  /*11cd0*/  IMNMX R217, R215, R0, !PT ;  /* 0x00000000d7d97217 */ /* 0x000fc80007800200 */
[----:B------:R-:W-:-:S05]  /*11ce0*/  ISETP.GE.AND P0, PT, R197, R217, PT ;  /* 0x000000d9c500720c */ /* 0x000fca0003f06270 */
        /* <DEDUP_REMOVED lines=74> */
[----:B------:R-:W-:Y:S03]  /*12190*/  @!UPT UIADD3 URZ, URZ, URZ, URZ ;  /* 0x0000003f3f3ff290 */ /* 0x000fe6000fffe03f */
[----:B------:R-:W-:Y:S11]  /*121a0*/  @!P0 BRA `(.L_x_1374) ;  /* 0x000032a000008947 */ /* 0x000ff60003800000 */
[----:B------:R-:W-:Y:S02]  /*121b0*/  MOV R105, R16 ;  /* 0x0000001000697202 */ /* 0x000fe40000000f00 */
[----:B------:R-:W-:-:S07]  /*121c0*/  MOV R104, R101 ;  /* 0x0000006500687202 */ /* 0x000fce0000000f00 */
.L_x_1385:
        /* <DEDUP_REMOVED lines=22> */
[----:B------:R-:W-:Y:S01]  /*12330*/  SHF.L.U64.HI R21, R206, 0x1, R220 ;  /* 0x00000001ce157819 */ /* 0x000fe200000102dc */
[----:B------:R-:W-:Y:S01]  /*12340*/  IMAD R4, R4, c[0x0][0x218], RZ ;  /* 0x0000860004047a24 */ /* 0x000fe200078e02ff */
[----:B------:R-:W-:Y:S01]  /*12350*/  SHF.L.U32 R20, R206, 0x1, RZ ;  /* 0x00000001ce147819 */ /* 0x000fe200000006ff */
[----:B------:R-:W-:Y:S01]  /*12360*/  IMAD R0, R198, c[0x0][0x20c], R0 ;  /* 0x00008300c6007a24 */ /* 0x000fe200078e0200 */
[----:B------:R-:W-:Y:S01]  /*12370*/  SHF.L.U64.HI R15, R204, 0x1, R205 ;  /* 0x00000001cc0f7819 */ /* 0x000fe200000102cd */
        /* <DEDUP_REMOVED lines=10> */
.L_x_1471:
[----:B------:R-:W-:-:S05]  /*12420*/  BRA.DIV ~URZ, `(.L_x_1378) ;  /* 0x0000beb27f007947 */ /* 0x000fca000b800000 */
[----:B------:R-:W5:Y:S01]  /*12430*/  SHFL.IDX PT, R0, R13, RZ, 0x181f ;  /* 0x00181fff0d007589 */ /* 0x000f6200000e0000 */
[----:B------:R-:W-:Y:S02]  /*12440*/  ISETP.GE.AND P3, PT, R204, c[0x0][0x1d4], PT ;  /* 0x00007500cc007a0c */ /* 0x000fe40003f66270 */
[----:B------:R-:W-:Y:S04]  /*12450*/  ISETP.GE.AND P1, PT, R206, c[0x0][0x1d4], PT ;  /* 0x00007500ce007a0c */ /* 0x000fe80003f26270 */
[----:B------:R-:W-:Y:S02]  /*12460*/  SEL R12, RZ, 0x10, P1 ;  /* 0x00000010ff0c7807 */ /* 0x000fe40000800000 */
[----:B-----5:R-:W-:Y:S05]  /*12470*/  IADD3 R2, P0, R0, R14, RZ ;  /* 0x0000000e00027210 */ /* 0x020fea0007f1e0ff */
[----:B---3--:R-:W-:Y:S01]  /*12480*/  IMAD.X R3, R4, 0x1, R15, P0 ;  /* 0x0000000104037824 */ /* 0x008fe200000e060f */
[----:B------:R-:W-:Y:S04]  /*12490*/  ISETP.GE.AND P0, PT, R207, c[0x0][0x1d4], PT ;  /* 0x00007500cf007a0c */ /* 0x000fe80003f06270 */
[----:B------:R-:W-:Y:S01]  /*124a0*/  @!PT LDS RZ, [RZ] ;  /* 0x00000000fffff984 */ /* 0x000fe20000000800 */
[----:B------:R-:W-:Y:S01]  /*124b0*/  @!PT LDS RZ, [RZ] ;  /* 0x00000000fffff984 */ /* 0x000fe20000000800 */
[----:B------:R3:W-:Y:S02]  /*124c0*/  LDGSTS.E.BYPASS.LTC128B.128 [R194+0x100], [R2.64], !P3 ;  /* 0x0010000002c27fae */ /* 0x0007e4000d901d48 */
[----:B---3--:R-:W-:Y:S05]  /*124d0*/  IADD3 R2, P2, R0, R20, RZ ;  /* 0x0000001400027210 */ /* 0x008fea0007f5e0ff */
[----:B------:R-:W-:Y:S01]  /*124e0*/  IMAD.X R3, R4, 0x1, R21, P2 ;  /* 0x0000000104037824 */ /* 0x000fe200010e0615 */
[----:B------:R-:W-:Y:S02]  /*124f0*/  IADD3 R6, P2, R0, R22, RZ ;  /* 0x0000001600067210 */ /* 0x000fe40007f5e0ff */
[----:B------:R-:W3:Y:S03]  /*12500*/  SHFL.IDX PT, R0, R13, 0x1, 0x181f ;  /* 0x00381f000d007f89 */ /* 0x000ee600000e0000 */
[----:B------:R-:W-:Y:S01]  /*12510*/  IMAD.X R7, R4, 0x1, R23, P2 ;  /* 0x0000000104077824 */ /* 0x000fe200010e0617 */
[----:B------:R4:W-:Y:S04]  /*12520*/  LDGSTS.E.BYPASS.LTC128B.128 [R194+0x2100], [R2.64], !P1 ;  /* 0x0210000002c27fae */ /* 0x0009e8000c901d48 */
[----:B------:R5:W-:Y:S04]  /*12530*/  LDGSTS.E.BYPASS.LTC128B.128 [R194+0x4100], [R6.64], !P0 ;  /* 0x0410000006c27fae */ /* 0x000be8000c101d48 */
[----:B------:R2:W1:Y:S02]  /*12540*/  SHFL.IDX PT, R4, R5, 0x1, 0x181f ;  /* 0x00381f0005047f89 */ /* 0x00046400000e0000 */
[----:B--2-4-:R-:W-:Y:S02]  /*12550*/  SEL R5, RZ, 0x10, P3 ;  /* 0x00000010ff057807 */ /* 0x014fe40001800000 */
[----:B-----5:R-:W-:Y:S02]  /*12560*/  SEL R7, RZ, 0x10, P0 ;  /* 0x00000010ff077807 */ /* 0x020fe40000000000 */
.L_x_1472:
[C---:B-1-3--:R-:W-:Y:S02]  /*12570*/  IADD3 R2, -R5.reuse, 0x10, RZ ;  /* 0x0000001005027810 */ /* 0x04afe40007ffe1ff */
        /* <DEDUP_REMOVED lines=20> */
.L_x_1376:
[----:B------:R-:W-:Y:S05]  /*126c0*/  BSYNC B0 ;  /* 0x0000000000007941 */ /* 0x000fea0003800000 */
.L_x_1375:
        /* <DEDUP_REMOVED lines=154> */
[----:B------:R-:W-:Y:S01]  /*13070*/  IMAD.MOV.U32 R0, RZ, RZ, c[0x0][0x2b8] ;  /* 0x0000ae00ff007624 */ /* 0x000fe200078e00ff */
[----:B------:R-:W-:Y:S01]  /*13080*/  ISETP.GT.AND P1, PT, R221, 0x3f, PT ;  /* 0x0000003fdd00780c */ /* 0x000fe20003f24270 */
[----:B------:R-:W-:Y:S01]  /*13090*/  IMAD R2, R197, 0x40, R239 ;  /* 0x00000040c5027824 */ /* 0x000fe200078e02ef */
[C---:B------:R-:W-:Y:S01]  /*130a0*/  SHF.L.U64.HI R156, R207.reuse, 0x1, R219 ;  /* 0x00000001cf9c7819 */ /* 0x040fe200000102db */
[----:B------:R-:W-:Y:S01]  /*130b0*/  IMAD.MOV.U32 R196, RZ, RZ, RZ ;  /* 0x000000ffffc47224 */ /* 0x000fe200078e00ff */
[----:B------:R-:W-:Y:S01]  /*130c0*/  ISETP.NE.AND P2, PT, R0, 0x1, PT ;  /* 0x000000010000780c */ /* 0x000fe20003f45270 */
        /* <DEDUP_REMOVED lines=31> */
.L_x_1473:
        /* <DEDUP_REMOVED lines=21> */
.L_x_1474:
        /* <DEDUP_REMOVED lines=21> */
.L_x_1380:
[----:B------:R-:W-:Y:S05]  /*13560*/  BSYNC B0 ;  /* 0x0000000000007941 */ /* 0x000fea0003800000 */
.L_x_1379:
[----:B------:R-:W-:Y:S01]  /*13570*/  IMAD.MOV.U32 R0, RZ, RZ, c[0x0][0x2c4] ;  /* 0x0000b100ff007624 */ /* 0x000fe200078e00ff */
[----:B------:R-:W0:Y:S01]  /*13580*/  LDGDEPBAR ;  /* 0x00000000000079af */ /* 0x000e220000000000 */
[----:B------:R-:W-:Y:S03]  /*13590*/  IMAD.IADD R100, R249, 0x1, R240 ;  /* 0x00000001f9647824 */ /* 0x000fe600078e02f0 */
[----:B------:R-:W-:Y:S11]  /*135a0*/  ISETP.NE.AND P0, PT, R0, 0x1, PT ;  /* 0x000000010000780c */ /* 0x000ff60003f05270 */
[----:B------:R-:W-:Y:S02]  /*135b0*/  @!UPT UIADD3 URZ, URZ, URZ, URZ ;  /* 0x0000003f3f3ff290 */ /* 0x000fe4000fffe03f */
        /* <DEDUP_REMOVED lines=8> */
.L_x_1475:
[----:B---3--:R-:W-:Y:S05]  /*13640*/  IMAD.IADD R0, R101, 0x1, R0 ;  /* 0x0000000165007824 */ /* 0x008fea00078e0200 */
[C---:B------:R-:W-:Y:S02]  /*13650*/  ISETP.GT.AND P0, PT, R0.reuse, RZ, PT ;  /* 0x000000ff0000720c */ /* 0x040fe40003f04270 */
[C---:B------:R-:W-:Y:S02]  /*13660*/  ISETP.GT.AND P2, PT, R0.reuse, 0x1, PT ;  /* 0x000000010000780c */ /* 0x040fe40003f44270 */
[C---:B------:R-:W-:Y:S02]  /*13670*/  ISETP.GT.AND P3, PT, R0.reuse, 0x8, PT ;  /* 0x000000080000780c */ /* 0x040fe40003f64270 */
[----:B------:R-:W-:Y:S02]  /*13680*/  ISETP.GT.AND P4, PT, R0, 0x9, PT ;  /* 0x000000090000780c */ /* 0x000fe40003f84270 */
[----:B------:R-:W-:Y:S02]  /*13690*/  FSEL R155, R4, -INF , P0 ;  /* 0xff800000049b7808 */ /* 0x000fe40000000000 */
[C---:B------:R-:W-:Y:S02]  /*136a0*/  ISETP.GT.AND P1, PT, R0.reuse, 0x10, PT ;  /* 0x000000100000780c */ /* 0x040fe40003f24270 */
[----:B------:R-:W-:Y:S02]  /*136b0*/  ISETP.GT.AND P0, PT, R0, 0x11, PT ;  /* 0x000000110000780c */ /* 0x000fe40003f04270 */
[----:B------:R-:W-:Y:S02]  /*136c0*/  FSEL R159, R5, -INF , P2 ;  /* 0xff800000059f7808 */ /* 0x000fe40001000000 */
[----:B------:R-:W-:Y:S02]  /*136d0*/  FSEL R158, R8, -INF , P3 ;  /* 0xff800000089e7808 */ /* 0x000fe40001800000 */
[C---:B------:R-:W-:Y:S02]  /*136e0*/  ISETP.GT.AND P3, PT, R0.reuse, 0x18, PT ;  /* 0x000000180000780c */ /* 0x040fe40003f64270 */
[----:B------:R-:W-:Y:S02]  /*136f0*/  FSEL R157, R9, -INF , P4 ;  /* 0xff800000099d7808 */ /* 0x000fe40002000000 */
[----:B------:R-:W-:Y:S02]  /*13700*/  ISETP.GT.AND P4, PT, R0, 0x19, PT ;  /* 0x000000190000780c */ /* 0x000fe40003f84270 */
[----:B------:R-:W-:Y:S02]  /*13710*/  FSEL R156, R12, -INF , P1 ;  /* 0xff8000000c9c7808 */ /* 0x000fe40000800000 */
[C---:B------:R-:W-:Y:S02]  /*13720*/  ISETP.GT.AND P2, PT, R0.reuse, 0x20, PT ;  /* 0x000000200000780c */ /* 0x040fe40003f44270 */
[----:B------:R-:W-:Y:S02]  /*13730*/  FSEL R154, R13, -INF , P0 ;  /* 0xff8000000d9a7808 */ /* 0x000fe40000000000 */
[C---:B------:R-:W-:Y:S02]  /*13740*/  ISETP.GT.AND P1, PT, R0.reuse, 0x21, PT ;  /* 0x000000210000780c */ /* 0x040fe40003f24270 */
[----:B------:R-:W-:Y:S02]  /*13750*/  ISETP.GT.AND P0, PT, R0, 0x28, PT ;  /* 0x000000280000780c */ /* 0x000fe40003f04270 */
[----:B------:R-:W-:Y:S02]  /*13760*/  FSEL R153, R16, -INF , P3 ;  /* 0xff80000010997808 */ /* 0x000fe40001800000 */
[----:B------:R-:W-:Y:S02]  /*13770*/  FSEL R152, R17, -INF , P4 ;  /* 0xff80000011987808 */ /* 0x000fe40002000000 */
[----:B------:R-:W-:Y:S02]  /*13780*/  ISETP.GT.AND P4, PT, R0, 0x29, PT ;  /* 0x000000290000780c */ /* 0x000fe40003f84270 */
[----:B------:R-:W-:Y:S02]  /*13790*/  FSEL R151, R20, -INF , P2 ;  /* 0xff80000014977808 */ /* 0x000fe40001000000 */
[C---:B------:R-:W-:Y:S02]  /*137a0*/  ISETP.GT.AND P3, PT, R0.reuse, 0x30, PT ;  /* 0x000000300000780c */ /* 0x040fe40003f64270 */
[----:B------:R-:W-:Y:S02]  /*137b0*/  FSEL R150, R21, -INF , P1 ;  /* 0xff80000015967808 */ /* 0x000fe40000800000 */
[----:B------:R-:W-:Y:S02]  /*137c0*/  ISETP.GT.AND P2, PT, R0, 0x31, PT ;  /* 0x000000310000780c */ /* 0x000fe40003f44270 */
[----:B-1----:R-:W-:Y:S02]  /*137d0*/  FSEL R149, R24, -INF , P0 ;  /* 0xff80000018957808 */ /* 0x002fe40000000000 */
[C---:B------:R-:W-:Y:S02]  /*137e0*/  ISETP.GT.AND P1, PT, R0.reuse, 0x38, PT ;  /* 0x000000380000780c */ /* 0x040fe40003f24270 */
[----:B------:R-:W-:Y:S02]  /*137f0*/  ISETP.GT.AND P0, PT, R0, 0x39, PT ;  /* 0x000000390000780c */ /* 0x000fe40003f04270 */
[----:B------:R-:W-:Y:S02]  /*13800*/  FSEL R148, R25, -INF , P4 ;  /* 0xff80000019947808 */ /* 0x000fe40002000000 */
[----:B------:R-:W-:Y:S02]  /*13810*/  FSEL R28, R28, -INF , P3 ;  /* 0xff8000001c1c7808 */ /* 0x000fe40001800000 */
[----:B------:R-:W-:Y:S02]  /*13820*/  FSEL R29, R29, -INF , P2 ;  /* 0xff8000001d1d7808 */ /* 0x000fe40001000000 */
[----:B------:R-:W-:Y:S02]  /*13830*/  FSEL R25, R32, -INF , P1 ;  /* 0xff80000020197808 */ /* 0x000fe40000800000 */
[----:B------:R-:W-:Y:S01]  /*13840*/  FSEL R4, R33, -INF , P0 ;  /* 0xff80000021047808 */ /* 0x000fe20000000000 */
[----:B------:R-:W-:-:S05]  /*13850*/  BRA.DIV ~URZ, `(.L_x_1384) ;  /* 0x0000afb27f007947 */ /* 0x000fca000b800000 */
[----:B------:R-:W1:Y:S02]  /*13860*/  SHFL.IDX PT, R0, R100, 0x1, 0x1c1f ;  /* 0x003c1f0064007f89 */ /* 0x000e6400000e0000 */
[----:B-1----:R-:W-:Y:S05]  /*13870*/  IMAD.IADD R0, R101, 0x1, R0 ;  /* 0x0000000165007824 */ /* 0x002fea00078e0200 */
        /* <DEDUP_REMOVED lines=30> */
[----:B------:R-:W-:Y:S02]  /*13a60*/  FMNMX.FTZ R0, R159, R0, !PT ;  /* 0x000000009f007209 */ /* 0x000fe40007810000 */
[----:B------:R-:W-:Y:S02]  /*13a70*/  FSEL R7, R31, -INF , P2 ;  /* 0xff8000001f077808 */ /* 0x000fe40001000000 */
[----:B------:R-:W-:Y:S02]  /*13a80*/  FMNMX.FTZ R0, R158, R0, !PT ;  /* 0x000000009e007209 */ /* 0x000fe40007810000 */
[----:B------:R-:W-:Y:S02]  /*13a90*/  FSEL R6, R34, -INF , P1 ;  /* 0xff80000022067808 */ /* 0x000fe40000800000 */
[----:B------:R-:W-:Y:S02]  /*13aa0*/  FMNMX.FTZ R0, R157, R0, !PT ;  /* 0x000000009d007209 */ /* 0x000fe40007810000 */
[----:B------:R-:W-:Y:S02]  /*13ab0*/  FSEL R5, R35, -INF , P0 ;  /* 0xff80000023057808 */ /* 0x000fe40000000000 */
        /* <DEDUP_REMOVED lines=33> */
[----:B-12---:R-:W-:Y:S06]  /*13cd0*/  FMNMX.FTZ R100, R0, R2, !PT ;  /* 0x0000000200647209 */ /* 0x006fec0007810000 */
[----:B------:R1:W2:Y:S02]  /*13ce0*/  SHFL.BFLY PT, R0, R100, 0x1, 0x1f ;  /* 0x0c201f0064007f89 */ /* 0x0002a400000e0000 */
.L_x_1476:
        /* <DEDUP_REMOVED lines=374> */
.L_x_1374:
[----:B------:R-:W-:-:S13]  /*15450*/  ISETP.GE.AND P0, PT, R197, R215, PT ;  /* 0x000000d7c500720c */ /* 0x000fda0003f06270 */
[----:B------:R-:W-:Y:S05]  /*15460*/  @!P0 BRA `(.L_x_1386) ;  /* 0x00002c3000008947 */ /* 0x000fea0003800000 */
[----:B------:R-:W-:Y:S02]  /*15470*/  MOV R105, R16 ;  /* 0x0000001000697202 */ /* 0x000fe40000000f00 */
[----:B------:R-:W-:Y:S02]  /*15480*/  MOV R104, R101 ;  /* 0x0000006500687202 */ /* 0x000fe40000000f00 */
.L_x_1393:
[----:B------:R-:W-:Y:S04]  /*15490*/  DEPBAR.LE SB0, 0x0 ;  /* 0x000080000000791a */ /* 0x000fe80000000000 */
[----:B------:R-:W-:Y:S01]  /*154a0*/  WARPSYNC 0xffffffff ;  /* 0xffffffff00007948 */ /* 0x000fe20003800000 */
[----:B------:R-:W-:Y:S01]  /*154b0*/  BAR.SYNC.DEFER_BLOCKING 0x0 ;  /* 0x0000000000007b1d */ /* 0x000fe20000010000 */
[----:B------:R-:W-:Y:S01]  /*154c0*/  SHF.R.S32.HI R0, RZ, 0x1f, R198 ;  /* 0x0000001fff007819 */ /* 0x000fe200000114c6 */
[----:B------:R-:W-:Y:S01]  /*154d0*/  IMAD.WIDE.U32 R2, R198, c[0x0][0x208], RZ ;  /* 0x00008200c6027a25 */ /* 0x000fe200078e00ff */
[C---:B------:R-:W-:Y:S02]  /*154e0*/  SHF.L.U64.HI R30, R207.reuse, 0x1, R219 ;  /* 0x00000001cf1e7819 */ /* 0x040fe400000102db */
[----:B------:R-:W-:Y:S01]  /*154f0*/  SHF.L.U64.HI R22, R206, 0x1, R220 ;  /* 0x00000001ce167819 */ /* 0x000fe200000102dc */
        /* <DEDUP_REMOVED lines=27> */
.L_x_1477:
[----:B------:R-:W5:Y:S01]  /*156b0*/  SHFL.IDX PT, R4, R5, RZ, 0x181f ;  /* 0x00181fff05047589 */ /* 0x000f6200000e0000 */
[----:B------:R-:W-:Y:S01]  /*156c0*/  ISETP.GE.AND P0, PT, R204, c[0x0][0x1d4], PT ;  /* 0x00007500cc007a0c */ /* 0x000fe20003f06270 */
[----:B------:R-:W-:Y:S01]  /*156d0*/  BSSY B0, `(.L_x_1388) ;  /* 0x0000101000007945 */ /* 0x000fe20003800000 */
[----:B------:R-:W-:Y:S02]  /*156e0*/  ISETP.GE.AND P5, PT, R206, c[0x0][0x1d4], PT ;  /* 0x00007500ce007a0c */ /* 0x000fe40003fa6270 */
[----:B------:R-:W-:Y:S01]  /*156f0*/  SHFL.IDX PT, R3, R7, 0x1, 0x181f ;  /* 0x00381f0007037f89 */ /* 0x000fe200000e0000 */
[----:B------:R-:W-:Y:S02]  /*15700*/  SEL R195, RZ, 0x10, P0 ;  /* 0x00000010ffc37807 */ /* 0x000fe40000000000 */
[----:B------:R-:W-:Y:S02]  /*15710*/  ISETP.GE.AND P4, PT, R207, c[0x0][0x1d4], PT ;  /* 0x00007500cf007a0c */ /* 0x000fe40003f86270 */
[----:B------:R4:W3:Y:S02]  /*15720*/  SHFL.IDX PT, R2, R5, 0x1, 0x181f ;  /* 0x00381f0005027f89 */ /* 0x0008e400000e0000 */
[----:B------:R-:W-:Y:S02]  /*15730*/  SEL R14, RZ, 0x10, P4 ;  /* 0x00000010ff0e7807 */ /* 0x000fe40002000000 */
[----:B----4-:R-:W-:Y:S02]  /*15740*/  SEL R5, RZ, 0x10, P5 ;  /* 0x00000010ff057807 */ /* 0x010fe40002800000 */
[----:B-----5:R-:W-:Y:S02]  /*15750*/  IADD3 R6, P1, R4, R12, RZ ;  /* 0x0000000c04067210 */ /* 0x020fe40007f3e0ff */
[C---:B------:R-:W-:Y:S02]  /*15760*/  ISETP.NE.U32.AND P6, PT, R5.reuse, RZ, PT ;  /* 0x000000ff0500720c */ /* 0x040fe40003fc5070 */
[----:B------:R-:W-:Y:S01]  /*15770*/  IADD3 R5, -R5, 0x10, RZ ;  /* 0x0000001005057810 */ /* 0x000fe20007ffe1ff */
[--C-:B---3--:R-:W-:Y:S03]  /*15780*/  IMAD.X R7, R0, 0x1, R13.reuse, P1 ;  /* 0x0000000100077824 */ /* 0x108fe600008e060d */
[----:B------:R-:W-:Y:S02]  /*15790*/  LOP3.LUT R5, R5, 0xf, RZ, 0xc0, !PT ;  /* 0x0000000f05057812 */ /* 0x000fe400078ec0ff */
[----:B------:R3:W-:Y:S02]  /*157a0*/  LDGSTS.E.BYPASS.LTC128B.128 [R194+0x100], [R6.64], !P0 ;  /* 0x0010000006c27fae */ /* 0x0007e4000c101d48 */
[----:B---3--:R-:W-:Y:S04]  /*157b0*/  IADD3 R6, -R195, 0x10, RZ ;  /* 0x00000010c3067810 */ /* 0x008fe80007ffe1ff */
[----:B------:R-:W-:Y:S04]  /*157c0*/  LOP3.LUT R6, R6, 0xf, RZ, 0xc0, !PT ;  /* 0x0000000f06067812 */ /* 0x000fe800078ec0ff */
[-C--:B------:R-:W-:Y:S02]  /*157d0*/  IADD3 R20, P1, P0, R6, R2.reuse, R12 ;  /* 0x0000000206147210 */ /* 0x080fe4000783e00c */
[----:B------:R-:W-:Y:S02]  /*157e0*/  IADD3 R6, -R14, 0x10, RZ ;  /* 0x000000100e067810 */ /* 0x000fe40007ffe1ff */
[----:B------:R-:W-:Y:S02]  /*157f0*/  IADD3.X R21, RZ, R3, R13, P1, P0 ;  /* 0x00000003ff157210 */ /* 0x000fe40000fe040d */
[-C--:B------:R-:W-:Y:S02]  /*15800*/  IADD3 R28, P1, P0, R5, R2.reuse, R15 ;  /* 0x00000002051c7210 */ /* 0x080fe4000783e00f */
[----:B------:R-:W-:Y:S02]  /*15810*/  LOP3.LUT R5, R6, 0xf, RZ, 0xc0, !PT ;  /* 0x0000000f06057812 */ /* 0x000fe400078ec0ff */
[C---:B------:R-:W-:Y:S02]  /*15820*/  IADD3 R6, P2, R4.reuse, R15, RZ ;  /* 0x0000000f04067210 */ /* 0x040fe40007f5e0ff */
[----:B------:R-:W-:Y:S02]  /*15830*/  IADD3 R12, P3, R4, R23, RZ ;  /* 0x00000017040c7210 */ /* 0x000fe40007f7e0ff */
[-CC-:B------:R-:W-:Y:S01]  /*15840*/  IADD3.X R29, RZ, R3.reuse, R22.reuse, P1, P0 ;  /* 0x00000003ff1d7210 */ /* 0x180fe20000fe0416 */
[C---:B------:R-:W-:Y:S01]  /*15850*/  IMAD.X R7, R0.reuse, 0x1, R22, P2 ;  /* 0x0000000100077824 */ /* 0x040fe200010e0616 */
[----:B------:R-:W-:Y:S01]  /*15860*/  IADD3 R2, P1, P0, R5, R2, R23 ;  /* 0x0000000205027210 */ /* 0x000fe2000783e017 */
[--C-:B------:R-:W-:Y:S03]  /*15870*/  IMAD.X R13, R0, 0x1, R30.reuse, P3 ;  /* 0x00000001000d7824 */ /* 0x100fe600018e061e */
[----:B------:R3:W-:Y:S01]  /*15880*/  LDGSTS.E.BYPASS.LTC128B.128 [R194+0x2100], [R6.64], !P5 ;  /* 0x0210000006c27fae */ /* 0x0007e2000e901d48 */
[----:B------:R-:W-:Y:S02]  /*15890*/  IADD3.X R3, RZ, R3, R30, P1, P0 ;  /* 0x00000003ff037210 */ /* 0x000fe40000fe041e */
[----:B------:R-:W-:Y:S02]  /*158a0*/  ISETP.NE.U32.AND P1, PT, R195, RZ, PT ;  /* 0x000000ffc300720c */ /* 0x000fe40003f25070 */
[----:B------:R4:W-:Y:S01]  /*158b0*/  LDGSTS.E.BYPASS.LTC128B.128 [R194+0x4100], [R12.64], !P4 ;  /* 0x041000000cc27fae */ /* 0x0009e2000e101d48 */
[----:B------:R-:W-:Y:S10]  /*158c0*/  ISETP.NE.U32.AND P0, PT, R14, RZ, PT ;  /* 0x000000ff0e00720c */ /* 0x000ff40003f05070 */
[----:B------:R5:W-:Y:S05]  /*158d0*/  LDGSTS.E.BYPASS.LTC128B.128.ZFILL [R194+0x1100], [R20.64], P1 ;  /* 0x0110000014c27fae */ /* 0x000bea0008941d48 */
[----:B------:R2:W-:Y:S05]  /*158e0*/  LDGSTS.E.BYPASS.LTC128B.128.ZFILL [R194+0x3100], [R28.64], P6 ;  /* 0x031000001cc27fae */ /* 0x0005ea000b141d48 */
[----:B------:R1:W-:Y:S01]  /*158f0*/  LDGSTS.E.BYPASS.LTC128B.128.ZFILL [R194+0x5100], [R2.64], P0 ;  /* 0x0510000002c27fae */ /* 0x0003e20008141d48 */
[C---:B--23--:R-:W-:Y:S03]  /*15900*/  HMMA.16816.F32 R4, R32.reuse, R8, RZ ;  /* 0x000000082004723c */ /* 0x04cfe600000018ff */
[----:B------:R-:W-:Y:S01]  /*15910*/  ISETP.GT.AND P0, PT, R197, R215, PT ;  /* 0x000000d7c500720c */ /* 0x000fe20003f04270 */
[----:B------:R-:W0:Y:S04]  /*15920*/  LDGDEPBAR ;  /* 0x00000000000079af */ /* 0x000e280000000000 */
[C---:B------:R-:W-:Y:S08]  /*15930*/  HMMA.16816.F32 R8, R32.reuse, R10, RZ ;  /* 0x0000000a2008723c */ /* 0x040ff000000018ff */
[C---:B----4-:R-:W-:Y:S08]  /*15940*/  HMMA.16816.F32 R12, R32.reuse, R16, RZ ;  /* 0x00000010200c723c */ /* 0x050ff000000018ff */
[C---:B------:R-:W-:Y:S08]  /*15950*/  HMMA.16816.F32 R16, R32.reuse, R18, RZ ;  /* 0x000000122010723c */ /* 0x040ff000000018ff */
[C---:B-1---5:R-:W-:Y:S08]  /*15960*/  HMMA.16816.F32 R20, R32.reuse, R24, RZ ;  /* 0x000000182014723c */ /* 0x062ff000000018ff */
        /* <DEDUP_REMOVED lines=182> */
.L_x_1478:
        /* <DEDUP_REMOVED lines=18> */
.L_x_1479:
        /* <DEDUP_REMOVED lines=15> */
.L_x_1389:
[----:B------:R-:W-:Y:S05]  /*166e0*/  BSYNC B0 ;  /* 0x0000000000007941 */ /* 0x000fea0003800000 */
.L_x_1388:
        /* <DEDUP_REMOVED lines=41> */
.L_x_1480:
        /* <DEDUP_REMOVED lines=370> */
.L_x_1386:
[----:B------:R-:W-:Y:S05]  /*180a0*/  BRA.DIV ~URZ, `(.L_x_1394) ;  /* 0x000070b27f007947 */ /* 0x000fea000b800000 */
[----:B------:R1:W2:Y:S02]  /*180b0*/  SHFL.BFLY PT, R0, R209, 0x2, 0x1f ;  /* 0x0c401f00d1007f89 */ /* 0x0002a400000e0000 */
.L_x_1481:
[----:B--2---:R-:W-:Y:S01]  /*180c0*/  FADD.FTZ R4, R0, R209 ;  /* 0x000000d100047221 */ /* 0x004fe20000010000 */
[----:B------:R-:W-:Y:S05]  /*180d0*/  BRA.DIV ~URZ, `(.L_x_1395) ;  /* 0x000070d27f007947 */ /* 0x000fea000b800000 */
[----:B------:R-:W2:Y:S02]  /*180e0*/  SHFL.BFLY PT, R0, R203, 0x2, 0x1f ;  /* 0x0c401f00cb007f89 */ /* 0x000ea400000e0000 */
[----:B--2---:R-:W-:-:S02]  /*180f0*/  FADD.FTZ R5, R0, R203 ;  /* 0x000000cb00057221 */ /* 0x004fc40000010000 */
[----:B------:R-:W2:Y:S04]  /*18100*/  SHFL.BFLY PT, R0, R4, 0x1, 0x1f ;  /* 0x0c201f0004007f89 */ /* 0x000ea800000e0000 */
[----:B------:R3:W4:Y:S01]  /*18110*/  SHFL.BFLY PT, R3, R5, 0x1, 0x1f ;  /* 0x0c201f0005037f89 */ /* 0x00072200000e0000 */
[----:B--2---:R-:W-:-:S05]  /*18120*/  FADD.FTZ R4, R4, R0 ;  /* 0x0000000004047221 */ /* 0x004fca0000010000 */
.L_x_1482:
[----:B------:R-:W-:Y:S01]  /*18130*/  FSETP.NE.FTZ.AND P1, PT, R4, RZ, PT ;  /* 0x000000ff0400720b */ /* 0x000fe20003f35000 */
[----:B----4-:R-:W-:Y:S01]  /*18140*/  FADD.FTZ R3, R3, R5 ;  /* 0x0000000503037221 */ /* 0x010fe20000010000 */
[----:B------:R-:W-:Y:S02]  /*18150*/  MOV R2, RZ ;  /* 0x000000ff00027202 */ /* 0x000fe40000000f00 */
[----:B------:R-:W-:Y:S02]  /*18160*/  MOV R15, 0xff800000 ;  /* 0xff800000000f7802 */ /* 0x000fe40000000f00 */
[----:B------:R-:W-:-:S02]  /*18170*/  FSETP.NE.FTZ.AND P0, PT, R3, RZ, PT ;  /* 0x000000ff0300720b */ /* 0x000fc40003f15000 */
[----:B------:R-:W-:-:S05]  /*18180*/  MOV R18, 0xff800000 ;  /* 0xff80000000127802 */ /* 0x000fca0000000f00 */
[----:B------:R-:W2:Y:S01]  /*18190*/  @P1 MUFU.LG2 R0, R4 ;  /* 0x0000000400001308 */ /* 0x000ea20000000c00 */
[----:B---3--:R-:W-:-:S07]  /*181a0*/  @P1 MOV R5, 0x3f317218 ;  /* 0x3f31721800051802 */ /* 0x008fce0000000f00 */
[----:B------:R2:W3:Y:S02]  /*181b0*/  @P1 MUFU.RCP R2, R4 ;  /* 0x0000000400021308 */ /* 0x0004e40000001000 */
[----:B--2---:R-:W-:Y:S02]  /*181c0*/  @P1 FMUL.FTZ R4, R0, 0.69314718246459960938 ;  /* 0x3f31721800041820 */ /* 0x004fe40000410000 */
[----:B------:R-:W-:Y:S01]  /*181d0*/  @P1 FMUL.FTZ R0, R5, c[0x0][0x2d0] ;  /* 0x0000b40005001a20 */ /* 0x000fe20000410000 */
[----:B------:R-:W-:Y:S01]  /*181e0*/  @P0 MOV R5, 0x3f317218 ;  /* 0x3f31721800050802 */ /* 0x000fe20000000f00 */
[----:B---3--:R-:W-:Y:S02]  /*181f0*/  FMUL.FTZ R100, R2, R108 ;  /* 0x0000006c02647220 */ /* 0x008fe40000410000 */
[----:B------:R-:W-:Y:S01]  /*18200*/  @P1 FFMA.FTZ R15, R0, R101, R4 ;  /* 0x00000065000f1223 */ /* 0x000fe20000010004 */
[----:B------:R-:W-:Y:S01]  /*18210*/  MOV R0, RZ ;  /* 0x000000ff00007202 */ /* 0x000fe20000000f00 */
[----:B------:R-:W-:Y:S01]  /*18220*/  @P0 MUFU.LG2 R4, R3 ;  /* 0x0000000300040308 */ /* 0x000fe20000000c00 */
[----:B------:R-:W-:-:S02]  /*18230*/  FMUL.FTZ R101, R2, R109 ;  /* 0x0000006d02657220 */ /* 0x000fc40000410000 */
[C---:B------:R-:W-:Y:S02]  /*18240*/  FMUL.FTZ R108, R2.reuse, R88 ;  /* 0x00000058026c7220 */ /* 0x040fe40000410000 */
[C---:B------:R-:W-:Y:S02]  /*18250*/  FMUL.FTZ R109, R2.reuse, R89 ;  /* 0x00000059026d7220 */ /* 0x040fe40000410000 */
[C---:B------:R-:W-:Y:S01]  /*18260*/  FMUL.FTZ R104, R2.reuse, R68 ;  /* 0x0000004402687220 */ /* 0x040fe20000410000 */
[----:B------:R-:W2:Y:S01]  /*18270*/  @P0 MUFU.RCP R0, R3 ;  /* 0x0000000300000308 */ /* 0x000ea20000001000 */
        /* <DEDUP_REMOVED lines=10> */
[----:B------:R-:W-:Y:S02]  /*18320*/  @P0 FMUL.FTZ R3, R4, 0.69314718246459960938 ;  /* 0x3f31721804030820 */ /* 0x000fe40000410000 */
[C---:B------:R-:W-:Y:S02]  /*18330*/  FMUL.FTZ R122, R0.reuse, R38 ;  /* 0x00000026007a7220 */ /* 0x040fe40000410000 */
[----:B------:R-:W-:Y:S02]  /*18340*/  FMUL.FTZ R123, R0, R39 ;  /* 0x00000027007b7220 */ /* 0x000fe40000410000 */
[----:B------:R-:W-:Y:S02]  /*18350*/  @P0 FMUL.FTZ R4, R5, c[0x0][0x2d0] ;  /* 0x0000b40005040a20 */ /* 0x000fe40000410000 */
        /* <DEDUP_REMOVED lines=81> */
.L_x_1311:
        /* <DEDUP_REMOVED lines=17> */
.L_x_1397:
[----:B------:R-:W-:Y:S05]  /*18980*/  BSYNC B0 ;  /* 0x0000000000007941 */ /* 0x000fea0003800000 */
.L_x_1396:
        /* <DEDUP_REMOVED lines=8> */
[----:B------:R-:W3:Y:S04]  /*18a10*/  LDL R7, [R1+0x10] ;  /* 0x0000100001077983 */ /* 0x000ee80000100800 */
        /* <DEDUP_REMOVED lines=9> */
[----:B------:R-:W-:-:S04]  /*18ab0*/  ISETP.NE.U32.AND P0, PT, RZ, c[0x0][0x508], PT ;  /* 0x00014200ff007a0c */ /* 0x000fc80003f05070 */
[----:B------:R-:W-:Y:S02]  /*18ac0*/  ISETP.NE.AND.EX P1, PT, RZ, c[0x0][0x50c], PT, P0 ;  /* 0x00014300ff007a0c */ /* 0x000fe40003f25300 */
[----:B------:R-:W-:-:S04]  /*18ad0*/  ISETP.NE.U32.AND P2, PT, RZ, c[0x0][0x500], PT ;  /* 0x00014000ff007a0c */ /* 0x000fc80003f45070 */
[----:B------:R-:W-:Y:S01]  /*18ae0*/  ISETP.NE.AND.EX P2, PT, RZ, c[0x0][0x504], PT, P2 ;  /* 0x00014100ff007a0c */ /* 0x000fe20003f45320 */
[----:B--2---:R2:W-:Y:S04]  /*18af0*/  STS [R10], R2 ;  /* 0x000000020a007388 */ /* 0x0045e80000000800 */
[----:B------:R1:W-:Y:S01]  /*18b00*/  STS [R10+0x400], R0 ;  /* 0x000400000a007388 */ /* 0x0003e20000000800 */
[----:B--2---:R-:W-:Y:S02]  /*18b10*/  F2FP.PACK_AB R2, R25, R24 ;  /* 0x000000181902723e */ /* 0x004fe400000000ff */
[----:B-1----:R-:W-:-:S03]  /*18b20*/  F2FP.PACK_AB R0, R85, R84 ;  /* 0x000000545500723e */ /* 0x002fc600000000ff */
        /* <DEDUP_REMOVED lines=105> */
.L_x_1400:
[----:B------:R-:W2:Y:S04]  /*191c0*/  LDL.LU R3, [R1] ;  /* 0x0000000001037983 */ /* 0x000ea80000300800 */
[----:B------:R-:W3:Y:S01]  /*191d0*/  LDL R19, [R1+0x4] ;  /* 0x0000040001137983 */ /* 0x000ee20000100800 */
[----:B------:R-:W-:Y:S01]  /*191e0*/  IMAD.MOV.U32 R13, RZ, RZ, 0x368 ;  /* 0x00000368ff0d7424 */ /* 0x000fe200078e00ff */
[----:B------:R-:W-:-:S02]  /*191f0*/  ISETP.GT.AND P2, PT, R0, 0x1, PT ;  /* 0x000000010000780c */ /* 0x000fc40003f44270 */
[----:B------:R-:W4:Y:S01]  /*19200*/  LDL R87, [R1+0x5c] ;  /* 0x00005c0001577983 */ /* 0x000f220000100800 */
[----:B------:R-:W-:Y:S02]  /*19210*/  ISETP.NE.U32.AND P0, PT, RZ, c[0x0][0x500], PT ;  /* 0x00014000ff007a0c */ /* 0x000fe40003f05070 */
[----:B------:R-:W-:Y:S02]  /*19220*/  SEL R13, R13, 0x328, P2 ;  /* 0x000003280d0d7807 */ /* 0x000fe40001000000 */
[----:B------:R-:W-:Y:S02]  /*19230*/  ISETP.NE.AND.EX P0, PT, RZ, c[0x0][0x504], PT, P0 ;  /* 0x00014100ff007a0c */ /* 0x000fe40003f05300 */
[----:B------:R-:W1:Y:S02]  /*19240*/  LDC.64 R6, c[0x0][R13+0x170] ;  /* 0x00005c000d067b82 */ /* 0x000e640000000a00 */
[----:B-1----:R-:W-:Y:S02]  /*19250*/  LOP3.LUT R5, R246, 0xffff, RZ, 0xc0, !PT ;  /* 0x0000fffff6057812 */ /* 0x002fe400078ec0ff */
[----:B------:R-:W-:-:S04]  /*19260*/  SEL R0, R252, RZ, !P0 ;  /* 0x000000fffc007207 */ /* 0x000fc80004000000 */
[----:B------:R-:W1:Y:S08]  /*19270*/  LDC.64 R10, c[0x0][R13+0x168] ;  /* 0x00005a000d0a7b82 */ /* 0x000e700000000a00 */
[----:B------:R-:W2:Y:S01]  /*19280*/  LDC.64 R16, c[0x0][R13+0x178] ;  /* 0x00005e000d107b82 */ /* 0x000ea20000000a00 */
[----:B-1----:R-:W-:Y:S01]  /*19290*/  IMAD.WIDE.U32 R8, R10, R5, RZ ;  /* 0x000000050a087225 */ /* 0x002fe200078e00ff */
[----:B------:R-:W1:Y:S01]  /*192a0*/  S2R R90, SR_TID.X ;  /* 0x00000000005a7919 */ /* 0x000e620000002100 */
[----:B--2---:R-:W-:-:S02]  /*192b0*/  SEL R4, R3, RZ, !P0 ;  /* 0x000000ff03047207 */ /* 0x004fc40004000000 */
[----:B------:R-:W-:-:S04]  /*192c0*/  IMAD R3, R7, R0, RZ ;  /* 0x0000000007037224 */ /* 0x000fc800078e02ff */
[C---:B------:R-:W-:Y:S02]  /*192d0*/  IMAD R4, R6.reuse, R4, R3 ;  /* 0x0000000406047224 */ /* 0x040fe400078e0203 */
[----:B------:R-:W-:Y:S02]  /*192e0*/  IMAD R3, R11, R5, RZ ;  /* 0x000000050b037224 */ /* 0x000fe400078e02ff */
[----:B------:R-:W-:-:S04]  /*192f0*/  IMAD.WIDE.U32 R6, R6, R0, RZ ;  /* 0x0000000006067225 */ /* 0x000fc800078e00ff */
[----:B------:R-:W-:Y:S01]  /*19300*/  IMAD.IADD R9, R9, 0x1, R3 ;  /* 0x0000000109097824 */ /* 0x000fe200078e0203 */
[--C-:B-----5:R-:W-:Y:S01]  /*19310*/  IADD3 R12, P1, P0, R6, R8, R2.reuse ;  /* 0x00000008060c7210 */ /* 0x120fe2000783e002 */
[----:B------:R-:W-:Y:S01]  /*19320*/  IMAD.MOV.U32 R3, RZ, RZ, c[0x0][0x4e8] ;  /* 0x00013a00ff037624 */ /* 0x000fe200078e00ff */
[----:B------:R-:W-:Y:S01]  /*19330*/  SHF.R.S32.HI R8, RZ, 0x1f, R2 ;  /* 0x0000001fff087819 */ /* 0x000fe20000011402 */
[----:B------:R-:W-:Y:S01]  /*19340*/  IMAD.IADD R4, R7, 0x1, R4 ;  /* 0x0000000107047824 */ /* 0x000fe200078e0204 */
[----:B---3--:R-:W-:Y:S02]  /*19350*/  SEL R6, R19, RZ, P2 ;  /* 0x000000ff13067207 */ /* 0x008fe40001000000 */
[----:B------:R-:W-:Y:S01]  /*19360*/  ISETP.NE.AND P3, PT, R3, 0x1, PT ;  /* 0x000000010300780c */ /* 0x000fe20003f65270 */
[----:B------:R-:W-:Y:S01]  /*19370*/  IMAD.IADD R3, R249, 0x1, R240 ;  /* 0x00000001f9037824 */ /* 0x000fe200078e02f0 */
[----:B------:R-:W-:Y:S01]  /*19380*/  IADD3.X R11, R4, R9, R8, P1, P0 ;  /* 0x00000009040b7210 */ /* 0x000fe20000fe0408 */
[----:B------:R-:W-:-:S02]  /*19390*/  IMAD R10, R17, R6, RZ ;  /* 0x00000006110a7224 */ /* 0x000fc400078e02ff */
[----:B------:R-:W-:-:S04]  /*193a0*/  IMAD.WIDE.U32 R6, R16, R6, RZ ;  /* 0x0000000610067225 */ /* 0x000fc800078e00ff */
[----:B------:R-:W-:-:S04]  /*193b0*/  IMAD.MOV.U32 R4, RZ, RZ, R3 ;  /* 0x000000ffff047224 */ /* 0x000fc800078e0003 */
[----:B------:R-:W-:-:S05]  /*193c0*/  @P3 IMAD.HI.U32 R9, R3, c[0x0][0x4ec], RZ ;  /* 0x00013b0003093a27 */ /* 0x000fca00078e00ff */
[----:B------:R-:W-:Y:S01]  /*193d0*/  @P3 SHF.R.U32.HI R4, RZ, c[0x0][0x4f0], R9 ;  /* 0x00013c00ff043a19 */ /* 0x000fe20000011609 */
[----:B------:R-:W-:-:S03]  /*193e0*/  IMAD.IADD R10, R7, 0x1, R10 ;  /* 0x00000001070a7824 */ /* 0x000fc600078e020a */
        /* <DEDUP_REMOVED lines=27> */
[----:B----4-:R-:W-:-:S05]  /*195a0*/  IMAD.IADD R6, R87, 0x1, R240 ;  /* 0x0000000157067824 */ /* 0x010fca00078e02f0 */
        /* <DEDUP_REMOVED lines=44> */
[----:B------:R-:W5:Y:S01]  /*19870*/  S2R R87, SR_TID.X ;  /* 0x0000000000577919 */ /* 0x000f620000002100 */
[----:B------:R-:W-:Y:S01]  /*19880*/  IADD3 R3, R3, R8, RZ ;  /* 0x0000000803037210 */ /* 0x000fe20007ffe0ff */
[----:B------:R-:W-:-:S04]  /*19890*/  IMAD R5, R5, c[0x0][0x3d8], RZ ;  /* 0x0000f60005057a24 */ /* 0x000fc800078e02ff */
[----:B------:R-:W-:-:S04]  /*198a0*/  IMAD.WIDE.U32 R2, R0, c[0x0][0x3d8], R2 ;  /* 0x0000f60000027a25 */ /* 0x000fc800078e0002 */
[----:B------:R-:W-:Y:S01]  /*198b0*/  IMAD R0, R0, c[0x0][0x3dc], R5 ;  /* 0x0000f70000007a24 */ /* 0x000fe200078e0205 */
[----:B------:R-:W-:-:S04]  /*198c0*/  LEA R7, P0, R2, c[0x0][0x380], 0x1 ;  /* 0x0000e00002077a11 */ /* 0x000fc800078008ff */
[----:B------:R-:W-:-:S04]  /*198d0*/  IADD3 R0, R3, R0, RZ ;  /* 0x0000000003007210 */ /* 0x000fc80007ffe0ff */
[----:B------:R-:W-:Y:S02]  /*198e0*/  LEA.HI.X R6, R2, c[0x0][0x384], R0, 0x1, P0 ;  /* 0x0000e10002067a11 */ /* 0x000fe400000f0c00 */
[----:B-----5:R-:W-:-:S04]  /*198f0*/  SHF.R.S32.HI R14, RZ, 0x1f, R87 ;  /* 0x0000001fff0e7819 */ /* 0x020fc80000011457 */
[----:B------:R-:W-:-:S04]  /*19900*/  LEA.HI R14, R14, R87, RZ, 0x3 ;  /* 0x000000570e0e7211 */ /* 0x000fc800078f18ff */
[----:B------:R-:W-:-:S04]  /*19910*/  SHF.R.S32.HI R14, RZ, 0x3, R14 ;  /* 0x00000003ff0e7819 */ /* 0x000fc8000001140e */
[----:B------:R-:W-:Y:S01]  /*19920*/  IADD3 R5, R14, R240, RZ ;  /* 0x000000f00e057210 */ /* 0x000fe20007ffe0ff */
[----:B------:R-:W-:Y:S05]  /*19930*/  BRA.DIV ~URZ, `(.L_x_1402) ;  /* 0x000059727f007947 */ /* 0x000fea000b800000 */
[----:B-1234-:R1:W2:Y:S02]  /*19940*/  SHFL.IDX PT, R8, R6, RZ, 0x181f ;  /* 0x00181fff06087589 */ /* 0x01e2a400000e0000 */
.L_x_1483:
[----:B------:R-:W-:Y:S05]  /*19950*/  BRA.DIV ~URZ, `(.L_x_1403) ;  /* 0x000059c27f007947 */ /* 0x000fea000b800000 */
[----:B------:R3:W4:Y:S02]  /*19960*/  SHFL.IDX PT, R0, R7, RZ, 0x181f ;  /* 0x00181fff07007589 */ /* 0x00072400000e0000 */
.L_x_1484:
[----:B------:R-:W-:Y:S01]  /*19970*/  ISETP.GE.AND P0, PT, R5, R4, PT ;  /* 0x000000040500720c */ /* 0x000fe20003f06270 */
[----:B------:R-:W-:-:S12]  /*19980*/  BSSY B0, `(.L_x_1404) ;  /* 0x000000e000007945 */ /* 0x000fd80003800000 */
        /* <DEDUP_REMOVED lines=10> */
[----:B------:R2:W-:Y:S04]  /*19a30*/  @!P2 ST.E.128 [R12.64], R24 ;  /* 0x000000180c00a985 */ /* 0x0005e8000c101d08 */
[----:B------:R2:W-:Y:S04]  /*19a40*/  @!P1 ST.E.128 [R10.64], R20 ;  /* 0x000000140a009985 */ /* 0x0005e8000c101d08 */
[----:B------:R2:W-:Y:S02]  /*19a50*/  @!P0 ST.E.128 [R2.64], R16 ;  /* 0x0000001002008985 */ /* 0x0005e4000c101d08 */
.L_x_1405:
[----:B------:R-:W-:Y:S05]  /*19a60*/  BSYNC B0 ;  /* 0x0000000000007941 */ /* 0x000fea0003800000 */
.L_x_1404:
[----:B------:R-:W-:Y:S05]  /*19a70*/  BRA.DIV ~URZ, `(.L_x_1406) ;  /* 0x000059027f007947 */ /* 0x000fea000b800000 */
[----:B--2---:R2:W1:Y:S04]  /*19a80*/  SHFL.IDX PT, R8, R6, 0x1, 0x181f ;  /* 0x00381f0006087f89 */ /* 0x00446800000e0000 */
[----:B----4-:R2:W4:Y:S02]  /*19a90*/  SHFL.IDX PT, R0, R7, 0x1, 0x181f ;  /* 0x00381f0007007f89 */ /* 0x01052400000e0000 */
.L_x_1485:
        /* <DEDUP_REMOVED lines=13> */
[----:B------:R1:W-:Y:S04]  /*19b70*/  @!P2 ST.E.128 [R12.64], R36 ;  /* 0x000000240c00a985 */ /* 0x0003e8000c101d08 */
[----:B------:R1:W-:Y:S04]  /*19b80*/  @!P1 ST.E.128 [R10.64], R32 ;  /* 0x000000200a009985 */ /* 0x0003e8000c101d08 */
[----:B------:R1:W-:Y:S02]  /*19b90*/  @!P0 ST.E.128 [R2.64], R28 ;  /* 0x0000001c02008985 */ /* 0x0003e4000c101d08 */
.L_x_1408:
[----:B------:R-:W-:Y:S05]  /*19ba0*/  BSYNC B0 ;  /* 0x0000000000007941 */ /* 0x000fea0003800000 */
.L_x_1407:
[----:B------:R-:W-:Y:S05]  /*19bb0*/  BRA.DIV ~URZ, `(.L_x_1409) ;  /* 0x000058827f007947 */ /* 0x000fea000b800000 */
[----:B-1----:R1:W2:Y:S02]  /*19bc0*/  SHFL.IDX PT, R8, R6, 0x2, 0x181f ;  /* 0x00581f0006087f89 */ /* 0x0022a400000e0000 */
.L_x_1486:
[----:B------:R-:W-:Y:S05]  /*19bd0*/  BRA.DIV ~URZ, `(.L_x_1410) ;  /* 0x000058d27f007947 */ /* 0x000fea000b800000 */
[----:B----4-:R4:W1:Y:S02]  /*19be0*/  SHFL.IDX PT, R0, R7, 0x2, 0x181f ;  /* 0x00581f0007007f89 */ /* 0x01086400000e0000 */
.L_x_1487:
        /* <DEDUP_REMOVED lines=16> */
.L_x_1412:
[----:B------:R-:W-:Y:S05]  /*19cf0*/  BSYNC B0 ;  /* 0x0000000000007941 */ /* 0x000fea0003800000 */
.L_x_1411:
[----:B------:R-:W-:Y:S05]  /*19d00*/  BRA.DIV ~URZ, `(.L_x_1413) ;  /* 0x000058027f007947 */ /* 0x000fea000b800000 */
[----:B-12---:R-:W1:Y:S04]  /*19d10*/  SHFL.IDX PT, R6, R6, 0x3, 0x181f ;  /* 0x00781f0006067f89 */ /* 0x006e6800000e0000 */
[----:B------:R2:W3:Y:S02]  /*19d20*/  SHFL.IDX PT, R0, R7, 0x3, 0x181f ;  /* 0x00781f0007007f89 */ /* 0x0004e400000e0000 */
.L_x_1488:
[----:B------:R-:W-:-:S04]  /*19d30*/  IADD3 R2, R5, 0x60, RZ ;  /* 0x0000006005027810 */ /* 0x000fc80007ffe0ff */
[----:B------:R-:W-:-:S13]  /*19d40*/  ISETP.GE.AND P0, PT, R2, R4, PT ;  /* 0x000000040200720c */ /* 0x000fda0003f06270 */
[----:B------:R-:W-:Y:S05]  /*19d50*/  @P0 BRA `(.L_x_1414) ;  /* 0x0000259000000947 */ /* 0x000fea0003800000 */
[----:B------:R-:W-:Y:S02]  /*19d60*/  ISETP.GE.AND P1, PT, R204, c[0x0][0x3c8], PT ;  /* 0x0000f200cc007a0c */ /* 0x000fe40003f26270 */
[----:B------:R-:W-:-:S11]  /*19d70*/  ISETP.GE.AND P0, PT, R206, c[0x0][0x3c8], PT ;  /* 0x0000f200ce007a0c */ /* 0x000fd60003f06270 */
[-C--:B---3--:R-:W-:Y:S02]  /*19d80*/  @!P1 LEA R4, P3, R204, R0.reuse, 0x1 ;  /* 0x00000000cc049211 */ /* 0x088fe400078608ff */
[----:B------:R-:W-:Y:S02]  /*19d90*/  @!P0 LEA R2, P2, R206, R0, 0x1 ;  /* 0x00000000ce028211 */ /* 0x000fe400078408ff */
[-C--:B-1----:R-:W-:Y:S02]  /*19da0*/  @!P1 LEA.HI.X R5, R204, R6.reuse, R205, 0x1, P3 ;  /* 0x00000006cc059211 */ /* 0x082fe400018f0ccd */
[----:B------:R-:W-:-:S03]  /*19db0*/  @!P0 LEA.HI.X R3, R206, R6, R220, 0x1, P2 ;  /* 0x00000006ce038211 */ /* 0x000fc600010f0cdc */
[----:B------:R1:W-:Y:S04]  /*19dc0*/  @!P1 ST.E.128 [R4.64], R56 ;  /* 0x0000003804009985 */ /* 0x0003e8000c101d08 */
[----:B------:R1:W-:Y:S01]  /*19dd0*/  @!P0 ST.E.128 [R2.64], R52 ;  /* 0x0000003402008985 */ /* 0x0003e2000c101d08 */
[----:B------:R-:W-:-:S13]  /*19de0*/  ISETP.GE.AND P0, PT, R207, c[0x0][0x3c8], PT ;  /* 0x0000f200cf007a0c */ /* 0x000fda0003f06270 */
[----:B------:R-:W-:Y:S05]  /*19df0*/  @P0 BRA `(.L_x_1414) ;  /* 0x000024f000000947 */ /* 0x000fea0003800000 */
[----:B-1----:R-:W-:-:S04]  /*19e00*/  LEA R2, P0, R207, R0, 0x1 ;  /* 0x00000000cf027211 */ /* 0x002fc800078008ff */
[----:B------:R-:W-:-:S05]  /*19e10*/  LEA.HI.X R3, R207, R6, R219, 0x1, P0 ;  /* 0x00000006cf037211 */ /* 0x000fca00000f0cdb */
[----:B------:R1:W-:Y:S01]  /*19e20*/  ST.E.128 [R2.64], R60 ;  /* 0x0000003c02007985 */ /* 0x0003e2000c101d08 */
[----:B------:R-:W-:Y:S05]  /*19e30*/  BRA `(.L_x_1414) ;  /* 0x000024b000007947 */ /* 0x000fea0003800000 */
.L_x_1401:
[----:B------:R-:W3:Y:S01]  /*19e40*/  LDL.LU R9, [R1+0x4] ;  /* 0x0000040001097983 */ /* 0x000ee20000300800 */
        /* <DEDUP_REMOVED lines=13> */
[----:B------:R-:W-:-:S05]  /*19f20*/  @P3 IMAD.HI.U32 R2, R3, c[0x0][0x4ec], RZ ;  /* 0x00013b0003023a27 */ /* 0x000fca00078e00ff */
[----:B------:R-:W-:-:S04]  /*19f30*/  @P3 SHF.R.U32.HI R0, RZ, c[0x0][0x4f0], R2 ;  /* 0x00013c00ff003a19 */ /* 0x000fc80000011602 */
[----:B------:R-:W-:-:S05]  /*19f40*/  SHF.R.S32.HI R2, RZ, 0x1f, R0 ;  /* 0x0000001fff027819 */ /* 0x000fca0000011400 */
[----:B------:R-:W-:-:S04]  /*19f50*/  IMAD R2, R2, c[0x0][0x430], RZ ;  /* 0x00010c0002027a24 */ /* 0x000fc800078e02ff */
[----:B------:R-:W-:Y:S02]  /*19f60*/  IMAD R2, R0, c[0x0][0x434], R2 ;  /* 0x00010d0000027a24 */ /* 0x000fe400078e0202 */
[----:B---3--:R-:W-:-:S04]  /*19f70*/  IMAD.WIDE.U32 R4, R9, c[0x0][0x448], R4 ;  /* 0x0001120009047a25 */ /* 0x008fc800078e0004 */
[----:B------:R-:W-:-:S04]  /*19f80*/  IMAD R5, R9, c[0x0][0x44c], R5 ;  /* 0x0001130009057a24 */ /* 0x000fc800078e0205 */
[C---:B------:R-:W-:Y:S01]  /*19f90*/  IMAD.WIDE.U32 R4, R0.reuse, c[0x0][0x430], R4 ;  /* 0x00010c0000047a25 */ /* 0x040fe200078e0004 */
        /* <DEDUP_REMOVED lines=13> */
.L_x_1489:
[----:B------:R-:W-:Y:S05]  /*1a070*/  BRA.DIV ~URZ, `(.L_x_1416) ;  /* 0x000055c27f007947 */ /* 0x000fea000b800000 */
[----:B------:R4:W1:Y:S02]  /*1a080*/  SHFL.IDX PT, R0, R12, RZ, 0x1c1f ;  /* 0x001c1fff0c007589 */ /* 0x00086400000e0000 */
.L_x_1490:
        /* <DEDUP_REMOVED lines=12> */
[C---:B------:R-:W-:Y:S02]  /*1a150*/  IADD3 R14, R243.reuse, 0x20, RZ ;  /* 0x00000020f30e7810 */ /* 0x040fe40007ffe0ff */
[C---:B--2---:R-:W-:Y:S01]  /*1a160*/  IADD3 R10, R243.reuse, 0x30, RZ ;  /* 0x00000030f30a7810 */ /* 0x044fe20007ffe0ff */
[C---:B------:R-:W-:Y:S01]  /*1a170*/  @!P0 IMAD.WIDE R2, R243.reuse, 0x4, R2 ;  /* 0x00000004f3028825 */ /* 0x040fe200078e0202 */
[----:B------:R-:W-:-:S02]  /*1a180*/  IADD3 R15, R243, 0x20, RZ ;  /* 0x00000020f30f7810 */ /* 0x000fc40007ffe0ff */
[C---:B------:R-:W-:Y:S02]  /*1a190*/  IADD3 R11, R243.reuse, 0x28, RZ ;  /* 0x00000028f30b7810 */ /* 0x040fe40007ffe0ff */
[----:B------:R1:W-:Y:S01]  /*1a1a0*/  @!P0 ST.E.64 [R2.64], R22 ;  /* 0x0000001602008985 */ /* 0x0003e2000c101b08 */
[----:B------:R-:W-:Y:S02]  /*1a1b0*/  SHF.R.S32.HI R15, RZ, 0x1f, R15 ;  /* 0x0000001fff0f7819 */ /* 0x000fe4000001140f */
[----:B------:R-:W-:Y:S02]  /*1a1c0*/  SHF.R.S32.HI R11, RZ, 0x1f, R11 ;  /* 0x0000001fff0b7819 */ /* 0x000fe4000001140b */
[C---:B------:R-:W-:Y:S02]  /*1a1d0*/  IADD3 R16, R243.reuse, 0x60, RZ ;  /* 0x00000060f3107810 */ /* 0x040fe40007ffe0ff */
[C---:B------:R-:W-:Y:S02]  /*1a1e0*/  IADD3 R17, R243.reuse, 0x70, RZ ;  /* 0x00000070f3117810 */ /* 0x040fe40007ffe0ff */
[----:B------:R-:W-:-:S02]  /*1a1f0*/  IADD3 R18, R243, 0x60, RZ ;  /* 0x00000060f3127810 */ /* 0x000fc40007ffe0ff */
[----:B------:R-:W-:Y:S02]  /*1a200*/  IADD3 R19, R243, 0xa8, RZ ;  /* 0x000000a8f3137810 */ /* 0x000fe40007ffe0ff */
[----:B------:R-:W-:Y:S02]  /*1a210*/  SHF.R.S32.HI R18, RZ, 0x1f, R18 ;  /* 0x0000001fff127819 */ /* 0x000fe40000011412 */
        /* <DEDUP_REMOVED lines=8> */
[----:B------:R-:W-:-:S02]  /*1a2a0*/  ISETP.GE.AND P3, PT, R9, c[0x0][0x3c8], PT ;  /* 0x0000f20009007a0c */ /* 0x000fc40003f66270 */
        /* <DEDUP_REMOVED lines=10> */
[----:B------:R-:W-:-:S03]  /*1a350*/  @!P3 LEA R6, P0, R9, R0, 0x2 ;  /* 0x000000000906b211 */ /* 0x000fc600078010ff */
[----:B------:R1:W-:Y:S01]  /*1a360*/  @!P1 ST.E.64 [R2.64], R28 ;  /* 0x0000001c02009985 */ /* 0x0003e2000c101b08 */
[----:B------:R-:W-:Y:S02]  /*1a370*/  ISETP.GE.AND P1, PT, R10, c[0x0][0x3c8], PT ;  /* 0x0000f2000a007a0c */ /* 0x000fe40003f26270 */
[----:B------:R-:W-:Y:S02]  /*1a380*/  @!P3 LEA.HI.X R7, R9, R4, R11, 0x2, P0 ;  /* 0x000000040907b211 */ /* 0x000fe400000f140b */
        /* <DEDUP_REMOVED lines=9> */
[----:B------:R-:W-:Y:S01]  /*1a420*/  SHF.R.S32.HI R15, RZ, 0x1f, R15 ;  /* 0x0000001fff0f7819 */ /* 0x000fe2000001140f */
[----:B------:R2:W-:Y:S01]  /*1a430*/  @!P3 ST.E.64 [R6.64], R32 ;  /* 0x000000200600b985 */ /* 0x0005e2000c101b08 */
[----:B------:R-:W-:-:S02]  /*1a440*/  ISETP.GE.AND P3, PT, R9, c[0x0][0x3c8], PT ;  /* 0x0000f20009007a0c */ /* 0x000fc40003f66270 */
[-C--:B-1----:R-:W-:Y:S02]  /*1a450*/  @!P1 LEA R2, P5, R10, R0.reuse, 0x2 ;  /* 0x000000000a029211 */ /* 0x082fe400078a10ff */
[----:B--2---:R-:W-:Y:S02]  /*1a460*/  @!P4 LEA R6, P0, R8, R0, 0x2 ;  /* 0x000000000806c211 */ /* 0x004fe400078010ff */
[-C--:B------:R-:W-:Y:S02]  /*1a470*/  @!P1 LEA.HI.X R3, R10, R4.reuse, R15, 0x2, P5 ;  /* 0x000000040a039211 */ /* 0x080fe400028f140f */
[----:B------:R-:W-:Y:S02]  /*1a480*/  @!P4 LEA.HI.X R7, R8, R4, R11, 0x2, P0 ;  /* 0x000000040807c211 */ /* 0x000fe400000f140b */
[C---:B------:R-:W-:Y:S01]  /*1a490*/  IADD3 R10, R243.reuse, 0x50, RZ ;  /* 0x00000050f30a7810 */ /* 0x040fe20007ffe0ff */
[----:B------:R1:W-:Y:S01]  /*1a4a0*/  @!P1 ST.E.64 [R2.64], R34 ;  /* 0x0000002202009985 */ /* 0x0003e2000c101b08 */
[----:B------:R-:W-:-:S02]  /*1a4b0*/  IADD3 R8, R243, 0x58, RZ ;  /* 0x00000058f3087810 */ /* 0x000fc40007ffe0ff */
[C---:B------:R-:W-:Y:S01]  /*1a4c0*/  IADD3 R15, R243.reuse, 0x40, RZ ;  /* 0x00000040f30f7810 */ /* 0x040fe20007ffe0ff */
[----:B------:R2:W-:Y:S01]  /*1a4d0*/  @!P4 ST.E.64 [R6.64], R100 ;  /* 0x000000640600c985 */ /* 0x0005e2000c101b08 */
[----:B------:R-:W-:Y:S02]  /*1a4e0*/  IADD3 R11, R243, 0x48, RZ ;  /* 0x00000048f30b7810 */ /* 0x000fe40007ffe0ff */
[----:B------:R-:W-:Y:S02]  /*1a4f0*/  ISETP.GE.AND P1, PT, R10, c[0x0][0x3c8], PT ;  /* 0x0000f2000a007a0c */ /* 0x000fe40003f26270 */
[----:B------:R-:W-:Y:S02]  /*1a500*/  ISETP.GE.AND P4, PT, R8, c[0x0][0x3c8], PT ;  /* 0x0000f20008007a0c */ /* 0x000fe40003f86270 */
[----:B------:R-:W-:Y:S02]  /*1a510*/  SHF.R.S32.HI R15, RZ, 0x1f, R15 ;  /* 0x0000001fff0f7819 */ /* 0x000fe4000001140f */
[----:B------:R-:W-:-:S02]  /*1a520*/  SHF.R.S32.HI R11, RZ, 0x1f, R11 ;  /* 0x0000001fff0b7819 */ /* 0x000fc4000001140b */
[CC--:B-1----:R-:W-:Y:S02]  /*1a530*/  @!P2 LEA R2, P5, R14.reuse, R0.reuse, 0x2 ;  /* 0x000000000e02a211 */ /* 0x0c2fe400078a10ff */
[C---:B--2---:R-:W-:Y:S02]  /*1a540*/  @!P3 LEA R6, P0, R9.reuse, R0, 0x2 ;  /* 0x000000000906b211 */ /* 0x044fe400078010ff */
[-C--:B------:R-:W-:Y:S02]  /*1a550*/  @!P2 LEA.HI.X R3, R14, R4.reuse, R15, 0x2, P5 ;  /* 0x000000040e03a211 */ /* 0x080fe400028f140f */
[----:B------:R-:W-:Y:S02]  /*1a560*/  @!P3 LEA.HI.X R7, R9, R4, R11, 0x2, P0 ;  /* 0x000000040907b211 */ /* 0x000fe400000f140b */
[C---:B------:R-:W-:Y:S01]  /*1a570*/  IADD3 R11, R243.reuse, 0x68, RZ ;  /* 0x00000068f30b7810 */ /* 0x040fe20007ffe0ff */
[----:B------:R1:W-:Y:S01]  /*1a580*/  @!P2 ST.E.64 [R2.64], R36 ;  /* 0x000000240200a985 */ /* 0x0003e2000c101b08 */
[----:B------:R-:W-:-:S02]  /*1a590*/  IADD3 R14, R243, 0x50, RZ ;  /* 0x00000050f30e7810 */ /* 0x000fc40007ffe0ff */
[----:B------:R-:W-:Y:S01]  /*1a5a0*/  IADD3 R9, R243, 0x58, RZ ;  /* 0x00000058f3097810 */ /* 0x000fe20007ffe0ff */
[----:B------:R2:W-:Y:S01]  /*1a5b0*/  @!P3 ST.E.64 [R6.64], R40 ;  /* 0x000000280600b985 */ /* 0x0005e2000c101b08 */
[----:B------:R-:W-:Y:S02]  /*1a5c0*/  ISETP.GE.AND P2, PT, R16, c[0x0][0x3c8], PT ;  /* 0x0000f20010007a0c */ /* 0x000fe40003f46270 */
[----:B------:R-:W-:Y:S02]  /*1a5d0*/  ISETP.GE.AND P3, PT, R11, c[0x0][0x3c8], PT ;  /* 0x0000f2000b007a0c */ /* 0x000fe40003f66270 */
[----:B------:R-:W-:Y:S02]  /*1a5e0*/  SHF.R.S32.HI R14, RZ, 0x1f, R14 ;  /* 0x0000001fff0e7819 */ /* 0x000fe4000001140e */
[----:B------:R-:W-:Y:S02]  /*1a5f0*/  SHF.R.S32.HI R9, RZ, 0x1f, R9 ;  /* 0x0000001fff097819 */ /* 0x000fe40000011409 */
[----:B------:R-:W-:-:S02]  /*1a600*/  IADD3 R15, R243, 0x80, RZ ;  /* 0x00000080f30f7810 */ /* 0x000fc40007ffe0ff */
[-C--:B-1----:R-:W-:Y:S02]  /*1a610*/  @!P1 LEA R2, P5, R10, R0.reuse, 0x2 ;  /* 0x000000000a029211 */ /* 0x082fe400078a10ff */
[----:B--2---:R-:W-:Y:S02]  /*1a620*/  @!P4 LEA R6, P0, R8, R0, 0x2 ;  /* 0x000000000806c211 */ /* 0x004fe400078010ff */
[-C--:B------:R-:W-:Y:S02]  /*1a630*/  @!P1 LEA.HI.X R3, R10, R4.reuse, R14, 0x2, P5 ;  /* 0x000000040a039211 */ /* 0x080fe400028f140e */
[----:B------:R-:W-:Y:S02]  /*1a640*/  @!P4 LEA.HI.X R7, R8, R4, R9, 0x2, P0 ;  /* 0x000000040807c211 */ /* 0x000fe400000f1409 */
[C---:B------:R-:W-:Y:S01]  /*1a650*/  IADD3 R10, R243.reuse, 0x78, RZ ;  /* 0x00000078f30a7810 */ /* 0x040fe20007ffe0ff */
[----:B------:R1:W-:Y:S01]  /*1a660*/  @!P1 ST.E.64 [R2.64], R44 ;  /* 0x0000002c02009985 */ /* 0x0003e2000c101b08 */
[----:B------:R-:W-:-:S02]  /*1a670*/  IADD3 R14, R243, 0x68, RZ ;  /* 0x00000068f30e7810 */ /* 0x000fc40007ffe0ff */
[----:B------:R-:W-:Y:S01]  /*1a680*/  ISETP.GE.AND P0, PT, R17, c[0x0][0x3c8], PT ;  /* 0x0000f20011007a0c */ /* 0x000fe20003f06270 */
[----:B------:R2:W-:Y:S01]  /*1a690*/  @!P4 ST.E.64 [R6.64], R48 ;  /* 0x000000300600c985 */ /* 0x0005e2000c101b08 */
[----:B------:R-:W-:Y:S02]  /*1a6a0*/  ISETP.GE.AND P4, PT, R10, c[0x0][0x3c8], PT ;  /* 0x0000f2000a007a0c */ /* 0x000fe40003f86270 */
[----:B------:R-:W-:Y:S02]  /*1a6b0*/  SHF.R.S32.HI R14, RZ, 0x1f, R14 ;  /* 0x0000001fff0e7819 */ /* 0x000fe4000001140e */
[----:B------:R-:W-:-:S04]  /*1a6c0*/  @!P3 LEA R8, P1, R11, R0, 0x2 ;  /* 0x000000000b08b211 */ /* 0x000fc800078210ff */
[----:B------:R-:W-:Y:S02]  /*1a6d0*/  @!P3 LEA.HI.X R9, R11, R4, R14, 0x2, P1 ;  /* 0x000000040b09b211 */ /* 0x000fe400008f140e */
[C---:B------:R-:W-:Y:S02]  /*1a6e0*/  IADD3 R14, R243.reuse, 0x88, RZ ;  /* 0x00000088f30e7810 */ /* 0x040fe40007ffe0ff */
[----:B------:R-:W-:Y:S02]  /*1a6f0*/  IADD3 R11, R243, 0x90, RZ ;  /* 0x00000090f30b7810 */ /* 0x000fe40007ffe0ff */
[----:B------:R-:W-:Y:S02]  /*1a700*/  ISETP.GE.AND P1, PT, R14, c[0x0][0x3c8], PT ;  /* 0x0000f2000e007a0c */ /* 0x000fe40003f26270 */
        /* <DEDUP_REMOVED lines=9> */
[----:B------:R-:W-:-:S02]  /*1a7a0*/  SHF.R.S32.HI R18, RZ, 0x1f, R18 ;  /* 0x0000001fff127819 */ /* 0x000fc40000011412 */
[----:B------:R-:W-:Y:S02]  /*1a7b0*/  SHF.R.S32.HI R16, RZ, 0x1f, R16 ;  /* 0x0000001fff107819 */ /* 0x000fe40000011410 */
[----:B------:R-:W-:Y:S02]  /*1a7c0*/  @!P0 LEA.HI.X R7, R17, R4, R18, 0x2, P5 ;  /* 0x0000000411078211 */ /* 0x000fe400028f1412 */
[C---:B------:R-:W-:Y:S02]  /*1a7d0*/  IADD3 R17, R243.reuse, 0x80, RZ ;  /* 0x00000080f3117810 */ /* 0x040fe40007ffe0ff */
[----:B------:R-:W-:Y:S01]  /*1a7e0*/  IADD3 R18, R243, 0xa8, RZ ;  /* 0x000000a8f3127810 */ /* 0x000fe20007ffe0ff */
[----:B------:R3:W-:Y:S01]  /*1a7f0*/  @!P0 ST.E.64 [R6.64], R60 ;  /* 0x0000003c06008985 */ /* 0x0007e2000c101b08 */
[----:B------:R-:W-:Y:S02]  /*1a800*/  SHF.R.S32.HI R17, RZ, 0x1f, R17 ;  /* 0x0000001fff117819 */ /* 0x000fe40000011411 */
[----:B-1----:R-:W-:-:S04]  /*1a810*/  @!P4 LEA R2, P3, R10, R0, 0x2 ;  /* 0x000000000a02c211 */ /* 0x002fc800078610ff */
[----:B------:R-:W-:Y:S02]  /*1a820*/  @!P4 LEA.HI.X R3, R10, R4, R16, 0x2, P3 ;  /* 0x000000040a03c211 */ /* 0x000fe400018f1410 */
[C---:B------:R-:W-:Y:S02]  /*1a830*/  IADD3 R16, R243.reuse, 0x88, RZ ;  /* 0x00000088f3107810 */ /* 0x040fe40007ffe0ff */
[----:B------:R-:W-:Y:S01]  /*1a840*/  IADD3 R10, R243, 0x98, RZ ;  /* 0x00000098f30a7810 */ /* 0x000fe20007ffe0ff */
[----:B------:R1:W-:Y:S01]  /*1a850*/  @!P4 ST.E.64 [R2.64], R64 ;  /* 0x000000400200c985 */ /* 0x0003e2000c101b08 */
[----:B------:R-:W-:Y:S02]  /*1a860*/  SHF.R.S32.HI R16, RZ, 0x1f, R16 ;  /* 0x0000001fff107819 */ /* 0x000fe40000011410 */
[----:B--2---:R-:W-:Y:S02]  /*1a870*/  @!P2 LEA R8, P0, R15, R0, 0x2 ;  /* 0x000000000f08a211 */ /* 0x004fe400078010ff */
[----:B------:R-:W-:-:S02]  /*1a880*/  ISETP.GE.AND P5, PT, R10, c[0x0][0x3c8], PT ;  /* 0x0000f2000a007a0c */ /* 0x000fc40003fa6270 */
[----:B------:R-:W-:Y:S02]  /*1a890*/  @!P2 LEA.HI.X R9, R15, R4, R17, 0x2, P0 ;  /* 0x000000040f09a211 */ /* 0x000fe400000f1411 */
[----:B------:R-:W-:Y:S02]  /*1a8a0*/  IADD3 R15, R243, 0xa0, RZ ;  /* 0x000000a0f30f7810 */ /* 0x000fe40007ffe0ff */
[----:B---3--:R-:W-:Y:S01]  /*1a8b0*/  @!P6 LEA R6, P0, R11, R0, 0x2 ;  /* 0x000000000b06e211 */ /* 0x008fe200078010ff */
[----:B------:R-:W-:Y:S01]  /*1a8c0*/  @!P2 ST.E.64 [R8.64], R104 ;  /* 0x000000680800a985 */ /* 0x000fe2000c101b08 */
[----:B------:R-:W-:Y:S02]  /*1a8d0*/  ISETP.GE.AND P4, PT, R15, c[0x0][0x3c8], PT ;  /* 0x0000f2000f007a0c */ /* 0x000fe40003f86270 */
        /* <DEDUP_REMOVED lines=35> */
.L_x_1418:
[----:B------:R-:W-:Y:S05]  /*1ab10*/  BSYNC B0 ;  /* 0x0000000000007941 */ /* 0x000fea0003800000 */
.L_x_1417:
[----:B------:R-:W-:Y:S05]  /*1ab20*/  BRA.DIV ~URZ, `(.L_x_1419) ;  /* 0x00004b727f007947 */ /* 0x000fea000b800000 */
[----:B---3--:R3:W2:Y:S04]  /*1ab30*/  SHFL.IDX PT, R4, R5, 0x1, 0x1c1f ;  /* 0x003c1f0005047f89 */ /* 0x0086a800000e0000 */
[----:B-1----:R3:W1:Y:S02]  /*1ab40*/  SHFL.IDX PT, R0, R12, 0x1, 0x1c1f ;  /* 0x003c1f000c007f89 */ /* 0x00266400000e0000 */
.L_x_1491:
[----:B------:R-:W-:-:S13]  /*1ab50*/  ISETP.NE.AND P0, PT, R13, RZ, PT ;  /* 0x000000ff0d00720c */ /* 0x000fda0003f05270 */
[----:B------:R-:W-:Y:S05]  /*1ab60*/  @P0 BRA `(.L_x_1414) ;  /* 0x0000178000000947 */ /* 0x000fea0003800000 */
[C---:B------:R-:W-:Y:S02]  /*1ab70*/  ISETP.GE.AND P4, PT, R243.reuse, c[0x0][0x3c8], PT ;  /* 0x0000f200f3007a0c */ /* 0x040fe40003f86270 */
[C---:B------:R-:W-:Y:S02]  /*1ab80*/  IADD3 R15, R243.reuse, 0x18, RZ ;  /* 0x00000018f30f7810 */ /* 0x040fe40007ffe0ff */
[----:B------:R-:W-:Y:S02]  /*1ab90*/  IADD3 R8, R243, 0x8, RZ ;  /* 0x00000008f3087810 */ /* 0x000fe40007ffe0ff */
[----:B------:R-:W-:Y:S02]  /*1aba0*/  ISETP.GE.AND P1, PT, R15, c[0x0][0x3c8], PT ;  /* 0x0000f2000f007a0c */ /* 0x000fe40003f26270 */
[----:B------:R-:W-:Y:S02]  /*1abb0*/  ISETP.GE.AND P3, PT, R8, c[0x0][0x3c8], PT ;  /* 0x0000f20008007a0c */ /* 0x000fe40003f66270 */
[----:B---3--:R-:W-:-:S02]  /*1abc0*/  IADD3 R5, R243, 0x10, RZ ;  /* 0x00000010f3057810 */ /* 0x008fc40007ffe0ff */
[----:B------:R-:W-:Y:S01]  /*1abd0*/  IADD3 R9, R243, 0x8, RZ ;  /* 0x00000008f3097810 */ /* 0x000fe20007ffe0ff */
[----:B-1----:R-:W-:Y:S01]  /*1abe0*/  @!P4 IMAD.MOV.U32 R6, RZ, RZ, R0 ;  /* 0x000000ffff06c224 */ /* 0x002fe200078e0000 */
[----:B------:R-:W-:Y:S01]  /*1abf0*/  ISETP.GE.AND P2, PT, R5, c[0x0][0x3c8], PT ;  /* 0x0000f20005007a0c */ /* 0x000fe20003f46270 */
[----:B--2---:R-:W-:Y:S01]  /*1ac00*/  @!P4 IMAD.MOV.U32 R7, RZ, RZ, R4 ;  /* 0x000000ffff07c224 */ /* 0x004fe200078e0004 */
        /* <DEDUP_REMOVED lines=170> */
.L_x_1399:
        /* <DEDUP_REMOVED lines=19> */
.L_x_1420:
[----:B--2---:R-:W2:Y:S01]  /*1b7e0*/  LDL.LU R2, [R1] ;  /* 0x0000000001027983 */ /* 0x004ea20000300800 */
[----:B------:R-:W-:Y:S01]  /*1b7f0*/  BSSY B0, `(.L_x_1421) ;  /* 0x0000038000007945 */ /* 0x000fe20003800000 */
[----:B------:R-:W-:Y:S02]  /*1b800*/  LOP3.LUT R4, R246, 0xffff, RZ, 0xc0, !PT ;  /* 0x0000fffff6047812 */ /* 0x000fe400078ec0ff */
[----:B------:R-:W3:Y:S01]  /*1b810*/  S2R R5, SR_TID.X ;  /* 0x0000000000057919 */ /* 0x000ee20000002100 */
[----:B------:R-:W-:-:S02]  /*1b820*/  SEL R3, R252, RZ, !P3 ;  /* 0x000000fffc037207 */ /* 0x000fc40005800000 */
[----:B-----5:R-:W-:Y:S02]  /*1b830*/  SHF.R.S32.HI R18, RZ, 0x1f, R0 ;  /* 0x0000001fff127819 */ /* 0x020fe40000011400 */
[----:B---3--:R-:W-:Y:S02]  /*1b840*/  ISETP.GT.AND P0, PT, R5, 0x7f, PT ;  /* 0x0000007f0500780c */ /* 0x008fe40003f04270 */
[----:B--2---:R-:W-:-:S11]  /*1b850*/  SEL R20, R2, RZ, !P3 ;  /* 0x000000ff02147207 */ /* 0x004fd60005800000 */
[----:B------:R-:W-:Y:S05]  /*1b860*/  @P0 BRA `(.L_x_1422) ;  /* 0x0000030000000947 */ /* 0x000fea0003800000 */
[----:B------:R-:W-:Y:S01]  /*1b870*/  IMAD R2, R15, c[0x0][0x4e8], RZ ;  /* 0x00013a000f027a24 */ /* 0x000fe200078e02ff */
[----:B------:R-:W-:-:S04]  /*1b880*/  IADD3 R14, R240, R5, RZ ;  /* 0x00000005f00e7210 */ /* 0x000fc80007ffe0ff */
[----:B------:R-:W-:-:S13]  /*1b890*/  ISETP.GE.AND P0, PT, R14, R2, PT ;  /* 0x000000020e00720c */ /* 0x000fda0003f06270 */
[----:B------:R-:W-:Y:S05]  /*1b8a0*/  @P0 BRA `(.L_x_1422) ;  /* 0x000002c000000947 */ /* 0x000fea0003800000 */
[----:B------:R-:W2:Y:S01]  /*1b8b0*/  LDL.LU R22, [R1+0x4] ;  /* 0x0000040001167983 */ /* 0x000ea20000300800 */
[----:B------:R-:W-:Y:S01]  /*1b8c0*/  IMAD.MOV.U32 R2, RZ, RZ, 0x368 ;  /* 0x00000368ff027424 */ /* 0x000fe200078e00ff */
[----:B------:R-:W-:-:S04]  /*1b8d0*/  ISETP.GT.AND P2, PT, R19, 0x1, PT ;  /* 0x000000011300780c */ /* 0x000fc80003f44270 */
[----:B------:R-:W-:-:S04]  /*1b8e0*/  SEL R2, R2, 0x328, P2 ;  /* 0x0000032802027807 */ /* 0x000fc80001000000 */
[----:B------:R3:W4:Y:S08]  /*1b8f0*/  LDC.64 R10, c[0x0][R2+0x170] ;  /* 0x00005c00020a7b82 */ /* 0x0007300000000a00 */
[----:B------:R3:W5:Y:S08]  /*1b900*/  LDC.64 R8, c[0x0][R2+0x168] ;  /* 0x00005a0002087b82 */ /* 0x0007700000000a00 */
[----:B------:R3:W1:Y:S08]  /*1b910*/  LDC.64 R16, c[0x0][R2+0x178] ;  /* 0x00005e0002107b82 */ /* 0x0006700000000a00 */
[----:B------:R3:W1:Y:S02]  /*1b920*/  LDC.64 R12, c[0x0][R2+0x160] ;  /* 0x00005800020c7b82 */ /* 0x0006640000000a00 */
[----:B---3--:R-:W-:-:S02]  /*1b930*/  IMAD.MOV.U32 R2, RZ, RZ, c[0x0][0x4e8] ;  /* 0x00013a00ff027624 */ /* 0x008fc400078e00ff */
[-C--:B----4-:R-:W-:Y:S02]  /*1b940*/  IMAD R5, R11, R3.reuse, RZ ;  /* 0x000000030b057224 */ /* 0x090fe400078e02ff */
[----:B------:R-:W-:Y:S01]  /*1b950*/  IMAD.WIDE.U32 R6, R10, R3, RZ ;  /* 0x000000030a067225 */ /* 0x000fe200078e00ff */
[----:B------:R-:W-:Y:S02]  /*1b960*/  ISETP.NE.AND P0, PT, R2, 0x1, PT ;  /* 0x000000010200780c */ /* 0x000fe40003f05270 */
[----:B------:R-:W-:Y:S01]  /*1b970*/  MOV R2, R14 ;  /* 0x0000000e00027202 */ /* 0x000fe20000000f00 */
[----:B------:R-:W-:Y:S02]  /*1b980*/  IMAD R10, R10, R20, R5 ;  /* 0x000000140a0a7224 */ /* 0x000fe400078e0205 */
[-C--:B-----5:R-:W-:Y:S02]  /*1b990*/  IMAD R11, R9, R4.reuse, RZ ;  /* 0x00000004090b7224 */ /* 0x0a0fe400078e02ff */
[----:B------:R-:W-:Y:S01]  /*1b9a0*/  IMAD.WIDE.U32 R8, R8, R4, RZ ;  /* 0x0000000408087225 */ /* 0x000fe200078e00ff */
[----:B------:R-:W-:-:S03]  /*1b9b0*/  IADD3 R7, R7, R10, RZ ;  /* 0x0000000a07077210 */ /* 0x000fc60007ffe0ff */
[----:B------:R-:W-:Y:S02]  /*1b9c0*/  IMAD.IADD R11, R9, 0x1, R11 ;  /* 0x00000001090b7824 */ /* 0x000fe400078e020b */
[----:B------:R-:W-:-:S05]  /*1b9d0*/  @P0 IMAD.HI.U32 R21, R14, c[0x0][0x4ec], RZ ;  /* 0x00013b000e150a27 */ /* 0x000fca00078e00ff */
[----:B------:R-:W-:Y:S02]  /*1b9e0*/  @P0 SHF.R.U32.HI R2, RZ, c[0x0][0x4f0], R21 ;  /* 0x00013c00ff020a19 */ /* 0x000fe40000011615 */
[----:B------:R-:W-:-:S03]  /*1b9f0*/  IADD3 R21, P1, P0, R6, R8, R0 ;  /* 0x0000000806157210 */ /* 0x000fc6000783e000 */
[----:B------:R-:W-:Y:S01]  /*1ba00*/  IMAD.MOV R6, RZ, RZ, -R2 ;  /* 0x000000ffff067224 */ /* 0x000fe200078e0a02 */
[----:B------:R-:W-:-:S03]  /*1ba10*/  IADD3.X R11, R7, R11, R18, P1, P0 ;  /* 0x0000000b070b7210 */ /* 0x000fc60000fe0412 */
[----:B------:R-:W-:-:S05]  /*1ba20*/  IMAD R6, R6, c[0x0][0x4e8], R14 ;  /* 0x00013a0006067a24 */ /* 0x000fca00078e020e */
[----:B------:R-:W-:Y:S02]  /*1ba30*/  SHF.R.S32.HI R7, RZ, 0x1f, R6 ;  /* 0x0000001fff077819 */ /* 0x000fe40000011406 */
[----:B--2---:R-:W-:-:S05]  /*1ba40*/  SEL R5, R22, RZ, P2 ;  /* 0x000000ff16057207 */ /* 0x004fca0001000000 */
[-C--:B-1----:R-:W-:Y:S02]  /*1ba50*/  IMAD R10, R17, R5.reuse, RZ ;  /* 0x00000005110a7224 */ /* 0x082fe400078e02ff */
[----:B------:R-:W-:Y:S01]  /*1ba60*/  IMAD.WIDE.U32 R8, R16, R5, RZ ;  /* 0x0000000510087225 */ /* 0x000fe200078e00ff */
[----:B------:R-:W-:-:S04]  /*1ba70*/  SHF.R.S32.HI R5, RZ, 0x1f, R2 ;  /* 0x0000001fff057819 */ /* 0x000fc80000011402 */
[----:B------:R-:W-:Y:S01]  /*1ba80*/  IADD3 R9, R9, R10, RZ ;  /* 0x0000000a09097210 */ /* 0x000fe20007ffe0ff */
[----:B------:R-:W-:Y:S01]  /*1ba90*/  IMAD.MOV.U32 R10, RZ, RZ, c[0x0][0x4a8] ;  /* 0x00012a00ff0a7624 */ /* 0x000fe200078e00ff */
[----:B------:R-:W-:Y:S01]  /*1baa0*/  IADD3 R8, P1, P0, R2, R21, R8 ;  /* 0x0000001502087210 */ /* 0x000fe2000783e008 */
[----:B------:R-:W-:-:S03]  /*1bab0*/  IMAD R2, R13, R6, RZ ;  /* 0x000000060d027224 */ /* 0x000fc600078e02ff */
[----:B------:R-:W-:Y:S01]  /*1bac0*/  IADD3.X R9, R5, R11, R9, P1, P0 ;  /* 0x0000000b05097210 */ /* 0x000fe20000fe0409 */
[----:B------:R-:W-:Y:S01]  /*1bad0*/  IMAD R2, R12, R7, R2 ;  /* 0x000000070c027224 */ /* 0x000fe200078e0202 */
[----:B------:R-:W-:-:S03]  /*1bae0*/  MOV R5, c[0x0][0x4ac] ;  /* 0x00012b0000057a02 */ /* 0x000fc60000000f00 */
[----:B------:R-:W-:Y:S01]  /*1baf0*/  IMAD.WIDE.U32 R6, R12, R6, R8 ;  /* 0x000000060c067225 */ /* 0x000fe200078e0008 */
[----:B------:R-:W-:Y:S02]  /*1bb00*/  SEL R8, R10, c[0x0][0x450], P2 ;  /* 0x000114000a087a07 */ /* 0x000fe40001000000 */
[----:B------:R-:W-:Y:S01]  /*1bb10*/  SEL R5, R5, c[0x0][0x454], P2 ;  /* 0x0001150005057a07 */ /* 0x000fe20001000000 */
[----:B------:R-:W-:Y:S01]  /*1bb20*/  IMAD.IADD R2, R7, 0x1, R2 ;  /* 0x0000000107027824 */ /* 0x000fe200078e0202 */
[----:B------:R-:W-:-:S04]  /*1bb30*/  LEA R8, P0, R6, R8, 0x2 ;  /* 0x0000000806087211 */ /* 0x000fc800078010ff */
[----:B------:R-:W-:Y:S02]  /*1bb40*/  LEA.HI.X R9, R6, R5, R2, 0x2, P0 ;  /* 0x0000000506097211 */ /* 0x000fe400000f1402 */
[----:B------:R-:W-:-:S05]  /*1bb50*/  MOV R2, 0xff800000 ;  /* 0xff80000000027802 */ /* 0x000fca0000000f00 */
[----:B------:R1:W-:Y:S02]  /*1bb60*/  STG.E [R8.64], R2 ;  /* 0x0000000208007986 */ /* 0x0003e4000c101908 */
.L_x_1422:
[----:B------:R-:W-:Y:S05]  /*1bb70*/  BSYNC B0 ;  /* 0x0000000000007941 */ /* 0x000fea0003800000 */
.L_x_1421:
[----:B------:R-:W-:-:S13]  /*1bb80*/  ISETP.GT.AND P0, PT, R19, 0x1, PT ;  /* 0x000000011300780c */ /* 0x000fda0003f04270 */
[----:B------:R-:W-:Y:S05]  /*1bb90*/  @P0 BRA `(.L_x_1414) ;  /* 0x0000075000000947 */ /* 0x000fea0003800000 */
[----:B------:R-:W-:Y:S01]  /*1bba0*/  MOV R5, c[0x0][0x4e8] ;  /* 0x00013a0000057a02 */ /* 0x000fe20000000f00 */
[----:B-1----:R-:W-:Y:S01]  /*1bbb0*/  IMAD R2, R18, c[0x0][0x3a0], RZ ;  /* 0x0000e80012027a24 */ /* 0x002fe200078e02ff */
[----:B------:R-:W1:Y:S01]  /*1bbc0*/  S2R R11, SR_TID.X ;  /* 0x00000000000b7919 */ /* 0x000e620000002100 */
        /* <DEDUP_REMOVED lines=12> */
[----:B------:R-:W-:Y:S01]  /*1bc90*/  SHF.R.S32.HI R8, RZ, 0x1f, R0 ;  /* 0x0000001fff087819 */ /* 0x000fe20000011400 */
[----:B------:R-:W-:Y:S01]  /*1bca0*/  IMAD.MOV.U32 R4, RZ, RZ, R6 ;  /* 0x000000ffff047224 */ /* 0x000fe200078e0006 */
[----:B-1----:R-:W-:-:S03]  /*1bcb0*/  SHF.R.S32.HI R10, RZ, 0x1f, R11 ;  /* 0x0000001fff0a7819 */ /* 0x002fc6000001140b */
[----:B------:R-:W-:Y:S01]  /*1bcc0*/  IMAD.WIDE.U32 R6, R3, c[0x0][0x3f0], R4 ;  /* 0x0000fc0003067a25 */ /* 0x000fe200078e0004 */
[----:B------:R-:W-:Y:S02]  /*1bcd0*/  IADD3 R4, -R0, RZ, RZ ;  /* 0x000000ff00047210 */ /* 0x000fe40007ffe1ff */
[----:B------:R-:W-:Y:S01]  /*1bce0*/  LEA.HI R10, R10, R11, RZ, 0x3 ;  /* 0x0000000b0a0a7211 */ /* 0x000fe200078f18ff */
[----:B------:R-:W-:Y:S01]  /*1bcf0*/  IMAD R5, R8, c[0x0][0x3e0], RZ ;  /* 0x0000f80008057a24 */ /* 0x000fe200078e02ff */
[----:B------:R-:W-:Y:S01]  /*1bd00*/  IADD3 R3, R7, R9, RZ ;  /* 0x0000000907037210 */ /* 0x000fe20007ffe0ff */
[----:B------:R-:W-:Y:S01]  /*1bd10*/  IMAD R4, R4, c[0x0][0x4e8], R2 ;  /* 0x00013a0004047a24 */ /* 0x000fe200078e0202 */
[----:B------:R-:W-:Y:S01]  /*1bd20*/  SHF.R.S32.HI R10, RZ, 0x3, R10 ;  /* 0x00000003ff0a7819 */ /* 0x000fe2000001140a */
[----:B------:R-:W-:Y:S02]  /*1bd30*/  IMAD.MOV.U32 R2, RZ, RZ, R6 ;  /* 0x000000ffff027224 */ /* 0x000fe400078e0006 */
[----:B------:R-:W-:-:S02]  /*1bd40*/  IMAD R5, R0, c[0x0][0x3e4], R5 ;  /* 0x0000f90000057a24 */ /* 0x000fc400078e0205 */
        /* <DEDUP_REMOVED lines=12> */
.L_x_1492:
[----:B------:R-:W-:Y:S05]  /*1be10*/  BRA.DIV ~URZ, `(.L_x_1424) ;  /* 0x000039b27f007947 */ /* 0x000fea000b800000 */
[----:B------:R3:W4:Y:S02]  /*1be20*/  SHFL.IDX PT, R0, R7, RZ, 0x181f ;  /* 0x00181fff07007589 */ /* 0x00072400000e0000 */
.L_x_1493:
        /* <DEDUP_REMOVED lines=16> */
.L_x_1426:
[----:B------:R-:W-:Y:S05]  /*1bf30*/  BSYNC B0 ;  /* 0x0000000000007941 */ /* 0x000fea0003800000 */
.L_x_1425:
[----:B------:R-:W-:Y:S05]  /*1bf40*/  BRA.DIV ~URZ, `(.L_x_1427) ;  /* 0x000038e27f007947 */ /* 0x000fea000b800000 */
[----:B--2---:R2:W1:Y:S04]  /*1bf50*/  SHFL.IDX PT, R8, R6, 0x1, 0x181f ;  /* 0x00381f0006087f89 */ /* 0x00446800000e0000 */
[----:B----4-:R2:W4:Y:S02]  /*1bf60*/  SHFL.IDX PT, R0, R7, 0x1, 0x181f ;  /* 0x00381f0007007f89 */ /* 0x01052400000e0000 */
.L_x_1494:
        /* <DEDUP_REMOVED lines=16> */
.L_x_1429:
[----:B------:R-:W-:Y:S05]  /*1c070*/  BSYNC B0 ;  /* 0x0000000000007941 */ /* 0x000fea0003800000 */
.L_x_1428:
[----:B------:R-:W-:Y:S05]  /*1c080*/  BRA.DIV ~URZ, `(.L_x_1430) ;  /* 0x000038627f007947 */ /* 0x000fea000b800000 */
[----:B-1----:R1:W2:Y:S02]  /*1c090*/  SHFL.IDX PT, R8, R6, 0x2, 0x181f ;  /* 0x00581f0006087f89 */ /* 0x0022a400000e0000 */
.L_x_1495:
[----:B------:R-:W-:Y:S05]  /*1c0a0*/  BRA.DIV ~URZ, `(.L_x_1431) ;  /* 0x000038b27f007947 */ /* 0x000fea000b800000 */
[----:B----4-:R4:W1:Y:S02]  /*1c0b0*/  SHFL.IDX PT, R0, R7, 0x2, 0x181f ;  /* 0x00581f0007007f89 */ /* 0x01086400000e0000 */
.L_x_1496:
        /* <DEDUP_REMOVED lines=16> */
.L_x_1433:
[----:B------:R-:W-:Y:S05]  /*1c1c0*/  BSYNC B0 ;  /* 0x0000000000007941 */ /* 0x000fea0003800000 */
.L_x_1432:
[----:B------:R-:W-:Y:S05]  /*1c1d0*/  BRA.DIV ~URZ, `(.L_x_1434) ;  /* 0x000037e27f007947 */ /* 0x000fea000b800000 */
[----:B-12---:R-:W1:Y:S04]  /*1c1e0*/  SHFL.IDX PT, R6, R6, 0x3, 0x181f ;  /* 0x00781f0006067f89 */ /* 0x006e6800000e0000 */
[----:B---34-:R-:W2:Y:S02]  /*1c1f0*/  SHFL.IDX PT, R7, R7, 0x3, 0x181f ;  /* 0x00781f0007077f89 */ /* 0x018ea400000e0000 */
.L_x_1497:
[----:B------:R-:W-:-:S04]  /*1c200*/  IADD3 R4, R4, 0x60, RZ ;  /* 0x0000006004047810 */ /* 0x000fc80007ffe0ff */
        /* <DEDUP_REMOVED lines=14> */
.L_x_1414:
[----:B------:R-:W-:Y:S05]  /*1c2f0*/  BSYNC B1 ;  /* 0x0000000000017941 */ /* 0x000fea0003800000 */
.L_x_1398:
[----:B-1-3--:R-:W3:Y:S02]  /*1c300*/  LDL R0, [R1+0x58] ;  /* 0x0000580001007983 */ /* 0x00aee40000100800 */
[----:B---3--:R-:W-:-:S13]  /*1c310*/  ISETP.NE.AND P0, PT, R0, RZ, PT ;  /* 0x000000ff0000720c */ /* 0x008fda0003f05270 */
[----:B------:R-:W-:Y:S01]  /*1c320*/  @P0 WARPSYNC 0xffffffff ;  /* 0xffffffff00000948 */ /* 0x000fe20003800000 */
[----:B------:R-:W-:Y:S06]  /*1c330*/  @P0 BAR.SYNC.DEFER_BLOCKING 0x5, 0x100 ;  /* 0x0144000000000b1d */ /* 0x000fec0000010000 */
[----:B------:R-:W1:Y:S04]  /*1c340*/  @P0 LDS.128 R244, [0x18100] ;  /* 0x01810000fff40984 */ /* 0x000e680000000c00 */
[----:B------:R-:W-:Y:S06]  /*1c350*/  @P0 BAR.ARV 0x4, 0x100 ;  /* 0x0104000000000b1d */ /* 0x000fec0000002000 */
[----:B------:R-:W-:Y:S05]  /*1c360*/  @P0 BRA `(.L_x_1435) ;  /* 0x00000f6000000947 */ /* 0x000fea0003800000 */
[----:B------:R-:W3:Y:S01]  /*1c370*/  S2R R0, SR_TID.X ;  /* 0x0000000000007919 */ /* 0x000ee20000002100 */
[----:B------:R-:W-:Y:S01]  /*1c380*/  IMAD.MOV.U32 R8, RZ, RZ, RZ ;  /* 0x000000ffff087224 */ /* 0x000fe200078e00ff */
[----:B---3--:R-:W-:-:S04]  /*1c390*/  LOP3.LUT R13, R0, 0x1f, RZ, 0xc0, !PT ;  /* 0x0000001f000d7812 */ /* 0x008fc800078ec0ff */
[----:B------:R-:W-:Y:S01]  /*1c3a0*/  ISETP.NE.AND P6, PT, R13, 0x1f, PT ;  /* 0x0000001f0d00780c */ /* 0x000fe20003fc5270 */
[----:B------:R-:W-:Y:S10]  /*1c3b0*/  BRA.DIV ~URZ, `(.L_x_1436) ;  /* 0x000036d27f007947 */ /* 0x000ff4000b800000 */
[----:B------:R3:W4:Y:S02]  /*1c3c0*/  SHFL.IDX PT, R9, R86, RZ, 0x1f ;  /* 0x00001fff56097589 */ /* 0x00072400000e0000 */
.L_x_1498:
[----:B------:R-:W-:Y:S05]  /*1c3d0*/  BRA.DIV ~URZ, `(.L_x_1437) ;  /* 0x000037227f007947 */ /* 0x000fea000b800000 */
[----:B------:R3:W4:Y:S02]  /*1c3e0*/  SHFL.IDX PT, R6, R86, 0x1, 0x1f ;  /* 0x00201f0056067f89 */ /* 0x00072400000e0000 */
.L_x_1499:
[----:B-1----:R-:W-:Y:S02]  /*1c3f0*/  IMAD.IADD R0, R247, 0x1, R13 ;  /* 0x00000001f7007824 */ /* 0x002fe400078e020d */
[----:B--2-4-:R-:W-:-:S03]  /*1c400*/  IMAD.MOV.U32 R7, RZ, RZ, RZ ;  /* 0x000000ffff077224 */ /* 0x014fc600078e00ff */
[----:B------:R-:W-:-:S13]  /*1c410*/  ISETP.GE.OR P0, PT, R0, c[0x0][0x53c], !P6 ;  /* 0x00014f0000007a0c */ /* 0x000fda0007706670 */
[----:B------:R-:W-:Y:S01]  /*1c420*/  @!P0 MOV R2, 0x4 ;  /* 0x0000000400028802 */ /* 0x000fe20000000f00 */
[----:B------:R-:W-:-:S04]  /*1c430*/  @!P0 IMAD.MOV.U32 R4, RZ, RZ, 0x4 ;  /* 0x00000004ff048424 */ /* 0x000fc800078e00ff */
[----:B------:R-:W-:-:S04]  /*1c440*/  @!P0 IMAD.WIDE R4, R0, R4, c[0x0][0x580] ;  /* 0x0001600000048625 */ /* 0x000fc800078e0204 */
[----:B------:R-:W-:Y:S01]  /*1c450*/  @!P0 IMAD.WIDE R2, R0, R2, c[0x0][0x578] ;  /* 0x00015e0000028625 */ /* 0x000fe200078e0202 */
[----:B------:R-:W2:Y:S04]  /*1c460*/  @!P0 LDG.E R7, [R4.64] ;  /* 0x0000000804078981 */ /* 0x000ea8000c1e1900 */
[----:B------:R-:W2:Y:S01]  /*1c470*/  @!P0 LDG.E R8, [R2.64] ;  /* 0x0000000802088981 */ /* 0x000ea2000c1e1900 */
[C---:B------:R-:W-:Y:S02]  /*1c480*/  ISETP.GE.U32.AND P4, PT, R13.reuse, 0x10, PT ;  /* 0x000000100d00780c */ /* 0x040fe40003f86070 */
[C---:B------:R-:W-:Y:S02]  /*1c490*/  ISETP.GE.U32.AND P3, PT, R13.reuse, 0x8, PT ;  /* 0x000000080d00780c */ /* 0x040fe40003f66070 */
[----:B------:R-:W-:-:S02]  /*1c4a0*/  ISETP.GE.U32.AND P2, PT, R13, 0x4, PT ;  /* 0x000000040d00780c */ /* 0x000fc40003f46070 */
[C---:B------:R-:W-:Y:S02]  /*1c4b0*/  ISETP.GE.U32.AND P1, PT, R13.reuse, 0x2, PT ;  /* 0x000000020d00780c */ /* 0x040fe40003f26070 */
[----:B------:R-:W-:Y:S02]  /*1c4c0*/  ISETP.NE.AND P5, PT, R13, RZ, PT ;  /* 0x000000ff0d00720c */ /* 0x000fe40003fa5270 */
[----:B------:R-:W-:Y:S01]  /*1c4d0*/  MOV R12, RZ ;  /* 0x000000ff000c7202 */ /* 0x000fe20000000f00 */
[----:B--2---:R-:W-:Y:S01]  /*1c4e0*/  IMAD R0, R8, R7, RZ ;  /* 0x0000000708007224 */ /* 0x004fe200078e02ff */
[----:B------:R-:W-:Y:S07]  /*1c4f0*/  BRA.DIV ~URZ, `(.L_x_1438) ;  /* 0x000036727f007947 */ /* 0x000fee000b800000 */
[----:B------:R1:W2:Y:S02]  /*1c500*/  SHFL.UP PT, R4, R0, 0x1, RZ ;  /* 0x0420000000047989 */ /* 0x0002a400000e00ff */
.L_x_1500:
        /* <DEDUP_REMOVED lines=16> */
.L_x_1501:
[----:B--2---:R-:W-:Y:S01]  /*1c610*/  IMAD R0, R0, c[0x0][0x538], RZ ;  /* 0x00014e0000007a24 */ /* 0x004fe200078e02ff */
[----:B------:R-:W-:Y:S04]  /*1c620*/  BSSY B1, `(.L_x_1440) ;  /* 0x00000c5000017945 */ /* 0x000fe80003800000 */
[----:B------:R-:W-:-:S04]  /*1c630*/  IADD3 R6, R0, R6, RZ ;  /* 0x0000000600067210 */ /* 0x000fc80007ffe0ff */
[----:B------:R-:W-:-:S13]  /*1c640*/  ISETP.GT.AND P0, PT, R6, R9, PT ;  /* 0x000000090600720c */ /* 0x000fda0003f04270 */
[----:B------:R-:W-:Y:S05]  /*1c650*/  @P0 BRA `(.L_x_1441) ;  /* 0x0000025000000947 */ /* 0x000fea0003800000 */
.L_x_1445:
        /* <DEDUP_REMOVED lines=17> */
.L_x_1502:
        /* <DEDUP_REMOVED lines=16> */
.L_x_1503:
[----:B--2---:R-:W-:-:S05]  /*1c870*/  IMAD R0, R0, c[0x0][0x538], RZ ;  /* 0x00014e0000007a24 */ /* 0x004fca00078e02ff */
[----:B------:R-:W-:-:S04]  /*1c880*/  IADD3 R6, R0, R6, RZ ;  /* 0x0000000600067210 */ /* 0x000fc80007ffe0ff */
[----:B------:R-:W-:-:S13]  /*1c890*/  ISETP.GT.AND P0, PT, R6, R9, PT ;  /* 0x000000090600720c */ /* 0x000fda0003f04270 */
[----:B-1-3--:R-:W-:Y:S05]  /*1c8a0*/  @!P0 BRA `(.L_x_1445) ;  /* 0xfffffdb000008947 */ /* 0x00afea000383ffff */
.L_x_1441:
[----:B------:R-:W-:-:S05]  /*1c8b0*/  IADD3 R11, -R0, R6, RZ ;  /* 0x00000006000b7210 */ /* 0x000fca0007ffe1ff */
[----:B------:R-:W-:-:S05]  /*1c8c0*/  IMAD R0, R4, c[0x0][0x538], R11 ;  /* 0x00014e0004007a24 */ /* 0x000fca00078e020b */
[----:B------:R-:W-:Y:S01]  /*1c8d0*/  ISETP.GT.AND P0, PT, R0, R9, PT ;  /* 0x000000090000720c */ /* 0x000fe20003f04270 */
[----:B------:R-:W-:-:S12]  /*1c8e0*/  BRA.DIV ~URZ, `(.L_x_1446) ;  /* 0x000036527f007947 */ /* 0x000fd8000b800000 */
[----:B------:R-:W-:-:S04]  /*1c8f0*/  VOTE.ANY R10, PT, !P0 ;  /* 0x00000000000a7806 */ /* 0x000fc800040e0100 */
.L_x_1504:
[----:B------:R-:W2:Y:S02]  /*1c900*/  POPC R6, R10 ;  /* 0x0000000a00067309 */ /* 0x000ea40000000000 */
[----:B--2---:R-:W-:Y:S01]  /*1c910*/  IADD3 R247, R6, R247, RZ ;  /* 0x000000f706f77210 */ /* 0x004fe20007ffe0ff */
[----:B------:R-:W-:Y:S05]  /*1c920*/  BRA.DIV ~URZ, `(.L_x_1447) ;  /* 0x000036627f007947 */ /* 0x000fea000b800000 */
[----:B------:R2:W4:Y:S04]  /*1c930*/  SHFL.IDX PT, R7, R7, R6, 0x1f ;  /* 0x00001f0607077589 */ /* 0x00052800000e0000 */
[----:B------:R2:W1:Y:S02]  /*1c940*/  SHFL.IDX PT, R5, R8, R6, 0x1f ;  /* 0x00001f0608057589 */ /* 0x00046400000e0000 */
.L_x_1505:
[----:B------:R-:W-:Y:S01]  /*1c950*/  ISETP.NE.AND P0, PT, R10, RZ, PT ;  /* 0x000000ff0a00720c */ /* 0x000fe20003f05270 */
[----:B------:R-:W-:-:S12]  /*1c960*/  BSSY B0, `(.L_x_1448) ;  /* 0x0000005000007945 */ /* 0x000fd80003800000 */
[----:B------:R-:W-:Y:S05]  /*1c970*/  @!P0 BRA `(.L_x_1449) ;  /* 0x0000003000008947 */ /* 0x000fea0003800000 */
[----:B--2---:R-:W-:Y:S01]  /*1c980*/  IADD3 R6, R6, -0x1, RZ ;  /* 0xffffffff06067810 */ /* 0x004fe20007ffe0ff */
[----:B------:R-:W-:Y:S05]  /*1c990*/  BRA.DIV ~URZ, `(.L_x_1450) ;  /* 0x000036c27f007947 */ /* 0x000fea000b800000 */
[----:B------:R2:W3:Y:S02]  /*1c9a0*/  SHFL.IDX PT, R12, R4, R6, 0x1f ;  /* 0x00001f06040c7589 */ /* 0x0004e400000e0000 */
.L_x_1449:
[----:B------:R-:W-:Y:S05]  /*1c9b0*/  BSYNC B0 ;  /* 0x0000000000007941 */ /* 0x000fea0003800000 */
.L_x_1448:
        /* <DEDUP_REMOVED lines=67> */
.L_x_1452:
        /* <DEDUP_REMOVED lines=64> */
.L_x_1453:
[----:B------:R-:W-:Y:S05]  /*1d1f0*/  BSYNC B0 ;  /* 0x0000000000007941 */ /* 0x000fea0003800000 */
.L_x_1451:
[----:B------:R-:W-:-:S04]  /*1d200*/  LOP3.LUT R2, RZ, R2, RZ, 0x33, !PT ;  /* 0x00000002ff027212 */ /* 0x000fc800078e33ff */
[----:B------:R-:W-:Y:S01]  /*1d210*/  IADD3 R245, R2, R7, RZ ;  /* 0x0000000702f57210 */ /* 0x000fe20007ffe0ff */
[----:B------:R-:W-:Y:S05]  /*1d220*/  BRA `(.L_x_1454) ;  /* 0x0000004000007947 */ /* 0x000fea0003800000 */
.L_x_1442:
[----:B------:R-:W-:Y:S01]  /*1d230*/  IMAD.MOV.U32 R244, RZ, RZ, R9 ;  /* 0x000000fffff47224 */ /* 0x000fe200078e0009 */
[----:B------:R-:W-:Y:S01]  /*1d240*/  MOV R246, RZ ;  /* 0x000000ff00f67202 */ /* 0x000fe20000000f00 */
[----:B------:R-:W-:Y:S01]  /*1d250*/  IMAD.MOV.U32 R245, RZ, RZ, RZ ;  /* 0x000000fffff57224 */ /* 0x000fe200078e00ff */
[----:B------:R-:W-:Y:S02]  /*1d260*/  MOV R247, c[0x0][0x53c] ;  /* 0x00014f0000f77a02 */ /* 0x000fe40000000f00 */
.L_x_1454:
[----:B------:R-:W-:Y:S05]  /*1d270*/  BSYNC B1 ;  /* 0x0000000000017941 */ /* 0x000fea0003800000 */
.L_x_1440:
[----:B------:R-:W-:Y:S01]  /*1d280*/  WARPSYNC 0xffffffff ;  /* 0xffffffff00007948 */ /* 0x000fe20003800000 */
[----:B------:R-:W-:Y:S01]  /*1d290*/  BAR.SYNC.DEFER_BLOCKING 0x4, 0x100 ;  /* 0x0104000000007b1d */ /* 0x000fe20000010000 */
[----:B------:R-:W-:-:S13]  /*1d2a0*/  ISETP.NE.AND P0, PT, R13, RZ, PT ;  /* 0x000000ff0d00720c */ /* 0x000fda0003f05270 */
[----:B------:R2:W-:Y:S04]  /*1d2b0*/  @!P0 STS.128 [0x18100], R244 ;  /* 0x018100f4ff008388 */ /* 0x0005e80000000c00 */
[----:B------:R-:W-:Y:S06]  /*1d2c0*/  BAR.ARV 0x5, 0x100 ;  /* 0x0144000000007b1d */ /* 0x000fec0000002000 */
.L_x_1435:
[----:B-1----:R-:W-:-:S13]  /*1d2d0*/  ISETP.GE.AND P0, PT, R247, c[0x0][0x53c], PT ;  /* 0x00014f00f7007a0c */ /* 0x002fda0003f06270 */
[----:B--234-:R-:W-:Y:S01]  /*1d2e0*/  @P0 CALL.REL.NOINC `(.L_x_1455) ;  /* 0x0000001000000944 */ /* 0x01cfe20003c00000 */
[----:B------:R-:W-:Y:S05]  /*1d2f0*/  BRA `(.L_x_1456) ;  /* 0xfffe4db000007947 */ /* 0x000fea000383ffff */
.L_x_1455:
[----:B------:R-:W-:Y:S05]  /*1d300*/  EXIT ;  /* 0x000000000000794d */ /* 0x000fea0003800000 */
.L_x_1266:
[----:B------:R-:W-:Y:S01]  /*1d310*/  IMAD.MOV.U32 R0, RZ, RZ, R5 ;  /* 0x000000ffff007224 */ /* 0x000fe200078e0005 */
[----:B------:R-:W-:Y:S02]  /*1d320*/  MOV R3, 0x1 ;  /* 0x0000000100037802 */ /* 0x000fe40000000f00 */
[----:B------:R-:W-:Y:S02]  /*1d330*/  MOV R2, 0x1d350 ;  /* 0x0001d35000027802 */ /* 0x000fe40000000f00 */
[----:B--2---:R-:W-:Y:S05]  /*1d340*/  CALL.REL.NOINC `($__internal_24_$__cuda_sm70_shflsync_up_p) ;  /* 0x00002e3000007944 */ /* 0x004fea0003c00000 */
[----:B------:R-:W-:Y:S01]  /*1d350*/  MOV R0, R4 ;  /* 0x0000000400007202 */ /* 0x000fe20000000f00 */
[----:B------:R-:W-:Y:S05]  /*1d360*/  BRA `(.L_x_1457) ;  /* 0xfffe30d000007947 */ /* 0x000fea000383ffff */
.L_x_1267:
[----:B------:R-:W-:Y:S01]  /*1d370*/  IMAD.MOV.U32 R0, RZ, RZ, R5 ;  /* 0x000000ffff007224 */ /* 0x000fe200078e0005 */
[----:B------:R-:W-:Y:S02]  /*1d380*/  MOV R3, 0x2 ;  /* 0x0000000200037802 */ /* 0x000fe40000000f00 */
[----:B------:R-:W-:Y:S02]  /*1d390*/  MOV R2, 0x1d3b0 ;  /* 0x0001d3b000027802 */ /* 0x000fe40000000f00 */
[----:B--2---:R-:W-:Y:S05]  /*1d3a0*/  CALL.REL.NOINC `($__internal_24_$__cuda_sm70_shflsync_up_p) ;  /* 0x00002dd000007944 */ /* 0x004fea0003c00000 */
[----:B------:R-:W-:Y:S01]  /*1d3b0*/  SEL R4, R4, RZ, P4 ;  /* 0x000000ff04047207 */ /* 0x000fe20002000000 */
[----:B------:R-:W-:Y:S01]  /*1d3c0*/  IMAD.MOV.U32 R3, RZ, RZ, 0x4 ;  /* 0x00000004ff037424 */ /* 0x000fe200078e00ff */
[----:B------:R-:W-:-:S03]  /*1d3d0*/  MOV R2, 0x1d400 ;  /* 0x0001d40000027802 */ /* 0x000fc60000000f00 */
[----:B------:R-:W-:Y:S02]  /*1d3e0*/  IMAD.IADD R0, R5, 0x1, R4 ;  /* 0x0000000105007824 */ /* 0x000fe400078e0204 */
[----:B------:R-:W-:Y:S05]  /*1d3f0*/  CALL.REL.NOINC `($__internal_24_$__cuda_sm70_shflsync_up_p) ;  /* 0x00002d8000007944 */ /* 0x000fea0003c00000 */
        /* <DEDUP_REMOVED lines=10> */
[----:B------:R-:W-:Y:S02]  /*1d4a0*/  SEL R4, R4, RZ, P1 ;  /* 0x000000ff04047207 */ /* 0x000fe40000800000 */
[----:B------:R-:W-:Y:S02]  /*1d4b0*/  MOV R3, 0x1f ;  /* 0x0000001f00037802 */ /* 0x000fe40000000f00 */
[----:B------:R-:W-:Y:S01]  /*1d4c0*/  MOV R2, 0x1d510 ;  /* 0x0001d51000027802 */ /* 0x000fe20000000f00 */
[----:B------:R-:W-:Y:S02]  /*1d4d0*/  IMAD.IADD R4, R0, 0x1, R4 ;  /* 0x0000000100047824 */ /* 0x000fe400078e0204 */
[----:B------:R-:W-:Y:S02]  /*1d4e0*/  IMAD.MOV.U32 R0, RZ, RZ, 0x1f ;  /* 0x0000001fff007424 */ /* 0x000fe400078e00ff */
[----:B------:R-:W-:Y:S02]  /*1d4f0*/  IMAD.MOV.U32 R199, RZ, RZ, R4 ;  /* 0x000000ffffc77224 */ /* 0x000fe400078e0004 */
[----:B------:R-:W-:Y:S05]  /*1d500*/  CALL.REL.NOINC `($__internal_23_$__cuda_sm70_shflsync_idx_p) ;  /* 0x00002c2000007944 */ /* 0x000fea0003c00000 */
[----:B------:R-:W-:Y:S05]  /*1d510*/  BRA `(.L_x_1458) ;  /* 0xfffe302000007947 */ /* 0x000fea000383ffff */
.L_x_1269:
[----:B------:R-:W-:Y:S02]  /*1d520*/  SEL R0, RZ, 0x1, P0 ;  /* 0x00000001ff007807 */ /* 0x000fe40000000000 */
[----:B------:R-:W-:-:S02]  /*1d530*/  MOV R2, 0x1d550 ;  /* 0x0001d55000027802 */ /* 0x000fc40000000f00 */
[----:B--2---:R-:W-:Y:S05]  /*1d540*/  CALL.REL.NOINC `($__internal_25_$__cuda_sm70_votesync_ballot) ;  /* 0x00002c9000007944 */ /* 0x004fea0003c00000 */
[----:B------:R-:W-:Y:S01]  /*1d550*/  MOV R10, R0 ;  /* 0x00000000000a7202 */ /* 0x000fe20000000f00 */
[----:B------:R-:W-:Y:S05]  /*1d560*/  BRA `(.L_x_1459) ;  /* 0xfffe306000007947 */ /* 0x000fea000383ffff */
.L_x_1270:
[----:B------:R-:W-:Y:S01]  /*1d570*/  IMAD.MOV.U32 R199, RZ, RZ, R9 ;  /* 0x000000ffffc77224 */ /* 0x000fe200078e0009 */
[----:B------:R-:W-:Y:S01]  /*1d580*/  MOV R0, R5 ;  /* 0x0000000500007202 */ /* 0x000fe20000000f00 */
[----:B------:R-:W-:Y:S01]  /*1d590*/  IMAD.MOV.U32 R3, RZ, RZ, 0x1f ;  /* 0x0000001fff037424 */ /* 0x000fe200078e00ff */
[----:B------:R-:W-:-:S02]  /*1d5a0*/  MOV R2, 0x1d5c0 ;  /* 0x0001d5c000027802 */ /* 0x000fc40000000f00 */
[----:B------:R-:W-:Y:S05]  /*1d5b0*/  CALL.REL.NOINC `($__internal_23_$__cuda_sm70_shflsync_idx_p) ;  /* 0x00002b7000007944 */ /* 0x000fea0003c00000 */
[----:B------:R-:W-:Y:S01]  /*1d5c0*/  IMAD.MOV.U32 R12, RZ, RZ, R0 ;  /* 0x000000ffff0c7224 */ /* 0x000fe200078e0000 */
[----:B------:R-:W-:Y:S01]  /*1d5d0*/  MOV R199, R8 ;  /* 0x0000000800c77202 */ /* 0x000fe20000000f00 */
[----:B------:R-:W-:Y:S01]  /*1d5e0*/  IMAD.MOV.U32 R6, RZ, RZ, RZ ;  /* 0x000000ffff067224 */ /* 0x000fe200078e00ff */
[----:B------:R-:W-:Y:S01]  /*1d5f0*/  MOV R0, R5 ;  /* 0x0000000500007202 */ /* 0x000fe20000000f00 */
[----:B------:R-:W-:Y:S01]  /*1d600*/  IMAD.MOV.U32 R3, RZ, RZ, 0x1f ;  /* 0x0000001fff037424 */ /* 0x000fe200078e00ff */
[----:B------:R-:W-:-:S02]  /*1d610*/  MOV R2, 0x1d630 ;  /* 0x0001d63000027802 */ /* 0x000fc40000000f00 */
[----:B------:R-:W-:Y:S05]  /*1d620*/  CALL.REL.NOINC `($__internal_23_$__cuda_sm70_shflsync_idx_p) ;  /* 0x00002b0000007944 */ /* 0x000fea0003c00000 */
[----:B------:R-:W-:Y:S01]  /*1d630*/  MOV R9, R0 ;  /* 0x0000000000097202 */ /* 0x000fe20000000f00 */
[----:B------:R-:W-:Y:S05]  /*1d640*/  BRA `(.L_x_1460) ;  /* 0xfffe2fe000007947 */ /* 0x000fea000383ffff */
.L_x_1273:
[----:B------:R-:W-:Y:S01]  /*1d650*/  IMAD.MOV.U32 R199, RZ, RZ, R4 ;  /* 0x000000ffffc77224 */ /* 0x000fe200078e0004 */
[----:B------:R-:W-:-:S02]  /*1d660*/  MOV R3, 0x1f ;  /* 0x0000001f00037802 */ /* 0x000fc40000000f00 */
[----:B------:R-:W-:Y:S02]  /*1d670*/  MOV R2, 0x1d690 ;  /* 0x0001d69000027802 */ /* 0x000fe40000000f00 */
[----:B-123--:R-:W-:Y:S05]  /*1d680*/  CALL.REL.NOINC `($__internal_23_$__cuda_sm70_shflsync_idx_p) ;  /* 0x00002aa000007944 */ /* 0x00efea0003c00000 */
[----:B------:R-:W-:Y:S01]  /*1d690*/  MOV R6, R0 ;  /* 0x0000000000067202 */ /* 0x000fe20000000f00 */
[----:B------:R-:W-:Y:S05]  /*1d6a0*/  BRA `(.L_x_1272) ;  /* 0xfffe2fe000007947 */ /* 0x000fea000383ffff */
.L_x_1312:
[----:B------:R-:W-:Y:S01]  /*1d6b0*/  IMAD.MOV.U32 R199, RZ, RZ, R5 ;  /* 0x000000ffffc77224 */ /* 0x000fe200078e0005 */
[----:B------:R-:W-:Y:S01]  /*1d6c0*/  MOV R0, RZ ;  /* 0x000000ff00007202 */ /* 0x000fe20000000f00 */
[----:B------:R-:W-:Y:S01]  /*1d6d0*/  IMAD.MOV.U32 R3, RZ, RZ, 0x181f ;  /* 0x0000181fff037424 */ /* 0x000fe200078e00ff */
[----:B------:R-:W-:Y:S02]  /*1d6e0*/  MOV R2, 0x1d700 ;  /* 0x0001d70000027802 */ /* 0x000fe40000000f00 */
[----:B-----5:R-:W-:Y:S05]  /*1d6f0*/  CALL.REL.NOINC `($__internal_23_$__cuda_sm70_shflsync_idx_p) ;  /* 0x00002a3000007944 */ /* 0x020fea0003c00000 */
[----:B------:R-:W-:Y:S01]  /*1d700*/  MOV R6, R0 ;  /* 0x0000000000067202 */ /* 0x000fe20000000f00 */
[----:B------:R-:W-:Y:S05]  /*1d710*/  BRA `(.L_x_1461) ;  /* 0xfffeace000007947 */ /* 0x000fea000383ffff */
.L_x_1313:
[----:B------:R-:W-:Y:S01]  /*1d720*/  IMAD.MOV.U32 R199, RZ, RZ, R7 ;  /* 0x000000ffffc77224 */ /* 0x000fe200078e0007 */
[----:B------:R-:W-:Y:S01]  /*1d730*/  MOV R0, RZ ;  /* 0x000000ff00007202 */ /* 0x000fe20000000f00 */
[----:B------:R-:W-:Y:S01]  /*1d740*/  IMAD.MOV.U32 R3, RZ, RZ, 0x181f ;  /* 0x0000181fff037424 */ /* 0x000fe200078e00ff */
[----:B------:R-:W-:Y:S02]  /*1d750*/  MOV R2, 0x1d770 ;  /* 0x0001d77000027802 */ /* 0x000fe40000000f00 */
[----:B-12--5:R-:W-:Y:S05]  /*1d760*/  CALL.REL.NOINC `($__internal_23_$__cuda_sm70_shflsync_idx_p) ;  /* 0x000029c000007944 */ /* 0x026fea0003c00000 */
[----:B------:R-:W-:Y:S05]  /*1d770*/  BRA `(.L_x_1462) ;  /* 0xfffeaca000007947 */ /* 0x000fea000383ffff */
.L_x_1316:
[----:B------:R-:W-:Y:S01]  /*1d780*/  IMAD.MOV.U32 R199, RZ, RZ, R5 ;  /* 0x000000ffffc77224 */ /* 0x000fe200078e0005 */
[----:B----4-:R-:W-:Y:S01]  /*1d790*/  MOV R0, 0x1 ;  /* 0x0000000100007802 */ /* 0x010fe20000000f00 */
[----:B--2---:R-:W-:Y:S01]  /*1d7a0*/  IMAD.MOV.U32 R3, RZ, RZ, 0x181f ;  /* 0x0000181fff037424 */ /* 0x004fe200078e00ff */
[----:B------:R-:W-:-:S02]  /*1d7b0*/  MOV R2, 0x1d7d0 ;  /* 0x0001d7d000027802 */ /* 0x000fc40000000f00 */
[----:B-1-3-5:R-:W-:Y:S05]  /*1d7c0*/  CALL.REL.NOINC `($__internal_23_$__cuda_sm70_shflsync_idx_p) ;  /* 0x0000296000007944 */ /* 0x02afea0003c00000 */
[----:B------:R-:W-:Y:S01]  /*1d7d0*/  IMAD.MOV.U32 R6, RZ, RZ, R0 ;  /* 0x000000ffff067224 */ /* 0x000fe200078e0000 */
[----:B------:R-:W-:Y:S01]  /*1d7e0*/  MOV R0, 0x1 ;  /* 0x0000000100007802 */ /* 0x000fe20000000f00 */
[----:B------:R-:W-:Y:S01]  /*1d7f0*/  IMAD.MOV.U32 R199, RZ, RZ, R7 ;  /* 0x000000ffffc77224 */ /* 0x000fe200078e0007 */
[----:B------:R-:W-:-:S02]  /*1d800*/  MOV R3, 0x181f ;  /* 0x0000181f00037802 */ /* 0x000fc40000000f00 */
[----:B------:R-:W-:Y:S02]  /*1d810*/  MOV R2, 0x1d830 ;  /* 0x0001d83000027802 */ /* 0x000fe40000000f00 */
[----:B------:R-:W-:Y:S05]  /*1d820*/  CALL.REL.NOINC `($__internal_23_$__cuda_sm70_shflsync_idx_p) ;  /* 0x0000290000007944 */ /* 0x000fea0003c00000 */
[----:B------:R-:W-:Y:S05]  /*1d830*/  BRA `(.L_x_1463) ;  /* 0xfffead2000007947 */ /* 0x000fea000383ffff */
.L_x_1319:
[----:B------:R-:W-:Y:S01]  /*1d840*/  IMAD.MOV.U32 R199, RZ, RZ, R5 ;  /* 0x000000ffffc77224 */ /* 0x000fe200078e0005 */
[----:B----4-:R-:W-:Y:S01]  /*1d850*/  MOV R0, 0x2 ;  /* 0x0000000200007802 */ /* 0x010fe20000000f00 */
[----:B-1----:R-:W-:Y:S01]  /*1d860*/  IMAD.MOV.U32 R3, RZ, RZ, 0x181f ;  /* 0x0000181fff037424 */ /* 0x002fe200078e00ff */
[----:B------:R-:W-:Y:S02]  /*1d870*/  MOV R2, 0x1d890 ;  /* 0x0001d89000027802 */ /* 0x000fe40000000f00 */
[----:B--23-5:R-:W-:Y:S05]  /*1d880*/  CALL.REL.NOINC `($__internal_23_$__cuda_sm70_shflsync_idx_p) ;  /* 0x000028a000007944 */ /* 0x02cfea0003c00000 */
[----:B------:R-:W-:Y:S01]  /*1d890*/  MOV R6, R0 ;  /* 0x0000000000067202 */ /* 0x000fe20000000f00 */
[----:B------:R-:W-:Y:S05]  /*1d8a0*/  BRA `(.L_x_1464) ;  /* 0xfffeade000007947 */ /* 0x000fea000383ffff */
.L_x_1320:
[----:B------:R-:W-:Y:S01]  /*1d8b0*/  IMAD.MOV.U32 R199, RZ, RZ, R7 ;  /* 0x000000ffffc77224 */ /* 0x000fe200078e0007 */
[----:B----4-:R-:W-:Y:S01]  /*1d8c0*/  MOV R0, 0x2 ;  /* 0x0000000200007802 */ /* 0x010fe20000000f00 */
[----:B------:R-:W-:Y:S01]  /*1d8d0*/  IMAD.MOV.U32 R3, RZ, RZ, 0x181f ;  /* 0x0000181fff037424 */ /* 0x000fe200078e00ff */
[----:B------:R-:W-:Y:S02]  /*1d8e0*/  MOV R2, 0x1d900 ;  /* 0x0001d90000027802 */ /* 0x000fe40000000f00 */
[----:B-123-5:R-:W-:Y:S05]  /*1d8f0*/  CALL.REL.NOINC `($__internal_23_$__cuda_sm70_shflsync_idx_p) ;  /* 0x0000283000007944 */ /* 0x02efea0003c00000 */
[----:B------:R-:W-:Y:S05]  /*1d900*/  BRA `(.L_x_1465) ;  /* 0xfffeada000007947 */ /* 0x000fea000383ffff */
.L_x_1323:
[----:B------:R-:W-:Y:S01]  /*1d910*/  IMAD.MOV.U32 R199, RZ, RZ, R5 ;  /* 0x000000ffffc77224 */ /* 0x000fe200078e0005 */
[----:B-1----:R-:W-:Y:S01]  /*1d920*/  MOV R0, 0x3 ;  /* 0x0000000300007802 */ /* 0x002fe20000000f00 */
[----:B------:R-:W-:Y:S01]  /*1d930*/  IMAD.MOV.U32 R3, RZ, RZ, 0x181f ;  /* 0x0000181fff037424 */ /* 0x000fe200078e00ff */
[----:B------:R-:W-:-:S02]  /*1d940*/  MOV R2, 0x1d960 ;  /* 0x0001d96000027802 */ /* 0x000fc40000000f00 */
[----:B--2345:R-:W-:Y:S05]  /*1d950*/  CALL.REL.NOINC `($__internal_23_$__cuda_sm70_shflsync_idx_p) ;  /* 0x000027d000007944 */ /* 0x03cfea0003c00000 */
[----:B------:R-:W-:Y:S01]  /*1d960*/  IMAD.MOV.U32 R5, RZ, RZ, R0 ;  /* 0x000000ffff057224 */ /* 0x000fe200078e0000 */
[----:B------:R-:W-:Y:S01]  /*1d970*/  MOV R0, 0x3 ;  /* 0x0000000300007802 */ /* 0x000fe20000000f00 */
[----:B------:R-:W-:Y:S01]  /*1d980*/  IMAD.MOV.U32 R199, RZ, RZ, R7 ;  /* 0x000000ffffc77224 */ /* 0x000fe200078e0007 */
[----:B------:R-:W-:-:S02]  /*1d990*/  MOV R3, 0x181f ;  /* 0x0000181f00037802 */ /* 0x000fc40000000f00 */
[----:B------:R-:W-:Y:S02]  /*1d9a0*/  MOV R2, 0x1d9c0 ;  /* 0x0001d9c000027802 */ /* 0x000fe40000000f00 */
[----:B------:R-:W-:Y:S05]  /*1d9b0*/  CALL.REL.NOINC `($__internal_23_$__cuda_sm70_shflsync_idx_p) ;  /* 0x0000277000007944 */ /* 0x000fea0003c00000 */
[----:B------:R-:W-:Y:S05]  /*1d9c0*/  BRA `(.L_x_1466) ;  /* 0xfffeae2000007947 */ /* 0x000fea000383ffff */
.L_x_1370:
[----:B------:R-:W-:Y:S01]  /*1d9d0*/  IMAD.MOV.U32 R199, RZ, RZ, R5 ;  /* 0x000000ffffc77224 */ /* 0x000fe200078e0005 */
[----:B------:R-:W-:Y:S01]  /*1d9e0*/  MOV R0, RZ ;  /* 0x000000ff00007202 */ /* 0x000fe20000000f00 */
[----:B------:R-:W-:Y:S01]  /*1d9f0*/  IMAD.MOV.U32 R3, RZ, RZ, 0x181f ;  /* 0x0000181fff037424 */ /* 0x000fe200078e00ff */
[----:B------:R-:W-:Y:S02]  /*1da00*/  MOV R2, 0x1da20 ;  /* 0x0001da2000027802 */ /* 0x000fe40000000f00 */
[----:B------:R-:W-:Y:S05]  /*1da10*/  CALL.REL.NOINC `($__internal_23_$__cuda_sm70_shflsync_idx_p) ;  /* 0x0000271000007944 */ /* 0x000fea0003c00000 */
[----:B------:R-:W-:Y:S01]  /*1da20*/  MOV R4, R0 ;  /* 0x0000000000047202 */ /* 0x000fe20000000f00 */
[----:B------:R-:W-:Y:S05]  /*1da30*/  BRA `(.L_x_1467) ;  /* 0xffff2ba000007947 */ /* 0x000fea000383ffff */
.L_x_1371:
[----:B------:R-:W-:Y:S01]  /*1da40*/  IMAD.MOV.U32 R199, RZ, RZ, R12 ;  /* 0x000000ffffc77224 */ /* 0x000fe200078e000c */
[----:B------:R-:W-:Y:S01]  /*1da50*/  MOV R0, RZ ;  /* 0x000000ff00007202 */ /* 0x000fe20000000f00 */
[----:B------:R-:W-:Y:S01]  /*1da60*/  IMAD.MOV.U32 R3, RZ, RZ, 0x181f ;  /* 0x0000181fff037424 */ /* 0x000fe200078e00ff */
[----:B------:R-:W-:Y:S02]  /*1da70*/  MOV R2, 0x1da90 ;  /* 0x0001da9000027802 */ /* 0x000fe40000000f00 */
[----:B-12---:R-:W-:Y:S05]  /*1da80*/  CALL.REL.NOINC `($__internal_23_$__cuda_sm70_shflsync_idx_p) ;  /* 0x000026a000007944 */ /* 0x006fea0003c00000 */
[----:B------:R-:W-:Y:S01]  /*1da90*/  ISETP.GE.AND P2, PT, R204, c[0x0][0x1d4], PT ;  /* 0x00007500cc007a0c */ /* 0x000fe20003f46270 */
[----:B------:R-:W-:Y:S01]  /*1daa0*/  IMAD.MOV.U32 R199, RZ, RZ, R5 ;  /* 0x000000ffffc77224 */ /* 0x000fe200078e0005 */
[----:B------:R-:W-:Y:S02]  /*1dab0*/  IADD3 R2, P0, R0, R92, RZ ;  /* 0x0000005c00027210 */ /* 0x000fe40007f1e0ff */
[----:B------:R-:W-:-:S02]  /*1dac0*/  ISETP.GE.AND P1, PT, R206, c[0x0][0x1d4], PT ;  /* 0x00007500ce007a0c */ /* 0x000fc40003f26270 */
[----:B------:R-:W-:Y:S01]  /*1dad0*/  SEL R11, RZ, 0x10, P2 ;  /* 0x00000010ff0b7807 */ /* 0x000fe20001000000 */
[----:B------:R-:W-:Y:S01]  /*1dae0*/  IMAD.X R3, R4, 0x1, R95, P0 ;  /* 0x0000000104037824 */ /* 0x000fe200000e065f */
[----:B------:R-:W-:-:S05]  /*1daf0*/  SEL R10, RZ, 0x10, P1 ;  /* 0x00000010ff0a7807 */ /* 0x000fca0000800000 */
[----:B------:R-:W-:Y:S01]  /*1db00*/  @!PT LDS RZ, [RZ] ;  /* 0x00000000fffff984 */ /* 0x000fe20000000800 */
[----:B------:R-:W-:Y:S01]  /*1db10*/  @!PT LDS RZ, [RZ] ;  /* 0x00000000fffff984 */ /* 0x000fe20000000800 */
[----:B------:R-:W-:Y:S01]  /*1db20*/  @!PT LDS RZ, [RZ] ;  /* 0x00000000fffff984 */ /* 0x000fe20000000800 */
[----:B------:R1:W-:Y:S02]  /*1db30*/  LDGSTS.E.BYPASS.LTC128B.128 [R194+0x6100], [R2.64], !P2 ;  /* 0x0610000002c27fae */ /* 0x0003e4000d101d48 */
[----:B-1----:R-:W-:-:S05]  /*1db40*/  IADD3 R2, P0, R0, R93, RZ ;  /* 0x0000005d00027210 */ /* 0x002fca0007f1e0ff */
[----:B------:R-:W-:Y:S01]  /*1db50*/  IMAD.X R3, R4, 0x1, R96, P0 ;  /* 0x0000000104037824 */ /* 0x000fe200000e0660 */
[----:B------:R-:W-:-:S04]  /*1db60*/  ISETP.GE.AND P0, PT, R207, c[0x0][0x1d4], PT ;  /* 0x00007500cf007a0c */ /* 0x000fc80003f06270 */
[----:B------:R1:W-:Y:S01]  /*1db70*/  LDGSTS.E.BYPASS.LTC128B.128 [R194+0x8100], [R2.64], !P1 ;  /* 0x0810000002c27fae */ /* 0x0003e2000c901d48 */
[----:B------:R-:W-:Y:S02]  /*1db80*/  SEL R5, RZ, 0x10, P0 ;  /* 0x00000010ff057807 */ /* 0x000fe40000000000 */
[----:B-1----:R-:W-:Y:S01]  /*1db90*/  IADD3 R2, P3, R0, R94, RZ ;  /* 0x0000005e00027210 */ /* 0x002fe20007f7e0ff */
[----:B------:R-:W-:-:S04]  /*1dba0*/  IMAD.MOV.U32 R0, RZ, RZ, 0x1 ;  /* 0x00000001ff007424 */ /* 0x000fc800078e00ff */
[----:B------:R-:W-:-:S05]  /*1dbb0*/  IMAD.X R3, R4, 0x1, R97, P3 ;  /* 0x0000000104037824 */ /* 0x000fca00018e0661 */
[----:B------:R1:W-:Y:S02]  /*1dbc0*/  LDGSTS.E.BYPASS.LTC128B.128 [R194+0xa100], [R2.64], !P0 ;  /* 0x0a10000002c27fae */ /* 0x0003e4000c101d48 */
[----:B-1----:R-:W-:Y:S01]  /*1dbd0*/  IMAD.MOV.U32 R3, RZ, RZ, 0x181f ;  /* 0x0000181fff037424 */ /* 0x002fe200078e00ff */
[----:B------:R-:W-:Y:S02]  /*1dbe0*/  MOV R2, 0x1dc00 ;  /* 0x0001dc0000027802 */ /* 0x000fe40000000f00 */
[----:B------:R-:W-:Y:S05]  /*1dbf0*/  CALL.REL.NOINC `($__internal_23_$__cuda_sm70_shflsync_idx_p) ;  /* 0x0000253000007944 */ /* 0x000fea0003c00000 */
[----:B------:R-:W-:Y:S01]  /*1dc00*/  IMAD.MOV.U32 R4, RZ, RZ, R0 ;  /* 0x000000ffff047224 */ /* 0x000fe200078e0000 */
[----:B------:R-:W-:Y:S01]  /*1dc10*/  MOV R0, 0x1 ;  /* 0x0000000100007802 */ /* 0x000fe20000000f00 */
[----:B------:R-:W-:Y:S01]  /*1dc20*/  IMAD.MOV.U32 R199, RZ, RZ, R12 ;  /* 0x000000ffffc77224 */ /* 0x000fe200078e000c */
[----:B------:R-:W-:Y:S02]  /*1dc30*/  MOV R3, 0x181f ;  /* 0x0000181f00037802 */ /* 0x000fe40000000f00 */
[----:B------:R-:W-:Y:S02]  /*1dc40*/  MOV R2, 0x1dc60 ;  /* 0x0001dc6000027802 */ /* 0x000fe40000000f00 */
[----:B------:R-:W-:Y:S05]  /*1dc50*/  CALL.REL.NOINC `($__internal_23_$__cuda_sm70_shflsync_idx_p) ;  /* 0x000024d000007944 */ /* 0x000fea0003c00000 */
[----:B------:R-:W-:Y:S05]  /*1dc60*/  BRA `(.L_x_1468) ;  /* 0xffff2ac000007947 */ /* 0x000fea000383ffff */
.L_x_1372:
[----:B------:R-:W-:Y:S01]  /*1dc70*/  IMAD.MOV.U32 R199, RZ, RZ, R4 ;  /* 0x000000ffffc77224 */ /* 0x000fe200078e0004 */
[----:B------:R-:W-:Y:S01]  /*1dc80*/  MOV R0, RZ ;  /* 0x000000ff00007202 */ /* 0x000fe20000000f00 */
[----:B------:R-:W-:Y:S01]  /*1dc90*/  IMAD.MOV.U32 R3, RZ, RZ, 0x1c1f ;  /* 0x00001c1fff037424 */ /* 0x000fe200078e00ff */
[----:B------:R-:W-:-:S02]  /*1dca0*/  MOV R2, 0x1dcc0 ;  /* 0x0001dcc000027802 */ /* 0x000fc40000000f00 */
[----:B------:R-:W-:Y:S05]  /*1dcb0*/  CALL.REL.NOINC `($__internal_23_$__cuda_sm70_shflsync_idx_p) ;  /* 0x0000247000007944 */ /* 0x000fea0003c00000 */
[----:B------:R-:W-:Y:S05]  /*1dcc0*/  BRA `(.L_x_1469) ;  /* 0xffff2ca000007947 */ /* 0x000fea000383ffff */
.L_x_1373:
[----:B------:R-:W-:Y:S01]  /*1dcd0*/  IMAD.MOV.U32 R199, RZ, RZ, R4 ;  /* 0x000000ffffc77224 */ /* 0x000fe200078e0004 */
[----:B------:R-:W-:Y:S01]  /*1dce0*/  MOV R0, 0x1 ;  /* 0x0000000100007802 */ /* 0x000fe20000000f00 */
[----:B------:R-:W-:Y:S01]  /*1dcf0*/  IMAD.MOV.U32 R3, RZ, RZ, 0x1c1f ;  /* 0x00001c1fff037424 */ /* 0x000fe200078e00ff */
[----:B------:R-:W-:-:S02]  /*1dd00*/  MOV R2, 0x1dd20 ;  /* 0x0001dd2000027802 */ /* 0x000fc40000000f00 */
[----:B-1----:R-:W-:Y:S05]  /*1dd10*/  CALL.REL.NOINC `($__internal_23_$__cuda_sm70_shflsync_idx_p) ;  /* 0x0000241000007944 */ /* 0x002fea0003c00000 */
[----:B------:R-:W-:Y:S01]  /*1dd20*/  IMAD.IADD R0, R5, 0x1, R0 ;  /* 0x0000000105007824 */ /* 0x000fe200078e0200 */
[----:B------:R-:W-:-:S04]  /*1dd30*/  FMNMX.FTZ R3, R8, R9, !PT ;  /* 0x0000000908037209 */ /* 0x000fc80007810000 */
[----:B------:R-:W-:Y:S02]  /*1dd40*/  IMNMX R0, R6, R0, PT ;  /* 0x0000000006007217 */ /* 0x000fe40003800200 */
[----:B------:R-:W-:Y:S02]  /*1dd50*/  FMNMX.FTZ R3, R10, R3, !PT ;  /* 0x000000030a037209 */ /* 0x000fe40007810000 */
[C---:B------:R-:W-:Y:S02]  /*1dd60*/  ISETP.GT.AND P3, PT, R0.reuse, RZ, PT ;  /* 0x000000ff0000720c */ /* 0x040fe40003f64270 */
        /* <DEDUP_REMOVED lines=27> */
[----:B------:R-:W-:Y:S02]  /*1df20*/  FMNMX.FTZ R0, R6, R7, !PT ;  /* 0x0000000706007209 */ /* 0x000fe40007810000 */
[----:B------:R-:W-:Y:S02]  /*1df30*/  FMNMX.FTZ R3, R11, R3, !PT ;  /* 0x000000030b037209 */ /* 0x000fe40007810000 */
[----:B------:R-:W-:Y:S02]  /*1df40*/  FMNMX.FTZ R0, R12, R0, !PT ;  /* 0x000000000c007209 */ /* 0x000fe40007810000 */
[----:B------:R-:W-:Y:S02]  /*1df50*/  FMNMX.FTZ R3, R14, R3, !PT ;  /* 0x000000030e037209 */ /* 0x000fe40007810000 */
[----:B------:R-:W-:Y:S02]  /*1df60*/  FMNMX.FTZ R0, R13, R0, !PT ;  /* 0x000000000d007209 */ /* 0x000fe40007810000 */
[----:B------:R-:W-:-:S02]  /*1df70*/  FMNMX.FTZ R3, R15, R3, !PT ;  /* 0x000000030f037209 */ /* 0x000fc40007810000 */
        /* <DEDUP_REMOVED lines=9> */
[----:B------:R-:W-:Y:S02]  /*1e010*/  FSEL R71, R26, -INF , P3 ;  /* 0xff8000001a477808 */ /* 0x000fe40001800000 */
[----:B------:R-:W-:Y:S02]  /*1e020*/  FMNMX.FTZ R2, R74, R0, !PT ;  /* 0x000000004a027209 */ /* 0x000fe40007810000 */
[----:B------:R-:W-:-:S02]  /*1e030*/  FMNMX.FTZ R0, R81, R3, !PT ;  /* 0x0000000351007209 */ /* 0x000fc40007810000 */
[----:B------:R-:W-:Y:S02]  /*1e040*/  FMNMX.FTZ R3, R73, R2, !PT ;  /* 0x0000000249037209 */ /* 0x000fe40007810000 */
[----:B------:R-:W-:Y:S02]  /*1e050*/  FMNMX.FTZ R0, R80, R0, !PT ;  /* 0x0000000050007209 */ /* 0x000fe40007810000 */
[----:B------:R-:W-:Y:S02]  /*1e060*/  FMNMX.FTZ R4, R72, R3, !PT ;  /* 0x0000000348047209 */ /* 0x000fe40007810000 */
[----:B------:R-:W-:Y:S02]  /*1e070*/  FMNMX.FTZ R0, R79, R0, !PT ;  /* 0x000000004f007209 */ /* 0x000fe40007810000 */
[----:B------:R-:W-:Y:S02]  /*1e080*/  FSEL R70, R27, -INF , P2 ;  /* 0xff8000001b467808 */ /* 0x000fe40001000000 */
[----:B------:R-:W-:-:S02]  /*1e090*/  FMNMX.FTZ R0, R78, R0, !PT ;  /* 0x000000004e007209 */ /* 0x000fc40007810000 */
[----:B------:R-:W-:Y:S02]  /*1e0a0*/  FMNMX.FTZ R4, R71, R4, !PT ;  /* 0x0000000447047209 */ /* 0x000fe40007810000 */
[----:B------:R-:W-:Y:S02]  /*1e0b0*/  FMNMX.FTZ R0, R77, R0, !PT ;  /* 0x000000004d007209 */ /* 0x000fe40007810000 */
[----:B------:R-:W-:Y:S02]  /*1e0c0*/  FSEL R69, R38, -INF , P1 ;  /* 0xff80000026457808 */ /* 0x000fe40000800000 */
[----:B------:R-:W-:Y:S02]  /*1e0d0*/  FMNMX.FTZ R4, R70, R4, !PT ;  /* 0x0000000446047209 */ /* 0x000fe40007810000 */
[----:B------:R-:W-:Y:S01]  /*1e0e0*/  FMNMX.FTZ R101, R76, R0, !PT ;  /* 0x000000004c657209 */ /* 0x000fe20007810000 */
[----:B------:R-:W-:Y:S01]  /*1e0f0*/  IMAD.MOV.U32 R0, RZ, RZ, 0x2 ;  /* 0x00000002ff007424 */ /* 0x000fe200078e00ff */
[----:B------:R-:W-:-:S02]  /*1e100*/  FSEL R68, R39, -INF , P0 ;  /* 0xff80000027447808 */ /* 0x000fc40000000000 */
[----:B------:R-:W-:Y:S01]  /*1e110*/  FMNMX.FTZ R4, R69, R4, !PT ;  /* 0x0000000445047209 */ /* 0x000fe20007810000 */
[----:B------:R-:W-:Y:S01]  /*1e120*/  IMAD.MOV.U32 R100, RZ, RZ, R101 ;  /* 0x000000ffff647224 */ /* 0x000fe200078e0065 */
[----:B------:R-:W-:Y:S02]  /*1e130*/  MOV R2, 0x1e160 ;  /* 0x0001e16000027802 */ /* 0x000fe40000000f00 */
[----:B------:R-:W-:Y:S02]  /*1e140*/  FMNMX.FTZ R4, R68, R4, !PT ;  /* 0x0000000444047209 */ /* 0x000fe40007810000 */
[----:B------:R-:W-:Y:S05]  /*1e150*/  CALL.REL.NOINC `($__internal_22_$__cuda_sm70_shflsync_bfly_p) ;  /* 0x00001f7000007944 */ /* 0x000fea0003c00000 */
[----:B------:R-:W-:Y:S01]  /*1e160*/  FMNMX.FTZ R101, R101, R0, !PT ;  /* 0x0000000065657209 */ /* 0x000fe20007810000 */
[----:B------:R-:W-:Y:S01]  /*1e170*/  IMAD.MOV.U32 R0, RZ, RZ, 0x1 ;  /* 0x00000001ff007424 */ /* 0x000fe200078e00ff */
[----:B------:R-:W-:-:S03]  /*1e180*/  MOV R2, 0x1e1b0 ;  /* 0x0001e1b000027802 */ /* 0x000fc60000000f00 */
[----:B------:R-:W-:Y:S02]  /*1e190*/  IMAD.MOV.U32 R100, RZ, RZ, R101 ;  /* 0x000000ffff647224 */ /* 0x000fe400078e0065 */
[----:B------:R-:W-:Y:S05]  /*1e1a0*/  CALL.REL.NOINC `($__internal_22_$__cuda_sm70_shflsync_bfly_p) ;  /* 0x00001f2000007944 */ /* 0x000fea0003c00000 */
[----:B------:R-:W-:Y:S01]  /*1e1b0*/  FMNMX.FTZ R101, R101, R0, !PT ;  /* 0x0000000065657209 */ /* 0x000fe20007810000 */
[----:B------:R-:W-:Y:S01]  /*1e1c0*/  IMAD.MOV.U32 R100, RZ, RZ, R4 ;  /* 0x000000ffff647224 */ /* 0x000fe200078e0004 */
[----:B------:R-:W-:Y:S01]  /*1e1d0*/  MOV R2, 0x1e200 ;  /* 0x0001e20000027802 */ /* 0x000fe20000000f00 */
[----:B------:R-:W-:Y:S02]  /*1e1e0*/  IMAD.MOV.U32 R0, RZ, RZ, 0x2 ;  /* 0x00000002ff007424 */ /* 0x000fe400078e00ff */
[----:B------:R-:W-:Y:S05]  /*1e1f0*/  CALL.REL.NOINC `($__internal_22_$__cuda_sm70_shflsync_bfly_p) ;  /* 0x00001ed000007944 */ /* 0x000fea0003c00000 */
[----:B------:R-:W-:Y:S01]  /*1e200*/  FMNMX.FTZ R4, R4, R0, !PT ;  /* 0x0000000004047209 */ /* 0x000fe20007810000 */
[----:B------:R-:W-:Y:S01]  /*1e210*/  IMAD.MOV.U32 R0, RZ, RZ, 0x1 ;  /* 0x00000001ff007424 */ /* 0x000fe200078e00ff */
[----:B------:R-:W-:-:S03]  /*1e220*/  MOV R2, 0x1e250 ;  /* 0x0001e25000027802 */ /* 0x000fc60000000f00 */
[----:B------:R-:W-:Y:S02]  /*1e230*/  IMAD.MOV.U32 R100, RZ, RZ, R4 ;  /* 0x000000ffff647224 */ /* 0x000fe400078e0004 */
[----:B------:R-:W-:Y:S05]  /*1e240*/  CALL.REL.NOINC `($__internal_22_$__cuda_sm70_shflsync_bfly_p) ;  /* 0x00001e8000007944 */ /* 0x000fea0003c00000 */
[----:B------:R-:W-:Y:S01]  /*1e250*/  MOV R5, R0 ;  /* 0x0000000000057202 */ /* 0x000fe20000000f00 */
[----:B------:R-:W-:Y:S05]  /*1e260*/  BRA `(.L_x_1470) ;  /* 0xffff2db000007947 */ /* 0x000fea000383ffff */
.L_x_1377:
[----:B------:R-:W-:Y:S01]  /*1e270*/  MOV R0, RZ ;  /* 0x000000ff00007202 */ /* 0x000fe20000000f00 */
[----:B------:R-:W-:Y:S01]  /*1e280*/  IMAD.MOV.U32 R199, RZ, RZ, R5 ;  /* 0x000000ffffc77224 */ /* 0x000fe200078e0005 */
[----:B------:R-:W-:Y:S01]  /*1e290*/  MOV R2, 0x1e2c0 ;  /* 0x0001e2c000027802 */ /* 0x000fe20000000f00 */
[----:B------:R-:W-:Y:S02]  /*1e2a0*/  IMAD.MOV.U32 R3, RZ, RZ, 0x181f ;  /* 0x0000181fff037424 */ /* 0x000fe400078e00ff */
[----:B-1234-:R-:W-:Y:S05]  /*1e2b0*/  CALL.REL.NOINC `($__internal_23_$__cuda_sm70_shflsync_idx_p) ;  /* 0x00001e7000007944 */ /* 0x01efea0003c00000 */
[----:B------:R-:W-:Y:S01]  /*1e2c0*/  MOV R4, R0 ;  /* 0x0000000000047202 */ /* 0x000fe20000000f00 */
[----:B------:R-:W-:-:S05]  /*1e2d0*/  BRA `(.L_x_1471) ;  /* 0xffff414000007947 */ /* 0x000fca000383ffff */
.L_x_1378:
[----:B------:R-:W-:Y:S01]  /*1e2e0*/  MOV R0, RZ ;  /* 0x000000ff00007202 */ /* 0x000fe20000000f00 */
[----:B------:R-:W-:Y:S01]  /*1e2f0*/  IMAD.MOV.U32 R199, RZ, RZ, R13 ;  /* 0x000000ffffc77224 */ /* 0x000fe200078e000d */
[----:B------:R-:W-:Y:S01]  /*1e300*/  MOV R2, 0x1e330 ;  /* 0x0001e33000027802 */ /* 0x000fe20000000f00 */
[----:B------:R-:W-:Y:S02]  /*1e310*/  IMAD.MOV.U32 R3, RZ, RZ, 0x181f ;  /* 0x0000181fff037424 */ /* 0x000fe400078e00ff */
[----:B-1234-:R-:W-:Y:S05]  /*1e320*/  CALL.REL.NOINC `($__internal_23_$__cuda_sm70_shflsync_idx_p) ;  /* 0x00001e0000007944 */ /* 0x01efea0003c00000 */
[----:B------:R-:W-:Y:S01]  /*1e330*/  ISETP.GE.AND P2, PT, R204, c[0x0][0x1d4], PT ;  /* 0x00007500cc007a0c */ /* 0x000fe20003f46270 */
[----:B------:R-:W-:Y:S01]  /*1e340*/  IMAD.MOV.U32 R199, RZ, RZ, R5 ;  /* 0x000000ffffc77224 */ /* 0x000fe200078e0005 */
[----:B------:R-:W-:Y:S02]  /*1e350*/  IADD3 R2, P0, R0, R14, RZ ;  /* 0x0000000e00027210 */ /* 0x000fe40007f1e0ff */
[----:B------:R-:W-:Y:S02]  /*1e360*/  ISETP.GE.AND P1, PT, R206, c[0x0][0x1d4], PT ;  /* 0x00007500ce007a0c */ /* 0x000fe40003f26270 */
[----:B------:R-:W-:Y:S01]  /*1e370*/  IADD3 R6, P3, R0, R20, RZ ;  /* 0x0000001400067210 */ /* 0x000fe20007f7e0ff */
[C---:B------:R-:W-:Y:S01]  /*1e380*/  IMAD.X R3, R4.reuse, 0x1, R15, P0 ;  /* 0x0000000104037824 */ /* 0x040fe200000e060f */
[----:B------:R-:W-:Y:S02]  /*1e390*/  ISETP.GE.AND P0, PT, R207, c[0x0][0x1d4], PT ;  /* 0x00007500cf007a0c */ /* 0x000fe40003f06270 */
[----:B------:R-:W-:Y:S01]  /*1e3a0*/  SEL R5, RZ, 0x10, P2 ;  /* 0x00000010ff057807 */ /* 0x000fe20001000000 */
[----:B------:R-:W-:Y:S01]  /*1e3b0*/  IMAD.X R7, R4, 0x1, R21, P3 ;  /* 0x0000000104077824 */ /* 0x000fe200018e0615 */
[----:B------:R-:W-:Y:S01]  /*1e3c0*/  SEL R12, RZ, 0x10, P1 ;  /* 0x00000010ff0c7807 */ /* 0x000fe20000800000 */
[----:B------:R-:W-:Y:S01]  /*1e3d0*/  @!PT LDS RZ, [RZ] ;  /* 0x00000000fffff984 */ /* 0x000fe20000000800 */
[----:B------:R-:W-:Y:S01]  /*1e3e0*/  @!PT LDS RZ, [RZ] ;  /* 0x00000000fffff984 */ /* 0x000fe20000000800 */
[----:B------:R-:W-:Y:S01]  /*1e3f0*/  @!PT LDS RZ, [RZ] ;  /* 0x00000000fffff984 */ /* 0x000fe20000000800 */
[----:B------:R1:W-:Y:S04]  /*1e400*/  LDGSTS.E.BYPASS.LTC128B.128 [R194+0x100], [R2.64], !P2 ;  /* 0x0010000002c27fae */ /* 0x0003e8000d101d48 */
[----:B------:R2:W-:Y:S01]  /*1e410*/  LDGSTS.E.BYPASS.LTC128B.128 [R194+0x2100], [R6.64], !P1 ;  /* 0x0210000006c27fae */ /* 0x0005e2000c901d48 */
[----:B-1----:R-:W-:Y:S01]  /*1e420*/  IADD3 R2, P3, R0, R22, RZ ;  /* 0x0000001600027210 */ /* 0x002fe20007f7e0ff */
[----:B------:R-:W-:Y:S01]  /*1e430*/  IMAD.MOV.U32 R0, RZ, RZ, 0x1 ;  /* 0x00000001ff007424 */ /* 0x000fe200078e00ff */
[----:B--2---:R-:W-:Y:S03]  /*1e440*/  SEL R7, RZ, 0x10, P0 ;  /* 0x00000010ff077807 */ /* 0x004fe60000000000 */
[----:B------:R-:W-:Y:S05]  /*1e450*/  IMAD.X R3, R4, 0x1, R23, P3 ;  /* 0x0000000104037824 */ /* 0x000fea00018e0617 */
[----:B------:R1:W-:Y:S02]  /*1e460*/  LDGSTS.E.BYPASS.LTC128B.128 [R194+0x4100], [R2.64], !P0 ;  /* 0x0410000002c27fae */ /* 0x0003e4000c101d48 */
[----:B-1----:R-:W-:Y:S01]  /*1e470*/  MOV R2, 0x1e4a0 ;  /* 0x0001e4a000027802 */ /* 0x002fe20000000f00 */
[----:B------:R-:W-:Y:S02]  /*1e480*/  IMAD.MOV.U32 R3, RZ, RZ, 0x181f ;  /* 0x0000181fff037424 */ /* 0x000fe400078e00ff */
[----:B------:R-:W-:Y:S05]  /*1e490*/  CALL.REL.NOINC `($__internal_23_$__cuda_sm70_shflsync_idx_p) ;  /* 0x00001c9000007944 */ /* 0x000fea0003c00000 */
[----:B------:R-:W-:Y:S01]  /*1e4a0*/  MOV R3, 0x181f ;  /* 0x0000181f00037802 */ /* 0x000fe20000000f00 */
[----:B------:R-:W-:Y:S01]  /*1e4b0*/  IMAD.MOV.U32 R4, RZ, RZ, R0 ;  /* 0x000000ffff047224 */ /* 0x000fe200078e0000 */
[----:B------:R-:W-:Y:S01]  /*1e4c0*/  MOV R0, 0x1 ;  /* 0x0000000100007802 */ /* 0x000fe20000000f00 */
[----:B------:R-:W-:Y:S01]  /*1e4d0*/  IMAD.MOV.U32 R199, RZ, RZ, R13 ;  /* 0x000000ffffc77224 */ /* 0x000fe200078e000d */
[----:B------:R-:W-:Y:S02]  /*1e4e0*/  MOV R2, 0x1e500 ;  /* 0x0001e50000027802 */ /* 0x000fe40000000f00 */
[----:B------:R-:W-:Y:S05]  /*1e4f0*/  CALL.REL.NOINC `($__internal_23_$__cuda_sm70_shflsync_idx_p) ;  /* 0x00001c3000007944 */ /* 0x000fea0003c00000 */
[----:B------:R-:W-:-:S05]  /*1e500*/  BRA `(.L_x_1472) ;  /* 0xffff406000007947 */ /* 0x000fca000383ffff */
.L_x_1381:
[----:B------:R-:W-:Y:S01]  /*1e510*/  MOV R0, RZ ;  /* 0x000000ff00007202 */ /* 0x000fe20000000f00 */
[----:B------:R-:W-:Y:S01]  /*1e520*/  IMAD.MOV.U32 R199, RZ, RZ, R101 ;  /* 0x000000ffffc77224 */ /* 0x000fe200078e0065 */
[----:B------:R-:W-:Y:S01]  /*1e530*/  MOV R2, 0x1e560 ;  /* 0x0001e56000027802 */ /* 0x000fe20000000f00 */
[----:B------:R-:W-:Y:S02]  /*1e540*/  IMAD.MOV.U32 R3, RZ, RZ, 0x181f ;  /* 0x0000181fff037424 */ /* 0x000fe400078e00ff */
[----:B------:R-:W-:Y:S05]  /*1e550*/  CALL.REL.NOINC `($__internal_23_$__cuda_sm70_shflsync_idx_p) ;  /* 0x00001bd000007944 */ /* 0x000fea0003c00000 */
[----:B------:R-:W-:Y:S01]  /*1e560*/  MOV R100, R0 ;  /* 0x0000000000647202 */ /* 0x000fe20000000f00 */
[----:B------:R-:W-:-:S05]  /*1e570*/  BRA `(.L_x_1473) ;  /* 0xffff4d4000007947 */ /* 0x000fca000383ffff */
.L_x_1382:
[----:B------:R-:W-:Y:S01]  /*1e580*/  MOV R0, RZ ;  /* 0x000000ff00007202 */ /* 0x000fe20000000f00 */
[----:B------:R-:W-:Y:S01]  /*1e590*/  IMAD.MOV.U32 R199, RZ, RZ, R150 ;  /* 0x000000ffffc77224 */ /* 0x000fe200078e0096 */
[----:B------:R-:W-:Y:S01]  /*1e5a0*/  MOV R2, 0x1e5d0 ;  /* 0x0001e5d000027802 */ /* 0x000fe20000000f00 */
[----:B------:R-:W-:Y:S02]  /*1e5b0*/  IMAD.MOV.U32 R3, RZ, RZ, 0x181f ;  /* 0x0000181fff037424 */ /* 0x000fe400078e00ff */
[----:B-12---:R-:W-:Y:S05]  /*1e5c0*/  CALL.REL.NOINC `($__internal_23_$__cuda_sm70_shflsync_idx_p) ;  /* 0x00001b6000007944 */ /* 0x006fea0003c00000 */
        /* <DEDUP_REMOVED lines=8> */
[----:B------:R-:W-:Y:S02]  /*1e650*/  IMAD.X R149, R100, 0x1, R154, P3 ;  /* 0x0000000164957824 */ /* 0x000fe400018e069a */
        /* <DEDUP_REMOVED lines=8> */
[----:B------:R-:W-:Y:S01]  /*1e6e0*/  IMAD.X R3, R100, 0x1, R156, P3 ;  /* 0x0000000164037824 */ /* 0x000fe200018e069c */
[----:B------:R-:W-:Y:S04]  /*1e6f0*/  SEL R149, RZ, 0x10, P0 ;  /* 0x00000010ff957807 */ /* 0x000fe80000000000 */
        /* <DEDUP_REMOVED lines=11> */
.L_x_1383:
[----:B------:R-:W-:Y:S01]  /*1e7b0*/  MOV R0, RZ ;  /* 0x000000ff00007202 */ /* 0x000fe20000000f00 */
[----:B------:R-:W-:Y:S01]  /*1e7c0*/  IMAD.MOV.U32 R199, RZ, RZ, R100 ;  /* 0x000000ffffc77224 */ /* 0x000fe200078e0064 */
[----:B-1----:R-:W-:Y:S01]  /*1e7d0*/  MOV R2, 0x1e800 ;  /* 0x0001e80000027802 */ /* 0x002fe20000000f00 */
[----:B------:R-:W-:Y:S02]  /*1e7e0*/  IMAD.MOV.U32 R3, RZ, RZ, 0x1c1f ;  /* 0x00001c1fff037424 */ /* 0x000fe400078e00ff */
[----:B------:R-:W-:Y:S05]  /*1e7f0*/  CALL.REL.NOINC `($__internal_23_$__cuda_sm70_shflsync_idx_p) ;  /* 0x0000193000007944 */ /* 0x000fea0003c00000 */
[----:B------:R-:W-:-:S05]  /*1e800*/  BRA `(.L_x_1475) ;  /* 0xffff4e3000007947 */ /* 0x000fca000383ffff */
.L_x_1384:
[----:B------:R-:W-:Y:S01]  /*1e810*/  MOV R0, 0x1 ;  /* 0x0000000100007802 */ /* 0x000fe20000000f00 */
[----:B------:R-:W-:Y:S01]  /*1e820*/  IMAD.MOV.U32 R199, RZ, RZ, R100 ;  /* 0x000000ffffc77224 */ /* 0x000fe200078e0064 */
[----:B------:R-:W-:Y:S01]  /*1e830*/  MOV R2, 0x1e860 ;  /* 0x0001e86000027802 */ /* 0x000fe20000000f00 */
[----:B------:R-:W-:Y:S02]  /*1e840*/  IMAD.MOV.U32 R3, RZ, RZ, 0x1c1f ;  /* 0x00001c1fff037424 */ /* 0x000fe400078e00ff */
[----:B--2---:R-:W-:Y:S05]  /*1e850*/  CALL.REL.NOINC `($__internal_23_$__cuda_sm70_shflsync_idx_p) ;  /* 0x000018d000007944 */ /* 0x004fea0003c00000 */
        /* <DEDUP_REMOVED lines=67> */
[----:B------:R-:W-:Y:S05]  /*1ec90*/  CALL.REL.NOINC `($__internal_22_$__cuda_sm70_shflsync_bfly_p) ;  /* 0x0000143000007944 */ /* 0x000fea0003c00000 */
[----:B------:R-:W-:Y:S01]  /*1eca0*/  FMNMX.FTZ R100, R100, R0, !PT ;  /* 0x0000000064647209 */ /* 0x000fe20007810000 */
[----:B------:R-:W-:Y:S01]  /*1ecb0*/  IMAD.MOV.U32 R0, RZ, RZ, 0x1 ;  /* 0x00000001ff007424 */ /* 0x000fe200078e00ff */
[----:B------:R-:W-:Y:S02]  /*1ecc0*/  MOV R2, 0x1ece0 ;  /* 0x0001ece000027802 */ /* 0x000fe40000000f00 */
        /* <DEDUP_REMOVED lines=8> */
[----:B------:R-:W-:Y:S02]  /*1ed50*/  MOV R2, 0x1ed70 ;  /* 0x0001ed7000027802 */ /* 0x000fe40000000f00 */
[----:B------:R-:W-:Y:S05]  /*1ed60*/  CALL.REL.NOINC `($__internal_22_$__cuda_sm70_shflsync_bfly_p) ;  /* 0x0000136000007944 */ /* 0x000fea0003c00000 */
[----:B------:R-:W-:-:S05]  /*1ed70*/  BRA `(.L_x_1476) ;  /* 0xffff4f7000007947 */ /* 0x000fca000383ffff */
.L_x_1387:
[----:B------:R-:W-:Y:S01]  /*1ed80*/  MOV R0, RZ ;  /* 0x000000ff00007202 */ /* 0x000fe20000000f00 */
[----:B------:R-:W-:Y:S01]  /*1ed90*/  IMAD.MOV.U32 R199, RZ, RZ, R7 ;  /* 0x000000ffffc77224 */ /* 0x000fe200078e0007 */
[----:B------:R-:W-:Y:S01]  /*1eda0*/  MOV R2, 0x1edd0 ;  /* 0x0001edd000027802 */ /* 0x000fe20000000f00 */
[----:B------:R-:W-:Y:S02]  /*1edb0*/  IMAD.MOV.U32 R3, RZ, RZ, 0x181f ;  /* 0x0000181fff037424 */ /* 0x000fe400078e00ff */
[----:B-1234-:R-:W-:Y:S05]  /*1edc0*/  CALL.REL.NOINC `($__internal_23_$__cuda_sm70_shflsync_idx_p) ;  /* 0x0000136000007944 */ /* 0x01efea0003c00000 */
[----:B------:R-:W-:-:S05]  /*1edd0*/  BRA `(.L_x_1477) ;  /* 0xffff68d000007947 */ /* 0x000fca000383ffff */
.L_x_1390:
[----:B------:R-:W-:Y:S01]  /*1ede0*/  MOV R0, RZ ;  /* 0x000000ff00007202 */ /* 0x000fe20000000f00 */
[----:B------:R-:W-:Y:S01]  /*1edf0*/  IMAD.MOV.U32 R199, RZ, RZ, R101 ;  /* 0x000000ffffc77224 */ /* 0x000fe200078e0065 */
[----:B------:R-:W-:Y:S01]  /*1ee00*/  MOV R2, 0x1ee30 ;  /* 0x0001ee3000027802 */ /* 0x000fe20000000f00 */
[----:B------:R-:W-:Y:S02]  /*1ee10*/  IMAD.MOV.U32 R3, RZ, RZ, 0x181f ;  /* 0x0000181fff037424 */ /* 0x000fe400078e00ff */
[----:B------:R-:W-:Y:S05]  /*1ee20*/  CALL.REL.NOINC `($__internal_23_$__cuda_sm70_shflsync_idx_p) ;  /* 0x0000130000007944 */ /* 0x000fea0003c00000 */
[----:B------:R-:W-:Y:S01]  /*1ee30*/  MOV R100, R0 ;  /* 0x0000000000647202 */ /* 0x000fe20000000f00 */
[----:B------:R-:W-:-:S05]  /*1ee40*/  BRA `(.L_x_1478) ;  /* 0xffff768000007947 */ /* 0x000fca000383ffff */
.L_x_1391:
[----:B------:R-:W-:Y:S01]  /*1ee50*/  MOV R0, RZ ;  /* 0x000000ff00007202 */ /* 0x000fe20000000f00 */
[----:B------:R-:W-:Y:S01]  /*1ee60*/  IMAD.MOV.U32 R199, RZ, RZ, R150 ;  /* 0x000000ffffc77224 */ /* 0x000fe200078e0096 */
[----:B------:R-:W-:Y:S01]  /*1ee70*/  MOV R2, 0x1eea0 ;  /* 0x0001eea000027802 */ /* 0x000fe20000000f00 */
[----:B------:R-:W-:Y:S02]  /*1ee80*/  IMAD.MOV.U32 R3, RZ, RZ, 0x181f ;  /* 0x0000181fff037424 */ /* 0x000fe400078e00ff */
[----:B-12---:R-:W-:Y:S05]  /*1ee90*/  CALL.REL.NOINC `($__internal_23_$__cuda_sm70_shflsync_idx_p) ;  /* 0x0000129000007944 */ /* 0x006fea0003c00000 */
[C---:B------:R-:W-:Y:S01]  /*1eea0*/  IADD3 R2, -R195.reuse, 0x10, RZ ;  /* 0x00000010c3027810 */ /* 0x040fe20007ffe1ff */
[----:B------:R-:W-:Y:S01]  /*1eeb0*/  IMAD.MOV.U32 R199, RZ, RZ, R101 ;  /* 0x000000ffffc77224 */ /* 0x000fe200078e0065 */
        /* <DEDUP_REMOVED lines=17> */
[----:B--2---:R-:W-:Y:S05]  /*1efd0*/  CALL.REL.NOINC `($__internal_23_$__cuda_sm70_shflsync_idx_p) ;  /* 0x0000115000007944 */ /* 0x004fea0003c00000 */
[----:B------:R-:W-:Y:S01]  /*1efe0*/  MOV R3, 0x181f ;  /* 0x0000181f00037802 */ /* 0x000fe20000000f00 */
[----:B------:R-:W-:Y:S01]  /*1eff0*/  IMAD.MOV.U32 R100, RZ, RZ, R0 ;  /* 0x000000ffff647224 */ /* 0x000fe200078e0000 */
[----:B------:R-:W-:Y:S01]  /*1f000*/  MOV R0, 0x1 ;  /* 0x0000000100007802 */ /* 0x000fe20000000f00 */
[----:B------:R-:W-:Y:S01]  /*1f010*/  IMAD.MOV.U32 R199, RZ, RZ, R150 ;  /* 0x000000ffffc77224 */ /* 0x000fe200078e0096 */
[----:B------:R-:W-:Y:S02]  /*1f020*/  MOV R2, 0x1f040 ;  /* 0x0001f04000027802 */ /* 0x000fe40000000f00 */
[----:B------:R-:W-:Y:S05]  /*1f030*/  CALL.REL.NOINC `($__internal_23_$__cuda_sm70_shflsync_idx_p) ;  /* 0x000010f000007944 */ /* 0x000fea0003c00000 */
[----:B------:R-:W-:-:S05]  /*1f040*/  BRA `(.L_x_1479) ;  /* 0xffff75a000007947 */ /* 0x000fca000383ffff */
.L_x_1392:
[----:B------:R-:W-:Y:S02]  /*1f050*/  MOV R0, 0x2 ;  /* 0x0000000200007802 */ /* 0x000fe40000000f00 */
[----:B------:R-:W-:Y:S02]  /*1f060*/  MOV R2, 0x1f080 ;  /* 0x0001f08000027802 */ /* 0x000fe40000000f00 */
[----:B-1----:R-:W-:Y:S05]  /*1f070*/  CALL.REL.NOINC `($__internal_22_$__cuda_sm70_shflsync_bfly_p) ;  /* 0x0000105000007944 */ /* 0x002fea0003c00000 */
        /* <DEDUP_REMOVED lines=14> */
.L_x_1394:
[----:B------:R-:W-:Y:S01]  /*1f160*/  IMAD.MOV.U32 R100, RZ, RZ, R209 ;  /* 0x000000ffff647224 */ /* 0x000fe200078e00d1 */
[----:B------:R-:W-:-:S02]  /*1f170*/  MOV R0, 0x2 ;  /* 0x0000000200007802 */ /* 0x000fc40000000f00 */
[----:B------:R-:W-:Y:S02]  /*1f180*/  MOV R2, 0x1f1a0 ;  /* 0x0001f1a000027802 */ /* 0x000fe40000000f00 */
[----:B------:R-:W-:Y:S05]  /*1f190*/  CALL.REL.NOINC `($__internal_22_$__cuda_sm70_shflsync_bfly_p) ;  /* 0x00000f3000007944 */ /* 0x000fea0003c00000 */
[----:B------:R-:W-:Y:S05]  /*1f1a0*/  BRA `(.L_x_1481) ;  /* 0xffff8f1000007947 */ /* 0x000fea000383ffff */
.L_x_1395:
[----:B------:R-:W-:Y:S01]  /*1f1b0*/  IMAD.MOV.U32 R100, RZ, RZ, R4 ;  /* 0x000000ffff647224 */ /* 0x000fe200078e0004 */
[----:B------:R-:W-:Y:S02]  /*1f1c0*/  MOV R0, 0x1 ;  /* 0x0000000100007802 */ /* 0x000fe40000000f00 */
[----:B------:R-:W-:Y:S02]  /*1f1d0*/  MOV R2, 0x1f1f0 ;  /* 0x0001f1f000027802 */ /* 0x000fe40000000f00 */
[----:B-1----:R-:W-:Y:S05]  /*1f1e0*/  CALL.REL.NOINC `($__internal_22_$__cuda_sm70_shflsync_bfly_p) ;  /* 0x00000ee000007944 */ /* 0x002fea0003c00000 */
[----:B------:R-:W-:Y:S01]  /*1f1f0*/  FADD.FTZ R4, R4, R0 ;  /* 0x0000000004047221 */ /* 0x000fe20000010000 */
[----:B------:R-:W-:Y:S02]  /*1f200*/  MOV R100, R203 ;  /* 0x000000cb00647202 */ /* 0x000fe40000000f00 */
[----:B------:R-:W-:Y:S02]  /*1f210*/  MOV R0, 0x2 ;  /* 0x0000000200007802 */ /* 0x000fe40000000f00 */
[----:B------:R-:W-:Y:S02]  /*1f220*/  MOV R2, 0x1f240 ;  /* 0x0001f24000027802 */ /* 0x000fe40000000f00 */
[----:B------:R-:W-:Y:S05]  /*1f230*/  CALL.REL.NOINC `($__internal_22_$__cuda_sm70_shflsync_bfly_p) ;  /* 0x00000e9000007944 */ /* 0x000fea0003c00000 */
[----:B------:R-:W-:Y:S01]  /*1f240*/  FADD.FTZ R5, R203, R0 ;  /* 0x00000000cb057221 */ /* 0x000fe20000010000 */
[----:B------:R-:W-:Y:S02]  /*1f250*/  MOV R0, 0x1 ;  /* 0x0000000100007802 */ /* 0x000fe40000000f00 */
[----:B------:R-:W-:-:S02]  /*1f260*/  MOV R2, 0x1f290 ;  /* 0x0001f29000027802 */ /* 0x000fc40000000f00 */
[----:B------:R-:W-:Y:S02]  /*1f270*/  MOV R100, R5 ;  /* 0x0000000500647202 */ /* 0x000fe40000000f00 */
[----:B------:R-:W-:Y:S05]  /*1f280*/  CALL.REL.NOINC `($__internal_22_$__cuda_sm70_shflsync_bfly_p) ;  /* 0x00000e4000007944 */ /* 0x000fea0003c00000 */
[----:B------:R-:W-:Y:S01]  /*1f290*/  MOV R3, R0 ;  /* 0x0000000000037202 */ /* 0x000fe20000000f00 */
[----:B------:R-:W-:Y:S05]  /*1f2a0*/  BRA `(.L_x_1482) ;  /* 0xffff8e8000007947 */ /* 0x000fea000383ffff */
.L_x_1402:
[----:B-1234-:R-:W-:Y:S01]  /*1f2b0*/  IMAD.MOV.U32 R199, RZ, RZ, R6 ;  /* 0x000000ffffc77224 */ /* 0x01efe200078e0006 */
[----:B------:R-:W-:Y:S01]  /*1f2c0*/  MOV R0, RZ ;  /* 0x000000ff00007202 */ /* 0x000fe20000000f00 */
[----:B------:R-:W-:Y:S01]  /*1f2d0*/  IMAD.MOV.U32 R3, RZ, RZ, 0x181f ;  /* 0x0000181fff037424 */ /* 0x000fe200078e00ff */
[----:B------:R-:W-:Y:S02]  /*1f2e0*/  MOV R2, 0x1f300 ;  /* 0x0001f30000027802 */ /* 0x000fe40000000f00 */
[----:B------:R-:W-:Y:S05]  /*1f2f0*/  CALL.REL.NOINC `($__internal_23_$__cuda_sm70_shflsync_idx_p) ;  /* 0x00000e3000007944 */ /* 0x000fea0003c00000 */
[----:B------:R-:W-:Y:S01]  /*1f300*/  MOV R8, R0 ;  /* 0x0000000000087202 */ /* 0x000fe20000000f00 */
[----:B------:R-:W-:Y:S05]  /*1f310*/  BRA `(.L_x_1483) ;  /* 0xffffa63000007947 */ /* 0x000fea000383ffff */
.L_x_1403:
[----:B------:R-:W-:Y:S01]  /*1f320*/  IMAD.MOV.U32 R199, RZ, RZ, R7 ;  /* 0x000000ffffc77224 */ /* 0x000fe200078e0007 */
[----:B------:R-:W-:Y:S01]  /*1f330*/  MOV R0, RZ ;  /* 0x000000ff00007202 */ /* 0x000fe20000000f00 */
[----:B------:R-:W-:Y:S01]  /*1f340*/  IMAD.MOV.U32 R3, RZ, RZ, 0x181f ;  /* 0x0000181fff037424 */ /* 0x000fe200078e00ff */
[----:B------:R-:W-:Y:S02]  /*1f350*/  MOV R2, 0x1f370 ;  /* 0x0001f37000027802 */ /* 0x000fe40000000f00 */
[----:B-12---:R-:W-:Y:S05]  /*1f360*/  CALL.REL.NOINC `($__internal_23_$__cuda_sm70_shflsync_idx_p) ;  /* 0x00000dc000007944 */ /* 0x006fea0003c00000 */
[----:B------:R-:W-:Y:S05]  /*1f370*/  BRA `(.L_x_1484) ;  /* 0xffffa5f000007947 */ /* 0x000fea000383ffff */
.L_x_1406:
[----:B------:R-:W-:Y:S01]  /*1f380*/  IMAD.MOV.U32 R199, RZ, RZ, R6 ;  /* 0x000000ffffc77224 */ /* 0x000fe200078e0006 */
[----:B----4-:R-:W-:Y:S01]  /*1f390*/  MOV R0, 0x1 ;  /* 0x0000000100007802 */ /* 0x010fe20000000f00 */
[----:B--2---:R-:W-:Y:S01]  /*1f3a0*/  IMAD.MOV.U32 R3, RZ, RZ, 0x181f ;  /* 0x0000181fff037424 */ /* 0x004fe200078e00ff */
[----:B------:R-:W-:-:S02]  /*1f3b0*/  MOV R2, 0x1f3d0 ;  /* 0x0001f3d000027802 */ /* 0x000fc40000000f00 */
[----:B-1-3--:R-:W-:Y:S05]  /*1f3c0*/  CALL.REL.NOINC `($__internal_23_$__cuda_sm70_shflsync_idx_p) ;  /* 0x00000d6000007944 */ /* 0x00afea0003c00000 */
[----:B------:R-:W-:Y:S01]  /*1f3d0*/  IMAD.MOV.U32 R8, RZ, RZ, R0 ;  /* 0x000000ffff087224 */ /* 0x000fe200078e0000 */
[----:B------:R-:W-:Y:S01]  /*1f3e0*/  MOV R0, 0x1 ;  /* 0x0000000100007802 */ /* 0x000fe20000000f00 */
[----:B------:R-:W-:Y:S01]  /*1f3f0*/  IMAD.MOV.U32 R199, RZ, RZ, R7 ;  /* 0x000000ffffc77224 */ /* 0x000fe200078e0007 */
[----:B------:R-:W-:-:S02]  /*1f400*/  MOV R3, 0x181f ;  /* 0x0000181f00037802 */ /* 0x000fc40000000f00 */
[----:B------:R-:W-:Y:S02]  /*1f410*/  MOV R2, 0x1f430 ;  /* 0x0001f43000027802 */ /* 0x000fe40000000f00 */
[----:B------:R-:W-:Y:S05]  /*1f420*/  CALL.REL.NOINC `($__internal_23_$__cuda_sm70_shflsync_idx_p) ;  /* 0x00000d0000007944 */ /* 0x000fea0003c00000 */
[----:B------:R-:W-:Y:S05]  /*1f430*/  BRA `(.L_x_1485) ;  /* 0xffffa66000007947 */ /* 0x000fea000383ffff */
.L_x_1409:
[----:B------:R-:W-:Y:S01]  /*1f440*/  IMAD.MOV.U32 R199, RZ, RZ, R6 ;  /* 0x000000ffffc77224 */ /* 0x000fe200078e0006 */
[----:B----4-:R-:W-:Y:S01]  /*1f450*/  MOV R0, 0x2 ;  /* 0x0000000200007802 */ /* 0x010fe20000000f00 */
[----:B-1----:R-:W-:Y:S01]  /*1f460*/  IMAD.MOV.U32 R3, RZ, RZ, 0x181f ;  /* 0x0000181fff037424 */ /* 0x002fe200078e00ff */
[----:B------:R-:W-:Y:S02]  /*1f470*/  MOV R2, 0x1f490 ;  /* 0x0001f49000027802 */ /* 0x000fe40000000f00 */
[----:B--23--:R-:W-:Y:S05]  /*1f480*/  CALL.REL.NOINC `($__internal_23_$__cuda_sm70_shflsync_idx_p) ;  /* 0x00000ca000007944 */ /* 0x00cfea0003c00000 */
[----:B------:R-:W-:Y:S01]  /*1f490*/  MOV R8, R0 ;  /* 0x0000000000087202 */ /* 0x000fe20000000f00 */
[----:B------:R-:W-:Y:S05]  /*1f4a0*/  BRA `(.L_x_1486) ;  /* 0xffffa72000007947 */ /* 0x000fea000383ffff */
.L_x_1410:
[----:B------:R-:W-:Y:S01]  /*1f4b0*/  IMAD.MOV.U32 R199, RZ, RZ, R7 ;  /* 0x000000ffffc77224 */ /* 0x000fe200078e0007 */
[----:B----4-:R-:W-:Y:S01]  /*1f4c0*/  MOV R0, 0x2 ;  /* 0x0000000200007802 */ /* 0x010fe20000000f00 */
[----:B------:R-:W-:Y:S01]  /*1f4d0*/  IMAD.MOV.U32 R3, RZ, RZ, 0x181f ;  /* 0x0000181fff037424 */ /* 0x000fe200078e00ff */
[----:B------:R-:W-:Y:S02]  /*1f4e0*/  MOV R2, 0x1f500 ;  /* 0x0001f50000027802 */ /* 0x000fe40000000f00 */
[----:B-123--:R-:W-:Y:S05]  /*1f4f0*/  CALL.REL.NOINC `($__internal_23_$__cuda_sm70_shflsync_idx_p) ;  /* 0x00000c3000007944 */ /* 0x00efea0003c00000 */
[----:B------:R-:W-:Y:S05]  /*1f500*/  BRA `(.L_x_1487) ;  /* 0xffffa6e000007947 */ /* 0x000fea000383ffff */
.L_x_1413:
[----:B------:R-:W-:Y:S01]  /*1f510*/  IMAD.MOV.U32 R199, RZ, RZ, R6 ;  /* 0x000000ffffc77224 */ /* 0x000fe200078e0006 */
[----:B-1----:R-:W-:Y:S01]  /*1f520*/  MOV R0, 0x3 ;  /* 0x0000000300007802 */ /* 0x002fe20000000f00 */
[----:B------:R-:W-:Y:S01]  /*1f530*/  IMAD.MOV.U32 R3, RZ, RZ, 0x181f ;  /* 0x0000181fff037424 */ /* 0x000fe200078e00ff */
[----:B------:R-:W-:-:S02]  /*1f540*/  MOV R2, 0x1f560 ;  /* 0x0001f56000027802 */ /* 0x000fc40000000f00 */
[----:B--234-:R-:W-:Y:S05]  /*1f550*/  CALL.REL.NOINC `($__internal_23_$__cuda_sm70_shflsync_idx_p) ;  /* 0x00000bd000007944 */ /* 0x01cfea0003c00000 */
[----:B------:R-:W-:Y:S01]  /*1f560*/  IMAD.MOV.U32 R6, RZ, RZ, R0 ;  /* 0x000000ffff067224 */ /* 0x000fe200078e0000 */
[----:B------:R-:W-:Y:S01]  /*1f570*/  MOV R0, 0x3 ;  /* 0x0000000300007802 */ /* 0x000fe20000000f00 */
[----:B------:R-:W-:Y:S01]  /*1f580*/  IMAD.MOV.U32 R199, RZ, RZ, R7 ;  /* 0x000000ffffc77224 */ /* 0x000fe200078e0007 */
[----:B------:R-:W-:-:S02]  /*1f590*/  MOV R3, 0x181f ;  /* 0x0000181f00037802 */ /* 0x000fc40000000f00 */
[----:B------:R-:W-:Y:S02]  /*1f5a0*/  MOV R2, 0x1f5c0 ;  /* 0x0001f5c000027802 */ /* 0x000fe40000000f00 */
[----:B------:R-:W-:Y:S05]  /*1f5b0*/  CALL.REL.NOINC `($__internal_23_$__cuda_sm70_shflsync_idx_p) ;  /* 0x00000b7000007944 */ /* 0x000fea0003c00000 */
[----:B------:R-:W-:Y:S05]  /*1f5c0*/  BRA `(.L_x_1488) ;  /* 0xffffa76000007947 */ /* 0x000fea000383ffff */
.L_x_1415:
[----:B------:R-:W-:Y:S01]  /*1f5d0*/  IMAD.MOV.U32 R199, RZ, RZ, R5 ;  /* 0x000000ffffc77224 */ /* 0x000fe200078e0005 */
[----:B------:R-:W-:Y:S01]  /*1f5e0*/  MOV R0, RZ ;  /* 0x000000ff00007202 */ /* 0x000fe20000000f00 */
[----:B------:R-:W-:Y:S01]  /*1f5f0*/  IMAD.MOV.U32 R3, RZ, RZ, 0x1c1f ;  /* 0x00001c1fff037424 */ /* 0x000fe200078e00ff */
[----:B------:R-:W-:Y:S02]  /*1f600*/  MOV R2, 0x1f620 ;  /* 0x0001f62000027802 */ /* 0x000fe40000000f00 */
[----:B--2---:R-:W-:Y:S05]  /*1f610*/  CALL.REL.NOINC `($__internal_23_$__cuda_sm70_shflsync_idx_p) ;  /* 0x00000b1000007944 */ /* 0x004fea0003c00000 */
[----:B------:R-:W-:Y:S01]  /*1f620*/  MOV R4, R0 ;  /* 0x0000000000047202 */ /* 0x000fe20000000f00 */
[----:B------:R-:W-:Y:S05]  /*1f630*/  BRA `(.L_x_1489) ;  /* 0xffffaa3000007947 */ /* 0x000fea000383ffff */
.L_x_1416:
[----:B------:R-:W-:Y:S01]  /*1f640*/  IMAD.MOV.U32 R199, RZ, RZ, R12 ;  /* 0x000000ffffc77224 */ /* 0x000fe200078e000c */
[----:B------:R-:W-:Y:S01]  /*1f650*/  MOV R0, RZ ;  /* 0x000000ff00007202 */ /* 0x000fe20000000f00 */
[----:B------:R-:W-:Y:S01]  /*1f660*/  IMAD.MOV.U32 R3, RZ, RZ, 0x1c1f ;  /* 0x00001c1fff037424 */ /* 0x000fe200078e00ff */
[----:B------:R-:W-:Y:S02]  /*1f670*/  MOV R2, 0x1f690 ;  /* 0x0001f69000027802 */ /* 0x000fe40000000f00 */
[----:B-123--:R-:W-:Y:S05]  /*1f680*/  CALL.REL.NOINC `($__internal_23_$__cuda_sm70_shflsync_idx_p) ;  /* 0x00000aa000007944 */ /* 0x00efea0003c00000 */
[----:B------:R-:W-:Y:S05]  /*1f690*/  BRA `(.L_x_1490) ;  /* 0xffffa9f000007947 */ /* 0x000fea000383ffff */
.L_x_1419:
[----:B------:R-:W-:Y:S01]  /*1f6a0*/  IMAD.MOV.U32 R199, RZ, RZ, R5 ;  /* 0x000000ffffc77224 */ /* 0x000fe200078e0005 */
[----:B-1----:R-:W-:Y:S01]  /*1f6b0*/  MOV R0, 0x1 ;  /* 0x0000000100007802 */ /* 0x002fe20000000f00 */
[----:B---3--:R-:W-:Y:S01]  /*1f6c0*/  IMAD.MOV.U32 R3, RZ, RZ, 0x1c1f ;  /* 0x00001c1fff037424 */ /* 0x008fe200078e00ff */
[----:B------:R-:W-:-:S02]  /*1f6d0*/  MOV R2, 0x1f6f0 ;  /* 0x0001f6f000027802 */ /* 0x000fc40000000f00 */
[----:B--2-4-:R-:W-:Y:S05]  /*1f6e0*/  CALL.REL.NOINC `($__internal_23_$__cuda_sm70_shflsync_idx_p) ;  /* 0x00000a4000007944 */ /* 0x014fea0003c00000 */
[----:B------:R-:W-:Y:S01]  /*1f6f0*/  IMAD.MOV.U32 R4, RZ, RZ, R0 ;  /* 0x000000ffff047224 */ /* 0x000fe200078e0000 */
[----:B------:R-:W-:Y:S01]  /*1f700*/  MOV R0, 0x1 ;  /* 0x0000000100007802 */ /* 0x000fe20000000f00 */
[----:B------:R-:W-:Y:S01]  /*1f710*/  IMAD.MOV.U32 R199, RZ, RZ, R12 ;  /* 0x000000ffffc77224 */ /* 0x000fe200078e000c */
[----:B------:R-:W-:-:S02]  /*1f720*/  MOV R3, 0x1c1f ;  /* 0x00001c1f00037802 */ /* 0x000fc40000000f00 */
[----:B------:R-:W-:Y:S02]  /*1f730*/  MOV R2, 0x1f750 ;  /* 0x0001f75000027802 */ /* 0x000fe40000000f00 */
[----:B------:R-:W-:Y:S05]  /*1f740*/  CALL.REL.NOINC `($__internal_23_$__cuda_sm70_shflsync_idx_p) ;  /* 0x000009e000007944 */ /* 0x000fea0003c00000 */
[----:B------:R-:W-:Y:S05]  /*1f750*/  BRA `(.L_x_1491) ;  /* 0xffffb3f000007947 */ /* 0x000fea000383ffff */
.L_x_1423:
[----:B------:R-:W-:Y:S01]  /*1f760*/  IMAD.MOV.U32 R199, RZ, RZ, R6 ;  /* 0x000000ffffc77224 */ /* 0x000fe200078e0006 */
[----:B------:R-:W-:Y:S01]  /*1f770*/  MOV R0, RZ ;  /* 0x000000ff00007202 */ /* 0x000fe20000000f00 */
[----:B------:R-:W-:Y:S01]  /*1f780*/  IMAD.MOV.U32 R3, RZ, RZ, 0x181f ;  /* 0x0000181fff037424 */ /* 0x000fe200078e00ff */
[----:B------:R-:W-:Y:S02]  /*1f790*/  MOV R2, 0x1f7b0 ;  /* 0x0001f7b000027802 */ /* 0x000fe40000000f00 */
[----:B------:R-:W-:Y:S05]  /*1f7a0*/  CALL.REL.NOINC `($__internal_23_$__cuda_sm70_shflsync_idx_p) ;  /* 0x0000098000007944 */ /* 0x000fea0003c00000 */
[----:B------:R-:W-:Y:S01]  /*1f7b0*/  MOV R8, R0 ;  /* 0x0000000000087202 */ /* 0x000fe20000000f00 */
[----:B------:R-:W-:Y:S05]  /*1f7c0*/  BRA `(.L_x_1492) ;  /* 0xffffc64000007947 */ /* 0x000fea000383ffff */
.L_x_1424:
[----:B------:R-:W-:Y:S01]  /*1f7d0*/  IMAD.MOV.U32 R199, RZ, RZ, R7 ;  /* 0x000000ffffc77224 */ /* 0x000fe200078e0007 */
[----:B------:R-:W-:Y:S01]  /*1f7e0*/  MOV R0, RZ ;  /* 0x000000ff00007202 */ /* 0x000fe20000000f00 */
[----:B------:R-:W-:Y:S01]  /*1f7f0*/  IMAD.MOV.U32 R3, RZ, RZ, 0x181f ;  /* 0x0000181fff037424 */ /* 0x000fe200078e00ff */
[----:B------:R-:W-:Y:S02]  /*1f800*/  MOV R2, 0x1f820 ;  /* 0x0001f82000027802 */ /* 0x000fe40000000f00 */
[----:B-12---:R-:W-:Y:S05]  /*1f810*/  CALL.REL.NOINC `($__internal_23_$__cuda_sm70_shflsync_idx_p) ;  /* 0x0000091000007944 */ /* 0x006fea0003c00000 */
[----:B------:R-:W-:Y:S05]  /*1f820*/  BRA `(.L_x_1493) ;  /* 0xffffc60000007947 */ /* 0x000fea000383ffff */
.L_x_1427:
        /* <DEDUP_REMOVED lines=12> */
.L_x_1430:
[----:B------:R-:W-:Y:S01]  /*1f8f0*/  IMAD.MOV.U32 R199, RZ, RZ, R6 ;  /* 0x000000ffffc77224 */ /* 0x000fe200078e0006 */
[----:B----4-:R-:W-:Y:S01]  /*1f900*/  MOV R0, 0x2 ;  /* 0x0000000200007802 */ /* 0x010fe20000000f00 */
[----:B-1----:R-:W-:Y:S01]  /*1f910*/  IMAD.MOV.U32 R3, RZ, RZ, 0x181f ;  /* 0x0000181fff037424 */ /* 0x002fe200078e00ff */
[----:B------:R-:W-:Y:S02]  /*1f920*/  MOV R2, 0x1f940 ;  /* 0x0001f94000027802 */ /* 0x000fe40000000f00 */
[----:B--23--:R-:W-:Y:S05]  /*1f930*/  CALL.REL.NOINC `($__internal_23_$__cuda_sm70_shflsync_idx_p) ;  /* 0x000007f000007944 */ /* 0x00cfea0003c00000 */
[----:B------:R-:W-:Y:S01]  /*1f940*/  MOV R8, R0 ;  /* 0x0000000000087202 */ /* 0x000fe20000000f00 */
[----:B------:R-:W-:Y:S05]  /*1f950*/  BRA `(.L_x_1495) ;  /* 0xffffc74000007947 */ /* 0x000fea000383ffff */
.L_x_1431:
[----:B------:R-:W-:Y:S01]  /*1f960*/  IMAD.MOV.U32 R199, RZ, RZ, R7 ;  /* 0x000000ffffc77224 */ /* 0x000fe200078e0007 */
[----:B----4-:R-:W-:Y:S01]  /*1f970*/  MOV R0, 0x2 ;  /* 0x0000000200007802 */ /* 0x010fe20000000f00 */
[----:B------:R-:W-:Y:S01]  /*1f980*/  IMAD.MOV.U32 R3, RZ, RZ, 0x181f ;  /* 0x0000181fff037424 */ /* 0x000fe200078e00ff */
[----:B------:R-:W-:Y:S02]  /*1f990*/  MOV R2, 0x1f9b0 ;  /* 0x0001f9b000027802 */ /* 0x000fe40000000f00 */
[----:B-123--:R-:W-:Y:S05]  /*1f9a0*/  CALL.REL.NOINC `($__internal_23_$__cuda_sm70_shflsync_idx_p) ;  /* 0x0000078000007944 */ /* 0x00efea0003c00000 */
[----:B------:R-:W-:Y:S05]  /*1f9b0*/  BRA `(.L_x_1496) ;  /* 0xffffc70000007947 */ /* 0x000fea000383ffff */
.L_x_1434:
        /* <DEDUP_REMOVED lines=11> */
[----:B------:R-:W-:Y:S01]  /*1fa70*/  MOV R7, R0 ;  /* 0x0000000000077202 */ /* 0x000fe20000000f00 */
[----:B------:R-:W-:Y:S05]  /*1fa80*/  BRA `(.L_x_1497) ;  /* 0xffffc77000007947 */ /* 0x000fea000383ffff */
.L_x_1436:
[----:B------:R-:W-:Y:S01]  /*1fa90*/  IMAD.MOV.U32 R199, RZ, RZ, R86 ;  /* 0x000000ffffc77224 */ /* 0x000fe200078e0056 */
[----:B------:R-:W-:Y:S01]  /*1faa0*/  MOV R0, RZ ;  /* 0x000000ff00007202 */ /* 0x000fe20000000f00 */
[----:B------:R-:W-:Y:S01]  /*1fab0*/  IMAD.MOV.U32 R3, RZ, RZ, 0x1f ;  /* 0x0000001fff037424 */ /* 0x000fe200078e00ff */
[----:B------:R-:W-:Y:S02]  /*1fac0*/  MOV R2, 0x1fae0 ;  /* 0x0001fae000027802 */ /* 0x000fe40000000f00 */
[----:B-12-4-:R-:W-:Y:S05]  /*1fad0*/  CALL.REL.NOINC `($__internal_23_$__cuda_sm70_shflsync_idx_p) ;  /* 0x0000065000007944 */ /* 0x016fea0003c00000 */
[----:B------:R-:W-:Y:S01]  /*1fae0*/  MOV R9, R0 ;  /* 0x0000000000097202 */ /* 0x000fe20000000f00 */
[----:B------:R-:W-:Y:S05]  /*1faf0*/  BRA `(.L_x_1498) ;  /* 0xffffc8d000007947 */ /* 0x000fea000383ffff */
.L_x_1437:
[----:B------:R-:W-:Y:S01]  /*1fb00*/  IMAD.MOV.U32 R199, RZ, RZ, R86 ;  /* 0x000000ffffc77224 */ /* 0x000fe200078e0056 */
[----:B------:R-:W-:Y:S01]  /*1fb10*/  MOV R0, 0x1 ;  /* 0x0000000100007802 */ /* 0x000fe20000000f00 */
[----:B------:R-:W-:Y:S01]  /*1fb20*/  IMAD.MOV.U32 R3, RZ, RZ, 0x1f ;  /* 0x0000001fff037424 */ /* 0x000fe200078e00ff */
[----:B------:R-:W-:Y:S02]  /*1fb30*/  MOV R2, 0x1fb50 ;  /* 0x0001fb5000027802 */ /* 0x000fe40000000f00 */
[----:B-1234-:R-:W-:Y:S05]  /*1fb40*/  CALL.REL.NOINC `($__internal_23_$__cuda_sm70_shflsync_idx_p) ;  /* 0x000005e000007944 */ /* 0x01efea0003c00000 */
[----:B------:R-:W-:Y:S01]  /*1fb50*/  MOV R6, R0 ;  /* 0x0000000000067202 */ /* 0x000fe20000000f00 */
[----:B------:R-:W-:Y:S05]  /*1fb60*/  BRA `(.L_x_1499) ;  /* 0xffffc88000007947 */ /* 0x000fea000383ffff */
.L_x_1438:
[----:B------:R-:W-:Y:S02]  /*1fb70*/  MOV R3, 0x1 ;  /* 0x0000000100037802 */ /* 0x000fe40000000f00 */
[----:B------:R-:W-:-:S02]  /*1fb80*/  MOV R2, 0x1fba0 ;  /* 0x0001fba000027802 */ /* 0x000fc40000000f00 */
[----:B---3--:R-:W-:Y:S05]  /*1fb90*/  CALL.REL.NOINC `($__internal_24_$__cuda_sm70_shflsync_up_p) ;  /* 0x000005e000007944 */ /* 0x008fea0003c00000 */
[----:B------:R-:W-:Y:S05]  /*1fba0*/  BRA `(.L_x_1500) ;  /* 0xffffc96000007947 */ /* 0x000fea000383ffff */
.L_x_1439:
[----:B------:R-:W-:Y:S02]  /*1fbb0*/  MOV R3, 0x2 ;  /* 0x0000000200037802 */ /* 0x000fe40000000f00 */
[----:B------:R-:W-:-:S02]  /*1fbc0*/  MOV R2, 0x1fbe0 ;  /* 0x0001fbe000027802 */ /* 0x000fc40000000f00 */
[----:B---3--:R-:W-:Y:S05]  /*1fbd0*/  CALL.REL.NOINC `($__internal_24_$__cuda_sm70_shflsync_up_p) ;  /* 0x000005a000007944 */ /* 0x008fea0003c00000 */
        /* <DEDUP_REMOVED lines=23> */
.L_x_1443:
[----:B------:R-:W-:Y:S02]  /*1fd50*/  MOV R3, 0x1 ;  /* 0x0000000100037802 */ /* 0x000fe40000000f00 */
[----:B------:R-:W-:-:S02]  /*1fd60*/  MOV R2, 0x1fd80 ;  /* 0x0001fd8000027802 */ /* 0x000fc40000000f00 */
[----:B---3--:R-:W-:Y:S05]  /*1fd70*/  CALL.REL.NOINC `($__internal_24_$__cuda_sm70_shflsync_up_p) ;  /* 0x0000040000007944 */ /* 0x008fea0003c00000 */
[----:B------:R-:W-:Y:S01]  /*1fd80*/  MOV R2, R4 ;  /* 0x0000000400027202 */ /* 0x000fe20000000f00 */
[----:B------:R-:W-:Y:S05]  /*1fd90*/  BRA `(.L_x_1502) ;  /* 0xffffc9d000007947 */ /* 0x000fea000383ffff */
.L_x_1444:
        /* <DEDUP_REMOVED lines=26> */
.L_x_1446:
[----:B------:R-:W-:Y:S02]  /*1ff40*/  SEL R0, RZ, 0x1, P0 ;  /* 0x00000001ff007807 */ /* 0x000fe40000000000 */
[----:B------:R-:W-:-:S02]  /*1ff50*/  MOV R2, 0x1ff70 ;  /* 0x0001ff7000027802 */ /* 0x000fc40000000f00 */
[----:B-1-3--:R-:W-:Y:S05]  /*1ff60*/  CALL.REL.NOINC `($__internal_25_$__cuda_sm70_votesync_ballot) ;  /* 0x0000027000007944 */ /* 0x00afea0003c00000 */
[----:B------:R-:W-:Y:S01]  /*1ff70*/  MOV R10, R0 ;  /* 0x00000000000a7202 */ /* 0x000fe20000000f00 */
[----:B------:R-:W-:Y:S05]  /*1ff80*/  BRA `(.L_x_1504) ;  /* 0xffffc97000007947 */ /* 0x000fea000383ffff */
.L_x_1447:
[----:B------:R-:W-:Y:S01]  /*1ff90*/  IMAD.MOV.U32 R199, RZ, RZ, R7 ;  /* 0x000000ffffc77224 */ /* 0x000fe200078e0007 */
[----:B------:R-:W-:Y:S01]  /*1ffa0*/  MOV R0, R6 ;  /* 0x0000000600007202 */ /* 0x000fe20000000f00 */
[----:B------:R-:W-:Y:S01]  /*1ffb0*/  IMAD.MOV.U32 R3, RZ, RZ, 0x1f ;  /* 0x0000001fff037424 */ /* 0x000fe200078e00ff */
[----:B------:R-:W-:-:S02]  /*1ffc0*/  MOV R2, 0x1ffe0 ;  /* 0x0001ffe000027802 */ /* 0x000fc40000000f00 */
[----:B-1-3--:R-:W-:Y:S05]  /*1ffd0*/  CALL.REL.NOINC `($__internal_23_$__cuda_sm70_shflsync_idx_p) ;  /* 0x0000015000007944 */ /* 0x00afea0003c00000 */
[----:B------:R-:W-:Y:S01]  /*1ffe0*/  IMAD.MOV.U32 R7, RZ, RZ, R0 ;  /* 0x000000ffff077224 */ /* 0x000fe200078e0000 */
[----:B------:R-:W-:Y:S01]  /*1fff0*/  MOV R0, R6 ;  /* 0x0000000600007202 */ /* 0x000fe20000000f00 */
[----:B------:R-:W-:Y:S01]  /*20000*/  IMAD.MOV.U32 R199, RZ, RZ, R8 ;  /* 0x000000ffffc77224 */ /* 0x000fe200078e0008 */
[----:B------:R-:W-:-:S02]  /*20010*/  MOV R3, 0x1f ;  /* 0x0000001f00037802 */ /* 0x000fc40000000f00 */
[----:B------:R-:W-:Y:S02]  /*20020*/  MOV R2, 0x20040 ;  /* 0x0002004000027802 */ /* 0x000fe40000000f00 */
[----:B------:R-:W-:Y:S05]  /*20030*/  CALL.REL.NOINC `($__internal_23_$__cuda_sm70_shflsync_idx_p) ;  /* 0x000000f000007944 */ /* 0x000fea0003c00000 */
[----:B------:R-:W-:Y:S01]  /*20040*/  MOV R5, R0 ;  /* 0x0000000000057202 */ /* 0x000fe20000000f00 */
[----:B------:R-:W-:Y:S05]  /*20050*/  BRA `(.L_x_1505) ;  /* 0xffffc8f000007947 */ /* 0x000fea000383ffff */
.L_x_1450:
[----:B------:R-:W-:Y:S01]  /*20060*/  IMAD.MOV.U32 R199, RZ, RZ, R4 ;  /* 0x000000ffffc77224 */ /* 0x000fe200078e0004 */
[----:B------:R-:W-:Y:S01]  /*20070*/  MOV R0, R6 ;  /* 0x0000000600007202 */ /* 0x000fe20000000f00 */
[----:B------:R-:W-:Y:S01]  /*20080*/  IMAD.MOV.U32 R3, RZ, RZ, 0x1f ;  /* 0x0000001fff037424 */ /* 0x000fe200078e00ff */
[----:B------:R-:W-:Y:S02]  /*20090*/  MOV R2, 0x200b0 ;  /* 0x000200b000027802 */ /* 0x000fe40000000f00 */
[----:B-1-34-:R-:W-:Y:S05]  /*200a0*/  CALL.REL.NOINC `($__internal_23_$__cuda_sm70_shflsync_idx_p) ;  /* 0x0000008000007944 */ /* 0x01afea0003c00000 */
[----:B------:R-:W-:Y:S01]  /*200b0*/  MOV R12, R0 ;  /* 0x00000000000c7202 */ /* 0x000fe20000000f00 */
[----:B------:R-:W-:Y:S05]  /*200c0*/  BRA `(.L_x_1449) ;  /* 0xffffc8e000007947 */ /* 0x000fea000383ffff */
        .weak           $__internal_22_$__cuda_sm70_shflsync_bfly_p
        .type           $__internal_22_$__cuda_sm70_shflsync_bfly_p,@function
        .size           $__internal_22_$__cuda_sm70_shflsync_bfly_p,($__internal_23_$__cuda_sm70_shflsync_idx_p - $__internal_22_$__cuda_sm70_shflsync_bfly_p)
$__internal_22_$__cuda_sm70_shflsync_bfly_p:
[----:B------:R-:W-:Y:S02]  /*200d0*/  MOV R160, 0xffffffff ;  /* 0xffffffff00a07802 */ /* 0x000fe40000000f00 */
[----:B------:R-:W-:Y:S02]  /*200e0*/  MOV R3, 0x1f ;  /* 0x0000001f00037802 */ /* 0x000fe40000000f00 */
[----:B------:R-:W-:Y:S04]  /*200f0*/  WARPSYNC R160 ;  /* 0x000000a000007348 */ /* 0x000fe80003800000 */
[----:B------:R1:W2:Y:S02]  /*20100*/  SHFL.BFLY PT, R0, R100, R0, R3 ;  /* 0x0c00000064007389 */ /* 0x0002a400000e0003 */
[----:B-1----:R-:W-:-:S04]  /*20110*/  MOV R3, 0x0 ;  /* 0x0000000000037802 */ /* 0x002fc80000000f00 */
[----:B--2---:R-:W-:Y:S05]  /*20120*/  RET.REL.NODEC R2 `(_ZN7cutlass13device_kernelIN5flash19enable_sm80_to_sm89INS1_16FlashAttnFwdSm80INS1_25CollectiveMainloopFwdSm80ILi8ELi1ELb0EN4cute5tupleIJNS5_1CILi128EEENS7_ILi64EEENS7_ILi192EEEEEELi192ENS_6half_tEfNS_4arch4Sm80ELb1ELb0ELb0ELb1ELb1ELb1ELb1ELb1EEENS1_21CollectiveEpilogueFwdINS6_IJS8_SA_S9_EEENS6_IJNS7_ILi1EEESI_SI_EEESC_SE_Li256ELb1ELb1ELb1ELb0EEENS1_36VarlenDynamicPersistentTileSchedulerILi128ELi64ELi256ELi256ELb1ELb1ELb0ELb1ELb1ELb1EEEEEEEEEvNT_6ParamsE) ;  /* 0xfffdfed002007950 */ /* 0x004fea0003c3ffff */
        .weak           $__internal_23_$__cuda_sm70_shflsync_idx_p
        .type           $__internal_23_$__cuda_sm70_shflsync_idx_p,@function
        .size           $__internal_23_$__cuda_sm70_shflsync_idx_p,($__internal_24_$__cuda_sm70_shflsync_up_p - $__internal_23_$__cuda_sm70_shflsync_idx_p)
$__internal_23_$__cuda_sm70_shflsync_idx_p:
[----:B------:R-:W-:-:S04]  /*20130*/  MOV R200, 0xffffffff ;  /* 0xffffffff00c87802 */ /* 0x000fc80000000f00 */
[----:B------:R-:W-:Y:S04]  /*20140*/  WARPSYNC R200 ;  /* 0x000000c800007348 */ /* 0x000fe80003800000 */
[----:B------:R1:W2:Y:S02]  /*20150*/  SHFL.IDX PT, R0, R199, R0, R3 ;  /* 0x00000000c7007389 */ /* 0x0002a400000e0003 */
[----:B-1----:R-:W-:-:S04]  /*20160*/  MOV R3, 0x0 ;  /* 0x0000000000037802 */ /* 0x002fc80000000f00 */
[----:B--2---:R-:W-:Y:S05]  /*20170*/  RET.REL.NODEC R2 `(_ZN7cutlass13device_kernelIN5flash19enable_sm80_to_sm89INS1_16FlashAttnFwdSm80INS1_25CollectiveMainloopFwdSm80ILi8ELi1ELb0EN4cute5tupleIJNS5_1CILi128EEENS7_ILi64EEENS7_ILi192EEEEEELi192ENS_6half_tEfNS_4arch4Sm80ELb1ELb0ELb0ELb1ELb1ELb1ELb1ELb1EEENS1_21CollectiveEpilogueFwdINS6_IJS8_SA_S9_EEENS6_IJNS7_ILi1EEESI_SI_EEESC_SE_Li256ELb1ELb1ELb1ELb0EEENS1_36VarlenDynamicPersistentTileSchedulerILi128ELi64ELi256ELi256ELb1ELb1ELb0ELb1ELb1ELb1EEEEEEEEEvNT_6ParamsE) ;  /* 0xfffdfe8002007950 */ /* 0x004fea0003c3ffff */
        .weak           $__internal_24_$__cuda_sm70_shflsync_up_p
        .type           $__internal_24_$__cuda_sm70_shflsync_up_p,@function
        .size           $__internal_24_$__cuda_sm70_shflsync_up_p,($__internal_25_$__cuda_sm70_votesync_ballot - $__internal_24_$__cuda_sm70_shflsync_up_p)
$__internal_24_$__cuda_sm70_shflsync_up_p:
[----:B------:R-:W-:Y:S02]  /*20180*/  MOV R4, RZ ;  /* 0x000000ff00047202 */ /* 0x000fe40000000f00 */
[----:B------:R-:W-:-:S04]  /*20190*/  MOV R10, 0xffffffff ;  /* 0xffffffff000a7802 */ /* 0x000fc80000000f00 */
[----:B------:R-:W-:Y:S04]  /*201a0*/  WARPSYNC R10 ;  /* 0x0000000a00007348 */ /* 0x000fe80003800000 */
[----:B------:R1:W2:Y:S02]  /*201b0*/  SHFL.UP PT, R4, R0, R3, R4 ;  /* 0x0400000300047389 */ /* 0x0002a400000e0004 */
[----:B-1----:R-:W-:-:S04]  /*201c0*/  MOV R3, 0x0 ;  /* 0x0000000000037802 */ /* 0x002fc80000000f00 */
[----:B--2---:R-:W-:Y:S05]  /*201d0*/  RET.REL.NODEC R2 `(_ZN7cutlass13device_kernelIN5flash19enable_sm80_to_sm89INS1_16FlashAttnFwdSm80INS1_25CollectiveMainloopFwdSm80ILi8ELi1ELb0EN4cute5tupleIJNS5_1CILi128EEENS7_ILi64EEENS7_ILi192EEEEEELi192ENS_6half_tEfNS_4arch4Sm80ELb1ELb0ELb0ELb1ELb1ELb1ELb1ELb1EEENS1_21CollectiveEpilogueFwdINS6_IJS8_SA_S9_EEENS6_IJNS7_ILi1EEESI_SI_EEESC_SE_Li256ELb1ELb1ELb1ELb0EEENS1_36VarlenDynamicPersistentTileSchedulerILi128ELi64ELi256ELi256ELb1ELb1ELb0ELb1ELb1ELb1EEEEEEEEEvNT_6ParamsE) ;  /* 0xfffdfe2002007950 */ /* 0x004fea0003c3ffff */
        .weak           $__internal_25_$__cuda_sm70_votesync_ballot
        .type           $__internal_25_$__cuda_sm70_votesync_ballot,@function
        .size           $__internal_25_$__cuda_sm70_votesync_ballot,(.L_x_3115 - $__internal_25_$__cuda_sm70_votesync_ballot)
$__internal_25_$__cuda_sm70_votesync_ballot:
[----:B------:R-:W-:Y:S01]  /*201e0*/  ISETP.NE.U32.AND P0, PT, R0, 0x1, PT ;  /* 0x000000010000780c */ /* 0x000fe20003f05070 */
[----:B------:R-:W-:-:S04]  /*201f0*/  IMAD.MOV.U32 R3, RZ, RZ, -0x1 ;  /* 0xffffffffff037424 */ /* 0x000fc800078e00ff */
[----:B------:R-:W-:Y:S08]  /*20200*/  WARPSYNC R3 ;  /* 0x0000000300007348 */ /* 0x000ff00003800000 */
[----:B------:R-:W-:-:S04]  /*20210*/  VOTE.ANY R0, PT, !P0 ;  /* 0x0000000000007806 */ /* 0x000fc800040e0100 */
[----:B------:R-:W-:Y:S01]  /*20220*/  LOP3.LUT R0, R0, R3, RZ, 0xc0, !PT ;  /* 0x0000000300007212 */ /* 0x000fe200078ec0ff */
[----:B------:R-:W-:-:S04]  /*20230*/  IMAD.MOV.U32 R3, RZ, RZ, 0x0 ;  /* 0x00000000ff037424 */ /* 0x000fc800078e00ff */
[----:B------:R-:W-:Y:S05]  /*20240*/  RET.REL.NODEC R2 `(_ZN7cutlass13device_kernelIN5flash19enable_sm80_to_sm89INS1_16FlashAttnFwdSm80INS1_25CollectiveMainloopFwdSm80ILi8ELi1ELb0EN4cute5tupleIJNS5_1CILi128EEENS7_ILi64EEENS7_ILi192EEEEEELi192ENS_6half_tEfNS_4arch4Sm80ELb1ELb0ELb0ELb1ELb1ELb1ELb1ELb1EEENS1_21CollectiveEpilogueFwdINS6_IJS8_SA_S9_EEENS6_IJNS7_ILi1EEESI_SI_EEESC_SE_Li256ELb1ELb1ELb1ELb0EEENS1_36VarlenDynamicPersistentTileSchedulerILi128ELi64ELi256ELi256ELb1ELb1ELb0ELb1ELb1ELb1EEEEEEEEEvNT_6ParamsE) ;  /* 0xfffdfdb002007950 */ /* 0x000fea0003c3ffff */
.L_x_1506:
        /* <DEDUP_REMOVED lines=11> */
.L_x_3115:


//--------------------- .text._ZN7cutlass13device_kernelIN5flash19enable_sm80_to_sm89INS1_16FlashAttnFwdSm80INS1_25CollectiveMainloopFwdSm80ILi8ELi2ELb0EN4cute5tupleIJNS5_1CILi128EEENS7_ILi64EEENS7_ILi192EEEEEELi192ENS_6half_tEfNS_4arch4Sm80ELb0ELb0ELb0ELb0ELb1ELb0ELb1ELb1EEENS1_21CollectiveEpilogueFwdINS6_IJS8_SA_S9_EEENS6_IJNS7_ILi1EEESI_SI_EEESC_SE_Li256ELb0ELb1ELb1ELb0EEENS1_19SingleTileSchedulerILb0ELb1ELb1ELi128EEEEEEEEEvNT_6ParamsE --------------------------
	.section	.text._ZN7cutlass13device_kernelIN5flash19enable_sm80_to_sm89INS1_16FlashAttnFwdSm80INS1_25CollectiveMainloopFwdSm80ILi8ELi2ELb0EN4cute5tupleIJNS5_1CILi128EEENS7_ILi64EEENS7_ILi192EEEEEELi192ENS_6half_tEfNS_4arch4Sm80ELb0ELb0ELb0ELb0ELb1ELb0ELb1ELb1EEENS1_21CollectiveEpilogueFwdINS6_IJS8_SA_S9_EEENS6_IJNS7_ILi1EEESI_SI_EEESC_SE_Li256ELb0ELb1ELb1ELb0EEENS1_19SingleTileSchedulerILb0ELb1ELb1ELi128EEEEEEEEEvNT_6ParamsE,"ax",@progbits
	.sectioninfo	@"SHI_REGISTERS=245"
	.align	128
.text._ZN7cutlass13device_kernelIN5flash19enable_sm80_to_sm89INS1_16FlashAttnFwdSm80INS1_25CollectiveMainloopFwdSm80ILi8ELi2ELb0EN4cute5tupleIJNS5_1CILi128EEENS7_ILi64EEENS7_ILi192EEEEEELi192ENS_6half_tEfNS_4arch4Sm80ELb0ELb0ELb0ELb0ELb1ELb0ELb1ELb1EEENS1_21CollectiveEpilogueFwdINS6_IJS8_SA_S9_EEENS6_IJNS7_ILi1EEESI_SI_EEESC_SE_Li256ELb0ELb1ELb1ELb0EEENS1_19SingleTileSchedulerILb0ELb1ELb1ELi128EEEEEEEEEvNT_6ParamsE:
        .type           _ZN7cutlass13device_kernelIN5flash19enable_sm80_to_sm89INS1_16FlashAttnFwdSm80INS1_25CollectiveMainloopFwdSm80ILi8ELi2ELb0EN4cute5tupleIJNS5_1CILi128EEENS7_ILi64EEENS7_ILi192EEEEEELi192ENS_6half_tEfNS_4arch4Sm80ELb0ELb0ELb0ELb0ELb1ELb0ELb1ELb1EEENS1_21CollectiveEpilogueFwdINS6_IJS8_SA_S9_EEENS6_IJNS7_ILi1EEESI_SI_EEESC_SE_Li256ELb0ELb1ELb1ELb0EEENS1_19SingleTileSchedulerILb0ELb1ELb1ELi128EEEEEEEEEvNT_6ParamsE,@function
        .size           _ZN7cutlass13device_kernelIN5flash19enable_sm80_to_sm89INS1_16FlashAttnFwdSm80INS1_25CollectiveMainloopFwdSm80ILi8ELi2ELb0EN4cute5tupleIJNS5_1CILi128EEENS7_ILi64EEENS7_ILi192EEEEEELi192ENS_6half_tEfNS_4arch4Sm80ELb0ELb0ELb0ELb0ELb1ELb0ELb1ELb1EEENS1_21CollectiveEpilogueFwdINS6_IJS8_SA_S9_EEENS6_IJNS7_ILi1EEESI_SI_EEESC_SE_Li256ELb0ELb1ELb1ELb0EEENS1_19SingleTileSchedulerILb0ELb1ELb1ELi128EEEEEEEEEvNT_6ParamsE,(.L_x_3120 - _ZN7cutlass13device_kernelIN5flash19enable_sm80_to_sm89INS1_16FlashAttnFwdSm80INS1_25CollectiveMainloopFwdSm80ILi8ELi2ELb0EN4cute5tupleIJNS5_1CILi128EEENS7_ILi64EEENS7_ILi192EEEEEELi192ENS_6half_tEfNS_4arch4Sm80ELb0ELb0ELb0ELb0ELb1ELb0ELb1ELb1EEENS1_21CollectiveEpilogueFwdINS6_IJS8_SA_S9_EEENS6_IJNS7_ILi1EEESI_SI_EEESC_SE_Li256ELb0ELb1ELb1ELb0EEENS1_19SingleTileSchedulerILb0ELb1ELb1ELi128EEEEEEEEEvNT_6ParamsE)
        .other          _ZN7cutlass13device_kernelIN5flash19enable_sm80_to_sm89INS1_16FlashAttnFwdSm80INS1_25CollectiveMainloopFwdSm80ILi8ELi2ELb0EN4cute5tupleIJNS5_1CILi128EEENS7_ILi64EEENS7_ILi192EEEEEELi192ENS_6half_tEfNS_4arch4Sm80ELb0ELb0ELb0ELb0ELb1ELb0ELb1ELb1EEENS1_21CollectiveEpilogueFwdINS6_IJS8_SA_S9_EEENS6_IJNS7_ILi1EEESI_SI_EEESC_SE_Li256ELb0ELb1ELb1ELb0EEENS1_19SingleTileSchedulerILb0ELb1ELb1ELi128EEEEEEEEEvNT_6ParamsE,@"STO_CUDA_ENTRY STV_DEFAULT"
_ZN7cutlass13device_kernelIN5flash19enable_sm80_to_sm89INS1_16FlashAttnFwdSm80INS1_25CollectiveMainloopFwdSm80ILi8ELi2ELb0EN4cute5tupleIJNS5_1CILi128EEENS7_ILi64EEENS7_ILi192EEEEEELi192ENS_6half_tEfNS_4arch4Sm80ELb0ELb0ELb0ELb0ELb1ELb0ELb1ELb1EEENS1_21CollectiveEpilogueFwdINS6_IJS8_SA_S9_EEENS6_IJNS7_ILi1EEESI_SI_EEESC_SE_Li256ELb0ELb1ELb1ELb0EEENS1_19SingleTileSchedulerILb0ELb1ELb1ELi128EEEEEEEEEvNT_6ParamsE:
[----:B------:R-:W-:Y:S02]  /*0000*/  MOV R1, c[0x0][0x28] ;  /* 0x00000a0000017a02 */ /* 0x000fe40000000f00 */
[----:B------:R-:W1:Y:S04]  /*0010*/  S2R R6, SR_TID.X ;  /* 0x0000000000067919 */ /* 0x000e680000002100 */
[----:B------:R-:W2:Y:S04]  /*0020*/  S2R R3, SR_CTAID.Y ;  /* 0x0000000000037919 */ /* 0x000ea80000002600 */
[----:B------:R-:W3:Y:S01]  /*0030*/  S2R R0, SR_CTAID.Z ;  /* 0x0000000000007919 */ /* 0x000ee20000002700 */
[----:B-1----:R-:W-:-:S06]  /*0040*/  SHF.R.U32.HI R2, RZ, 0x5, R6 ;  /* 0x00000005ff027819 */ /* 0x002fcc0000011606 */
[----:B------:R-:W1:Y:S02]  /*0050*/  SHFL.IDX PT, R2, R2, RZ, 0x1f ;  /* 0x00001fff02027589 */ /* 0x000e6400000e0000 */
[----:B-1----:R-:W-:-:S13]  /*0060*/  ISETP.NE.AND P0, PT, R2, RZ, PT ;  /* 0x000000ff0200720c */ /* 0x002fda0003f05270 */
[----:B------:R-:W-:Y:S05]  /*0070*/  @!P0 BRA `(.L_x_1507) ;  /* 0x0000007000008947 */ /* 0x000fea0003800000 */
[----:B--23--:R-:W-:Y:S01]  /*0080*/  IMAD.MOV.U32 R2, RZ, RZ, c[0x0][0x550] ;  /* 0x00015400ff027624 */ /* 0x00cfe200078e00ff */
[----:B------:R-:W-:-:S04]  /*0090*/  MOV R197, R3 ;  /* 0x0000000300c57202 */ /* 0x000fc80000000f00 */
[----:B------:R-:W-:-:S13]  /*00a0*/  ISETP.NE.AND P0, PT, R2, 0x1, PT ;  /* 0x000000010200780c */ /* 0x000fda0003f05270 */
[----:B------:R-:W-:Y:S05]  /*00b0*/  @!P0 BRA `(.L_x_1508) ;  /* 0x0000008000008947 */ /* 0x000fea0003800000 */
[----:B------:R-:W-:-:S05]  /*00c0*/  IMAD.HI.U32 R197, R3, c[0x0][0x554], RZ ;  /* 0x0001550003c57a27 */ /* 0x000fca00078e00ff */
[----:B------:R-:W-:Y:S01]  /*00d0*/  SHF.R.U32.HI R197, RZ, c[0x0][0x558], R197 ;  /* 0x00015600ffc57a19 */ /* 0x000fe200000116c5 */
[----:B------:R-:W-:Y:S05]  /*00e0*/  BRA `(.L_x_1508) ;  /* 0x0000005000007947 */ /* 0x000fea0003800000 */
.L_x_1507:
[----:B--23--:R-:W-:Y:S01]  /*00f0*/  IMAD.MOV.U32 R2, RZ, RZ, c[0x0][0x550] ;  /* 0x00015400ff027624 */ /* 0x00cfe200078e00ff */
[----:B------:R-:W-:-:S04]  /*0100*/  MOV R197, R3 ;  /* 0x0000000300c57202 */ /* 0x000fc80000000f00 */
[----:B------:R-:W-:-:S13]  /*0110*/  ISETP.NE.AND P0, PT, R2, 0x1, PT ;  /* 0x000000010200780c */ /* 0x000fda0003f05270 */
[----:B------:R-:W-:-:S05]  /*0120*/  @P0 IMAD.HI.U32 R2, R3, c[0x0][0x554], RZ ;  /* 0x0001550003020a27 */ /* 0x000fca00078e00ff */
[----:B------:R-:W-:Y:S02]  /*0130*/  @P0 SHF.R.U32.HI R197, RZ, c[0x0][0x558], R2 ;  /* 0x00015600ffc50a19 */ /* 0x000fe40000011602 */
.L_x_1508:
[----:B------:R-:W-:Y:S02]  /*0140*/  ISETP.GE.AND P0, PT, R0, RZ, PT ;  /* 0x000000ff0000720c */ /* 0x000fe40003f06270 */
[----:B------:R-:W-:-:S05]  /*0150*/  IADD3 R2, -R197, RZ, RZ ;  /* 0x000000ffc5027210 */ /* 0x000fca0007ffe1ff */
[----:B------:R-:W-:-:S06]  /*0160*/  IMAD R7, R2, c[0x0][0x550], R3 ;  /* 0x0001540002077a24 */ /* 0x000fcc00078e0203 */
[----:B------:R-:W-:Y:S05]  /*0170*/  @!P0 EXIT ;  /* 0x000000000000894d */ /* 0x000fea0003800000 */
[----:B------:R-:W-:Y:S01]  /*0180*/  ISETP.NE.U32.AND P0, PT, RZ, c[0x0][0x370], PT ;  /* 0x0000dc00ff007a0c */ /* 0x000fe20003f05070 */
[----:B------:R-:W-:Y:S01]  /*0190*/  IMAD.MOV.U32 R196, RZ, RZ, RZ ;  /* 0x000000ffffc47224 */ /* 0x000fe200078e00ff */
[----:B------:R-:W-:Y:S02]  /*01a0*/  ULDC.64 UR6, c[0x0][0x118] ;  /* 0x0000460000067ab9 */ /* 0x000fe40000000a00 */
[----:B------:R-:W-:-:S13]  /*01b0*/  ISETP.NE.AND.EX P0, PT, RZ, c[0x0][0x374], PT, P0 ;  /* 0x0000dd00ff007a0c */ /* 0x000fda0003f05300 */
[----:B------:R-:W-:-:S04]  /*01c0*/  @P0 IMAD.MOV.U32 R3, RZ, RZ, 0x4 ;  /* 0x00000004ff030424 */ /* 0x000fc800078e00ff */
[----:B------:R-:W-:-:S04]  /*01d0*/  @P0 IMAD.WIDE R8, R0, R3, c[0x0][0x370] ;  /* 0x0000dc0000080625 */ /* 0x000fc800078e0203 */
[----:B------:R-:W-:Y:S01]  /*01e0*/  IMAD.MOV.U32 R3, RZ, RZ, c[0x0][0x2ac] ;  /* 0x0000ab00ff037624 */ /* 0x000fe200078e00ff */
[----:B------:R1:W5:Y:S01]  /*01f0*/  @P0 LDG.E R196, [R8.64] ;  /* 0x0000000608c40981 */ /* 0x000362000c1e1900 */
[----:B------:R-:W-:Y:S02]  /*0200*/  IMAD.MOV.U32 R11, RZ, RZ, RZ ;  /* 0x000000ffff0b7224 */ /* 0x000fe400078e00ff */
[----:B------:R-:W-:-:S05]  /*0210*/  IMAD R3, R3, c[0x0][0x1d0], RZ ;  /* 0x0000740003037a24 */ /* 0x000fca00078e02ff */
[C---:B------:R-:W-:Y:S02]  /*0220*/  ISETP.GE.AND P0, PT, R3.reuse, 0x1, PT ;  /* 0x000000010300780c */ /* 0x040fe40003f06270 */
[----:B------:R-:W-:-:S04]  /*0230*/  IADD3 R5, R3, 0x3f, RZ ;  /* 0x0000003f03057810 */ /* 0x000fc80007ffe0ff */
[----:B------:R-:W-:-:S04]  /*0240*/  SHF.R.S32.HI R144, RZ, 0x1f, R5 ;  /* 0x0000001fff907819 */ /* 0x000fc80000011405 */
[----:B------:R-:W-:-:S04]  /*0250*/  LEA.HI R144, R144, R5, RZ, 0x6 ;  /* 0x0000000590907211 */ /* 0x000fc800078f30ff */
[----:B------:R-:W-:Y:S01]  /*0260*/  SHF.R.S32.HI R144, RZ, 0x6, R144 ;  /* 0x00000006ff907819 */ /* 0x000fe20000011490 */
[----:B------:R-:W-:Y:S05]  /*0270*/  @!P0 BRA `(.L_x_1509) ;  /* 0x000001c000008947 */ /* 0x000fea0003800000 */
[----:B------:R-:W-:-:S04]  /*0280*/  SHF.R.U32.HI R5, RZ, 0x10, R7 ;  /* 0x00000010ff057819 */ /* 0x000fc80000011607 */
[----:B------:R-:W-:-:S04]  /*0290*/  ISETP.NE.AND P0, PT, R5, RZ, PT ;  /* 0x000000ff0500720c */ /* 0x000fc80003f05270 */
[----:B------:R-:W-:-:S04]  /*02a0*/  SEL R5, R5, c[0x0][0x338], P0 ;  /* 0x0000ce0005057a07 */ /* 0x000fc80000000000 */
[-C--:B-1----:R-:W-:Y:S02]  /*02b0*/  IABS R9, R5.reuse ;  /* 0x0000000500097213 */ /* 0x082fe40000000000 */
[----:B------:R-:W-:Y:S02]  /*02c0*/  IADD3 R10, R144, -0x1, R5 ;  /* 0xffffffff900a7810 */ /* 0x000fe40007ffe005 */
[----:B------:R-:W1:Y:S01]  /*02d0*/  I2F.RP R11, R9 ;  /* 0x00000009000b7306 */ /* 0x000e620000209400 */
[-C--:B------:R-:W-:Y:S02]  /*02e0*/  IABS R2, R5.reuse ;  /* 0x0000000500027213 */ /* 0x080fe40000000000 */
[----:B------:R-:W-:Y:S02]  /*02f0*/  IABS R4, R10 ;  /* 0x0000000a00047213 */ /* 0x000fe40000000000 */
[----:B------:R-:W-:Y:S01]  /*0300*/  LOP3.LUT R10, R10, R5, RZ, 0x3c, !PT ;  /* 0x000000050a0a7212 */ /* 0x000fe200078e3cff */
[----:B------:R-:W-:-:S03]  /*0310*/  IMAD.MOV R2, RZ, RZ, -R2 ;  /* 0x000000ffff027224 */ /* 0x000fc600078e0a02 */
[----:B------:R-:W-:Y:S01]  /*0320*/  ISETP.GE.AND P1, PT, R10, RZ, PT ;  /* 0x000000ff0a00720c */ /* 0x000fe20003f26270 */
[----:B-1----:R-:W1:Y:S02]  /*0330*/  MUFU.RCP R12, R11 ;  /* 0x0000000b000c7308 */ /* 0x002e640000001000 */
[----:B-1----:R-:W-:-:S06]  /*0340*/  IADD3 R12, R12, 0xffffffe, RZ ;  /* 0x0ffffffe0c0c7810 */ /* 0x002fcc0007ffe0ff */
[----:B------:R-:W1:Y:S02]  /*0350*/  F2I.FTZ.U32.TRUNC.NTZ R13, R12 ;  /* 0x0000000c000d7305 */ /* 0x000e64000021f000 */
[----:B-1----:R-:W-:Y:S02]  /*0360*/  IMAD.MOV R8, RZ, RZ, -R13 ;  /* 0x000000ffff087224 */ /* 0x002fe400078e0a0d */
[----:B------:R-:W-:Y:S02]  /*0370*/  IMAD.MOV.U32 R12, RZ, RZ, RZ ;  /* 0x000000ffff0c7224 */ /* 0x000fe400078e00ff */
[----:B------:R-:W-:-:S04]  /*0380*/  IMAD R8, R8, R9, RZ ;  /* 0x0000000908087224 */ /* 0x000fc800078e02ff */
[----:B------:R-:W-:-:S06]  /*0390*/  IMAD.HI.U32 R8, R13, R8, R12 ;  /* 0x000000080d087227 */ /* 0x000fcc00078e000c */
        /* <DEDUP_REMOVED lines=10> */
.L_x_1509:
[----:B------:R-:W-:Y:S01]  /*0440*/  LOP3.LUT R2, R7, 0xffff, RZ, 0xc0, !PT ;  /* 0x0000ffff07027812 */ /* 0x000fe200078ec0ff */
[----:B------:R-:W-:Y:S01]  /*0450*/  IMAD.MOV.U32 R5, RZ, RZ, RZ ;  /* 0x000000ffff057224 */ /* 0x000fe200078e00ff */
[----:B------:R-:W-:Y:S01]  /*0460*/  PLOP3.LUT P2, PT, PT, PT, PT, 0x80, 0x0 ;  /* 0x000000000000781c */ /* 0x000fe20003f4f070 */
[----:B------:R-:W-:Y:S01]  /*0470*/  CS2R R112, SRZ ;  /* 0x0000000000707805 */ /* 0x000fe2000001ff00 */
[----:B------:R-:W-:Y:S01]  /*0480*/  CS2R R118, SRZ ;  /* 0x0000000000767805 */ /* 0x000fe2000001ff00 */
[----:B------:R-:W-:Y:S01]  /*0490*/  IMAD R189, R2, R11, RZ ;  /* 0x0000000b02bd7224 */ /* 0x000fe200078e02ff */
[----:B------:R-:W-:Y:S01]  /*04a0*/  CS2R R116, SRZ ;  /* 0x0000000000747805 */ /* 0x000fe2000001ff00 */
[----:B------:R-:W-:Y:S01]  /*04b0*/  IMAD.MOV.U32 R2, RZ, RZ, RZ ;  /* 0x000000ffff027224 */ /* 0x000fe200078e00ff */
        /* <DEDUP_REMOVED lines=52> */
[----:B------:R-:W-:-:S06]  /*0800*/  @P2 IMAD.WIDE R202, R0, R5, c[0x0][0x340] ;  /* 0x0000d00000ca2625 */ /* 0x000fcc00078e0205 */
[----:B------:R2:W5:Y:S01]  /*0810*/  @P2 LDG.E R202, [R202.64] ;  /* 0x00000006caca2981 */ /* 0x000562000c1e1900 */
[----:B------:R-:W-:Y:S01]  /*0820*/  SHF.R.S32.HI R11, RZ, 0x1f, R6 ;  /* 0x0000001fff0b7819 */ /* 0x000fe20000011406 */
[----:B------:R-:W-:Y:S01]  /*0830*/  IMAD.MOV.U32 R2, RZ, RZ, c[0x0][0x2c4] ;  /* 0x0000b100ff027624 */ /* 0x000fe200078e00ff */
[----:B------:R-:W-:Y:S01]  /*0840*/  ULDC UR5, c[0x0][0x2c4] ;  /* 0x0000b10000057ab9 */ /* 0x000fe20000000800 */
[----:B-1----:R-:W1:Y:S01]  /*0850*/  S2R R9, SR_CTAID.X ;  /* 0x0000000000097919 */ /* 0x002e620000002500 */
[----:B------:R-:W-:Y:S01]  /*0860*/  LEA.HI R4, R11, R6, RZ, 0x3 ;  /* 0x000000060b047211 */ /* 0x000fe200078f18ff */
[----:B------:R-:W-:Y:S01]  /*0870*/  IMAD.WIDE.U32 R14, R197, c[0x0][0x1b8], RZ ;  /* 0x00006e00c50e7a25 */ /* 0x000fe200078e00ff */
[----:B------:R-:W-:Y:S01]  /*0880*/  ISETP.NE.AND P0, PT, R2, 0x1, PT ;  /* 0x000000010200780c */ /* 0x000fe20003f05270 */
[----:B------:R-:W-:Y:S01]  /*0890*/  ULDC UR4, c[0x0][0x168] ;  /* 0x00005a0000047ab9 */ /* 0x000fe20000000800 */
[----:B------:R-:W-:Y:S01]  /*08a0*/  LOP3.LUT R5, R4, 0xfffffff8, RZ, 0xc0, !PT ;  /* 0xfffffff804057812 */ /* 0x000fe200078ec0ff */
[----:B------:R-:W-:Y:S01]  /*08b0*/  UIMAD UR4, UR5, UR4, URZ ;  /* 0x00000004050472a4 */ /* 0x000fe2000f8e023f */
[----:B------:R-:W-:Y:S01]  /*08c0*/  SHF.R.S32.HI R4, RZ, 0x3, R4 ;  /* 0x00000003ff047819 */ /* 0x000fe20000011404 */
[----:B------:R-:W-:Y:S01]  /*08d0*/  BSSY B0, `(.L_x_1511) ;  /* 0x0000048000007945 */ /* 0x000fe20003800000 */
[----:B------:R-:W-:Y:S01]  /*08e0*/  SHF.R.S32.HI R2, RZ, 0x1f, R197 ;  /* 0x0000001fff027819 */ /* 0x000fe200000114c5 */
[----:B------:R-:W-:Y:S01]  /*08f0*/  IMAD.IADD R8, R6, 0x1, -R5 ;  /* 0x0000000106087824 */ /* 0x000fe200078e0a05 */
[----:B------:R-:W-:Y:S01]  /*0900*/  SHF.R.S32.HI R5, RZ, 0x1f, R0 ;  /* 0x0000001fff057819 */ /* 0x000fe20000011400 */
[----:B------:R-:W-:-:S02]  /*0910*/  IMAD.SHL.U32 R194, R4, 0x40, RZ ;  /* 0x0000004004c27824 */ /* 0x000fc400078e00ff */
[----:B------:R-:W-:Y:S02]  /*0920*/  IMAD R195, R8, 0x20, R4 ;  /* 0x0000002008c37824 */ /* 0x000fe400078e0204 */
[----:B------:R-:W-:Y:S01]  /*0930*/  IMAD R2, R2, c[0x0][0x1b8], RZ ;  /* 0x00006e0002027a24 */ /* 0x000fe200078e02ff */
[----:B------:R-:W-:Y:S01]  /*0940*/  LOP3.LUT R194, R194, 0x1c0, RZ, 0xc0, !PT ;  /* 0x000001c0c2c27812 */ /* 0x000fe200078ec0ff */
[----:B------:R-:W-:Y:S02]  /*0950*/  IMAD R5, R5, c[0x0][0x1c0], RZ ;  /* 0x0000700005057a24 */ /* 0x000fe400078e02ff */
[----:B------:R-:W-:Y:S02]  /*0960*/  IMAD R7, R197, c[0x0][0x1bc], R2 ;  /* 0x00006f00c5077a24 */ /* 0x000fe400078e0202 */
[----:B------:R-:W-:Y:S02]  /*0970*/  IMAD R5, R0, c[0x0][0x1c4], R5 ;  /* 0x0000710000057a24 */ /* 0x000fe400078e0205 */
[C---:B-1----:R-:W-:Y:S01]  /*0980*/  IMAD R13, R9.reuse, 0x80, R195 ;  /* 0x00000080090d7824 */ /* 0x042fe200078e02c3 */
[----:B------:R-:W-:Y:S01]  /*0990*/  LEA R9, R9, R4, 0x7 ;  /* 0x0000000409097211 */ /* 0x000fe200078e38ff */
[----:B------:R-:W-:-:S02]  /*09a0*/  IMAD.IADD R15, R15, 0x1, R7 ;  /* 0x000000010f0f7824 */ /* 0x000fc400078e0207 */
[----:B------:R-:W-:Y:S01]  /*09b0*/  @P0 IMAD.HI.U32 R2, R13, c[0x0][0x2c8], RZ ;  /* 0x0000b2000d020a27 */ /* 0x000fe200078e00ff */
[----:B------:R-:W-:-:S03]  /*09c0*/  ISETP.GE.AND P1, PT, R9, UR4, PT ;  /* 0x0000000409007c0c */ /* 0x000fc6000bf26270 */
[----:B------:R-:W-:Y:S01]  /*09d0*/  IMAD.MOV.U32 R10, RZ, RZ, R13 ;  /* 0x000000ffff0a7224 */ /* 0x000fe200078e000d */
[----:B------:R-:W-:Y:S01]  /*09e0*/  @P0 SHF.R.U32.HI R10, RZ, c[0x0][0x2cc], R2 ;  /* 0x0000b300ff0a0a19 */ /* 0x000fe20000011602 */
[----:B------:R-:W-:-:S03]  /*09f0*/  IMAD.WIDE.U32 R14, R0, c[0x0][0x1c0], R14 ;  /* 0x00007000000e7a25 */ /* 0x000fc600078e000e */
[--C-:B------:R-:W-:Y:S01]  /*0a00*/  SHF.R.S32.HI R7, RZ, 0x1f, R10.reuse ;  /* 0x0000001fff077819 */ /* 0x100fe2000001140a */
[----:B------:R-:W-:Y:S02]  /*0a10*/  IMAD.MOV R2, RZ, RZ, -R10 ;  /* 0x000000ffff027224 */ /* 0x000fe400078e0a0a */
[----:B------:R-:W-:Y:S02]  /*0a20*/  IMAD.IADD R15, R15, 0x1, R5 ;  /* 0x000000010f0f7824 */ /* 0x000fe400078e0205 */
[----:B------:R-:W-:Y:S02]  /*0a30*/  IMAD R7, R7, c[0x0][0x1b0], RZ ;  /* 0x00006c0007077a24 */ /* 0x000fe400078e02ff */
[----:B------:R-:W-:Y:S02]  /*0a40*/  IMAD R2, R2, c[0x0][0x2c4], R13 ;  /* 0x0000b10002027a24 */ /* 0x000fe400078e020d */
[----:B------:R-:W-:-:S03]  /*0a50*/  IMAD.WIDE.U32 R14, R10, c[0x0][0x1b0], R14 ;  /* 0x00006c000a0e7a25 */ /* 0x000fc600078e000e */
[----:B------:R-:W-:Y:S01]  /*0a60*/  SHF.R.S32.HI R5, RZ, 0x1f, R2 ;  /* 0x0000001fff057819 */ /* 0x000fe20000011402 */
[----:B------:R-:W-:Y:S01]  /*0a70*/  IMAD R7, R10, c[0x0][0x1b4], R7 ;  /* 0x00006d000a077a24 */ /* 0x000fe200078e0207 */
[-C--:B------:R-:W-:Y:S01]  /*0a80*/  LEA.HI R10, R11, R6.reuse, RZ, 0x4 ;  /* 0x000000060b0a7211 */ /* 0x080fe200078f20ff */
[----:B------:R-:W-:Y:S02]  /*0a90*/  IMAD.SHL.U32 R149, R8, 0x8, RZ ;  /* 0x0000000808957824 */ /* 0x000fe400078e00ff */
[----:B------:R-:W-:Y:S01]  /*0aa0*/  IMAD R5, R5, c[0x0][0x1a8], RZ ;  /* 0x00006a0005057a24 */ /* 0x000fe200078e02ff */
[----:B------:R-:W-:Y:S02]  /*0ab0*/  IADD3 R15, R15, R7, RZ ;  /* 0x000000070f0f7210 */ /* 0x000fe40007ffe0ff */
[----:B------:R-:W-:Y:S01]  /*0ac0*/  SHF.R.U32.HI R7, RZ, 0x3, R194 ;  /* 0x00000003ff077819 */ /* 0x000fe200000116c2 */
[----:B------:R-:W-:Y:S01]  /*0ad0*/  IMAD R5, R2, c[0x0][0x1ac], R5 ;  /* 0x00006b0002057a24 */ /* 0x000fe200078e0205 */
[----:B------:R-:W-:Y:S01]  /*0ae0*/  LOP3.LUT R194, R194, 0x38, R149, 0xf8, !PT ;  /* 0x00000038c2c27812 */ /* 0x000fe200078ef895 */
[----:B------:R-:W-:Y:S01]  /*0af0*/  IMAD.WIDE.U32 R12, R2, c[0x0][0x1a8], R14 ;  /* 0x00006a00020c7a25 */ /* 0x000fe200078e000e */
[----:B------:R-:W-:-:S02]  /*0b00*/  LEA.HI R15, R11, R6, RZ, 0x6 ;  /* 0x000000060b0f7211 */ /* 0x000fc400078f30ff */
[----:B------:R-:W-:Y:S01]  /*0b10*/  LOP3.LUT R194, R194, R7, RZ, 0x3c, !PT ;  /* 0x00000007c2c27212 */ /* 0x000fe200078e3cff */
[----:B------:R-:W-:Y:S01]  /*0b20*/  IMAD.IADD R5, R13, 0x1, R5 ;  /* 0x000000010d057824 */ /* 0x000fe200078e0205 */
[C---:B------:R-:W-:Y:S01]  /*0b30*/  LEA R14, P0, R12.reuse, c[0x0][0x160], 0x1 ;  /* 0x000058000c0e7a11 */ /* 0x040fe200078008ff */
[----:B------:R-:W-:Y:S01]  /*0b40*/  IMAD.SHL.U32 R15, R15, 0x8, RZ ;  /* 0x000000080f0f7824 */ /* 0x000fe200078e00ff */
[C---:B------:R-:W-:Y:S02]  /*0b50*/  IADD3 R13, R149.reuse, 0x40, RZ ;  /* 0x00000040950d7810 */ /* 0x040fe40007ffe0ff */
[----:B------:R-:W-:Y:S01]  /*0b60*/  LEA.HI.X R2, R12, c[0x0][0x164], R5, 0x1, P0 ;  /* 0x000059000c027a11 */ /* 0x000fe200000f0c05 */
[----:B------:R2:W1:Y:S01]  /*0b70*/  SHFL.IDX PT, R16, R14, RZ, 0x181f ;  /* 0x00181fff0e107589 */ /* 0x00046200000e0000 */
[----:B------:R-:W-:Y:S02]  /*0b80*/  LOP3.LUT R5, R10, 0xfffffff0, RZ, 0xc0, !PT ;  /* 0xfffffff00a057812 */ /* 0x000fe400078ec0ff */
[C---:B------:R-:W-:Y:S01]  /*0b90*/  IADD3 R12, R149.reuse, 0x80, RZ ;  /* 0x00000080950c7810 */ /* 0x040fe20007ffe0ff */
[----:B------:R2:W3:Y:S01]  /*0ba0*/  SHFL.IDX PT, R17, R2, RZ, 0x181f ;  /* 0x00181fff02117589 */ /* 0x0004e200000e0000 */
[----:B------:R-:W-:Y:S01]  /*0bb0*/  LOP3.LUT P0, RZ, R8, 0x2, RZ, 0xc0, !PT ;  /* 0x0000000208ff7812 */ /* 0x000fe2000780c0ff */
[----:B------:R-:W-:Y:S01]  /*0bc0*/  IMAD.IADD R18, R6, 0x1, -R5 ;  /* 0x0000000106127824 */ /* 0x000fe200078e0a05 */
[----:B------:R-:W-:-:S02]  /*0bd0*/  ISETP.GE.AND P5, PT, R149, c[0x0][0x198], PT ;  /* 0x0000660095007a0c */ /* 0x000fc40003fa6270 */
[----:B------:R-:W-:Y:S02]  /*0be0*/  ISETP.GE.AND P4, PT, R13, c[0x0][0x198], PT ;  /* 0x000066000d007a0c */ /* 0x000fe40003f86270 */
[----:B------:R-:W-:Y:S02]  /*0bf0*/  SHF.R.S32.HI R7, RZ, 0x1f, R18 ;  /* 0x0000001fff077819 */ /* 0x000fe40000011412 */
[----:B------:R-:W-:Y:S02]  /*0c00*/  ISETP.GE.AND P3, PT, R12, c[0x0][0x198], PT ;  /* 0x000066000c007a0c */ /* 0x000fe40003f66270 */
[----:B------:R-:W-:Y:S02]  /*0c10*/  LEA.HI R7, R7, R18, RZ, 0x3 ;  /* 0x0000001207077211 */ /* 0x000fe400078f18ff */
[----:B------:R-:W-:Y:S02]  /*0c20*/  LOP3.LUT R194, R194, 0xfffffe00, R15, 0xf8, !PT ;  /* 0xfffffe00c2c27812 */ /* 0x000fe400078ef80f */
[----:B------:R-:W-:-:S05]  /*0c30*/  LOP3.LUT R5, R7, 0xfffffff8, RZ, 0xc0, !PT ;  /* 0xfffffff807057812 */ /* 0x000fca00078ec0ff */
[----:B------:R-:W-:Y:S02]  /*0c40*/  IMAD.IADD R5, R18, 0x1, -R5 ;  /* 0x0000000112057824 */ /* 0x000fe400078e0a05 */
[----:B------:R-:W-:Y:S01]  /*0c50*/  @!P2 IMAD.MOV.U32 R202, RZ, RZ, R0 ;  /* 0x000000ffffcaa224 */ /* 0x000fe200078e0000 */
[----:B------:R-:W-:Y:S05]  /*0c60*/  @P1 BRA `(.L_x_1512) ;  /* 0x000000e000001947 */ /* 0x000fea0003800000 */
[----:B-123--:R-:W-:Y:S01]  /*0c70*/  SHF.R.S32.HI R0, RZ, 0x1f, R13 ;  /* 0x0000001fff007819 */ /* 0x00efe2000001140d */
[----:B------:R-:W-:Y:S01]  /*0c80*/  IMAD.WIDE R20, R149, 0x2, R16 ;  /* 0x0000000295147825 */ /* 0x000fe200078e0210 */
[----:B------:R-:W-:Y:S02]  /*0c90*/  SHF.R.S32.HI R15, RZ, 0x1f, R12 ;  /* 0x0000001fff0f7819 */ /* 0x000fe4000001140c */
[----:B------:R-:W-:Y:S01]  /*0ca0*/  LEA.HI R19, R0, R13, RZ, 0x3 ;  /* 0x0000000d00137211 */ /* 0x000fe200078f18ff */
[----:B------:R-:W-:Y:S01]  /*0cb0*/  IMAD.SHL.U32 R0, R194, 0x2, RZ ;  /* 0x00000002c2007824 */ /* 0x000fe200078e00ff */
[----:B------:R-:W-:Y:S02]  /*0cc0*/  LEA.HI R15, R15, R12, RZ, 0x3 ;  /* 0x0000000c0f0f7211 */ /* 0x000fe400078f18ff */
[----:B------:R-:W-:-:S02]  /*0cd0*/  LOP3.LUT R19, R19, 0xfffffff8, RZ, 0xc0, !PT ;  /* 0xfffffff813137812 */ /* 0x000fc400078ec0ff */
[----:B------:R-:W-:Y:S01]  /*0ce0*/  LOP3.LUT R15, R15, 0xfffffff8, RZ, 0xc0, !PT ;  /* 0xfffffff80f0f7812 */ /* 0x000fe200078ec0ff */
[----:B------:R-:W-:Y:S01]  /*0cf0*/  @!PT LDS RZ, [RZ] ;  /* 0x00000000fffff984 */ /* 0x000fe20000000800 */
[----:B------:R1:W-:Y:S02]  /*0d00*/  LDGSTS.E.BYPASS.LTC128B.128 [R0+0x18100], [R20.64], !P5 ;  /* 0x1810000014007fae */ /* 0x0003e4000e901d46 */
[----:B------:R-:W-:-:S04]  /*0d10*/  IMAD.WIDE R18, R19, 0x2, R16 ;  /* 0x0000000213127825 */ /* 0x000fc800078e0210 */
[----:B------:R-:W-:Y:S01]  /*0d20*/  IMAD.WIDE R16, R15, 0x2, R16 ;  /* 0x000000020f107825 */ /* 0x000fe200078e0210 */
[----:B------:R1:W-:Y:S04]  /*0d30*/  LDGSTS.E.BYPASS.LTC128B.128 [R0+0x1c100], [R18.64], !P4 ;  /* 0x1c10000012007fae */ /* 0x0003e8000e101d46 */
[----:B------:R1:W-:Y:S02]  /*0d40*/  LDGSTS.E.BYPASS.LTC128B.128 [R0+0x20100], [R16.64], !P3 ;  /* 0x2010000010007fae */ /* 0x0003e4000d901d46 */
.L_x_1512:
[----:B-123--:R-:W-:Y:S05]  /*0d50*/  BSYNC B0 ;  /* 0x0000000000007941 */ /* 0x00efea0003800000 */
.L_x_1511:
        /* <DEDUP_REMOVED lines=20> */
.L_x_1514:
[----:B------:R-:W-:Y:S05]  /*0ea0*/  BSYNC B0 ;  /* 0x0000000000007941 */ /* 0x000fea0003800000 */
.L_x_1513:
        /* <DEDUP_REMOVED lines=20> */
.L_x_1516:
[----:B------:R-:W-:Y:S05]  /*0ff0*/  BSYNC B0 ;  /* 0x0000000000007941 */ /* 0x000fea0003800000 */
.L_x_1515:
[----:B------:R-:W-:Y:S01]  /*1000*/  IMAD.MOV.U32 R190, RZ, RZ, c[0x0][0x2b8] ;  /* 0x0000ae00ffbe7624 */ /* 0x000fe200078e00ff */
[----:B------:R-:W-:Y:S01]  /*1010*/  IADD3 R0, R144, -0x1, RZ ;  /* 0xffffffff90007810 */ /* 0x000fe20007ffe0ff */
[----:B------:R-:W-:Y:S01]  /*1020*/  SHFL.IDX PT, R24, R14, 0x3, 0x181f ;  /* 0x00781f000e187f89 */ /* 0x000fe200000e0000 */
[----:B------:R-:W-:Y:S01]  /*1030*/  IADD3 R9, R9, 0x60, RZ ;  /* 0x0000006009097810 */ /* 0x000fe20007ffe0ff */
[----:B------:R-:W-:Y:S01]  /*1040*/  IMAD.MOV.U32 R192, RZ, RZ, RZ ;  /* 0x000000ffffc07224 */ /* 0x000fe200078e00ff */
[----:B------:R-:W-:Y:S01]  /*1050*/  ISETP.NE.AND P6, PT, R190, 0x1, PT ;  /* 0x00000001be00780c */ /* 0x000fe20003fc5270 */
[----:B------:R1:W2:Y:S01]  /*1060*/  SHFL.IDX PT, R25, R2, 0x3, 0x181f ;  /* 0x00781f0002197f89 */ /* 0x0002a200000e0000 */
[----:B------:R-:W-:Y:S01]  /*1070*/  IMAD R193, R0, 0x40, R195 ;  /* 0x0000004000c17824 */ /* 0x000fe200078e02c3 */
[----:B------:R-:W-:Y:S01]  /*1080*/  ISETP.GE.AND P1, PT, R9, UR4, PT ;  /* 0x0000000409007c0c */ /* 0x000fe2000bf26270 */
[----:B------:R-:W-:Y:S01]  /*1090*/  IMAD.SHL.U32 R9, R194, 0x2, RZ ;  /* 0x00000002c2097824 */ /* 0x000fe200078e00ff */
[----:B------:R-:W-:-:S02]  /*10a0*/  SHF.R.S32.HI R134, RZ, 0x1f, R13 ;  /* 0x0000001fff867819 */ /* 0x000fc4000001140d */
[C---:B------:R-:W-:Y:S01]  /*10b0*/  ISETP.GE.AND P2, PT, R193.reuse, R3, PT ;  /* 0x00000003c100720c */ /* 0x040fe20003f46270 */
[----:B-----5:R-:W-:Y:S01]  /*10c0*/  IMAD.IADD R193, R193, 0x1, R196 ;  /* 0x00000001c1c17824 */ /* 0x020fe200078e02c4 */
[----:B---34-:R-:W-:Y:S02]  /*10d0*/  SHF.R.S32.HI R19, RZ, 0x1f, R12 ;  /* 0x0000001fff137819 */ /* 0x018fe4000001140c */
[----:B------:R-:W-:Y:S01]  /*10e0*/  LEA.HI R134, R134, R13, RZ, 0x3 ;  /* 0x0000000d86867211 */ /* 0x000fe200078f18ff */
[----:B------:R-:W-:Y:S01]  /*10f0*/  IMAD.MOV.U32 R15, RZ, RZ, R193 ;  /* 0x000000ffff0f7224 */ /* 0x000fe200078e00c1 */
[----:B------:R-:W-:Y:S02]  /*1100*/  SHF.R.S32.HI R17, RZ, 0x1f, R202 ;  /* 0x0000001fff117819 */ /* 0x000fe400000114ca */
[----:B------:R-:W-:Y:S02]  /*1110*/  LOP3.LUT R134, R134, 0xfffffff8, RZ, 0xc0, !PT ;  /* 0xfffffff886867812 */ /* 0x000fe400078ec0ff */
[----:B------:R-:W-:Y:S01]  /*1120*/  ISETP.GT.OR P2, PT, R195, 0x3f, P2 ;  /* 0x0000003fc300780c */ /* 0x000fe20001744670 */
[----:B------:R-:W-:-:S04]  /*1130*/  IMAD R17, R17, c[0x0][0x2b0], RZ ;  /* 0x0000ac0011117a24 */ /* 0x000fc800078e02ff */
[----:B------:R-:W-:Y:S01]  /*1140*/  IMAD R17, R202, c[0x0][0x2b4], R17 ;  /* 0x0000ad00ca117a24 */ /* 0x000fe200078e0211 */
[----:B-12---:R-:W-:Y:S01]  /*1150*/  P2R R2, PR, RZ, 0x40 ;  /* 0x00000040ff027803 */ /* 0x006fe20000000000 */
[----:B------:R-:W-:-:S04]  /*1160*/  @!P1 IMAD.WIDE R22, R149, 0x2, R24 ;  /* 0x0000000295169825 */ /* 0x000fc800078e0218 */
[----:B------:R-:W-:Y:S01]  /*1170*/  @P6 IMAD.HI.U32 R2, R193, c[0x0][0x2bc], RZ ;  /* 0x0000af00c1026a27 */ /* 0x000fe200078e00ff */
[----:B------:R-:W-:Y:S01]  /*1180*/  @!PT LDS RZ, [RZ] ;  /* 0x00000000fffff984 */ /* 0x000fe20000000800 */
[----:B------:R1:W-:Y:S03]  /*1190*/  @!P1 LDGSTS.E.BYPASS.LTC128B.128 [R9+0x1b100], [R22.64], !P5 ;  /* 0x1b10000016099fae */ /* 0x0003e6000e901d46 */
[----:B------:R-:W-:Y:S01]  /*11a0*/  IMAD.WIDE.U32 R202, R202, c[0x0][0x2b0], RZ ;  /* 0x0000ac00caca7a25 */ /* 0x000fe200078e00ff */
[----:B------:R-:W-:Y:S02]  /*11b0*/  @P6 SHF.R.U32.HI R15, RZ, c[0x0][0x2c0], R2 ;  /* 0x0000b000ff0f6a19 */ /* 0x000fe40000011602 */
[----:B------:R-:W-:Y:S01]  /*11c0*/  LEA.HI R2, R19, R12, RZ, 0x3 ;  /* 0x0000000c13027211 */ /* 0x000fe200078f18ff */
[----:B------:R-:W-:-:S03]  /*11d0*/  @!P1 IMAD.WIDE R18, R134, 0x2, R24 ;  /* 0x0000000286129825 */ /* 0x000fc600078e0218 */
[----:B------:R-:W-:Y:S01]  /*11e0*/  LOP3.LUT R2, R2, 0xfffffff8, RZ, 0xc0, !PT ;  /* 0xfffffff802027812 */ /* 0x000fe200078ec0ff */
[----:B------:R-:W-:Y:S01]  /*11f0*/  IMAD.IADD R188, R203, 0x1, R17 ;  /* 0x00000001cbbc7824 */ /* 0x000fe200078e0211 */
[----:B------:R2:W-:Y:S01]  /*1200*/  @!P1 LDGSTS.E.BYPASS.LTC128B.128 [R9+0x1f100], [R18.64], !P4 ;  /* 0x1f10000012099fae */ /* 0x0005e2000e101d46 */
[C---:B------:R-:W-:Y:S02]  /*1210*/  @!P2 IADD3 R17, P5, R15.reuse, R202, RZ ;  /* 0x000000ca0f11a210 */ /* 0x040fe40007fbe0ff */
[----:B------:R-:W-:Y:S02]  /*1220*/  @!P1 IMAD.WIDE R24, R2, 0x2, R24 ;  /* 0x0000000202189825 */ /* 0x000fe400078e0218 */
[----:B------:R-:W-:Y:S02]  /*1230*/  @!P2 LEA.HI.X.SX32 R14, R15, R188, 0x1, P5 ;  /* 0x000000bc0f0ea211 */ /* 0x000fe400028f0eff */
[C---:B------:R-:W-:Y:S01]  /*1240*/  @!P2 LEA R20, P4, R17.reuse, c[0x0][0x2a0], 0x2 ;  /* 0x0000a8001114aa11 */ /* 0x040fe200078810ff */
[----:B------:R3:W-:Y:S03]  /*1250*/  @!P1 LDGSTS.E.BYPASS.LTC128B.128 [R9+0x23100], [R24.64], !P3 ;  /* 0x2310000018099fae */ /* 0x0007e6000d901d46 */
[----:B------:R-:W-:Y:S01]  /*1260*/  @!P2 LEA.HI.X R21, R17, c[0x0][0x2a4], R14, 0x2, P4 ;  /* 0x0000a9001115aa11 */ /* 0x000fe200020f140e */
[----:B------:R-:W0:Y:S04]  /*1270*/  LDGDEPBAR ;  /* 0x00000000000079af */ /* 0x000e280000000000 */
[----:B------:R-:W-:Y:S06]  /*1280*/  BAR.SYNC.DEFER_BLOCKING 0x0 ;  /* 0x0000000000007b1d */ /* 0x000fec0000010000 */
[----:B------:R4:W3:Y:S01]  /*1290*/  @!P2 LDG.E R192, [R20.64] ;  /* 0x0000000614c0a981 */ /* 0x0008e2000c1e1900 */
[----:B------:R-:W-:Y:S01]  /*12a0*/  IMAD.MOV R14, RZ, RZ, -R15 ;  /* 0x000000ffff0e7224 */ /* 0x000fe200078e0a0f */
[----:B------:R-:W-:Y:S01]  /*12b0*/  ISETP.GE.AND P5, PT, R149, c[0x0][0x1d4], PT ;  /* 0x0000750095007a0c */ /* 0x000fe20003fa6270 */
[----:B------:R-:W-:Y:S01]  /*12c0*/  IMAD.WIDE.U32 R200, R197, c[0x0][0x1e8], RZ ;  /* 0x00007a00c5c87a25 */ /* 0x000fe200078e00ff */
[----:B------:R-:W-:-:S02]  /*12d0*/  ISETP.GE.AND P4, PT, R13, c[0x0][0x1d4], PT ;  /* 0x000075000d007a0c */ /* 0x000fc40003f86270 */
[----:B------:R-:W-:Y:S01]  /*12e0*/  ISETP.GE.AND P6, PT, R12, c[0x0][0x1d4], PT ;  /* 0x000075000c007a0c */ /* 0x000fe20003fc6270 */
[----:B------:R-:W-:Y:S01]  /*12f0*/  IMAD R193, R14, c[0x0][0x2b8], R193 ;  /* 0x0000ae000ec17a24 */ /* 0x000fe200078e02c1 */
[----:B------:R-:W-:Y:S01]  /*1300*/  SHF.R.S32.HI R14, RZ, 0x1f, R197 ;  /* 0x0000001fff0e7819 */ /* 0x000fe200000114c5 */
[----:B------:R-:W-:Y:S01]  /*1310*/  IMAD.WIDE.U32 R198, R197, c[0x0][0x210], RZ ;  /* 0x00008400c5c67a25 */ /* 0x000fe200078e00ff */
[----:B------:R-:W-:Y:S02]  /*1320*/  ISETP.GE.AND P3, PT, R149, c[0x0][0x1d4], PT ;  /* 0x0000750095007a0c */ /* 0x000fe40003f66270 */
[----:B------:R-:W-:Y:S01]  /*1330*/  SHF.R.S32.HI R26, RZ, 0x1f, R193 ;  /* 0x0000001fff1a7819 */ /* 0x000fe200000114c1 */
[----:B--2---:R-:W-:Y:S01]  /*1340*/  IMAD.WIDE.U32 R18, R193, c[0x0][0x1e0], RZ ;  /* 0x00007800c1127a25 */ /* 0x004fe200078e00ff */
[----:B------:R-:W-:Y:S02]  /*1350*/  SHF.R.S32.HI R146, RZ, 0x1f, R149 ;  /* 0x0000001fff927819 */ /* 0x000fe40000011495 */
[----:B------:R-:W-:Y:S01]  /*1360*/  SEL R147, RZ, 0x10, P6 ;  /* 0x00000010ff937807 */ /* 0x000fe20003000000 */
[----:B-1----:R-:W-:Y:S01]  /*1370*/  IMAD R22, R26, c[0x0][0x1e0], RZ ;  /* 0x000078001a167a24 */ /* 0x002fe200078e02ff */
[----:B------:R-:W-:Y:S01]  /*1380*/  IADD3 R191, R9, 0x100, RZ ;  /* 0x0000010009bf7810 */ /* 0x000fe20007ffe0ff */
[----:B------:R-:W-:Y:S01]  /*1390*/  IMAD R16, R14, c[0x0][0x1e8], RZ ;  /* 0x00007a000e107a24 */ /* 0x000fe200078e02ff */
[----:B------:R-:W-:Y:S01]  /*13a0*/  SHF.R.S32.HI R145, RZ, 0x1f, R134 ;  /* 0x0000001fff917819 */ /* 0x000fe20000011486 */
[----:B------:R-:W-:Y:S01]  /*13b0*/  IMAD R22, R193, c[0x0][0x1e4], R22 ;  /* 0x00007900c1167a24 */ /* 0x000fe200078e0216 */
[----:B------:R-:W-:Y:S01]  /*13c0*/  SHF.R.S32.HI R133, RZ, 0x1f, R2 ;  /* 0x0000001fff857819 */ /* 0x000fe20000011402 */
[----:B------:R-:W-:-:S02]  /*13d0*/  IMAD R187, R197, c[0x0][0x1ec], R16 ;  /* 0x00007b00c5bb7a24 */ /* 0x000fc400078e0210 */
[----:B------:R-:W-:Y:S02]  /*13e0*/  IMAD.IADD R23, R19, 0x1, R22 ;  /* 0x0000000113177824 */ /* 0x000fe400078e0216 */
[----:B------:R-:W-:Y:S02]  /*13f0*/  IMAD.MOV.U32 R22, RZ, RZ, R18 ;  /* 0x000000ffff167224 */ /* 0x000fe400078e0012 */
[----:B------:R-:W-:Y:S02]  /*1400*/  IMAD.IADD R187, R201, 0x1, R187 ;  /* 0x00000001c9bb7824 */ /* 0x000fe400078e02bb */
[----:B------:R-:W-:Y:S02]  /*1410*/  IMAD R26, R26, c[0x0][0x208], RZ ;  /* 0x000082001a1a7a24 */ /* 0x000fe400078e02ff */
[----:B----4-:R-:W-:-:S04]  /*1420*/  IMAD.WIDE.U32 R20, R193, c[0x0][0x208], RZ ;  /* 0x00008200c1147a25 */ /* 0x010fc800078e00ff */
[----:B------:R-:W-:Y:S02]  /*1430*/  IMAD R26, R193, c[0x0][0x20c], R26 ;  /* 0x00008300c11a7a24 */ /* 0x000fe400078e021a */
[----:B------:R-:W-:Y:S02]  /*1440*/  IMAD R14, R14, c[0x0][0x210], RZ ;  /* 0x000084000e0e7a24 */ /* 0x000fe400078e02ff */
[----:B------:R-:W-:Y:S02]  /*1450*/  IMAD.IADD R27, R21, 0x1, R26 ;  /* 0x00000001151b7824 */ /* 0x000fe400078e021a */
[----:B------:R-:W-:Y:S02]  /*1460*/  IMAD.MOV.U32 R26, RZ, RZ, R20 ;  /* 0x000000ffff1a7224 */ /* 0x000fe400078e0014 */
[----:B------:R-:W-:Y:S02]  /*1470*/  IMAD R3, R0, -0x40, R3 ;  /* 0xffffffc000037824 */ /* 0x000fe400078e0203 */
[----:B------:R-:W-:-:S04]  /*1480*/  IMAD.WIDE R204, R149, 0x2, RZ ;  /* 0x0000000295cc7825 */ /* 0x000fc800078e02ff */
[----:B------:R-:W-:Y:S01]  /*1490*/  IMAD.MOV.U32 R181, RZ, RZ, 0x10 ;  /* 0x00000010ffb57424 */ /* 0x000fe200078e00ff */
[----:B---3--:R-:W-:Y:S01]  /*14a0*/  SHF.R.S32.HI R17, RZ, 0x1f, R192 ;  /* 0x0000001fff117819 */ /* 0x008fe200000114c0 */
[----:B------:R-:W-:-:S04]  /*14b0*/  IMAD.WIDE.U32 R22, R192, c[0x0][0x1f0], R22 ;  /* 0x00007c00c0167a25 */ /* 0x000fc800078e0016 */
[C---:B------:R-:W-:Y:S02]  /*14c0*/  IMAD R15, R17.reuse, c[0x0][0x1f0], RZ ;  /* 0x00007c00110f7a24 */ /* 0x040fe400078e02ff */
[----:B------:R-:W-:Y:S02]  /*14d0*/  IMAD R17, R17, c[0x0][0x218], RZ ;  /* 0x0000860011117a24 */ /* 0x000fe400078e02ff */
[----:B------:R-:W-:Y:S01]  /*14e0*/  IMAD R18, R192, c[0x0][0x1f4], R15 ;  /* 0x00007d00c0127a24 */ /* 0x000fe200078e020f */
[----:B------:R-:W-:Y:S01]  /*14f0*/  IADD3 R15, P1, R200, R22, RZ ;  /* 0x00000016c80f7210 */ /* 0x000fe20007f3e0ff */
[----:B------:R-:W-:-:S03]  /*1500*/  IMAD.WIDE.U32 R26, R192, c[0x0][0x218], R26 ;  /* 0x00008600c01a7a25 */ /* 0x000fc600078e001a */
[----:B------:R-:W-:Y:S01]  /*1510*/  IADD3.X R18, R187, R23, R18, P1, !PT ;  /* 0x00000017bb127210 */ /* 0x000fe20000ffe412 */
[----:B------:R-:W-:Y:S01]  /*1520*/  IMAD R17, R192, c[0x0][0x21c], R17 ;  /* 0x00008700c0117a24 */ /* 0x000fe200078e0211 */
[----:B------:R-:W-:-:S04]  /*1530*/  LEA R24, P1, R15, c[0x0][0x1c8], 0x1 ;  /* 0x000072000f187a11 */ /* 0x000fc800078208ff */
[----:B------:R-:W-:Y:S01]  /*1540*/  LEA.HI.X R18, R15, c[0x0][0x1cc], R18, 0x1, P1 ;  /* 0x000073000f127a11 */ /* 0x000fe200008f0c12 */
[----:B------:R-:W-:Y:S01]  /*1550*/  IMAD R15, R197, c[0x0][0x214], R14 ;  /* 0x00008500c50f7a24 */ /* 0x000fe200078e020e */
[----:B------:R-:W-:Y:S01]  /*1560*/  SHFL.IDX PT, R22, R24, RZ, 0x181f ;  /* 0x00181fff18167589 */ /* 0x000fe200000e0000 */
[----:B------:R-:W-:Y:S02]  /*1570*/  IMAD.IADD R14, R3, 0x1, -R4 ;  /* 0x00000001030e7824 */ /* 0x000fe400078e0a04 */
[----:B------:R-:W-:Y:S01]  /*1580*/  IMAD.IADD R186, R199, 0x1, R15 ;  /* 0x00000001c7ba7824 */ /* 0x000fe200078e020f */
[----:B------:R-:W1:Y:S01]  /*1590*/  SHFL.IDX PT, R23, R18, RZ, 0x181f ;  /* 0x00181fff12177589 */ /* 0x000e6200000e0000 */
[----:B------:R-:W-:Y:S02]  /*15a0*/  IADD3 R15, P1, R198, R26, RZ ;  /* 0x0000001ac60f7210 */ /* 0x000fe40007f3e0ff */
[----:B------:R-:W-:Y:S01]  /*15b0*/  ISETP.GE.AND P2, PT, R14, 0x1, PT ;  /* 0x000000010e00780c */ /* 0x000fe20003f46270 */
[----:B------:R-:W-:Y:S01]  /*15c0*/  SHFL.IDX PT, R20, R24, 0x1, 0x181f ;  /* 0x00381f0018147f89 */ /* 0x000fe200000e0000 */
[----:B------:R-:W-:-:S02]  /*15d0*/  IADD3.X R26, R186, R27, R17, P1, !PT ;  /* 0x0000001bba1a7210 */ /* 0x000fc40000ffe411 */
[C---:B------:R-:W-:Y:S01]  /*15e0*/  LEA R16, P1, R15.reuse, c[0x0][0x1f8], 0x1 ;  /* 0x00007e000f107a11 */ /* 0x040fe200078208ff */
[----:B------:R-:W2:Y:S03]  /*15f0*/  SHFL.IDX PT, R21, R18, 0x1, 0x181f ;  /* 0x00381f0012157f89 */ /* 0x000ea600000e0000 */
[----:B------:R-:W-:Y:S01]  /*1600*/  LEA.HI.X R15, R15, c[0x0][0x1fc], R26, 0x1, P1 ;  /* 0x00007f000f0f7a11 */ /* 0x000fe200008f0c1a */
[----:B------:R-:W3:Y:S01]  /*1610*/  SHFL.IDX PT, R17, R16, RZ, 0x181f ;  /* 0x00181fff10117589 */ /* 0x000ee200000e0000 */
[----:B------:R-:W-:-:S03]  /*1620*/  ISETP.GT.AND P1, PT, R14, 0x20, PT ;  /* 0x000000200e00780c */ /* 0x000fc60003f24270 */
[----:B------:R-:W4:Y:S04]  /*1630*/  SHFL.IDX PT, R19, R15, RZ, 0x181f ;  /* 0x00181fff0f137589 */ /* 0x000f2800000e0000 */
[----:B------:R-:W-:Y:S01]  /*1640*/  SHFL.IDX PT, R15, R15, 0x1, 0x181f ;  /* 0x00381f000f0f7f89 */ /* 0x000fe200000e0000 */
[----:B-1----:R-:W-:-:S04]  /*1650*/  @P2 IMAD.WIDE R34, R149, 0x2, R22 ;  /* 0x0000000295222825 */ /* 0x002fc800078e0216 */
[--C-:B------:R-:W-:Y:S01]  /*1660*/  @P2 IMAD.WIDE R32, R134, 0x2, R22.reuse ;  /* 0x0000000286202825 */ /* 0x100fe200078e0216 */
[----:B------:R1:W-:Y:S03]  /*1670*/  @P2 LDGSTS.E.BYPASS.LTC128B.128 [R9+0xc100], [R34.64], !P5 ;  /* 0x0c10000022092fae */ /* 0x0003e6000e901d46 */
[----:B------:R-:W-:Y:S01]  /*1680*/  @P2 IMAD.WIDE R26, R2, 0x2, R22 ;  /* 0x00000002021a2825 */ /* 0x000fe200078e0216 */
[----:B------:R1:W-:Y:S03]  /*1690*/  @P2 LDGSTS.E.BYPASS.LTC128B.128 [R9+0xe100], [R32.64], !P4 ;  /* 0x0e10000020092fae */ /* 0x0003e6000e101d46 */
[----:B--2---:R-:W-:Y:S01]  /*16a0*/  @P1 IMAD.WIDE R24, R149, 0x2, R20 ;  /* 0x0000000295181825 */ /* 0x004fe200078e0214 */
[----:B------:R2:W-:Y:S01]  /*16b0*/  @P2 LDGSTS.E.BYPASS.LTC128B.128 [R9+0x10100], [R26.64], !P6 ;  /* 0x101000001a092fae */ /* 0x0005e2000f101d46 */
[----:B---3--:R-:W-:-:S02]  /*16c0*/  IADD3 R30, P2, R17, R204, RZ ;  /* 0x000000cc111e7210 */ /* 0x008fc40007f5e0ff */
[--C-:B------:R-:W-:Y:S01]  /*16d0*/  @P1 IMAD.WIDE R22, R134, 0x2, R20.reuse ;  /* 0x0000000286161825 */ /* 0x100fe200078e0214 */
[----:B------:R3:W-:Y:S03]  /*16e0*/  @P1 LDGSTS.E.BYPASS.LTC128B.128 [R9+0xd100], [R24.64], !P5 ;  /* 0x0d10000018091fae */ /* 0x0007e6000e901d46 */
[----:B------:R-:W-:Y:S01]  /*16f0*/  @P1 IMAD.WIDE R28, R2, 0x2, R20 ;  /* 0x00000002021c1825 */ /* 0x000fe200078e0214 */
[----:B------:R2:W-:Y:S03]  /*1700*/  @P1 LDGSTS.E.BYPASS.LTC128B.128 [R9+0xf100], [R22.64], !P4 ;  /* 0x0f10000016091fae */ /* 0x0005e6000e101d46 */
[----:B----4-:R-:W-:Y:S01]  /*1710*/  IMAD.X R31, R19, 0x1, R205, P2 ;  /* 0x00000001131f7824 */ /* 0x010fe200010e06cd */
[----:B------:R4:W-:Y:S01]  /*1720*/  @P1 LDGSTS.E.BYPASS.LTC128B.128 [R9+0x11100], [R28.64], !P6 ;  /* 0x111000001c091fae */ /* 0x0009e2000f101d46 */
[----:B------:R-:W-:-:S02]  /*1730*/  ISETP.LT.OR P1, PT, R14, 0x1, P3 ;  /* 0x000000010e00780c */ /* 0x000fc40001f21670 */
[----:B------:R-:W-:Y:S01]  /*1740*/  ISETP.GE.AND P3, PT, R13, c[0x0][0x1d4], PT ;  /* 0x000075000d007a0c */ /* 0x000fe20003f66270 */
[----:B------:R-:W4:Y:S04]  /*1750*/  SHFL.IDX PT, R21, R16, 0x1, 0x181f ;  /* 0x00381f0010157f89 */ /* 0x000f2800000e0000 */
[----:B------:R-:W0:Y:S01]  /*1760*/  LDGDEPBAR ;  /* 0x00000000000079af */ /* 0x000e220000000000 */
[----:B-1----:R-:W-:-:S05]  /*1770*/  IMAD.WIDE R32, R134, 0x2, RZ ;  /* 0x0000000286207825 */ /* 0x002fca00078e02ff */
[----:B------:R1:W-:Y:S01]  /*1780*/  LDGSTS.E.BYPASS.LTC128B.128 [R9+0x100], [R30.64], !P1 ;  /* 0x001000001e097fae */ /* 0x0003e2000c901d46 */
[----:B---3--:R-:W-:Y:S01]  /*1790*/  IMAD.WIDE R24, R2, 0x2, RZ ;  /* 0x0000000202187825 */ /* 0x008fe200078e02ff */
[----:B--2---:R-:W-:-:S05]  /*17a0*/  IADD3 R22, P1, R17, R32, RZ ;  /* 0x0000002011167210 */ /* 0x004fca0007f3e0ff */
[----:B------:R-:W-:Y:S01]  /*17b0*/  IMAD.X R23, R19, 0x1, R33, P1 ;  /* 0x0000000113177824 */ /* 0x000fe200008e0621 */
[----:B------:R-:W-:-:S05]  /*17c0*/  IADD3 R18, P1, R17, R24, RZ ;  /* 0x0000001811127210 */ /* 0x000fca0007f3e0ff */
[----:B------:R-:W-:Y:S01]  /*17d0*/  IMAD.X R19, R19, 0x1, R25, P1 ;  /* 0x0000000113137824 */ /* 0x000fe200008e0619 */
[----:B----4-:R-:W-:-:S05]  /*17e0*/  IADD3 R26, P1, R32, R21, RZ ;  /* 0x00000015201a7210 */ /* 0x010fca0007f3e0ff */
[----:B------:R-:W-:Y:S01]  /*17f0*/  IMAD.X R27, R33, 0x1, R15, P1 ;  /* 0x00000001211b7824 */ /* 0x000fe200008e060f */
[----:B------:R-:W-:-:S05]  /*1800*/  IADD3 R16, P1, R24, R21, RZ ;  /* 0x0000001518107210 */ /* 0x000fca0007f3e0ff */
[----:B------:R-:W-:Y:S01]  /*1810*/  IMAD.X R17, R25, 0x1, R15, P1 ;  /* 0x0000000119117824 */ /* 0x000fe200008e060f */
[----:B------:R-:W-:-:S13]  /*1820*/  ISETP.LT.OR P1, PT, R14, 0x1, P3 ;  /* 0x000000010e00780c */ /* 0x000fda0001f21670 */
[----:B------:R1:W-:Y:S01]  /*1830*/  LDGSTS.E.BYPASS.LTC128B.128 [R9+0x2100], [R22.64], !P1 ;  /* 0x0210000016097fae */ /* 0x0003e2000c901d46 */
[----:B------:R-:W-:-:S04]  /*1840*/  ISETP.GE.AND P1, PT, R12, c[0x0][0x1d4], PT ;  /* 0x000075000c007a0c */ /* 0x000fc80003f26270 */
[C---:B------:R-:W-:Y:S02]  /*1850*/  ISETP.LT.OR P2, PT, R14.reuse, 0x1, P1 ;  /* 0x000000010e00780c */ /* 0x040fe40000f41670 */
[----:B------:R-:W-:-:S11]  /*1860*/  ISETP.LT.OR P1, PT, R14, 0x21, P1 ;  /* 0x000000210e00780c */ /* 0x000fd60000f21670 */
[----:B------:R1:W-:Y:S01]  /*1870*/  LDGSTS.E.BYPASS.LTC128B.128 [R9+0x4100], [R18.64], !P2 ;  /* 0x0410000012097fae */ /* 0x0003e2000d101d46 */
[----:B------:R-:W-:-:S05]  /*1880*/  IADD3 R12, P2, R204, R21, RZ ;  /* 0x00000015cc0c7210 */ /* 0x000fca0007f5e0ff */
[----:B------:R-:W-:Y:S01]  /*1890*/  IMAD.X R13, R205, 0x1, R15, P2 ;  /* 0x00000001cd0d7824 */ /* 0x000fe200010e060f */
[----:B------:R-:W-:-:S04]  /*18a0*/  ISETP.GE.AND P2, PT, R149, c[0x0][0x1d4], PT ;  /* 0x0000750095007a0c */ /* 0x000fc80003f46270 */
[----:B------:R-:W-:-:S13]  /*18b0*/  ISETP.LT.OR P2, PT, R14, 0x21, P2 ;  /* 0x000000210e00780c */ /* 0x000fda0001741670 */
[----:B------:R1:W-:Y:S01]  /*18c0*/  LDGSTS.E.BYPASS.LTC128B.128 [R9+0x1100], [R12.64], !P2 ;  /* 0x011000000c097fae */ /* 0x0003e2000d101d46 */
[----:B------:R-:W-:Y:S02]  /*18d0*/  ISETP.LT.OR P2, PT, R14, 0x21, P3 ;  /* 0x000000210e00780c */ /* 0x000fe40001f41670 */
[----:B------:R-:W-:-:S11]  /*18e0*/  ISETP.GT.AND P3, PT, R195, 0x3f, PT ;  /* 0x0000003fc300780c */ /* 0x000fd60003f64270 */
[----:B------:R1:W-:Y:S01]  /*18f0*/  LDGSTS.E.BYPASS.LTC128B.128 [R9+0x3100], [R26.64], !P2 ;  /* 0x031000001a097fae */ /* 0x0003e2000d101d46 */
[----:B------:R-:W-:-:S03]  /*1900*/  ISETP.GT.AND P2, PT, R0, R189, PT ;  /* 0x000000bd0000720c */ /* 0x000fc60003f44270 */
[----:B------:R1:W-:Y:S01]  /*1910*/  LDGSTS.E.BYPASS.LTC128B.128 [R9+0x5100], [R16.64], !P1 ;  /* 0x0510000010097fae */ /* 0x0003e2000c901d46 */
[----:B------:R-:W-:Y:S02]  /*1920*/  LOP3.LUT P1, RZ, R5, 0x2, RZ, 0xc0, !PT ;  /* 0x0000000205ff7812 */ /* 0x000fe4000782c0ff */
[----:B------:R-:W-:Y:S01]  /*1930*/  P2R R24, PR, RZ, 0x4 ;  /* 0x00000004ff187803 */ /* 0x000fe20000000000 */
[----:B------:R-:W0:Y:S01]  /*1940*/  LDGDEPBAR ;  /* 0x00000000000079af */ /* 0x000e220000000000 */
[----:B------:R-:W-:-:S05]  /*1950*/  SEL R181, R181, 0xfffffff0, !P1 ;  /* 0xfffffff0b5b57807 */ /* 0x000fca0004800000 */
[----:B------:R-:W-:Y:S05]  /*1960*/  @!P2 BRA `(.L_x_1517) ;  /* 0x000004300000a947 */ /* 0x000fea0003800000 */
[----:B------:R-:W-:Y:S01]  /*1970*/  ISETP.NE.AND P2, PT, R190, 0x1, PT ;  /* 0x00000001be00780c */ /* 0x000fe20003f45270 */
[----:B------:R-:W-:Y:S02]  /*1980*/  IMAD R0, R0, 0x40, R196 ;  /* 0x0000004000007824 */ /* 0x000fe400078e02c4 */
[----:B------:R-:W-:-:S03]  /*1990*/  IMAD.MOV.U32 R192, RZ, RZ, RZ ;  /* 0x000000ffffc07224 */ /* 0x000fc600078e00ff */
[----:B------:R-:W-:-:S05]  /*19a0*/  IADD3 R193, R0, -0x40, R195 ;  /* 0xffffffc000c17810 */ /* 0x000fca0007ffe0c3 */
[----:B-1----:R-:W-:Y:S02]  /*19b0*/  IMAD.MOV.U32 R13, RZ, RZ, R193 ;  /* 0x000000ffff0d7224 */ /* 0x002fe400078e00c1 */
[----:B------:R-:W-:-:S05]  /*19c0*/  @P2 IMAD.HI.U32 R0, R193, c[0x0][0x2bc], RZ ;  /* 0x0000af00c1002a27 */ /* 0x000fca00078e00ff */
[----:B------:R-:W-:-:S04]  /*19d0*/  @P2 SHF.R.U32.HI R13, RZ, c[0x0][0x2c0], R0 ;  /* 0x0000b000ff0d2a19 */ /* 0x000fc80000011600 */
[----:B------:R-:W-:-:S04]  /*19e0*/  @!P3 IADD3 R15, P1, R13, R202, RZ ;  /* 0x000000ca0d0fb210 */ /* 0x000fc80007f3e0ff */
[----:B------:R-:W-:Y:S02]  /*19f0*/  @!P3 LEA.HI.X.SX32 R0, R13, R188, 0x1, P1 ;  /* 0x000000bc0d00b211 */ /* 0x000fe400008f0eff */
[----:B------:R-:W-:-:S04]  /*1a00*/  @!P3 LEA R14, P1, R15, c[0x0][0x2a0], 0x2 ;  /* 0x0000a8000f0eba11 */ /* 0x000fc800078210ff */
[----:B------:R-:W-:-:S05]  /*1a10*/  @!P3 LEA.HI.X R15, R15, c[0x0][0x2a4], R0, 0x2, P1 ;  /* 0x0000a9000f0fba11 */ /* 0x000fca00008f1400 */
[----:B------:R-:W2:Y:S01]  /*1a20*/  @!P3 LDG.E R192, [R14.64] ;  /* 0x000000060ec0b981 */ /* 0x000ea2000c1e1900 */
[----:B------:R-:W-:Y:S01]  /*1a30*/  IMAD.MOV R0, RZ, RZ, -R13 ;  /* 0x000000ffff007224 */ /* 0x000fe200078e0a0d */
[----:B------:R-:W-:Y:S02]  /*1a40*/  SHF.L.U64.HI R18, R149, 0x1, R146 ;  /* 0x0000000195127819 */ /* 0x000fe40000010292 */
[----:B------:R-:W-:Y:S01]  /*1a50*/  IADD3 R21, -R147, 0x10, RZ ;  /* 0x0000001093157810 */ /* 0x000fe20007ffe1ff */
[----:B------:R-:W-:-:S03]  /*1a60*/  IMAD R193, R0, c[0x0][0x2b8], R193 ;  /* 0x0000ae0000c17a24 */ /* 0x000fc600078e02c1 */
[----:B------:R-:W-:Y:S01]  /*1a70*/  LOP3.LUT R21, R21, 0xf, RZ, 0xc0, !PT ;  /* 0x0000000f15157812 */ /* 0x000fe200078ec0ff */
[----:B------:R-:W-:Y:S01]  /*1a80*/  IMAD.WIDE.U32 R12, R193, c[0x0][0x1e0], RZ ;  /* 0x00007800c10c7a25 */ /* 0x000fe200078e00ff */
[----:B------:R-:W-:-:S03]  /*1a90*/  SHF.R.S32.HI R0, RZ, 0x1f, R193 ;  /* 0x0000001fff007819 */ /* 0x000fc600000114c1 */
[----:B------:R-:W-:Y:S02]  /*1aa0*/  IMAD.MOV.U32 R16, RZ, RZ, R12 ;  /* 0x000000ffff107224 */ /* 0x000fe400078e000c */
[----:B------:R-:W-:-:S04]  /*1ab0*/  IMAD R0, R0, c[0x0][0x1e0], RZ ;  /* 0x0000780000007a24 */ /* 0x000fc800078e02ff */
[----:B------:R-:W-:-:S04]  /*1ac0*/  IMAD R0, R193, c[0x0][0x1e4], R0 ;  /* 0x00007900c1007a24 */ /* 0x000fc800078e0200 */
[----:B------:R-:W-:Y:S01]  /*1ad0*/  IMAD.IADD R17, R13, 0x1, R0 ;  /* 0x000000010d117824 */ /* 0x000fe200078e0200 */
[----:B--2---:R-:W-:-:S03]  /*1ae0*/  SHF.R.S32.HI R0, RZ, 0x1f, R192 ;  /* 0x0000001fff007819 */ /* 0x004fc600000114c0 */
[----:B------:R-:W-:Y:S01]  /*1af0*/  IMAD.WIDE.U32 R14, R192, c[0x0][0x1f0], R16 ;  /* 0x00007c00c00e7a25 */ /* 0x000fe200078e0010 */
[----:B------:R-:W-:-:S03]  /*1b00*/  SEL R16, RZ, 0x10, P5 ;  /* 0x00000010ff107807 */ /* 0x000fc60002800000 */
[----:B------:R-:W-:Y:S01]  /*1b10*/  IMAD R13, R0, c[0x0][0x1f0], RZ ;  /* 0x00007c00000d7a24 */ /* 0x000fe200078e02ff */
[----:B------:R-:W-:Y:S01]  /*1b20*/  IADD3 R0, P1, R200, R14, RZ ;  /* 0x0000000ec8007210 */ /* 0x000fe20007f3e0ff */
[----:B------:R-:W-:Y:S01]  /*1b30*/  IMAD.SHL.U32 R17, R149, 0x2, RZ ;  /* 0x0000000295117824 */ /* 0x000fe200078e00ff */
[----:B------:R-:W-:Y:S01]  /*1b40*/  IADD3 R28, -R16, 0x10, RZ ;  /* 0x00000010101c7810 */ /* 0x000fe20007ffe1ff */
[----:B------:R-:W-:Y:S01]  /*1b50*/  IMAD R12, R192, c[0x0][0x1f4], R13 ;  /* 0x00007d00c00c7a24 */ /* 0x000fe200078e020d */
[----:B------:R-:W-:Y:S01]  /*1b60*/  SEL R13, RZ, 0x10, P4 ;  /* 0x00000010ff0d7807 */ /* 0x000fe20002000000 */
[----:B------:R-:W-:Y:S01]  /*1b70*/  IMAD.SHL.U32 R14, R134, 0x2, RZ ;  /* 0x00000002860e7824 */ /* 0x000fe200078e00ff */
[----:B------:R-:W-:Y:S02]  /*1b80*/  LOP3.LUT R28, R28, 0xf, RZ, 0xc0, !PT ;  /* 0x0000000f1c1c7812 */ /* 0x000fe400078ec0ff */
[----:B------:R-:W-:Y:S02]  /*1b90*/  IADD3.X R19, R187, R15, R12, P1, !PT ;  /* 0x0000000fbb137210 */ /* 0x000fe40000ffe40c */
[----:B------:R-:W-:-:S02]  /*1ba0*/  LEA R20, P1, R0, c[0x0][0x1c8], 0x1 ;  /* 0x0000720000147a11 */ /* 0x000fc400078208ff */
[----:B------:R-:W-:Y:S02]  /*1bb0*/  IADD3 R27, -R13, 0x10, RZ ;  /* 0x000000100d1b7810 */ /* 0x000fe40007ffe1ff */
[----:B------:R-:W-:Y:S01]  /*1bc0*/  LEA.HI.X R19, R0, c[0x0][0x1cc], R19, 0x1, P1 ;  /* 0x0000730000137a11 */ /* 0x000fe200008f0c13 */
[----:B------:R-:W1:Y:S01]  /*1bd0*/  SHFL.IDX PT, R22, R20, 0x1, 0x181f ;  /* 0x00381f0014167f89 */ /* 0x000e6200000e0000 */
[----:B------:R-:W-:Y:S01]  /*1be0*/  LOP3.LUT R27, R27, 0xf, RZ, 0xc0, !PT ;  /* 0x0000000f1b1b7812 */ /* 0x000fe200078ec0ff */
[----:B------:R-:W-:Y:S01]  /*1bf0*/  IMAD.SHL.U32 R0, R2, 0x2, RZ ;  /* 0x0000000202007824 */ /* 0x000fe200078e00ff */
[----:B------:R-:W-:Y:S01]  /*1c00*/  SHF.L.U64.HI R15, R134, 0x1, R145 ;  /* 0x00000001860f7819 */ /* 0x000fe20000010291 */
[----:B------:R-:W2:Y:S01]  /*1c10*/  SHFL.IDX PT, R23, R19, 0x1, 0x181f ;  /* 0x00381f0013177f89 */ /* 0x000ea200000e0000 */
[----:B------:R-:W-:-:S03]  /*1c20*/  SHF.L.U64.HI R12, R2, 0x1, R133 ;  /* 0x00000001020c7819 */ /* 0x000fc60000010285 */
[----:B------:R-:W-:Y:S01]  /*1c30*/  SHFL.IDX PT, R19, R19, RZ, 0x181f ;  /* 0x00181fff13137589 */ /* 0x000fe200000e0000 */
[----:B-1----:R-:W-:-:S04]  /*1c40*/  IADD3 R28, P2, P1, R28, R22, R17 ;  /* 0x000000161c1c7210 */ /* 0x002fc8000795e011 */
[----:B--2---:R-:W-:Y:S02]  /*1c50*/  IADD3.X R29, RZ, R23, R18, P2, P1 ;  /* 0x00000017ff1d7210 */ /* 0x004fe400017e2412 */
[----:B------:R-:W-:-:S04]  /*1c60*/  IADD3 R26, P2, P1, R27, R22, R14 ;  /* 0x000000161b1a7210 */ /* 0x000fc8000795e00e */
[-C--:B------:R-:W-:Y:S02]  /*1c70*/  IADD3.X R27, RZ, R23.reuse, R15, P2, P1 ;  /* 0x00000017ff1b7210 */ /* 0x080fe400017e240f */
[----:B------:R-:W-:Y:S02]  /*1c80*/  IADD3 R22, P2, P1, R21, R22, R0 ;  /* 0x0000001615167210 */ /* 0x000fe4000795e000 */
[----:B------:R-:W1:Y:S02]  /*1c90*/  SHFL.IDX PT, R21, R20, RZ, 0x181f ;  /* 0x00181fff14157589 */ /* 0x000e6400000e0000 */
[----:B------:R-:W-:Y:S02]  /*1ca0*/  IADD3.X R23, RZ, R23, R12, P2, P1 ;  /* 0x00000017ff177210 */ /* 0x000fe400017e240c */
[----:B-1----:R-:W-:-:S05]  /*1cb0*/  IADD3 R30, P1, R21, R17, RZ ;  /* 0x00000011151e7210 */ /* 0x002fca0007f3e0ff */
[----:B------:R-:W-:Y:S01]  /*1cc0*/  IMAD.X R31, R19, 0x1, R18, P1 ;  /* 0x00000001131f7824 */ /* 0x000fe200008e0612 */
[----:B------:R-:W-:-:S04]  /*1cd0*/  IADD3 R14, P1, R21, R14, RZ ;  /* 0x0000000e150e7210 */ /* 0x000fc80007f3e0ff */
[----:B------:R1:W-:Y:S01]  /*1ce0*/  LDGSTS.E.BYPASS.LTC128B.128 [R9+0x12100], [R30.64], !P5 ;  /* 0x121000001e097fae */ /* 0x0003e2000e901d46 */
[----:B------:R-:W-:Y:S01]  /*1cf0*/  IMAD.X R15, R19, 0x1, R15, P1 ;  /* 0x00000001130f7824 */ /* 0x000fe200008e060f */
[----:B------:R-:W-:-:S04]  /*1d00*/  IADD3 R32, P1, R21, R0, RZ ;  /* 0x0000000015207210 */ /* 0x000fc80007f3e0ff */
[----:B------:R1:W-:Y:S01]  /*1d10*/  LDGSTS.E.BYPASS.LTC128B.128 [R9+0x14100], [R14.64], !P4 ;  /* 0x141000000e097fae */ /* 0x0003e2000e101d46 */
[----:B------:R-:W-:Y:S01]  /*1d20*/  IMAD.X R33, R19, 0x1, R12, P1 ;  /* 0x0000000113217824 */ /* 0x000fe200008e060c */
[----:B------:R-:W-:-:S04]  /*1d30*/  ISETP.NE.U32.AND P1, PT, R16, RZ, PT ;  /* 0x000000ff1000720c */ /* 0x000fc80003f25070 */
[----:B------:R1:W-:Y:S09]  /*1d40*/  LDGSTS.E.BYPASS.LTC128B.128 [R9+0x16100], [R32.64], !P6 ;  /* 0x1610000020097fae */ /* 0x0003f2000f101d46 */
[----:B------:R1:W-:Y:S01]  /*1d50*/  LDGSTS.E.BYPASS.LTC128B.128.ZFILL [R9+0x13100], [R28.64], P1 ;  /* 0x131000001c097fae */ /* 0x0003e20008941d46 */
[----:B------:R-:W-:-:S13]  /*1d60*/  ISETP.NE.U32.AND P1, PT, R13, RZ, PT ;  /* 0x000000ff0d00720c */ /* 0x000fda0003f25070 */
[----:B------:R1:W-:Y:S01]  /*1d70*/  LDGSTS.E.BYPASS.LTC128B.128.ZFILL [R9+0x15100], [R26.64], P1 ;  /* 0x151000001a097fae */ /* 0x0003e20008941d46 */
[----:B------:R-:W-:-:S13]  /*1d80*/  ISETP.NE.U32.AND P1, PT, R147, RZ, PT ;  /* 0x000000ff9300720c */ /* 0x000fda0003f25070 */
[----:B------:R1:W-:Y:S02]  /*1d90*/  LDGSTS.E.BYPASS.LTC128B.128.ZFILL [R9+0x17100], [R22.64], P1 ;  /* 0x1710000016097fae */ /* 0x0003e40008941d46 */
.L_x_1517:
[----:B------:R-:W0:Y:S01]  /*1da0*/  LDGDEPBAR ;  /* 0x00000000000079af */ /* 0x000e220000000000 */
[----:B-1----:R-:W-:Y:S01]  /*1db0*/  SHF.R.S32.HI R13, RZ, 0x4, R10 ;  /* 0x00000004ff0d7819 */ /* 0x002fe2000001140a */
[----:B------:R-:W-:Y:S01]  /*1dc0*/  IMAD.SHL.U32 R0, R8, 0x40, RZ ;  /* 0x0000004008007824 */ /* 0x000fe200078e00ff */
[----:B------:R-:W-:Y:S01]  /*1dd0*/  LEA.HI R84, R11, R6, RZ, 0x5 ;  /* 0x000000060b547211 */ /* 0x000fe200078f28ff */
[----:B------:R-:W-:Y:S01]  /*1de0*/  IMAD.SHL.U32 R4, R4, 0x8, RZ ;  /* 0x0000000804047824 */ /* 0x000fe200078e00ff */
[----:B------:R-:W-:Y:S01]  /*1df0*/  LEA.HI R12, R10, R13, RZ, 0x1 ;  /* 0x0000000d0a0c7211 */ /* 0x000fe200078f08ff */
[----:B------:R-:W-:Y:S01]  /*1e00*/  IMAD.SHL.U32 R10, R5, 0x40, RZ ;  /* 0x00000040050a7824 */ /* 0x000fe200078e00ff */
[----:B------:R-:W-:Y:S01]  /*1e10*/  LOP3.LUT R15, R0, 0x1c0, RZ, 0xc0, !PT ;  /* 0x000001c0000f7812 */ /* 0x000fe200078ec0ff */
[----:B------:R-:W-:Y:S01]  /*1e20*/  IMAD.SHL.U32 R7, R7, 0x40, RZ ;  /* 0x0000004007077824 */ /* 0x000fe200078e00ff */
[----:B------:R-:W-:Y:S01]  /*1e30*/  LOP3.LUT R12, R12, 0xfffffffe, RZ, 0xc0, !PT ;  /* 0xfffffffe0c0c7812 */ /* 0x000fe200078ec0ff */
[----:B------:R-:W-:Y:S01]  /*1e40*/  IMAD.SHL.U32 R0, R84, 0x20, RZ ;  /* 0x0000002054007824 */ /* 0x000fe200078e00ff */
[----:B------:R-:W-:Y:S01]  /*1e50*/  LOP3.LUT R4, R15, 0x8, R4, 0xf8, !PT ;  /* 0x000000080f047812 */ /* 0x000fe200078ef804 */
[----:B------:R-:W-:Y:S01]  /*1e60*/  IMAD.MOV.U32 R11, RZ, RZ, 0x20 ;  /* 0x00000020ff0b7424 */ /* 0x000fe200078e00ff */
[----:B------:R-:W-:Y:S01]  /*1e70*/  SHF.R.U32.HI R15, RZ, 0x3, R15 ;  /* 0x00000003ff0f7819 */ /* 0x000fe2000001160f */
[----:B------:R-:W-:Y:S01]  /*1e80*/  IMAD.IADD R12, R13, 0x1, -R12 ;  /* 0x000000010d0c7824 */ /* 0x000fe200078e0a0c */
[----:B------:R-:W-:Y:S01]  /*1e90*/  LOP3.LUT R10, R10, 0x1c0, RZ, 0xc0, !PT ;  /* 0x000001c00a0a7812 */ /* 0x000fe200078ec0ff */
[----:B------:R-:W-:Y:S01]  /*1ea0*/  IMAD.SHL.U32 R181, R181, 0x2, RZ ;  /* 0x00000002b5b57824 */ /* 0x000fe200078e00ff */
[----:B------:R-:W-:Y:S01]  /*1eb0*/  LOP3.LUT R15, R4, R15, RZ, 0x3c, !PT ;  /* 0x0000000f040f7212 */ /* 0x000fe200078e3cff */
[----:B------:R-:W-:Y:S01]  /*1ec0*/  IMAD.SHL.U32 R13, R12, 0x8, RZ ;  /* 0x000000080c0d7824 */ /* 0x000fe200078e00ff */
[----:B------:R-:W-:-:S02]  /*1ed0*/  LOP3.LUT R7, R7, 0xfffffe00, RZ, 0xc0, !PT ;  /* 0xfffffe0007077812 */ /* 0x000fc400078ec0ff */
[----:B------:R-:W-:Y:S01]  /*1ee0*/  LOP3.LUT R0, R0, 0x7ffffc00, RZ, 0xc0, !PT ;  /* 0x7ffffc0000007812 */ /* 0x000fe200078ec0ff */
[----:B------:R-:W-:Y:S01]  /*1ef0*/  IMAD R182, R12, 0x200, R15 ;  /* 0x000002000cb67824 */ /* 0x000fe200078e020f */
[----:B------:R-:W-:Y:S01]  /*1f00*/  LOP3.LUT R4, R10, 0x8, R13, 0xf8, !PT ;  /* 0x000000080a047812 */ /* 0x000fe200078ef80d */
[----:B------:R-:W-:-:S04]  /*1f10*/  DEPBAR.LE SB0, 0x3 ;  /* 0x000080c00000791a */ /* 0x000fc80000000000 */
[----:B------:R-:W-:-:S04]  /*1f20*/  DEPBAR.LE SB0, 0x2 ;  /* 0x000080800000791a */ /* 0x000fc80000000000 */
[----:B------:R-:W-:Y:S01]  /*1f30*/  SHF.R.U32.HI R13, RZ, 0x3, R10 ;  /* 0x00000003ff0d7819 */ /* 0x000fe2000001160a */
[----:B------:R-:W-:Y:S01]  /*1f40*/  IMAD.SHL.U32 R182, R182, 0x2, RZ ;  /* 0x00000002b6b67824 */ /* 0x000fe200078e00ff */
[----:B------:R-:W-:Y:S01]  /*1f50*/  BAR.SYNC.DEFER_BLOCKING 0x0 ;  /* 0x0000000000007b1d */ /* 0x000fe20000010000 */
[----:B------:R-:W-:Y:S02]  /*1f60*/  ISETP.NE.AND P1, PT, R24, RZ, PT ;  /* 0x000000ff1800720c */ /* 0x000fe40003f25270 */
[----:B------:R-:W-:Y:S02]  /*1f70*/  LOP3.LUT R4, R4, R13, RZ, 0x3c, !PT ;  /* 0x0000000d04047212 */ /* 0x000fe400078e3cff */
[----:B------:R-:W-:Y:S02]  /*1f80*/  SEL R11, R11, 0xffffffe0, !P0 ;  /* 0xffffffe00b0b7807 */ /* 0x000fe40004000000 */
[----:B------:R-:W-:-:S03]  /*1f90*/  IADD3 R0, R4, R7, R0 ;  /* 0x0000000704007210 */ /* 0x000fc60007ffe000 */
[----:B------:R-:W-:Y:S01]  /*1fa0*/  IMAD.IADD R86, R182, 0x1, R11 ;  /* 0x00000001b6567824 */ /* 0x000fe200078e020b */
[C---:B------:R-:W-:Y:S01]  /*1fb0*/  LEA R184, R0.reuse, 0x18100, 0x1 ;  /* 0x0001810000b87811 */ /* 0x040fe200078e08ff */
[----:B------:R-:W-:-:S04]  /*1fc0*/  IMAD.SHL.U32 R32, R0, 0x2, RZ ;  /* 0x0000000200207824 */ /* 0x000fc800078e00ff */
[----:B------:R-:W-:Y:S01]  /*1fd0*/  IMAD.IADD R180, R184, 0x1, R181 ;  /* 0x00000001b8b47824 */ /* 0x000fe200078e02b5 */
[----:B------:R1:W2:Y:S04]  /*1fe0*/  LDSM.16.M88.4 R16, [R182+0xc100] ;  /* 0x00c10000b610783b */ /* 0x0002a80000000200 */
[----:B------:R1:W3:Y:S04]  /*1ff0*/  LDSM.16.M88.4 R60, [R182+0xc900] ;  /* 0x00c90000b63c783b */ /* 0x0002e80000000200 */
[----:B------:R1:W4:Y:S04]  /*2000*/  LDSM.16.M88.4 R52, [R182+0xd100] ;  /* 0x00d10000b634783b */ /* 0x0003280000000200 */
[----:B------:R1:W1:Y:S04]  /*2010*/  LDSM.16.M88.4 R28, [R182+0xd900] ;  /* 0x00d90000b61c783b */ /* 0x0002680000000200 */
[----:B------:R1:W1:Y:S04]  /*2020*/  LDSM.16.M88.4 R12, [R86+0xc100] ;  /* 0x00c10000560c783b */ /* 0x0002680000000200 */
[----:B------:R1:W1:Y:S04]  /*2030*/  LDSM.16.M88.4 R80, [R86+0xc900] ;  /* 0x00c900005650783b */ /* 0x0002680000000200 */
[----:B------:R1:W1:Y:S04]  /*2040*/  LDSM.16.M88.4 R40, [R86+0xd100] ;  /* 0x00d100005628783b */ /* 0x0002680000000200 */
[----:B------:R1:W1:Y:S04]  /*2050*/  LDSM.16.M88.4 R36, [R86+0xd900] ;  /* 0x00d900005624783b */ /* 0x0002680000000200 */
[----:B------:R-:W1:Y:S04]  /*2060*/  LDSM.16.M88.4 R32, [R32+0x18100] ;  /* 0x018100002020783b */ /* 0x000e680000000200 */
[----:B------:R1:W1:Y:S01]  /*2070*/  LDSM.16.M88.4 R44, [R180] ;  /* 0x00000000b42c783b */ /* 0x0002620000000200 */
[----:B------:R-:W-:Y:S05]  /*2080*/  @!P1 BRA `(.L_x_1518) ;  /* 0x0000034000009947 */ /* 0x000fea0003800000 */
[----:B------:R-:W-:Y:S01]  /*2090*/  SHF.R.S32.HI R0, RZ, 0x1f, R193 ;  /* 0x0000001fff007819 */ /* 0x000fe200000114c1 */
[----:B------:R-:W-:Y:S01]  /*20a0*/  IMAD.WIDE.U32 R20, R193, c[0x0][0x208], RZ ;  /* 0x00008200c1147a25 */ /* 0x000fe200078e00ff */
[----:B------:R-:W-:-:S02]  /*20b0*/  SEL R22, RZ, 0x10, P5 ;  /* 0x00000010ff167807 */ /* 0x000fc40002800000 */
[C---:B------:R-:W-:Y:S01]  /*20c0*/  SHF.L.U64.HI R24, R149.reuse, 0x1, R146 ;  /* 0x0000000195187819 */ /* 0x040fe20000010292 */
[----:B------:R-:W-:Y:S01]  /*20d0*/  IMAD R0, R0, c[0x0][0x208], RZ ;  /* 0x0000820000007a24 */ /* 0x000fe200078e02ff */
[----:B------:R-:W-:Y:S01]  /*20e0*/  IADD3 R56, -R22, 0x10, RZ ;  /* 0x0000001016387810 */ /* 0x000fe20007ffe1ff */
[----:B------:R-:W-:Y:S01]  /*20f0*/  IMAD.SHL.U32 R23, R149, 0x2, RZ ;  /* 0x0000000295177824 */ /* 0x000fe200078e00ff */
[----:B------:R-:W-:Y:S01]  /*2100*/  IADD3 R27, -R147, 0x10, RZ ;  /* 0x00000010931b7810 */ /* 0x000fe20007ffe1ff */
[----:B------:R-:W-:Y:S01]  /*2110*/  IMAD R10, R193, c[0x0][0x20c], R0 ;  /* 0x00008300c10a7a24 */ /* 0x000fe200078e0200 */
[----:B------:R-:W-:Y:S02]  /*2120*/  SHF.R.S32.HI R0, RZ, 0x1f, R192 ;  /* 0x0000001fff007819 */ /* 0x000fe400000114c0 */
[----:B------:R-:W-:Y:S01]  /*2130*/  LOP3.LUT R56, R56, 0xf, RZ, 0xc0, !PT ;  /* 0x0000000f38387812 */ /* 0x000fe200078ec0ff */
[----:B------:R-:W-:Y:S01]  /*2140*/  IMAD.IADD R21, R21, 0x1, R10 ;  /* 0x0000000115157824 */ /* 0x000fe200078e020a */
[----:B------:R-:W-:Y:S01]  /*2150*/  LOP3.LUT R27, R27, 0xf, RZ, 0xc0, !PT ;  /* 0x0000000f1b1b7812 */ /* 0x000fe200078ec0ff */
[----:B------:R-:W-:-:S02]  /*2160*/  IMAD R25, R0, c[0x0][0x218], RZ ;  /* 0x0000860000197a24 */ /* 0x000fc400078e02ff */
[----:B------:R-:W-:Y:S01]  /*2170*/  IMAD.WIDE.U32 R10, R192, c[0x0][0x218], R20 ;  /* 0x00008600c00a7a25 */ /* 0x000fe200078e0014 */
[----:B------:R-:W-:-:S03]  /*2180*/  SHF.L.U64.HI R21, R134, 0x1, R145 ;  /* 0x0000000186157819 */ /* 0x000fc60000010291 */
[----:B------:R-:W-:Y:S01]  /*2190*/  IMAD R25, R192, c[0x0][0x21c], R25 ;  /* 0x00008700c0197a24 */ /* 0x000fe200078e0219 */
[----:B------:R-:W-:Y:S01]  /*21a0*/  IADD3 R0, P1, R198, R10, RZ ;  /* 0x0000000ac6007210 */ /* 0x000fe20007f3e0ff */
[----:B------:R-:W-:Y:S01]  /*21b0*/  IMAD.SHL.U32 R20, R134, 0x2, RZ ;  /* 0x0000000286147824 */ /* 0x000fe200078e00ff */
[----:B------:R-:W-:Y:S02]  /*21c0*/  SHF.L.U64.HI R10, R2, 0x1, R133 ;  /* 0x00000001020a7819 */ /* 0x000fe40000010285 */
[----:B------:R-:W-:Y:S02]  /*21d0*/  IADD3.X R25, R186, R11, R25, P1, !PT ;  /* 0x0000000bba197210 */ /* 0x000fe40000ffe419 */
[C---:B------:R-:W-:Y:S02]  /*21e0*/  LEA R26, P1, R0.reuse, c[0x0][0x1f8], 0x1 ;  /* 0x00007e00001a7a11 */ /* 0x040fe400078208ff */
[----:B------:R-:W-:Y:S02]  /*21f0*/  SEL R11, RZ, 0x10, P4 ;  /* 0x00000010ff0b7807 */ /* 0x000fe40002000000 */
[----:B------:R-:W-:Y:S01]  /*2200*/  LEA.HI.X R25, R0, c[0x0][0x1fc], R25, 0x1, P1 ;  /* 0x00007f0000197a11 */ /* 0x000fe200008f0c19 */
[----:B------:R-:W5:Y:S01]  /*2210*/  SHFL.IDX PT, R48, R26, 0x1, 0x181f ;  /* 0x00381f001a307f89 */ /* 0x000f6200000e0000 */
[----:B------:R-:W-:Y:S01]  /*2220*/  IADD3 R51, -R11, 0x10, RZ ;  /* 0x000000100b337810 */ /* 0x000fe20007ffe1ff */
[----:B------:R-:W-:-:S02]  /*2230*/  IMAD.SHL.U32 R0, R2, 0x2, RZ ;  /* 0x0000000202007824 */ /* 0x000fc400078e00ff */
[----:B------:R-:W4:Y:S01]  /*2240*/  SHFL.IDX PT, R49, R25, 0x1, 0x181f ;  /* 0x00381f0019317f89 */ /* 0x000f2200000e0000 */
[----:B------:R-:W-:-:S03]  /*2250*/  LOP3.LUT R51, R51, 0xf, RZ, 0xc0, !PT ;  /* 0x0000000f33337812 */ /* 0x000fc600078ec0ff */
[----:B------:R-:W-:Y:S01]  /*2260*/  SHFL.IDX PT, R25, R25, RZ, 0x181f ;  /* 0x00181fff19197589 */ /* 0x000fe200000e0000 */
[----:B-----5:R-:W-:-:S04]  /*2270*/  IADD3 R56, P2, P1, R56, R48, R23 ;  /* 0x0000003038387210 */ /* 0x020fc8000795e017 */
[----:B----4-:R-:W-:Y:S02]  /*2280*/  IADD3.X R57, RZ, R49, R24, P2, P1 ;  /* 0x00000031ff397210 */ /* 0x010fe400017e2418 */
[----:B------:R-:W-:-:S04]  /*2290*/  IADD3 R50, P2, P1, R51, R48, R20 ;  /* 0x0000003033327210 */ /* 0x000fc8000795e014 */
[-C--:B------:R-:W-:Y:S02]  /*22a0*/  IADD3.X R51, RZ, R49.reuse, R21, P2, P1 ;  /* 0x00000031ff337210 */ /* 0x080fe400017e2415 */
[----:B------:R-:W-:Y:S02]  /*22b0*/  IADD3 R48, P2, P1, R27, R48, R0 ;  /* 0x000000301b307210 */ /* 0x000fe4000795e000 */
[----:B------:R-:W4:Y:S02]  /*22c0*/  SHFL.IDX PT, R27, R26, RZ, 0x181f ;  /* 0x00181fff1a1b7589 */ /* 0x000f2400000e0000 */
[----:B------:R-:W-:Y:S02]  /*22d0*/  IADD3.X R49, RZ, R49, R10, P2, P1 ;  /* 0x00000031ff317210 */ /* 0x000fe400017e240a */
[----:B----4-:R-:W-:-:S05]  /*22e0*/  IADD3 R58, P1, R27, R23, RZ ;  /* 0x000000171b3a7210 */ /* 0x010fca0007f3e0ff */
        /* <DEDUP_REMOVED lines=14> */
.L_x_1518:
[----:B------:R-:W-:Y:S01]  /*23d0*/  IMAD.MOV.U32 R0, RZ, RZ, 0x40 ;  /* 0x00000040ff007424 */ /* 0x000fe200078e00ff */
[----:B------:R-:W-:Y:S01]  /*23e0*/  LOP3.LUT P1, RZ, R5, 0x4, RZ, 0xc0, !PT ;  /* 0x0000000405ff7812 */ /* 0x000fe2000782c0ff */
[C---:B-12-4-:R-:W-:Y:S01]  /*23f0*/  HMMA.16816.F32 R20, R32.reuse, R16, RZ ;  /* 0x000000102014723c */ /* 0x056fe200000018ff */
[----:B------:R-:W0:Y:S01]  /*2400*/  LDGDEPBAR ;  /* 0x00000000000079af */ /* 0x000e220000000000 */
[----:B------:R-:W-:Y:S01]  /*2410*/  IMAD.IADD R176, R7, 0x1, R4 ;  /* 0x0000000107b07824 */ /* 0x000fe200078e0204 */
[----:B------:R-:W-:Y:S02]  /*2420*/  SEL R5, R0, 0xffffffc0, !P1 ;  /* 0xffffffc000057807 */ /* 0x000fe40004800000 */
[----:B------:R-:W-:Y:S01]  /*2430*/  LOP3.LUT P1, RZ, R8, 0x4, RZ, 0xc0, !PT ;  /* 0x0000000408ff7812 */ /* 0x000fe2000782c0ff */
[----:B------:R-:W-:Y:S02]  /*2440*/  IMAD.SHL.U32 R176, R176, 0x2, RZ ;  /* 0x00000002b0b07824 */ /* 0x000fe400078e00ff */
[--C-:B------:R-:W-:Y:S01]  /*2450*/  IMAD.IADD R178, R184, 0x1, R5.reuse ;  /* 0x00000001b8b27824 */ /* 0x100fe200078e0205 */
[----:B------:R-:W-:Y:S01]  /*2460*/  SEL R179, R0, 0xffffffc0, !P1 ;  /* 0xffffffc000b37807 */ /* 0x000fe20004800000 */
[----:B------:R-:W-:Y:S01]  /*2470*/  HMMA.16816.F32 R16, R32, R18, RZ ;  /* 0x000000122010723c */ /* 0x000fe200000018ff */
[----:B------:R-:W-:-:S02]  /*2480*/  IMAD.IADD R177, R180, 0x1, R5 ;  /* 0x00000001b4b17824 */ /* 0x000fc400078e0205 */
[----:B------:R-:W-:Y:S01]  /*2490*/  LDSM.16.M88.4 R24, [R178] ;  /* 0x00000000b218783b */ /* 0x000fe20000000200 */
[----:B------:R-:W-:Y:S02]  /*24a0*/  IMAD.IADD R85, R182, 0x1, R179 ;  /* 0x00000001b6557824 */ /* 0x000fe400078e02b3 */
[----:B------:R-:W-:Y:S02]  /*24b0*/  IMAD.IADD R0, R179, 0x1, R86 ;  /* 0x00000001b3007824 */ /* 0x000fe400078e0256 */
[----:B---3--:R-:W-:Y:S01]  /*24c0*/  HMMA.16816.F32 R64, R32, R60, RZ ;  /* 0x0000003c2040723c */ /* 0x008fe200000018ff */
[----:B------:R-:W1:Y:S01]  /*24d0*/  LDSM.16.M88.4 R8, [R85+0xc100] ;  /* 0x00c100005508783b */ /* 0x000e620000000200 */
[--C-:B------:R-:W-:Y:S02]  /*24e0*/  IMAD.IADD R135, R5, 0x1, R176.reuse ;  /* 0x0000000105877824 */ /* 0x100fe400078e02b0 */
[C---:B------:R-:W-:Y:S01]  /*24f0*/  IMAD.IADD R172, R181.reuse, 0x1, R176 ;  /* 0x00000001b5ac7824 */ /* 0x040fe200078e02b0 */
[----:B------:R-:W2:Y:S01]  /*2500*/  LDSM.16.M88.4 R76, [R85+0xc900] ;  /* 0x00c90000554c783b */ /* 0x000ea20000000200 */
[----:B------:R-:W-:-:S02]  /*2510*/  IMAD.IADD R162, R181, 0x1, R135 ;  /* 0x00000001b5a27824 */ /* 0x000fc400078e0287 */
[----:B------:R-:W-:Y:S01]  /*2520*/  HMMA.16816.F32 R56, R32, R52, RZ ;  /* 0x000000342038723c */ /* 0x000fe200000018ff */
[----:B------:R-:W-:Y:S01]  /*2530*/  LDSM.16.M88.4 R68, [R85+0xd900] ;  /* 0x00d900005544783b */ /* 0x000fe20000000200 */
[----:B------:R-:W-:-:S03]  /*2540*/  IMAD.IADD R5, R5, 0x1, R172 ;  /* 0x0000000105057824 */ /* 0x000fc600078e02ac */
[----:B------:R-:W-:Y:S03]  /*2550*/  LDSM.16.M88.4 R72, [R85+0xd100] ;  /* 0x00d100005548783b */ /* 0x000fe60000000200 */
[----:B------:R-:W-:Y:S08]  /*2560*/  HMMA.16816.F32 R20, R44, R12, R20 ;  /* 0x0000000c2c14723c */ /* 0x000ff00000001814 */
[C---:B------:R-:W-:Y:S08]  /*2570*/  HMMA.16816.F32 R60, R32.reuse, R62, RZ ;  /* 0x0000003e203c723c */ /* 0x040ff000000018ff */
[C---:B------:R-:W-:Y:S08]  /*2580*/  HMMA.16816.F32 R52, R32.reuse, R54, RZ ;  /* 0x000000362034723c */ /* 0x040ff000000018ff */
[C---:B------:R-:W-:Y:S08]  /*2590*/  HMMA.16816.F32 R48, R32.reuse, R28, RZ ;  /* 0x0000001c2030723c */ /* 0x040ff000000018ff */
[----:B------:R-:W-:Y:S01]  /*25a0*/  HMMA.16816.F32 R32, R32, R30, RZ ;  /* 0x0000001e2020723c */ /* 0x000fe200000018ff */
[----:B------:R-:W-:Y:S07]  /*25b0*/  LDSM.16.M88.4 R28, [R177] ;  /* 0x00000000b11c783b */ /* 0x000fee0000000200 */
[C---:B------:R-:W-:Y:S01]  /*25c0*/  HMMA.16816.F32 R16, R44.reuse, R14, R16 ;  /* 0x0000000e2c10723c */ /* 0x040fe20000001810 */
[----:B------:R-:W3:Y:S07]  /*25d0*/  LDSM.16.M88.4 R12, [R0+0xc100] ;  /* 0x00c10000000c783b */ /* 0x000eee0000000200 */
[----:B------:R-:W-:Y:S08]  /*25e0*/  HMMA.16816.F32 R64, R44, R80, R64 ;  /* 0x000000502c40723c */ /* 0x000ff00000001840 */
[----:B-1----:R-:W-:Y:S08]  /*25f0*/  HMMA.16816.F32 R20, R24, R8, R20 ;  /* 0x000000081814723c */ /* 0x002ff00000001814 */
[C---:B------:R-:W-:Y:S01]  /*2600*/  HMMA.16816.F32 R60, R44.reuse, R82, R60 ;  /* 0x000000522c3c723c */ /* 0x040fe2000000183c */
[----:B------:R-:W1:Y:S07]  /*2610*/  LDSM.16.M88.4 R80, [R0+0xc900] ;  /* 0x00c900000050783b */ /* 0x000e6e0000000200 */
[C---:B------:R-:W-:Y:S08]  /*2620*/  HMMA.16816.F32 R56, R44.reuse, R40, R56 ;  /* 0x000000282c38723c */ /* 0x040ff00000001838 */
[C---:B------:R-:W-:Y:S01]  /*2630*/  HMMA.16816.F32 R52, R44.reuse, R42, R52 ;  /* 0x0000002a2c34723c */ /* 0x040fe20000001834 */
[----:B------:R-:W-:Y:S07]  /*2640*/  LDSM.16.M88.4 R40, [R0+0xd100] ;  /* 0x00d100000028783b */ /* 0x000fee0000000200 */
[C---:B------:R-:W-:Y:S08]  /*2650*/  HMMA.16816.F32 R48, R44.reuse, R36, R48 ;  /* 0x000000242c30723c */ /* 0x040ff00000001830 */
[----:B------:R-:W-:Y:S01]  /*2660*/  HMMA.16816.F32 R44, R44, R38, R32 ;  /* 0x000000262c2c723c */ /* 0x000fe20000001820 */
[----:B------:R-:W-:Y:S04]  /*2670*/  LDSM.16.M88.4 R36, [R184+0x4000] ;  /* 0x00400000b824783b */ /* 0x000fe80000000200 */
[----:B------:R-:W-:Y:S03]  /*2680*/  LDSM.16.M88.4 R32, [R0+0xd900] ;  /* 0x00d900000020783b */ /* 0x000fe60000000200 */
[C---:B------:R-:W-:Y:S01]  /*2690*/  HMMA.16816.F32 R16, R24.reuse, R10, R16 ;  /* 0x0000000a1810723c */ /* 0x040fe20000001810 */
[----:B------:R-:W4:Y:S07]  /*26a0*/  LDSM.16.M88.4 R8, [R182+0xe100] ;  /* 0x00e10000b608783b */ /* 0x000f2e0000000200 */
[----:B--2---:R-:W-:Y:S08]  /*26b0*/  HMMA.16816.F32 R64, R24, R76, R64 ;  /* 0x0000004c1840723c */ /* 0x004ff00000001840 */
[----:B---3--:R-:W-:Y:S08]  /*26c0*/  HMMA.16816.F32 R20, R28, R12, R20 ;  /* 0x0000000c1c14723c */ /* 0x008ff00000001814 */
[C---:B------:R-:W-:Y:S08]  /*26d0*/  HMMA.16816.F32 R48, R24.reuse, R68, R48 ;  /* 0x000000441830723c */ /* 0x040ff00000001830 */
[C---:B------:R-:W-:Y:S01]  /*26e0*/  HMMA.16816.F32 R44, R24.reuse, R70, R44 ;  /* 0x00000046182c723c */ /* 0x040fe2000000182c */
[----:B------:R-:W-:Y:S07]  /*26f0*/  LDSM.16.M88.4 R68, [R182+0xf900] ;  /* 0x00f90000b644783b */ /* 0x000fee0000000200 */
[C---:B------:R-:W-:Y:S08]  /*2700*/  HMMA.16816.F32 R56, R24.reuse, R72, R56 ;  /* 0x000000481838723c */ /* 0x040ff00000001838 */
[C---:B------:R-:W-:Y:S01]  /*2710*/  HMMA.16816.F32 R52, R24.reuse, R74, R52 ;  /* 0x0000004a1834723c */ /* 0x040fe20000001834 */
[----:B------:R-:W-:Y:S07]  /*2720*/  LDSM.16.M88.4 R72, [R182+0xf100] ;  /* 0x00f10000b648783b */ /* 0x000fee0000000200 */
[----:B------:R-:W-:Y:S01]  /*2730*/  HMMA.16816.F32 R60, R24, R78, R60 ;  /* 0x0000004e183c723c */ /* 0x000fe2000000183c */
[----:B------:R-:W2:Y:S04]  /*2740*/  LDSM.16.M88.4 R76, [R182+0xe900] ;  /* 0x00e90000b64c783b */ /* 0x000ea80000000200 */
[----:B------:R-:W-:Y:S03]  /*2750*/  LDSM.16.M88.4 R24, [R180+0x4000] ;  /* 0x00400000b418783b */ /* 0x000fe60000000200 */
[C---:B------:R-:W-:Y:S01]  /*2760*/  HMMA.16816.F32 R16, R28.reuse, R14, R16 ;  /* 0x0000000e1c10723c */ /* 0x040fe20000001810 */
[----:B------:R-:W3:Y:S07]  /*2770*/  LDSM.16.M88.4 R12, [R86+0xe100] ;  /* 0x00e10000560c783b */ /* 0x000eee0000000200 */
[----:B-1----:R-:W-:Y:S08]  /*2780*/  HMMA.16816.F32 R64, R28, R80, R64 ;  /* 0x000000501c40723c */ /* 0x002ff00000001840 */
[----:B----4-:R-:W-:Y:S08]  /*2790*/  HMMA.16816.F32 R20, R36, R8, R20 ;  /* 0x000000082414723c */ /* 0x010ff00000001814 */
[C---:B------:R-:W-:Y:S08]  /*27a0*/  HMMA.16816.F32 R48, R28.reuse, R32, R48 ;  /* 0x000000201c30723c */ /* 0x040ff00000001830 */
[C---:B------:R-:W-:Y:S01]  /*27b0*/  HMMA.16816.F32 R44, R28.reuse, R34, R44 ;  /* 0x000000221c2c723c */ /* 0x040fe2000000182c */
[----:B------:R-:W-:Y:S07]  /*27c0*/  LDSM.16.M88.4 R32, [R86+0xf100] ;  /* 0x00f100005620783b */ /* 0x000fee0000000200 */
[C---:B------:R-:W-:Y:S08]  /*27d0*/  HMMA.16816.F32 R56, R28.reuse, R40, R56 ;  /* 0x000000281c38723c */ /* 0x040ff00000001838 */
[C---:B------:R-:W-:Y:S01]  /*27e0*/  HMMA.16816.F32 R52, R28.reuse, R42, R52 ;  /* 0x0000002a1c34723c */ /* 0x040fe20000001834 */
[----:B------:R-:W-:Y:S07]  /*27f0*/  LDSM.16.M88.4 R40, [R178+0x4000] ;  /* 0x00400000b228783b */ /* 0x000fee0000000200 */
[----:B------:R-:W-:Y:S01]  /*2800*/  HMMA.16816.F32 R60, R28, R82, R60 ;  /* 0x000000521c3c723c */ /* 0x000fe2000000183c */
[----:B------:R-:W1:Y:S04]  /*2810*/  LDSM.16.M88.4 R80, [R86+0xe900] ;  /* 0x00e900005650783b */ /* 0x000e680000000200 */
        /* <DEDUP_REMOVED lines=23> */
[----:B------:R-:W1:Y:S07]  /*2990*/  LDSM.16.M88.4 R32, [R0+0xe900] ;  /* 0x00e900000020783b */ /* 0x000e6e0000000200 */
        /* <DEDUP_REMOVED lines=35> */
[----:B------:R-:W2:Y:S07]  /*2bd0*/  LDSM.16.M88.4 R68, [R85+0x10900] ;  /* 0x010900005544783b */ /* 0x000eae0000000200 */
[C---:B------:R-:W-:Y:S08]  /*2be0*/  HMMA.16816.F32 R56, R80.reuse, R72, R56 ;  /* 0x000000485038723c */ /* 0x040ff00000001838 */
[----:B------:R-:W-:Y:S08]  /*2bf0*/  HMMA.16816.F32 R52, R80, R74, R52 ;  /* 0x0000004a5034723c */ /* 0x000ff00000001834 */
[----:B------:R-:W-:Y:S01]  /*2c00*/  HMMA.16816.F32 R72, R40, R38, R16 ;  /* 0x000000262848723c */ /* 0x000fe20000001810 */
[----:B------:R-:W-:Y:S04]  /*2c10*/  LDSM.16.M88.4 R36, [R177+0x8000] ;  /* 0x00800000b124783b */ /* 0x000fe80000000200 */
[----:B------:R-:W3:Y:S03]  /*2c20*/  LDSM.16.M88.4 R16, [R0+0x10100] ;  /* 0x010100000010783b */ /* 0x000ee60000000200 */
[----:B------:R-:W-:Y:S08]  /*2c30*/  HMMA.16816.F32 R60, R80, R78, R60 ;  /* 0x0000004e503c723c */ /* 0x000ff0000000183c */
[----:B-1----:R-:W-:Y:S08]  /*2c40*/  HMMA.16816.F32 R64, R40, R32, R64 ;  /* 0x000000202840723c */ /* 0x002ff00000001840 */
[----:B----4-:R-:W-:Y:S08]  /*2c50*/  HMMA.16816.F32 R20, R12, R8, R20 ;  /* 0x000000080c14723c */ /* 0x010ff00000001814 */
[C---:B------:R-:W-:Y:S08]  /*2c60*/  HMMA.16816.F32 R48, R40.reuse, R24, R48 ;  /* 0x000000182830723c */ /* 0x040ff00000001830 */
[----:B------:R-:W-:Y:S01]  /*2c70*/  HMMA.16816.F32 R44, R40, R26, R44 ;  /* 0x0000001a282c723c */ /* 0x000fe2000000182c */
[----:B------:R-:W1:Y:S07]  /*2c80*/  LDSM.16.M88.4 R24, [R85+0x11100] ;  /* 0x011100005518783b */ /* 0x000e6e0000000200 */
[----:B------:R-:W-:Y:S01]  /*2c90*/  HMMA.16816.F32 R72, R12, R10, R72 ;  /* 0x0000000a0c48723c */ /* 0x000fe20000001848 */
[----:B------:R-:W4:Y:S07]  /*2ca0*/  LDSM.16.M88.4 R8, [R0+0x10900] ;  /* 0x010900000008783b */ /* 0x000f2e0000000200 */
[C---:B------:R-:W-:Y:S01]  /*2cb0*/  HMMA.16816.F32 R60, R40.reuse, R34, R60 ;  /* 0x00000022283c723c */ /* 0x040fe2000000183c */
[----:B------:R-:W-:Y:S07]  /*2cc0*/  LDSM.16.M88.4 R32, [R0+0x11100] ;  /* 0x011100000020783b */ /* 0x000fee0000000200 */
[C---:B------:R-:W-:Y:S07]  /*2cd0*/  HMMA.16816.F32 R56, R40.reuse, R28, R56 ;  /* 0x0000001c2838723c */ /* 0x040fee0000001838 */
[----:B------:R-:W-:Y:S01]  /*2ce0*/  LOP3.LUT R29, R84, 0xffffffe0, RZ, 0xc0, !PT ;  /* 0xffffffe0541d7812 */ /* 0x000fe200078ec0ff */
[----:B------:R-:W-:Y:S04]  /*2cf0*/  HMMA.16816.F32 R52, R40, R30, R52 ;  /* 0x0000001e2834723c */ /* 0x000fe80000001834 */
[----:B------:R-:W-:-:S02]  /*2d00*/  IMAD.IADD R6, R6, 0x1, -R29 ;  /* 0x0000000106067824 */ /* 0x000fc400078e0a1d */
[----:B------:R-:W5:Y:S02]  /*2d10*/  LDSM.16.M88.4 R28, [R85+0x11900] ;  /* 0x01190000551c783b */ /* 0x000f640000000200 */
[----:B--2---:R-:W-:Y:S08]  /*2d20*/  HMMA.16816.F32 R64, R12, R68, R64 ;  /* 0x000000440c40723c */ /* 0x004ff00000001840 */
[----:B---3--:R-:W-:Y:S07]  /*2d30*/  HMMA.16816.F32 R20, R36, R16, R20 ;  /* 0x000000102414723c */ /* 0x008fee0000001814 */
[----:B------:R-:W-:Y:S01]  /*2d40*/  SHF.R.S32.HI R17, RZ, 0x1f, R6 ;  /* 0x0000001fff117819 */ /* 0x000fe20000011406 */
[----:B------:R-:W-:Y:S03]  /*2d50*/  HMMA.16816.F32 R60, R12, R70, R60 ;  /* 0x000000460c3c723c */ /* 0x000fe6000000183c */
[----:B------:R-:W-:-:S04]  /*2d60*/  LEA.HI R16, R17, R6, RZ, 0x2 ;  /* 0x0000000611107211 */ /* 0x000fc800078f10ff */
[----:B------:R-:W-:Y:S01]  /*2d70*/  LOP3.LUT R17, R16, 0x7ffffffc, RZ, 0xc0, !PT ;  /* 0x7ffffffc10117812 */ /* 0x000fe200078ec0ff */
[----:B------:R-:W-:Y:S04]  /*2d80*/  HMMA.16816.F32 R72, R36, R18, R72 ;  /* 0x000000122448723c */ /* 0x000fe80000001848 */
[----:B------:R-:W-:Y:S02]  /*2d90*/  IMAD.IADD R6, R6, 0x1, -R17 ;  /* 0x0000000106067824 */ /* 0x000fe400078e0a11 */
[----:B------:R2:W3:Y:S01]  /*2da0*/  LDSM.16.M88.4 R16, [R0+0x11900] ;  /* 0x011900000010783b */ /* 0x0004e20000000200 */
[----:B------:R-:W-:-:S04]  /*2db0*/  DEPBAR.LE SB0, 0x2 ;  /* 0x000080800000791a */ /* 0x000fc80000000000 */
[----:B------:R-:W-:Y:S01]  /*2dc0*/  IMAD R3, R6, -0x2, R3 ;  /* 0xfffffffe06037824 */ /* 0x000fe200078e0203 */
[----:B-1----:R-:W-:Y:S01]  /*2dd0*/  HMMA.16816.F32 R56, R12, R24, R56 ;  /* 0x000000180c38723c */ /* 0x002fe20000001838 */
[----:B------:R-:W-:Y:S03]  /*2de0*/  BAR.SYNC.DEFER_BLOCKING 0x0 ;  /* 0x0000000000007b1d */ /* 0x000fe60000010000 */
[----:B------:R-:W-:-:S04]  /*2df0*/  ISETP.GT.AND P1, PT, R3, RZ, PT ;  /* 0x000000ff0300720c */ /* 0x000fc80003f24270 */
[----:B----4-:R-:W-:Y:S01]  /*2e00*/  HMMA.16816.F32 R64, R36, R8, R64 ;  /* 0x000000082440723c */ /* 0x010fe20000001840 */
[----:B------:R-:W-:Y:S02]  /*2e10*/  FSEL R22, R22, -INF , P1 ;  /* 0xff80000016167808 */ /* 0x000fe40000800000 */
[----:B------:R-:W-:Y:S02]  /*2e20*/  FSEL R25, R20, -INF , P1 ;  /* 0xff80000014197808 */ /* 0x000fe40000800000 */
[----:B------:R-:W-:-:S03]  /*2e30*/  ISETP.GT.AND P1, PT, R3, 0x1, PT ;  /* 0x000000010300780c */ /* 0x000fc60003f24270 */
[----:B------:R-:W-:Y:S01]  /*2e40*/  HMMA.16816.F32 R52, R12, R26, R52 ;  /* 0x0000001a0c34723c */ /* 0x000fe20000001834 */
[----:B------:R-:W-:Y:S02]  /*2e50*/  FSEL R23, R23, -INF , P1 ;  /* 0xff80000017177808 */ /* 0x000fe40000800000 */
[----:B------:R-:W-:Y:S02]  /*2e60*/  FSEL R24, R21, -INF , P1 ;  /* 0xff80000015187808 */ /* 0x000fe40000800000 */
[----:B------:R-:W-:-:S03]  /*2e70*/  ISETP.GT.AND P1, PT, R3, 0x8, PT ;  /* 0x000000080300780c */ /* 0x000fc60003f24270 */
[----:B------:R-:W-:Y:S01]  /*2e80*/  HMMA.16816.F32 R60, R36, R10, R60 ;  /* 0x0000000a243c723c */ /* 0x000fe2000000183c */
[----:B------:R-:W-:Y:S01]  /*2e90*/  FSEL R74, R74, -INF , P1 ;  /* 0xff8000004a4a7808 */ /* 0x000fe20000800000 */
[----:B------:R-:W-:Y:S01]  /*2ea0*/  LDSM.16.MT88.4 R80, [R135+0x2100] ;  /* 0x002100008750783b */ /* 0x000fe20000004200 */
[----:B------:R-:W-:Y:S02]  /*2eb0*/  FSEL R27, R72, -INF , P1 ;  /* 0xff800000481b7808 */ /* 0x000fe40000800000 */
[----:B------:R-:W-:Y:S01]  /*2ec0*/  ISETP.GT.AND P1, PT, R3, 0x9, PT ;  /* 0x000000090300780c */ /* 0x000fe20003f24270 */
[----:B------:R-:W-:Y:S02]  /*2ed0*/  LDSM.16.MT88.4 R124, [R176+0x100] ;  /* 0x00010000b07c783b */ /* 0x000fe40000004200 */
[----:B-----5:R-:W-:Y:S01]  /*2ee0*/  HMMA.16816.F32 R48, R12, R28, R48 ;  /* 0x0000001c0c30723c */ /* 0x020fe20000001830 */
[----:B------:R-:W-:Y:S01]  /*2ef0*/  FSEL R6, R75, -INF , P1 ;  /* 0xff8000004b067808 */ /* 0x000fe20000800000 */
[----:B------:R-:W-:Y:S01]  /*2f00*/  LDSM.16.MT88.4 R40, [R172+0x100] ;  /* 0x00010000ac28783b */ /* 0x000fe20000004200 */
[----:B------:R-:W-:-:S02]  /*2f10*/  FSEL R73, R73, -INF , P1 ;  /* 0xff80000049497808 */ /* 0x000fc40000800000 */
[C---:B------:R-:W-:Y:S01]  /*2f20*/  ISETP.GT.AND P1, PT, R3.reuse, 0x10, PT ;  /* 0x000000100300780c */ /* 0x040fe20003f24270 */
[----:B------:R-:W-:Y:S02]  /*2f30*/  LDSM.16.MT88.4 R88, [R162+0x2100] ;  /* 0x00210000a258783b */ /* 0x000fe40000004200 */
[----:B------:R-:W-:Y:S01]  /*2f40*/  HMMA.16816.F32 R56, R36, R32, R56 ;  /* 0x000000202438723c */ /* 0x000fe20000001838 */
[----:B------:R-:W-:Y:S01]  /*2f50*/  FSEL R20, R66, -INF , P1 ;  /* 0xff80000042147808 */ /* 0x000fe20000800000 */
[----:B------:R-:W-:Y:S01]  /*2f60*/  LDSM.16.MT88.4 R96, [R176+0x4100] ;  /* 0x00410000b060783b */ /* 0x000fe20000004200 */
[----:B------:R-:W-:Y:S02]  /*2f70*/  FSEL R21, R64, -INF , P1 ;  /* 0xff80000040157808 */ /* 0x000fe40000800000 */
[----:B------:R-:W-:Y:S01]  /*2f80*/  ISETP.GT.AND P1, PT, R3, 0x11, PT ;  /* 0x000000110300780c */ /* 0x000fe20003f24270 */
[----:B------:R-:W-:Y:S02]  /*2f90*/  LDSM.16.MT88.4 R100, [R172+0x4100] ;  /* 0x00410000ac64783b */ /* 0x000fe40000004200 */
[----:B------:R-:W-:Y:S01]  /*2fa0*/  HMMA.16816.F32 R44, R12, R30, R44 ;  /* 0x0000001e0c2c723c */ /* 0x000fe2000000182c */
[----:B------:R-:W-:Y:S01]  /*2fb0*/  FSEL R10, R67, -INF , P1 ;  /* 0xff800000430a7808 */ /* 0x000fe20000800000 */
[----:B------:R-:W-:Y:S01]  /*2fc0*/  LDSM.16.MT88.4 R108, [R135+0x4100] ;  /* 0x00410000876c783b */ /* 0x000fe20000004200 */
[----:B------:R-:W-:-:S02]  /*2fd0*/  FSEL R11, R65, -INF , P1 ;  /* 0xff800000410b7808 */ /* 0x000fc40000800000 */
[----:B------:R-:W-:Y:S01]  /*2fe0*/  ISETP.GT.AND P1, PT, R3, 0x18, PT ;  /* 0x000000180300780c */ /* 0x000fe20003f24270 */
[----:B------:R-:W-:Y:S01]  /*2ff0*/  LDSM.16.MT88.4 R64, [R176+0x2100] ;  /* 0x00210000b040783b */ /* 0x000fe20000004200 */
[----:B------:R-:W-:Y:S01]  /*3000*/  FMNMX.FTZ R12, R25, R24, !PT ;  /* 0x00000018190c7209 */ /* 0x000fe20007810000 */
[C---:B------:R-:W-:Y:S01]  /*3010*/  HMMA.16816.F32 R52, R36.reuse, R34, R52 ;  /* 0x000000222434723c */ /* 0x040fe20000001834 */
[----:B--2---:R-:W-:Y:S01]  /*3020*/  FSEL R0, R62, -INF , P1 ;  /* 0xff8000003e007808 */ /* 0x004fe20000800000 */
[----:B------:R-:W-:Y:S01]  /*3030*/  LDSM.16.MT88.4 R136, [R172+0x900] ;  /* 0x00090000ac88783b */ /* 0x000fe20000004200 */
[----:B------:R-:W-:Y:S02]  /*3040*/  FSEL R9, R60, -INF , P1 ;  /* 0xff8000003c097808 */ /* 0x000fe40000800000 */
[----:B------:R-:W-:Y:S01]  /*3050*/  ISETP.GT.AND P1, PT, R3, 0x19, PT ;  /* 0x000000190300780c */ /* 0x000fe20003f24270 */
[----:B------:R-:W-:Y:S01]  /*3060*/  LDSM.16.MT88.4 R32, [R135+0x900] ;  /* 0x000900008720783b */ /* 0x000fe20000004200 */
[----:B------:R-:W-:Y:S01]  /*3070*/  FMNMX.FTZ R12, R27, R12, !PT ;  /* 0x0000000c1b0c7209 */ /* 0x000fe20007810000 */
[----:B---3--:R-:W-:Y:S01]  /*3080*/  HMMA.16816.F32 R48, R36, R16, R48 ;  /* 0x000000102430723c */ /* 0x008fe20000001830 */
[----:B------:R-:W-:Y:S01]  /*3090*/  FSEL R8, R63, -INF , P1 ;  /* 0xff8000003f087808 */ /* 0x000fe20000800000 */
[----:B------:R-:W-:Y:S01]  /*30a0*/  LDSM.16.MT88.4 R28, [R162+0x900] ;  /* 0x00090000a21c783b */ /* 0x000fe20000004200 */
[----:B------:R-:W-:-:S02]  /*30b0*/  FSEL R13, R61, -INF , P1 ;  /* 0xff8000003d0d7808 */ /* 0x000fc40000800000 */
[C---:B------:R-:W-:Y:S02]  /*30c0*/  ISETP.GT.AND P1, PT, R3.reuse, 0x20, PT ;  /* 0x000000200300780c */ /* 0x040fe40003f24270 */
[----:B------:R-:W-:Y:S01]  /*30d0*/  FMNMX.FTZ R15, R22, R23, !PT ;  /* 0x00000017160f7209 */ /* 0x000fe20007810000 */
[----:B------:R-:W-:Y:S01]  /*30e0*/  HMMA.16816.F32 R44, R36, R18, R44 ;  /* 0x00000012242c723c */ /* 0x000fe2000000182c */
[----:B------:R-:W-:Y:S02]  /*30f0*/  FSEL R170, R58, -INF , P1 ;  /* 0xff8000003aaa7808 */ /* 0x000fe40000800000 */
[----:B------:R-:W-:Y:S02]  /*3100*/  FSEL R175, R56, -INF , P1 ;  /* 0xff80000038af7808 */ /* 0x000fe40000800000 */
[----:B------:R-:W-:Y:S02]  /*3110*/  ISETP.GT.AND P1, PT, R3, 0x21, PT ;  /* 0x000000210300780c */ /* 0x000fe40003f24270 */
[----:B------:R-:W-:-:S02]  /*3120*/  FMNMX.FTZ R12, R73, R12, !PT ;  /* 0x0000000c490c7209 */ /* 0x000fc40007810000 */
[----:B------:R-:W-:Y:S02]  /*3130*/  FSEL R212, R59, -INF , P1 ;  /* 0xff8000003bd47808 */ /* 0x000fe40000800000 */
[----:B------:R-:W-:Y:S02]  /*3140*/  FSEL R167, R57, -INF , P1 ;  /* 0xff80000039a77808 */ /* 0x000fe40000800000 */
[----:B------:R-:W-:Y:S01]  /*3150*/  ISETP.GT.AND P1, PT, R3, 0x28, PT ;  /* 0x000000280300780c */ /* 0x000fe20003f24270 */
[----:B------:R-:W-:Y:S01]  /*3160*/  LDSM.16.MT88.4 R56, [R5+0x100] ;  /* 0x000100000538783b */ /* 0x000fe20000004200 */
[----:B------:R-:W-:Y:S02]  /*3170*/  FMNMX.FTZ R15, R74, R15, !PT ;  /* 0x0000000f4a0f7209 */ /* 0x000fe40007810000 */
[----:B------:R-:W-:Y:S02]  /*3180*/  FSEL R174, R54, -INF , P1 ;  /* 0xff80000036ae7808 */ /* 0x000fe40000800000 */
[----:B------:R-:W-:-:S02]  /*3190*/  FSEL R169, R52, -INF , P1 ;  /* 0xff80000034a97808 */ /* 0x000fc40000800000 */
[----:B------:R-:W-:Y:S02]  /*31a0*/  FMNMX.FTZ R12, R21, R12, !PT ;  /* 0x0000000c150c7209 */ /* 0x000fe40007810000 */
[----:B------:R-:W-:Y:S02]  /*31b0*/  ISETP.GT.AND P1, PT, R3, 0x29, PT ;  /* 0x000000290300780c */ /* 0x000fe40003f24270 */
[----:B------:R-:W-:Y:S02]  /*31c0*/  FMNMX.FTZ R15, R6, R15, !PT ;  /* 0x0000000f060f7209 */ /* 0x000fe40007810000 */
[----:B------:R-:W-:Y:S02]  /*31d0*/  FMNMX.FTZ R12, R11, R12, !PT ;  /* 0x0000000c0b0c7209 */ /* 0x000fe40007810000 */
[----:B------:R-:W-:Y:S02]  /*31e0*/  FSEL R210, R55, -INF , P1 ;  /* 0xff80000037d27808 */ /* 0x000fe40000800000 */
[----:B------:R-:W-:-:S02]  /*31f0*/  FSEL R173, R53, -INF , P1 ;  /* 0xff80000035ad7808 */ /* 0x000fc40000800000 */
[----:B------:R-:W-:Y:S02]  /*3200*/  ISETP.GT.AND P1, PT, R3, 0x30, PT ;  /* 0x000000300300780c */ /* 0x000fe40003f24270 */
[----:B------:R-:W-:Y:S02]  /*3210*/  FMNMX.FTZ R15, R20, R15, !PT ;  /* 0x0000000f140f7209 */ /* 0x000fe40007810000 */
[----:B------:R-:W-:Y:S02]  /*3220*/  FMNMX.FTZ R12, R9, R12, !PT ;  /* 0x0000000c090c7209 */ /* 0x000fe40007810000 */
        /* <DEDUP_REMOVED lines=8> */
[----:B------:R-:W-:Y:S01]  /*32b0*/  ISETP.GT.AND P1, PT, R3, 0x38, PT ;  /* 0x000000380300780c */ /* 0x000fe20003f24270 */
[----:B------:R-:W-:Y:S01]  /*32c0*/  LDSM.16.MT88.4 R48, [R135+0x100] ;  /* 0x000100008730783b */ /* 0x000fe20000004200 */
[----:B------:R-:W-:-:S02]  /*32d0*/  FMNMX.FTZ R12, R175, R12, !PT ;  /* 0x0000000caf0c7209 */ /* 0x000fc40007810000 */
[----:B------:R-:W-:Y:S02]  /*32e0*/  FMNMX.FTZ R15, R8, R15, !PT ;  /* 0x0000000f080f7209 */ /* 0x000fe40007810000 */
[----:B------:R-:W-:Y:S02]  /*32f0*/  FSEL R140, R46, -INF , P1 ;  /* 0xff8000002e8c7808 */ /* 0x000fe40000800000 */
[----:B------:R-:W-:Y:S02]  /*3300*/  FSEL R143, R44, -INF , P1 ;  /* 0xff8000002c8f7808 */ /* 0x000fe40000800000 */
[----:B------:R-:W-:Y:S02]  /*3310*/  FMNMX.FTZ R12, R167, R12, !PT ;  /* 0x0000000ca70c7209 */ /* 0x000fe40007810000 */
[----:B------:R-:W-:Y:S02]  /*3320*/  ISETP.GT.AND P1, PT, R3, 0x39, PT ;  /* 0x000000390300780c */ /* 0x000fe40003f24270 */
        /* <DEDUP_REMOVED lines=9> */
[----:B------:R-:W-:Y:S02]  /*33c0*/  FSEL R141, R45, -INF , P1 ;  /* 0xff8000002d8d7808 */ /* 0x000fe40000800000 */
[----:B------:R-:W-:Y:S02]  /*33d0*/  FMNMX.FTZ R12, R143, R12, !PT ;  /* 0x0000000c8f0c7209 */ /* 0x000fe40007810000 */
[----:B------:R-:W-:Y:S02]  /*33e0*/  FMNMX.FTZ R3, R142, R3, !PT ;  /* 0x000000038e037209 */ /* 0x000fe40007810000 */
[----:B------:R-:W-:-:S02]  /*33f0*/  FMNMX.FTZ R16, R141, R12, !PT ;  /* 0x0000000c8d107209 */ /* 0x000fc40007810000 */
[----:B------:R-:W-:Y:S02]  /*3400*/  FSEL R168, R47, -INF , P1 ;  /* 0xff8000002fa87808 */ /* 0x000fe40000800000 */
[----:B------:R-:W-:Y:S01]  /*3410*/  FMNMX.FTZ R3, R140, R3, !PT ;  /* 0x000000038c037209 */ /* 0x000fe20007810000 */
[----:B------:R-:W1:Y:S03]  /*3420*/  SHFL.BFLY PT, R15, R16, 0x2, 0x1f ;  /* 0x0c401f00100f7f89 */ /* 0x000e6600000e0000 */
[----:B------:R-:W-:-:S05]  /*3430*/  FMNMX.FTZ R14, R168, R3, !PT ;  /* 0x00000003a80e7209 */ /* 0x000fca0007810000 */
[----:B------:R-:W2:Y:S01]  /*3440*/  SHFL.BFLY PT, R3, R14, 0x2, 0x1f ;  /* 0x0c401f000e037f89 */ /* 0x000ea200000e0000 */
[----:B-1----:R-:W-:-:S03]  /*3450*/  FMNMX.FTZ R15, R16, R15, !PT ;  /* 0x0000000f100f7209 */ /* 0x002fc60007810000 */
[----:B------:R-:W-:Y:S04]  /*3460*/  LDSM.16.MT88.4 R16, [R135+0x2900] ;  /* 0x002900008710783b */ /* 0x000fe80000004200 */
[----:B------:R-:W1:Y:S01]  /*3470*/  SHFL.BFLY PT, R132, R15, 0x1, 0x1f ;  /* 0x0c201f000f847f89 */ /* 0x000e6200000e0000 */
[----:B--2---:R-:W-:-:S05]  /*3480*/  FMNMX.FTZ R12, R14, R3, !PT ;  /* 0x000000030e0c7209 */ /* 0x004fca0007810000 */
[----:B------:R-:W2:Y:S01]  /*3490*/  SHFL.BFLY PT, R3, R12, 0x1, 0x1f ;  /* 0x0c201f000c037f89 */ /* 0x000ea200000e0000 */
[----:B-1----:R-:W-:-:S04]  /*34a0*/  FMNMX.FTZ R132, R15, R132, !PT ;  /* 0x000000840f847209 */ /* 0x002fc80007810000 */
[C---:B------:R-:W-:Y:S01]  /*34b0*/  FSETP.NEU.FTZ.AND P1, PT, R132.reuse, -INF , PT ;  /* 0xff8000008400780b */ /* 0x040fe20003f3d000 */
[----:B------:R-:W-:Y:S01]  /*34c0*/  FMUL.FTZ R208, R132, c[0x0][0x2d0] ;  /* 0x0000b40084d07a20 */ /* 0x000fe20000410000 */
[----:B--2---:R-:W-:-:S04]  /*34d0*/  FMNMX.FTZ R3, R12, R3, !PT ;  /* 0x000000030c037209 */ /* 0x004fc80007810000 */
[----:B------:R-:W-:Y:S01]  /*34e0*/  FSEL R208, R208, RZ, P1 ;  /* 0x000000ffd0d07208 */ /* 0x000fe20000800000 */
[C---:B------:R-:W-:Y:S01]  /*34f0*/  FMUL.FTZ R171, R3.reuse, c[0x0][0x2d0] ;  /* 0x0000b40003ab7a20 */ /* 0x040fe20000410000 */
[----:B------:R-:W-:-:S03]  /*3500*/  FSETP.NEU.FTZ.AND P1, PT, R3, -INF , PT ;  /* 0xff8000000300780b */ /* 0x000fc60003f3d000 */
[--C-:B------:R-:W-:Y:S01]  /*3510*/  FFMA.FTZ R161, R25, c[0x0][0x2d0], -R208.reuse ;  /* 0x0000b40019a17a23 */ /* 0x100fe200000108d0 */
[----:B------:R-:W-:Y:S01]  /*3520*/  FSEL R171, R171, RZ, P1 ;  /* 0x000000ffabab7208 */ /* 0x000fe20000800000 */
[--C-:B------:R-:W-:Y:S02]  /*3530*/  FFMA.FTZ R158, R24, c[0x0][0x2d0], -R208.reuse ;  /* 0x0000b400189e7a23 */ /* 0x100fe400000108d0 */
[--C-:B------:R-:W-:Y:S02]  /*3540*/  FFMA.FTZ R159, R27, c[0x0][0x2d0], -R208.reuse ;  /* 0x0000b4001b9f7a23 */ /* 0x100fe400000108d0 */
[----:B------:R-:W-:Y:S01]  /*3550*/  MUFU.EX2 R161, R161 ;  /* 0x000000a100a17308 */ /* 0x000fe20000000800 */
[----:B------:R-:W-:Y:S01]  /*3560*/  FFMA.FTZ R154, R73, c[0x0][0x2d0], -R208 ;  /* 0x0000b400499a7a23 */ /* 0x000fe200000108d0 */
[----:B------:R-:W-:Y:S01]  /*3570*/  LDSM.16.MT88.4 R24, [R172+0x2900] ;  /* 0x00290000ac18783b */ /* 0x000fe20000004200 */
[--C-:B------:R-:W-:Y:S02]  /*3580*/  FFMA.FTZ R163, R22, c[0x0][0x2d0], -R171.reuse ;  /* 0x0000b40016a37a23 */ /* 0x100fe400000108ab */
[----:B------:R-:W-:-:S02]  /*3590*/  FFMA.FTZ R160, R23, c[0x0][0x2d0], -R171 ;  /* 0x0000b40017a07a23 */ /* 0x000fc400000108ab */
[--C-:B------:R-:W-:Y:S01]  /*35a0*/  FFMA.FTZ R165, R74, c[0x0][0x2d0], -R171.reuse ;  /* 0x0000b4004aa57a23 */ /* 0x100fe200000108ab */
[----:B------:R-:W1:Y:S01]  /*35b0*/  MUFU.EX2 R158, R158 ;  /* 0x0000009e009e7308 */ /* 0x000e620000000800 */
[--C-:B------:R-:W-:Y:S01]  /*35c0*/  FFMA.FTZ R156, R6, c[0x0][0x2d0], -R171.reuse ;  /* 0x0000b400069c7a23 */ /* 0x100fe200000108ab */
[----:B------:R-:W2:Y:S01]  /*35d0*/  LDSM.16.MT88.4 R72, [R172+0x2100] ;  /* 0x00210000ac48783b */ /* 0x000ea20000004200 */
[--C-:B------:R-:W-:Y:S02]  /*35e0*/  FFMA.FTZ R151, R0, c[0x0][0x2d0], -R171.reuse ;  /* 0x0000b40000977a23 */ /* 0x100fe400000108ab */
[--C-:B------:R-:W-:Y:S01]  /*35f0*/  FFMA.FTZ R152, R11, c[0x0][0x2d0], -R208.reuse ;  /* 0x0000b4000b987a23 */ /* 0x100fe200000108d0 */
[----:B------:R-:W3:Y:S01]  /*3600*/  LDSM.16.MT88.4 R4, [R5+0x4100] ;  /* 0x004100000504783b */ /* 0x000ee20000004200 */
[----:B------:R-:W-:Y:S01]  /*3610*/  FFMA.FTZ R153, R9, c[0x0][0x2d0], -R208 ;  /* 0x0000b40009997a23 */ /* 0x000fe200000108d0 */
[----:B------:R-:W-:Y:S01]  /*3620*/  MUFU.EX2 R159, R159 ;  /* 0x0000009f009f7308 */ /* 0x000fe20000000800 */
[----:B------:R-:W-:-:S02]  /*3630*/  FFMA.FTZ R150, R10, c[0x0][0x2d0], -R171 ;  /* 0x0000b4000a967a23 */ /* 0x000fc400000108ab */
[--C-:B------:R-:W-:Y:S02]  /*3640*/  FFMA.FTZ R0, R8, c[0x0][0x2d0], -R171.reuse ;  /* 0x0000b40008007a23 */ /* 0x100fe400000108ab */
[----:B------:R-:W4:Y:S01]  /*3650*/  LDSM.16.MT88.4 R8, [R176+0x2900] ;  /* 0x00290000b008783b */ /* 0x000f220000004200 */
[--C-:B------:R-:W-:Y:S02]  /*3660*/  FFMA.FTZ R157, R21, c[0x0][0x2d0], -R208.reuse ;  /* 0x0000b400159d7a23 */ /* 0x100fe400000108d0 */
[----:B------:R-:W5:Y:S01]  /*3670*/  MUFU.EX2 R154, R154 ;  /* 0x0000009a009a7308 */ /* 0x000f620000000800 */
[----:B-1----:R-:W-:Y:S01]  /*3680*/  F2FP.PACK_AB R112, R158, R161 ;  /* 0x000000a19e70723e */ /* 0x002fe200000000ff */
[--C-:B------:R-:W-:Y:S02]  /*3690*/  FFMA.FTZ R148, R13, c[0x0][0x2d0], -R208.reuse ;  /* 0x0000b4000d947a23 */ /* 0x100fe400000108d0 */
[----:B------:R-:W-:Y:S01]  /*36a0*/  FFMA.FTZ R155, R20, c[0x0][0x2d0], -R171 ;  /* 0x0000b400149b7a23 */ /* 0x000fe200000108ab */
[----:B------:R-:W-:Y:S01]  /*36b0*/  LDSM.16.MT88.4 R12, [R162+0x2900] ;  /* 0x00290000a20c783b */ /* 0x000fe20000004200 */
[----:B------:R-:W-:-:S02]  /*36c0*/  FFMA.FTZ R166, R169, c[0x0][0x2d0], -R208 ;  /* 0x0000b400a9a67a23 */ /* 0x000fc400000108d0 */
[----:B------:R-:W-:Y:S01]  /*36d0*/  MUFU.EX2 R163, R163 ;  /* 0x000000a300a37308 */ /* 0x000fe20000000800 */
[----:B------:R-:W1:Y:S01]  /*36e0*/  LDSM.16.MT88.4 R20, [R176+0x900] ;  /* 0x00090000b014783b */ /* 0x000e620000004200 */
[--C-:B------:R-:W-:Y:S02]  /*36f0*/  FFMA.FTZ R164, R175, c[0x0][0x2d0], -R208.reuse ;  /* 0x0000b400afa47a23 */ /* 0x100fe400000108d0 */
[--C-:B------:R-:W-:Y:S02]  /*3700*/  FFMA.FTZ R169, R173, c[0x0][0x2d0], -R208.reuse ;  /* 0x0000b400ada97a23 */ /* 0x100fe400000108d0 */
[----:B------:R-:W-:Y:S02]  /*3710*/  FFMA.FTZ R167, R167, c[0x0][0x2d0], -R208 ;  /* 0x0000b400a7a77a23 */ /* 0x000fe400000108d0 */
[----:B------:R-:W2:Y:S01]  /*3720*/  MUFU.EX2 R160, R160 ;  /* 0x000000a000a07308 */ /* 0x000ea20000000800 */
[----:B-----5:R-:W-:Y:S01]  /*3730*/  F2FP.PACK_AB R114, R154, R159 ;  /* 0x0000009f9a72723e */ /* 0x020fe200000000ff */
[----:B------:R-:W-:-:S02]  /*3740*/  FFMA.FTZ R170, R170, c[0x0][0x2d0], -R171 ;  /* 0x0000b400aaaa7a23 */ /* 0x000fc400000108ab */
[--C-:B------:R-:W-:Y:S02]  /*3750*/  FFMA.FTZ R173, R212, c[0x0][0x2d0], -R171.reuse ;  /* 0x0000b400d4ad7a23 */ /* 0x100fe400000108ab */
[--C-:B------:R-:W-:Y:S02]  /*3760*/  FFMA.FTZ R174, R174, c[0x0][0x2d0], -R171.reuse ;  /* 0x0000b400aeae7a23 */ /* 0x100fe400000108ab */
[----:B------:R-:W-:Y:S01]  /*3770*/  MUFU.EX2 R165, R165 ;  /* 0x000000a500a57308 */ /* 0x000fe20000000800 */
[----:B------:R-:W-:Y:S02]  /*3780*/  FFMA.FTZ R175, R210, c[0x0][0x2d0], -R171 ;  /* 0x0000b400d2af7a23 */ /* 0x000fe400000108ab */
[--C-:B------:R-:W-:Y:S02]  /*3790*/  FFMA.FTZ R210, R183, c[0x0][0x2d0], -R208.reuse ;  /* 0x0000b400b7d27a23 */ /* 0x100fe400000108d0 */
[--C-:B------:R-:W-:Y:S02]  /*37a0*/  FFMA.FTZ R185, R185, c[0x0][0x2d0], -R208.reuse ;  /* 0x0000b400b9b97a23 */ /* 0x100fe400000108d0 */
[--C-:B------:R-:W-:Y:S01]  /*37b0*/  FFMA.FTZ R183, R143, c[0x0][0x2d0], -R208.reuse ;  /* 0x0000b4008fb77a23 */ /* 0x100fe200000108d0 */
[----:B------:R-:W5:Y:S01]  /*37c0*/  MUFU.EX2 R156, R156 ;  /* 0x0000009c009c7308 */ /* 0x000f620000000800 */
[----:B--2---:R-:W-:Y:S01]  /*37d0*/  F2FP.PACK_AB R113, R160, R163 ;  /* 0x000000a3a071723e */ /* 0x004fe200000000ff */
[----:B------:R-:W-:-:S02]  /*37e0*/  FFMA.FTZ R208, R141, c[0x0][0x2d0], -R208 ;  /* 0x0000b4008dd07a23 */ /* 0x000fc400000108d0 */
[--C-:B------:R-:W-:Y:S02]  /*37f0*/  FFMA.FTZ R206, R206, c[0x0][0x2d0], -R171.reuse ;  /* 0x0000b400cece7a23 */ /* 0x100fe400000108ab */
[--C-:B------:R-:W-:Y:S02]  /*3800*/  FFMA.FTZ R207, R142, c[0x0][0x2d0], -R171.reuse ;  /* 0x0000b4008ecf7a23 */ /* 0x100fe400000108ab */
[----:B------:R-:W-:Y:S01]  /*3810*/  MUFU.EX2 R157, R157 ;  /* 0x0000009d009d7308 */ /* 0x000fe20000000800 */
[--C-:B------:R-:W-:Y:S02]  /*3820*/  FFMA.FTZ R209, R140, c[0x0][0x2d0], -R171.reuse ;  /* 0x0000b4008cd17a23 */ /* 0x100fe400000108ab */
[----:B------:R-:W-:Y:S01]  /*3830*/  FFMA.FTZ R168, R168, c[0x0][0x2d0], -R171 ;  /* 0x0000b400a8a87a23 */ /* 0x000fe200000108ab */
[----:B------:R-:W-:Y:S01]  /*3840*/  LDSM.16.MT88.4 R140, [R172+0x3900] ;  /* 0x00390000ac8c783b */ /* 0x000fe20000004200 */
[----:B------:R-:W-:Y:S02]  /*3850*/  FADD.FTZ R158, R161, R158 ;  /* 0x0000009ea19e7221 */ /* 0x000fe40000010000 */
[----:B------:R-:W-:Y:S01]  /*3860*/  FADD.FTZ R160, R163, R160 ;  /* 0x000000a0a3a07221 */ /* 0x000fe20000010000 */
[----:B-----5:R-:W-:Y:S01]  /*3870*/  F2FP.PACK_AB R115, R156, R165 ;  /* 0x000000a59c73723e */ /* 0x020fe200000000ff */
[----:B------:R-:W2:Y:S01]  /*3880*/  MUFU.EX2 R152, R152 ;  /* 0x0000009800987308 */ /* 0x000ea20000000800 */
[----:B------:R-:W-:-:S02]  /*3890*/  FADD.FTZ R159, R159, R158 ;  /* 0x0000009e9f9f7221 */ /* 0x000fc40000010000 */
[----:B------:R-:W-:Y:S02]  /*38a0*/  FADD.FTZ R165, R165, R160 ;  /* 0x000000a0a5a57221 */ /* 0x000fe40000010000 */
[----:B------:R-:W-:Y:S01]  /*38b0*/  FADD.FTZ R154, R154, R159 ;  /* 0x0000009f9a9a7221 */ /* 0x000fe20000010000 */
[C---:B------:R-:W-:Y:S01]  /*38c0*/  HMMA.16816.F32 R60, R112.reuse, R64, RZ ;  /* 0x00000040703c723c */ /* 0x040fe200000018ff */
[----:B------:R-:W-:Y:S01]  /*38d0*/  FADD.FTZ R156, R156, R165 ;  /* 0x000000a59c9c7221 */ /* 0x000fe20000010000 */
        /* <DEDUP_REMOVED lines=18> */
[----:B------:R-:W-:Y:S06]  /*3a00*/  MUFU.EX2 R169, R169 ;  /* 0x000000a900a97308 */ /* 0x000fec0000000800 */
        /* <DEDUP_REMOVED lines=24> */
[C---:B---3--:R-:W-:Y:S07]  /*3b90*/  HMMA.16816.F32 R116, R112.reuse, R4, RZ ;  /* 0x000000047074723c */ /* 0x048fee00000018ff */
[----:B--2---:R-:W-:Y:S01]  /*3ba0*/  F2FP.PACK_AB R4, R152, R157 ;  /* 0x0000009d9804723e */ /* 0x004fe200000000ff */
        /* <DEDUP_REMOVED lines=11> */
[----:B----4-:R-:W-:Y:S01]  /*3c60*/  HMMA.16816.F32 R60, R4, R8, R60 ;  /* 0x00000008043c723c */ /* 0x010fe2000000183c */
[----:B------:R-:W-:Y:S01]  /*3c70*/  FADD.FTZ R151, R0, R151 ;  /* 0x0000009700977221 */ /* 0x000fe20000010000 */
[----:B------:R-:W-:-:S04]  /*3c80*/  IADD3 R0, R144, -0x3, RZ ;  /* 0xfffffffd90007810 */ /* 0x000fc80007ffe0ff */
[----:B------:R-:W-:Y:S02]  /*3c90*/  ISETP.GE.AND P1, PT, R0, R189, PT ;  /* 0x000000bd0000720c */ /* 0x000fe40003f26270 */
        /* <DEDUP_REMOVED lines=37> */
[----:B------:R-:W-:Y:S01]  /*3ef0*/  F2FP.PACK_AB R5, R173, R170 ;  /* 0x000000aaad05723e */ /* 0x000fe200000000ff */
[----:B------:R-:W-:Y:S01]  /*3f00*/  FADD.FTZ R170, R170, R151 ;  /* 0x00000097aaaa7221 */ /* 0x000fe20000010000 */
[----:B------:R-:W-:Y:S01]  /*3f10*/  F2FP.PACK_AB R6, R169, R166 ;  /* 0x000000a6a906723e */ /* 0x000fe200000000ff */
[----:B------:R-:W-:Y:S01]  /*3f20*/  FADD.FTZ R167, R167, R164 ;  /* 0x000000a4a7a77221 */ /* 0x000fe20000010000 */
[----:B------:R-:W-:Y:S01]  /*3f30*/  F2FP.PACK_AB R7, R175, R174 ;  /* 0x000000aeaf07723e */ /* 0x000fe200000000ff */
[----:B------:R-:W-:-:S02]  /*3f40*/  FADD.FTZ R173, R173, R170 ;  /* 0x000000aaadad7221 */ /* 0x000fc40000010000 */
[----:B------:R-:W-:Y:S02]  /*3f50*/  FADD.FTZ R166, R166, R167 ;  /* 0x000000a7a6a67221 */ /* 0x000fe40000010000 */
[----:B------:R-:W-:Y:S02]  /*3f60*/  FADD.FTZ R174, R174, R173 ;  /* 0x000000adaeae7221 */ /* 0x000fe40000010000 */
[----:B-1----:R-:W-:Y:S01]  /*3f70*/  HMMA.16816.F32 R128, R4, R8, R128 ;  /* 0x000000080480723c */ /* 0x002fe20000001880 */
[----:B------:R-:W-:Y:S02]  /*3f80*/  FADD.FTZ R166, R169, R166 ;  /* 0x000000a6a9a67221 */ /* 0x000fe40000010000 */
[----:B------:R-:W-:-:S05]  /*3f90*/  FADD.FTZ R175, R175, R174 ;  /* 0x000000aeafaf7221 */ /* 0x000fca0000010000 */
        /* <DEDUP_REMOVED lines=37> */
[C---:B------:R-:W-:Y:S01]  /*41f0*/  F2FP.PACK_AB R5, R207.reuse, R206 ;  /* 0x000000cecf05723e */ /* 0x040fe200000000ff */
[----:B------:R-:W-:Y:S01]  /*4200*/  FADD.FTZ R206, R206, R175 ;  /* 0x000000afcece7221 */ /* 0x000fe20000010000 */
[----:B------:R-:W-:Y:S01]  /*4210*/  F2FP.PACK_AB R6, R208, R183 ;  /* 0x000000b7d006723e */ /* 0x000fe200000000ff */
[----:B------:R-:W-:Y:S01]  /*4220*/  FADD.FTZ R210, R210, R185 ;  /* 0x000000b9d2d27221 */ /* 0x000fe20000010000 */
[----:B------:R-:W-:Y:S01]  /*4230*/  F2FP.PACK_AB R7, R168, R209 ;  /* 0x000000d1a807723e */ /* 0x000fe200000000ff */
[----:B------:R-:W-:-:S02]  /*4240*/  FADD.FTZ R206, R207, R206 ;  /* 0x000000cecfce7221 */ /* 0x000fc40000010000 */
[----:B------:R-:W-:Y:S02]  /*4250*/  FADD.FTZ R183, R183, R210 ;  /* 0x000000d2b7b77221 */ /* 0x000fe40000010000 */
[----:B------:R-:W-:Y:S02]  /*4260*/  FADD.FTZ R209, R209, R206 ;  /* 0x000000ced1d17221 */ /* 0x000fe40000010000 */
[----:B---3--:R-:W-:Y:S01]  /*4270*/  HMMA.16816.F32 R36, R4, R12, R36 ;  /* 0x0000000c0424723c */ /* 0x008fe20000001824 */
[----:B------:R-:W-:Y:S02]  /*4280*/  FADD.FTZ R213, R208, R183 ;  /* 0x000000b7d0d57221 */ /* 0x000fe40000010000 */
[----:B------:R-:W-:-:S05]  /*4290*/  FADD.FTZ R211, R168, R209 ;  /* 0x000000d1a8d37221 */ /* 0x000fca0000010000 */
        /* <DEDUP_REMOVED lines=26> */
[----:B------:R-:W-:Y:S07]  /*4440*/  @!P1 BRA `(.L_x_1519) ;  /* 0x0000045000009947 */ /* 0x000fee0003800000 */
[----:B------:R-:W-:Y:S01]  /*4450*/  IADD3 R5, R144, -0x1, RZ ;  /* 0xffffffff90057810 */ /* 0x000fe20007ffe0ff */
[----:B------:R-:W-:Y:S01]  /*4460*/  IMAD.MOV.U32 R192, RZ, RZ, RZ ;  /* 0x000000ffffc07224 */ /* 0x000fe200078e00ff */
[----:B------:R-:W-:-:S03]  /*4470*/  ISETP.NE.AND P2, PT, R190, 0x1, PT ;  /* 0x00000001be00780c */ /* 0x000fc60003f45270 */
[----:B------:R-:W-:-:S05]  /*4480*/  IMAD R0, R5, 0x40, R196 ;  /* 0x0000004005007824 */ /* 0x000fca00078e02c4 */
        /* <DEDUP_REMOVED lines=10> */
[----:B------:R-:W-:Y:S01]  /*4530*/  SEL R11, RZ, 0x10, P4 ;  /* 0x00000010ff0b7807 */ /* 0x000fe20002000000 */
[----:B------:R-:W-:Y:S01]  /*4540*/  IMAD.SHL.U32 R12, R134, 0x2, RZ ;  /* 0x00000002860c7824 */ /* 0x000fe200078e00ff */
[----:B------:R-:W-:Y:S01]  /*4550*/  IADD3 R14, -R147, 0x10, RZ ;  /* 0x00000010930e7810 */ /* 0x000fe20007ffe1ff */
[----:B------:R-:W-:Y:S01]  /*4560*/  IMAD R193, R0, c[0x0][0x2b8], R193 ;  /* 0x0000ae0000c17a24 */ /* 0x000fe200078e02c1 */
[----:B------:R-:W-:Y:S01]  /*4570*/  IADD3 R16, -R11, 0x10, RZ ;  /* 0x000000100b107810 */ /* 0x000fe20007ffe1ff */
[----:B------:R-:W-:Y:S01]  /*4580*/  IMAD.SHL.U32 R10, R2, 0x2, RZ ;  /* 0x00000002020a7824 */ /* 0x000fe200078e00ff */
[----:B------:R-:W-:Y:S01]  /*4590*/  SHF.L.U64.HI R13, R134, 0x1, R145 ;  /* 0x00000001860d7819 */ /* 0x000fe20000010291 */
[----:B------:R-:W-:Y:S01]  /*45a0*/  IMAD.WIDE.U32 R4, R193, c[0x0][0x1e0], RZ ;  /* 0x00007800c1047a25 */ /* 0x000fe200078e00ff */
[----:B------:R-:W-:-:S02]  /*45b0*/  SHF.R.S32.HI R0, RZ, 0x1f, R193 ;  /* 0x0000001fff007819 */ /* 0x000fc400000114c1 */
[----:B------:R-:W-:Y:S01]  /*45c0*/  LOP3.LUT R16, R16, 0xf, RZ, 0xc0, !PT ;  /* 0x0000000f10107812 */ /* 0x000fe200078ec0ff */
[----:B------:R-:W-:Y:S01]  /*45d0*/  IMAD.MOV.U32 R8, RZ, RZ, R4 ;  /* 0x000000ffff087224 */ /* 0x000fe200078e0004 */
[----:B------:R-:W-:Y:S01]  /*45e0*/  LOP3.LUT R14, R14, 0xf, RZ, 0xc0, !PT ;  /* 0x0000000f0e0e7812 */ /* 0x000fe200078ec0ff */
[----:B------:R-:W-:-:S04]  /*45f0*/  IMAD R0, R0, c[0x0][0x1e0], RZ ;  /* 0x0000780000007a24 */ /* 0x000fc800078e02ff */
[----:B------:R-:W-:-:S04]  /*4600*/  IMAD R0, R193, c[0x0][0x1e4], R0 ;  /* 0x00007900c1007a24 */ /* 0x000fc800078e0200 */
[----:B------:R-:W-:Y:S01]  /*4610*/  IMAD.IADD R9, R5, 0x1, R0 ;  /* 0x0000000105097824 */ /* 0x000fe200078e0200 */
[----:B--2---:R-:W-:-:S03]  /*4620*/  SHF.R.S32.HI R5, RZ, 0x1f, R192 ;  /* 0x0000001fff057819 */ /* 0x004fc600000114c0 */
[----:B------:R-:W-:Y:S01]  /*4630*/  IMAD.WIDE.U32 R6, R192, c[0x0][0x1f0], R8 ;  /* 0x00007c00c0067a25 */ /* 0x000fe200078e0008 */
[----:B------:R-:W-:-:S03]  /*4640*/  SHF.L.U64.HI R9, R2, 0x1, R133 ;  /* 0x0000000102097819 */ /* 0x000fc60000010285 */
[----:B------:R-:W-:Y:S01]  /*4650*/  IMAD R5, R5, c[0x0][0x1f0], RZ ;  /* 0x00007c0005057a24 */ /* 0x000fe200078e02ff */
[----:B------:R-:W-:-:S03]  /*4660*/  IADD3 R0, P1, R200, R6, RZ ;  /* 0x00000006c8007210 */ /* 0x000fc60007f3e0ff */
[----:B------:R-:W-:-:S05]  /*4670*/  IMAD R4, R192, c[0x0][0x1f4], R5 ;  /* 0x00007d00c0047a24 */ /* 0x000fca00078e0205 */
[----:B------:R-:W-:Y:S01]  /*4680*/  IADD3.X R5, R187, R7, R4, P1, !PT ;  /* 0x00000007bb057210 */ /* 0x000fe20000ffe404 */
[C---:B------:R-:W-:Y:S01]  /*4690*/  IMAD.SHL.U32 R4, R149.reuse, 0x2, RZ ;  /* 0x0000000295047824 */ /* 0x040fe200078e00ff */
[C---:B------:R-:W-:Y:S02]  /*46a0*/  LEA R6, P1, R0.reuse, c[0x0][0x1c8], 0x1 ;  /* 0x0000720000067a11 */ /* 0x040fe400078208ff */
[----:B------:R-:W-:Y:S02]  /*46b0*/  SHF.L.U64.HI R149, R149, 0x1, R146 ;  /* 0x0000000195957819 */ /* 0x000fe40000010292 */
[----:B------:R-:W-:Y:S01]  /*46c0*/  LEA.HI.X R5, R0, c[0x0][0x1cc], R5, 0x1, P1 ;  /* 0x0000730000057a11 */ /* 0x000fe200008f0c05 */
[----:B------:R-:W1:Y:S01]  /*46d0*/  SHFL.IDX PT, R7, R6, 0x1, 0x181f ;  /* 0x00381f0006077f89 */ /* 0x000e6200000e0000 */
[----:B------:R-:W-:-:S03]  /*46e0*/  SEL R0, RZ, 0x10, P5 ;  /* 0x00000010ff007807 */ /* 0x000fc60002800000 */
[----:B------:R-:W2:Y:S01]  /*46f0*/  SHFL.IDX PT, R8, R5, 0x1, 0x181f ;  /* 0x00381f0005087f89 */ /* 0x000ea200000e0000 */
[----:B------:R-:W-:-:S04]  /*4700*/  IADD3 R18, -R0, 0x10, RZ ;  /* 0x0000001000127810 */ /* 0x000fc80007ffe1ff */
[----:B------:R-:W-:-:S04]  /*4710*/  LOP3.LUT R18, R18, 0xf, RZ, 0xc0, !PT ;  /* 0x0000000f12127812 */ /* 0x000fc800078ec0ff */
[----:B-1----:R-:W-:-:S04]  /*4720*/  IADD3 R18, P2, P1, R18, R7, R4 ;  /* 0x0000000712127210 */ /* 0x002fc8000795e004 */
[----:B--2---:R-:W-:Y:S02]  /*4730*/  IADD3.X R19, RZ, R8, R149, P2, P1 ;  /* 0x00000008ff137210 */ /* 0x004fe400017e2495 */
[----:B------:R-:W-:-:S04]  /*4740*/  IADD3 R16, P2, P1, R16, R7, R12 ;  /* 0x0000000710107210 */ /* 0x000fc8000795e00c */
[-C--:B------:R-:W-:Y:S02]  /*4750*/  IADD3.X R17, RZ, R8.reuse, R13, P2, P1 ;  /* 0x00000008ff117210 */ /* 0x080fe400017e240d */
[----:B------:R-:W-:Y:S02]  /*4760*/  IADD3 R14, P2, P1, R14, R7, R10 ;  /* 0x000000070e0e7210 */ /* 0x000fe4000795e00a */
[----:B------:R-:W1:Y:S02]  /*4770*/  SHFL.IDX PT, R7, R6, RZ, 0x181f ;  /* 0x00181fff06077589 */ /* 0x000e6400000e0000 */
[----:B------:R-:W-:Y:S02]  /*4780*/  IADD3.X R15, RZ, R8, R9, P2, P1 ;  /* 0x00000008ff0f7210 */ /* 0x000fe400017e2409 */
[----:B------:R-:W2:Y:S01]  /*4790*/  SHFL.IDX PT, R8, R5, RZ, 0x181f ;  /* 0x00181fff05087589 */ /* 0x000ea200000e0000 */
[----:B-1----:R-:W-:-:S05]  /*47a0*/  IADD3 R20, P1, R7, R4, RZ ;  /* 0x0000000407147210 */ /* 0x002fca0007f3e0ff */
[----:B--2---:R-:W-:Y:S01]  /*47b0*/  IMAD.X R21, R8, 0x1, R149, P1 ;  /* 0x0000000108157824 */ /* 0x004fe200008e0695 */
[----:B------:R-:W-:-:S05]  /*47c0*/  IADD3 R12, P1, R7, R12, RZ ;  /* 0x0000000c070c7210 */ /* 0x000fca0007f3e0ff */
[----:B------:R-:W-:Y:S01]  /*47d0*/  IMAD.X R13, R8, 0x1, R13, P1 ;  /* 0x00000001080d7824 */ /* 0x000fe200008e060d */
[----:B------:R-:W-:Y:S01]  /*47e0*/  IADD3 R22, P1, R7, R10, RZ ;  /* 0x0000000a07167210 */ /* 0x000fe20007f3e0ff */
[----:B------:R-:W-:-:S04]  /*47f0*/  IMAD.SHL.U32 R7, R194, 0x2, RZ ;  /* 0x00000002c2077824 */ /* 0x000fc800078e00ff */
[----:B------:R-:W-:Y:S01]  /*4800*/  IMAD.X R23, R8, 0x1, R9, P1 ;  /* 0x0000000108177824 */ /* 0x000fe200008e0609 */
[----:B------:R-:W-:Y:S01]  /*4810*/  ISETP.NE.U32.AND P1, PT, R0, RZ, PT ;  /* 0x000000ff0000720c */ /* 0x000fe20003f25070 */
[----:B------:R1:W-:Y:S04]  /*4820*/  LDGSTS.E.BYPASS.LTC128B.128 [R7+0xc100], [R20.64], !P5 ;  /* 0x0c10000014077fae */ /* 0x0003e8000e901d46 */
[----:B------:R1:W-:Y:S04]  /*4830*/  LDGSTS.E.BYPASS.LTC128B.128 [R7+0xe100], [R12.64], !P4 ;  /* 0x0e1000000c077fae */ /* 0x0003e8000e101d46 */
[----:B------:R1:W-:Y:S04]  /*4840*/  LDGSTS.E.BYPASS.LTC128B.128 [R7+0x10100], [R22.64], !P6 ;  /* 0x1010000016077fae */ /* 0x0003e8000f101d46 */
[----:B------:R1:W-:Y:S01]  /*4850*/  LDGSTS.E.BYPASS.LTC128B.128.ZFILL [R7+0xd100], [R18.64], P1 ;  /* 0x0d10000012077fae */ /* 0x0003e20008941d46 */
[----:B------:R-:W-:-:S13]  /*4860*/  ISETP.NE.U32.AND P1, PT, R11, RZ, PT ;  /* 0x000000ff0b00720c */ /* 0x000fda0003f25070 */
[----:B------:R1:W-:Y:S01]  /*4870*/  LDGSTS.E.BYPASS.LTC128B.128.ZFILL [R7+0xf100], [R16.64], P1 ;  /* 0x0f10000010077fae */ /* 0x0003e20008941d46 */
[----:B------:R-:W-:-:S13]  /*4880*/  ISETP.NE.U32.AND P1, PT, R147, RZ, PT ;  /* 0x000000ff9300720c */ /* 0x000fda0003f25070 */
[----:B------:R1:W-:Y:S02]  /*4890*/  LDGSTS.E.BYPASS.LTC128B.128.ZFILL [R7+0x11100], [R14.64], P1 ;  /* 0x111000000e077fae */ /* 0x0003e40008941d46 */
.L_x_1519:
[----:B------:R-:W-:Y:S01]  /*48a0*/  IADD3 R212, R144, -0x2, RZ ;  /* 0xfffffffe90d47810 */ /* 0x000fe20007ffe0ff */
[----:B------:R-:W0:Y:S03]  /*48b0*/  LDGDEPBAR ;  /* 0x00000000000079af */ /* 0x000e260000000000 */
[----:B------:R-:W-:-:S13]  /*48c0*/  ISETP.GE.AND P1, PT, R212, R189, PT ;  /* 0x000000bdd400720c */ /* 0x000fda0003f26270 */
[----:B------:R-:W-:Y:S05]  /*48d0*/  @!P1 BRA `(.L_x_1520) ;  /* 0x00002c5000009947 */ /* 0x000fea0003800000 */
[C---:B------:R-:W-:Y:S01]  /*48e0*/  SHF.L.U64.HI R209, R134.reuse, 0x1, R145 ;  /* 0x0000000186d17819 */ /* 0x040fe20000010291 */
[----:B------:R-:W-:Y:S01]  /*48f0*/  IMAD.SHL.U32 R208, R134, 0x2, RZ ;  /* 0x0000000286d07824 */ /* 0x000fe200078e00ff */
[----:B------:R-:W-:Y:S01]  /*4900*/  MOV R134, 0x20 ;  /* 0x0000002000867802 */ /* 0x000fe20000000f00 */
[C---:B------:R-:W-:Y:S01]  /*4910*/  IMAD.SHL.U32 R206, R2.reuse, 0x2, RZ ;  /* 0x0000000202ce7824 */ /* 0x040fe200078e00ff */
[----:B------:R-:W-:Y:S01]  /*4920*/  SHF.L.U64.HI R207, R2, 0x1, R133 ;  /* 0x0000000102cf7819 */ /* 0x000fe20000010285 */
[----:B------:R-:W-:Y:S01]  /*4930*/  IMAD.MOV.U32 R0, RZ, RZ, R3 ;  /* 0x000000ffff007224 */ /* 0x000fe200078e0003 */
[----:B------:R-:W-:Y:S01]  /*4940*/  MOV R133, R132 ;  /* 0x0000008400857202 */ /* 0x000fe20000000f00 */
[----:B------:R-:W-:Y:S01]  /*4950*/  IMAD.MOV.U32 R210, RZ, RZ, RZ ;  /* 0x000000ffffd27224 */ /* 0x000fe200078e00ff */
[----:B------:R-:W-:Y:S01]  /*4960*/  SEL R134, R134, 0xffffffe0, !P0 ;  /* 0xffffffe086867807 */ /* 0x000fe20004000000 */
[----:B------:R-:W-:Y:S02]  /*4970*/  UMOV UR5, 0x1 ;  /* 0x0000000100057882 */ /* 0x000fe40000000000 */
.L_x_1523:
[----:B------:R-:W-:Y:S04]  /*4980*/  DEPBAR.LE SB0, 0x2 ;  /* 0x000080800000791a */ /* 0x000fe80000000000 */
[----:B------:R-:W-:Y:S01]  /*4990*/  BAR.SYNC.DEFER_BLOCKING 0x0 ;  /* 0x0000000000007b1d */ /* 0x000fe20000010000 */
[----:B------:R-:W-:Y:S01]  /*49a0*/  UIMAD UR4, UR5, 0x6000, URZ ;  /* 0x00006000050478a4 */ /* 0x000fe2000f8e023f */
[----:B------:R-:W-:Y:S05]  /*49b0*/  ISETP.GE.AND P0, PT, R189, R212, PT ;  /* 0x000000d4bd00720c */ /* 0x000fea0003f06270 */
[----:B------:R-:W-:Y:S05]  /*49c0*/  IADD3 R185, R182, UR4, RZ ;  /* 0x00000004b6b97c10 */ /* 0x000fea000fffe0ff */
[----:B------:R-:W-:Y:S01]  /*49d0*/  IMAD.IADD R132, R134, 0x1, R185 ;  /* 0x0000000186847824 */ /* 0x000fe200078e02b9 */
[----:B------:R2:W3:Y:S04]  /*49e0*/  LDSM.16.M88.4 R136, [R184] ;  /* 0x00000000b888783b */ /* 0x0004e80000000200 */
[----:B------:R2:W4:Y:S04]  /*49f0*/  LDSM.16.M88.4 R140, [R182+UR4+0xc100] ;  /* 0x00c10004b68c783b */ /* 0x0005280008000200 */
[----:B-1----:R2:W1:Y:S04]  /*4a00*/  LDSM.16.M88.4 R144, [R182+UR4+0xc900] ;  /* 0x00c90004b690783b */ /* 0x0024680008000200 */
[----:B------:R2:W1:Y:S04]  /*4a10*/  LDSM.16.M88.4 R148, [R182+UR4+0xd100] ;  /* 0x00d10004b694783b */ /* 0x0004680008000200 */
[----:B------:R2:W1:Y:S04]  /*4a20*/  LDSM.16.M88.4 R152, [R182+UR4+0xd900] ;  /* 0x00d90004b698783b */ /* 0x0004680008000200 */
[----:B------:R2:W1:Y:S04]  /*4a30*/  LDSM.16.M88.4 R156, [R180] ;  /* 0x00000000b49c783b */ /* 0x0004680000000200 */
[----:B------:R2:W1:Y:S04]  /*4a40*/  LDSM.16.M88.4 R160, [R132+0xc100] ;  /* 0x00c1000084a0783b */ /* 0x0004680000000200 */
[----:B------:R2:W1:Y:S04]  /*4a50*/  LDSM.16.M88.4 R164, [R132+0xc900] ;  /* 0x00c9000084a4783b */ /* 0x0004680000000200 */
[----:B------:R2:W1:Y:S04]  /*4a60*/  LDSM.16.M88.4 R168, [R132+0xd100] ;  /* 0x00d1000084a8783b */ /* 0x0004680000000200 */
[----:B------:R2:W1:Y:S01]  /*4a70*/  LDSM.16.M88.4 R172, [R132+0xd900] ;  /* 0x00d9000084ac783b */ /* 0x0004620000000200 */
[----:B------:R-:W-:-:S05]  /*4a80*/  @P0 BRA `(.L_x_1521) ;  /* 0x0000030000000947 */ /* 0x000fca0003800000 */
[----:B------:R-:W-:Y:S01]  /*4a90*/  SHF.R.S32.HI R2, RZ, 0x1f, R193 ;  /* 0x0000001fff027819 */ /* 0x000fe200000114c1 */
[----:B-1----:R-:W-:Y:S01]  /*4aa0*/  IMAD.WIDE.U32 R6, R193, c[0x0][0x208], RZ ;  /* 0x00008200c1067a25 */ /* 0x002fe200078e00ff */
[----:B------:R-:W-:Y:S02]  /*4ab0*/  SHF.R.S32.HI R5, RZ, 0x1f, R192 ;  /* 0x0000001fff057819 */ /* 0x000fe400000114c0 */
[----:B------:R-:W-:Y:S01]  /*4ac0*/  SEL R4, RZ, 0x10, P5 ;  /* 0x00000010ff047807 */ /* 0x000fe20002800000 */
[----:B------:R-:W-:Y:S02]  /*4ad0*/  IMAD R2, R2, c[0x0][0x208], RZ ;  /* 0x0000820002027a24 */ /* 0x000fe400078e02ff */
[----:B------:R-:W-:Y:S01]  /*4ae0*/  IMAD R5, R5, c[0x0][0x218], RZ ;  /* 0x0000860005057a24 */ /* 0x000fe200078e02ff */
[----:B------:R-:W-:Y:S01]  /*4af0*/  ISETP.NE.U32.AND P2, PT, R4, RZ, PT ;  /* 0x000000ff0400720c */ /* 0x000fe20003f45070 */
[----:B------:R-:W-:Y:S02]  /*4b00*/  IMAD R2, R193, c[0x0][0x20c], R2 ;  /* 0x00008300c1027a24 */ /* 0x000fe400078e0202 */
[C---:B------:R-:W-:Y:S02]  /*4b10*/  IMAD R5, R192.reuse, c[0x0][0x21c], R5 ;  /* 0x00008700c0057a24 */ /* 0x040fe400078e0205 */
[----:B------:R-:W-:Y:S04]  /*4b20*/  IMAD.IADD R7, R7, 0x1, R2 ;  /* 0x0000000107077824 */ /* 0x000fe800078e0202 */
[----:B------:R-:W-:Y:S05]  /*4b30*/  IMAD.WIDE.U32 R6, R192, c[0x0][0x218], R6 ;  /* 0x00008600c0067a25 */ /* 0x000fea00078e0006 */
[----:B------:R-:W-:Y:S04]  /*4b40*/  IADD3 R3, P0, R198, R6, RZ ;  /* 0x00000006c6037210 */ /* 0x000fe80007f1e0ff */
[----:B------:R-:W-:Y:S02]  /*4b50*/  IADD3.X R2, R186, R7, R5, P0, !PT ;  /* 0x00000007ba027210 */ /* 0x000fe400007fe405 */
[C---:B------:R-:W-:Y:S02]  /*4b60*/  LEA R14, P0, R3.reuse, c[0x0][0x1f8], 0x1 ;  /* 0x00007e00030e7a11 */ /* 0x040fe400078008ff */
[----:B------:R-:W-:Y:S02]  /*4b70*/  IADD3 R5, -R4, 0x10, RZ ;  /* 0x0000001004057810 */ /* 0x000fe40007ffe1ff */
[----:B------:R-:W-:Y:S01]  /*4b80*/  LEA.HI.X R10, R3, c[0x0][0x1fc], R2, 0x1, P0 ;  /* 0x00007f00030a7a11 */ /* 0x000fe200000f0c02 */
[----:B------:R-:W1:Y:S01]  /*4b90*/  SHFL.IDX PT, R9, R14, 0x1, 0x181f ;  /* 0x00381f000e097f89 */ /* 0x000e6200000e0000 */
[----:B------:R-:W-:Y:S02]  /*4ba0*/  SEL R3, RZ, 0x10, P4 ;  /* 0x00000010ff037807 */ /* 0x000fe40002000000 */
[----:B------:R-:W-:Y:S01]  /*4bb0*/  LOP3.LUT R5, R5, 0xf, RZ, 0xc0, !PT ;  /* 0x0000000f05057812 */ /* 0x000fe200078ec0ff */
[----:B------:R-:W5:Y:S01]  /*4bc0*/  SHFL.IDX PT, R6, R10, 0x1, 0x181f ;  /* 0x00381f000a067f89 */ /* 0x000f6200000e0000 */
[----:B------:R-:W-:Y:S02]  /*4bd0*/  SEL R2, RZ, 0x10, P6 ;  /* 0x00000010ff027807 */ /* 0x000fe40003000000 */
[----:B------:R-:W-:Y:S01]  /*4be0*/  IADD3 R7, -R3, 0x10, RZ ;  /* 0x0000001003077810 */ /* 0x000fe20007ffe1ff */
[----:B------:R2:W4:Y:S03]  /*4bf0*/  SHFL.IDX PT, R11, R14, RZ, 0x181f ;  /* 0x00181fff0e0b7589 */ /* 0x00052600000e0000 */
[----:B------:R-:W-:Y:S01]  /*4c00*/  LOP3.LUT R7, R7, 0xf, RZ, 0xc0, !PT ;  /* 0x0000000f07077812 */ /* 0x000fe200078ec0ff */
[----:B------:R-:W3:Y:S01]  /*4c10*/  SHFL.IDX PT, R8, R10, RZ, 0x181f ;  /* 0x00181fff0a087589 */ /* 0x000ee200000e0000 */
[-C--:B-1----:R-:W-:Y:S02]  /*4c20*/  IADD3 R12, P1, P0, R5, R9.reuse, R204 ;  /* 0x00000009050c7210 */ /* 0x082fe4000783e0cc */
[----:B------:R-:W-:Y:S02]  /*4c30*/  IADD3 R5, -R2, 0x10, RZ ;  /* 0x0000001002057810 */ /* 0x000fe40007ffe1ff */
[-C--:B-----5:R-:W-:Y:S02]  /*4c40*/  IADD3.X R13, RZ, R6.reuse, R205, P1, P0 ;  /* 0x00000006ff0d7210 */ /* 0x0a0fe40000fe04cd */
[----:B------:R-:W-:Y:S02]  /*4c50*/  LOP3.LUT R5, R5, 0xf, RZ, 0xc0, !PT ;  /* 0x0000000f05057812 */ /* 0x000fe400078ec0ff */
[-C--:B--2---:R-:W-:Y:S04]  /*4c60*/  IADD3 R14, P1, P0, R7, R9.reuse, R208 ;  /* 0x00000009070e7210 */ /* 0x084fe8000783e0d0 */
[-C--:B------:R-:W-:Y:S02]  /*4c70*/  IADD3.X R15, RZ, R6.reuse, R209, P1, P0 ;  /* 0x00000006ff0f7210 */ /* 0x080fe40000fe04d1 */
[----:B------:R-:W-:Y:S01]  /*4c80*/  IADD3 R16, P1, P0, R5, R9, R206 ;  /* 0x0000000905107210 */ /* 0x000fe2000783e0ce */
[----:B------:R-:W-:Y:S03]  /*4c90*/  IMAD R5, R210, 0x6000, R191 ;  /* 0x00006000d2057824 */ /* 0x000fe600078e02bf */
[----:B------:R-:W-:Y:S02]  /*4ca0*/  IADD3.X R17, RZ, R6, R207, P1, P0 ;  /* 0x00000006ff117210 */ /* 0x000fe40000fe04cf */
[----:B----4-:R-:W-:Y:S02]  /*4cb0*/  IADD3 R18, P1, R204, R11, RZ ;  /* 0x0000000bcc127210 */ /* 0x010fe40007f3e0ff */
[----:B------:R-:W-:Y:S03]  /*4cc0*/  IADD3 R6, P0, R11, R208, RZ ;  /* 0x000000d00b067210 */ /* 0x000fe60007f1e0ff */
[----:B---3--:R-:W-:Y:S01]  /*4cd0*/  IMAD.X R19, R205, 0x1, R8, P1 ;  /* 0x00000001cd137824 */ /* 0x008fe200008e0608 */
[----:B------:R-:W-:Y:S01]  /*4ce0*/  ISETP.NE.U32.AND P1, PT, R3, RZ, PT ;  /* 0x000000ff0300720c */ /* 0x000fe20003f25070 */
[C---:B------:R-:W-:Y:S01]  /*4cf0*/  IMAD.X R7, R8.reuse, 0x1, R209, P0 ;  /* 0x0000000108077824 */ /* 0x040fe200000e06d1 */
[----:B------:R-:W-:Y:S02]  /*4d00*/  IADD3 R10, P0, R11, R206, RZ ;  /* 0x000000ce0b0a7210 */ /* 0x000fe40007f1e0ff */
[----:B------:R1:W-:Y:S03]  /*4d10*/  LDGSTS.E.BYPASS.LTC128B.128 [R5], [R18.64], !P5 ;  /* 0x0000000012057fae */ /* 0x0003e6000e901d46 */
[----:B------:R-:W-:Y:S01]  /*4d20*/  IMAD.X R11, R8, 0x1, R207, P0 ;  /* 0x00000001080b7824 */ /* 0x000fe200000e06cf */
[----:B------:R1:W-:Y:S01]  /*4d30*/  LDGSTS.E.BYPASS.LTC128B.128 [R5+0x2000], [R6.64], !P4 ;  /* 0x0200000006057fae */ /* 0x0003e2000e101d46 */
[----:B------:R-:W-:Y:S03]  /*4d40*/  ISETP.NE.U32.AND P0, PT, R2, RZ, PT ;  /* 0x000000ff0200720c */ /* 0x000fe60003f05070 */
[----:B------:R1:W-:Y:S04]  /*4d50*/  LDGSTS.E.BYPASS.LTC128B.128 [R5+0x4000], [R10.64], !P6 ;  /* 0x040000000a057fae */ /* 0x0003e8000f101d46 */
[----:B------:R1:W-:Y:S04]  /*4d60*/  LDGSTS.E.BYPASS.LTC128B.128.ZFILL [R5+0x1000], [R12.64], P2 ;  /* 0x010000000c057fae */ /* 0x0003e80009141d46 */
[----:B------:R1:W-:Y:S04]  /*4d70*/  LDGSTS.E.BYPASS.LTC128B.128.ZFILL [R5+0x3000], [R14.64], P1 ;  /* 0x030000000e057fae */ /* 0x0003e80008941d46 */
[----:B------:R1:W-:Y:S02]  /*4d80*/  LDGSTS.E.BYPASS.LTC128B.128.ZFILL [R5+0x5000], [R16.64], P0 ;  /* 0x0500000010057fae */ /* 0x0003e40008141d46 */
.L_x_1521:
[C---:B-1-34-:R-:W-:Y:S01]  /*4d90*/  HMMA.16816.F32 R4, R136.reuse, R140, RZ ;  /* 0x0000008c8804723c */ /* 0x05afe200000018ff */
[----:B------:R-:W0:Y:S02]  /*4da0*/  LDGDEPBAR ;  /* 0x00000000000079af */ /* 0x000e240000000000 */
[----:B------:R-:W-:Y:S02]  /*4db0*/  ISETP.GE.AND P1, PT, R210, 0x1, PT ;  /* 0x00000001d200780c */ /* 0x000fe40003f26270 */
[CC--:B------:R-:W-:Y:S02]  /*4dc0*/  IADD3 R183, R179.reuse, R185.reuse, RZ ;  /* 0x000000b9b3b77210 */ /* 0x0c0fe40007ffe0ff */
[----:B------:R-:W-:Y:S01]  /*4dd0*/  IADD3 R2, R179, R132, RZ ;  /* 0x00000084b3027210 */ /* 0x000fe20007ffe0ff */
[C---:B------:R-:W-:Y:S01]  /*4de0*/  HMMA.16816.F32 R8, R136.reuse, R142, RZ ;  /* 0x0000008e8808723c */ /* 0x040fe200000018ff */
[----:B------:R-:W-:Y:S01]  /*4df0*/  IADD3 R185, R134, R185, R179 ;  /* 0x000000b986b97210 */ /* 0x000fe20007ffe0b3 */
[----:B------:R-:W-:Y:S02]  /*4e00*/  LDSM.16.M88.4 R140, [R183+0xc100] ;  /* 0x00c10000b78c783b */ /* 0x000fe40000000200 */
[----:B------:R-:W-:Y:S04]  /*4e10*/  IADD3 R210, R210, 0x1, RZ ;  /* 0x00000001d2d27810 */ /* 0x000fe80007ffe0ff */
[C---:B------:R-:W-:Y:S01]  /*4e20*/  HMMA.16816.F32 R12, R136.reuse, R144, RZ ;  /* 0x00000090880c723c */ /* 0x040fe200000018ff */
[----:B------:R-:W-:Y:S07]  /*4e30*/  SEL R210, R210, RZ, !P1 ;  /* 0x000000ffd2d27207 */ /* 0x000fee0004800000 */
[C---:B------:R-:W-:Y:S01]  /*4e40*/  HMMA.16816.F32 R16, R136.reuse, R146, RZ ;  /* 0x000000928810723c */ /* 0x040fe200000018ff */
[----:B------:R-:W-:Y:S07]  /*4e50*/  LDSM.16.M88.4 R144, [R183+0xc900] ;  /* 0x00c90000b790783b */ /* 0x000fee0000000200 */
[C---:B------:R-:W-:Y:S08]  /*4e60*/  HMMA.16816.F32 R20, R136.reuse, R148, RZ ;  /* 0x000000948814723c */ /* 0x040ff000000018ff */
[C---:B------:R-:W-:Y:S01]  /*4e70*/  HMMA.16816.F32 R24, R136.reuse, R150, RZ ;  /* 0x000000968818723c */ /* 0x040fe200000018ff */
[----:B------:R-:W-:Y:S07]  /*4e80*/  LDSM.16.M88.4 R148, [R183+0xd100] ;  /* 0x00d10000b794783b */ /* 0x000fee0000000200 */
[C---:B------:R-:W-:Y:S08]  /*4e90*/  HMMA.16816.F32 R28, R136.reuse, R152, RZ ;  /* 0x00000098881c723c */ /* 0x040ff000000018ff */
[----:B------:R-:W-:Y:S01]  /*4ea0*/  HMMA.16816.F32 R32, R136, R154, RZ ;  /* 0x0000009a8820723c */ /* 0x000fe200000018ff */
[----:B------:R-:W1:Y:S07]  /*4eb0*/  LDSM.16.M88.4 R136, [R178] ;  /* 0x00000000b288783b */ /* 0x000e6e0000000200 */
[C---:B------:R-:W-:Y:S01]  /*4ec0*/  HMMA.16816.F32 R4, R156.reuse, R160, R4 ;  /* 0x000000a09c04723c */ /* 0x040fe20000001804 */
[----:B------:R-:W3:Y:S07]  /*4ed0*/  LDSM.16.M88.4 R152, [R183+0xd900] ;  /* 0x00d90000b798783b */ /* 0x000eee0000000200 */
[C---:B------:R-:W-:Y:S01]  /*4ee0*/  HMMA.16816.F32 R8, R156.reuse, R162, R8 ;  /* 0x000000a29c08723c */ /* 0x040fe20000001808 */
[----:B------:R-:W-:Y:S07]  /*4ef0*/  LDSM.16.M88.4 R160, [R177] ;  /* 0x00000000b1a0783b */ /* 0x000fee0000000200 */
[C---:B------:R-:W-:Y:S08]  /*4f00*/  HMMA.16816.F32 R12, R156.reuse, R164, R12 ;  /* 0x000000a49c0c723c */ /* 0x040ff0000000180c */
[C---:B------:R-:W-:Y:S01]  /*4f10*/  HMMA.16816.F32 R16, R156.reuse, R166, R16 ;  /* 0x000000a69c10723c */ /* 0x040fe20000001810 */
[----:B------:R-:W4:Y:S07]  /*4f20*/  LDSM.16.M88.4 R164, [R2+0xc100] ;  /* 0x00c1000002a4783b */ /* 0x000f2e0000000200 */
[C---:B------:R-:W-:Y:S08]  /*4f30*/  HMMA.16816.F32 R20, R156.reuse, R168, R20 ;  /* 0x000000a89c14723c */ /* 0x040ff00000001814 */
[C---:B------:R-:W-:Y:S01]  /*4f40*/  HMMA.16816.F32 R24, R156.reuse, R170, R24 ;  /* 0x000000aa9c18723c */ /* 0x040fe20000001818 */
[----:B------:R-:W-:Y:S07]  /*4f50*/  LDSM.16.M88.4 R168, [R2+0xd100] ;  /* 0x00d1000002a8783b */ /* 0x000fee0000000200 */
[C---:B------:R-:W-:Y:S08]  /*4f60*/  HMMA.16816.F32 R28, R156.reuse, R172, R28 ;  /* 0x000000ac9c1c723c */ /* 0x040ff0000000181c */
[----:B------:R-:W-:Y:S01]  /*4f70*/  HMMA.16816.F32 R32, R156, R174, R32 ;  /* 0x000000ae9c20723c */ /* 0x000fe20000001820 */
[----:B------:R-:W5:Y:S07]  /*4f80*/  LDSM.16.M88.4 R156, [R2+0xc900] ;  /* 0x00c90000029c783b */ /* 0x000f6e0000000200 */
[C---:B-1----:R-:W-:Y:S01]  /*4f90*/  HMMA.16816.F32 R4, R136.reuse, R140, R4 ;  /* 0x0000008c8804723c */ /* 0x042fe20000001804 */
[----:B------:R-:W-:Y:S07]  /*4fa0*/  LDSM.16.M88.4 R172, [R2+0x10100] ;  /* 0x0101000002ac783b */ /* 0x000fee0000000200 */
[C---:B------:R-:W-:Y:S01]  /*4fb0*/  HMMA.16816.F32 R8, R136.reuse, R142, R8 ;  /* 0x0000008e8808723c */ /* 0x040fe20000001808 */
[----:B------:R-:W1:Y:S07]  /*4fc0*/  LDSM.16.M88.4 R140, [R2+0xd900] ;  /* 0x00d90000028c783b */ /* 0x000e6e0000000200 */
[C---:B------:R-:W-:Y:S08]  /*4fd0*/  HMMA.16816.F32 R12, R136.reuse, R144, R12 ;  /* 0x00000090880c723c */ /* 0x040ff0000000180c */
[C---:B------:R-:W-:Y:S01]  /*4fe0*/  HMMA.16816.F32 R16, R136.reuse, R146, R16 ;  /* 0x000000928810723c */ /* 0x040fe20000001810 */
[----:B------:R-:W-:Y:S07]  /*4ff0*/  LDSM.16.M88.4 R144, [R182+UR4+0xe100] ;  /* 0x00e10004b690783b */ /* 0x000fee0008000200 */
[C---:B------:R-:W-:Y:S08]  /*5000*/  HMMA.16816.F32 R20, R136.reuse, R148, R20 ;  /* 0x000000948814723c */ /* 0x040ff00000001814 */
[C---:B------:R-:W-:Y:S01]  /*5010*/  HMMA.16816.F32 R24, R136.reuse, R150, R24 ;  /* 0x000000968818723c */ /* 0x040fe20000001818 */
[----:B------:R-:W-:Y:S07]  /*5020*/  LDSM.16.M88.4 R148, [R182+UR4+0xe900] ;  /* 0x00e90004b694783b */ /* 0x000fee0008000200 */
[C---:B---3--:R-:W-:Y:S08]  /*5030*/  HMMA.16816.F32 R28, R136.reuse, R152, R28 ;  /* 0x00000098881c723c */ /* 0x048ff0000000181c */
[----:B------:R-:W-:Y:S01]  /*5040*/  HMMA.16816.F32 R32, R136, R154, R32 ;  /* 0x0000009a8820723c */ /* 0x000fe20000001820 */
[----:B------:R-:W3:Y:S07]  /*5050*/  LDSM.16.M88.4 R136, [R184+0x4000] ;  /* 0x00400000b888783b */ /* 0x000eee0000000200 */
[C---:B----4-:R-:W-:Y:S01]  /*5060*/  HMMA.16816.F32 R4, R160.reuse, R164, R4 ;  /* 0x000000a4a004723c */ /* 0x050fe20000001804 */
[----:B------:R-:W4:Y:S07]  /*5070*/  LDSM.16.M88.4 R152, [R182+UR4+0xf100] ;  /* 0x00f10004b698783b */ /* 0x000f2e0008000200 */
[C---:B------:R-:W-:Y:S01]  /*5080*/  HMMA.16816.F32 R8, R160.reuse, R166, R8 ;  /* 0x000000a6a008723c */ /* 0x040fe20000001808 */
[----:B------:R-:W-:Y:S07]  /*5090*/  LDSM.16.M88.4 R164, [R180+0x4000] ;  /* 0x00400000b4a4783b */ /* 0x000fee0000000200 */
[C---:B-----5:R-:W-:Y:S08]  /*50a0*/  HMMA.16816.F32 R12, R160.reuse, R156, R12 ;  /* 0x0000009ca00c723c */ /* 0x060ff0000000180c */
[C---:B------:R-:W-:Y:S01]  /*50b0*/  HMMA.16816.F32 R16, R160.reuse, R158, R16 ;  /* 0x0000009ea010723c */ /* 0x040fe20000001810 */
[----:B------:R-:W5:Y:S07]  /*50c0*/  LDSM.16.M88.4 R156, [R182+UR4+0xf900] ;  /* 0x00f90004b69c783b */ /* 0x000f6e0008000200 */
[C---:B------:R-:W-:Y:S08]  /*50d0*/  HMMA.16816.F32 R20, R160.reuse, R168, R20 ;  /* 0x000000a8a014723c */ /* 0x040ff00000001814 */
[C---:B------:R-:W-:Y:S01]  /*50e0*/  HMMA.16816.F32 R24, R160.reuse, R170, R24 ;  /* 0x000000aaa018723c */ /* 0x040fe20000001818 */
[----:B------:R-:W2:Y:S07]  /*50f0*/  LDSM.16.M88.4 R168, [R132+0xe100] ;  /* 0x00e1000084a8783b */ /* 0x000eae0000000200 */
[C---:B-1----:R-:W-:Y:S08]  /*5100*/  HMMA.16816.F32 R28, R160.reuse, R140, R28 ;  /* 0x0000008ca01c723c */ /* 0x042ff0000000181c */
[----:B------:R-:W-:Y:S01]  /*5110*/  HMMA.16816.F32 R32, R160, R142, R32 ;  /* 0x0000008ea020723c */ /* 0x000fe20000001820 */
[----:B------:R-:W1:Y:S07]  /*5120*/  LDSM.16.M88.4 R140, [R132+0xe900] ;  /* 0x00e90000848c783b */ /* 0x000e6e0000000200 */
[C---:B---3--:R-:W-:Y:S01]  /*5130*/  HMMA.16816.F32 R4, R136.reuse, R144, R4 ;  /* 0x000000908804723c */ /* 0x048fe20000001804 */
[----:B------:R-:W-:Y:S07]  /*5140*/  LDSM.16.M88.4 R160, [R132+0xf900] ;  /* 0x00f9000084a0783b */ /* 0x000fee0000000200 */
[C---:B------:R-:W-:Y:S01]  /*5150*/  HMMA.16816.F32 R8, R136.reuse, R146, R8 ;  /* 0x000000928808723c */ /* 0x040fe20000001808 */
[----:B------:R-:W3:Y:S07]  /*5160*/  LDSM.16.M88.4 R144, [R132+0xf100] ;  /* 0x00f100008490783b */ /* 0x000eee0000000200 */
[C---:B------:R-:W-:Y:S08]  /*5170*/  HMMA.16816.F32 R12, R136.reuse, R148, R12 ;  /* 0x00000094880c723c */ /* 0x040ff0000000180c */
[C---:B------:R-:W-:Y:S01]  /*5180*/  HMMA.16816.F32 R16, R136.reuse, R150, R16 ;  /* 0x000000968810723c */ /* 0x040fe20000001810 */
[----:B------:R-:W-:Y:S07]  /*5190*/  LDSM.16.M88.4 R148, [R178+0x4000] ;  /* 0x00400000b294783b */ /* 0x000fee0000000200 */
[C---:B----4-:R-:W-:Y:S08]  /*51a0*/  HMMA.16816.F32 R20, R136.reuse, R152, R20 ;  /* 0x000000988814723c */ /* 0x050ff00000001814 */
[C---:B------:R-:W-:Y:S01]  /*51b0*/  HMMA.16816.F32 R24, R136.reuse, R154, R24 ;  /* 0x0000009a8818723c */ /* 0x040fe20000001818 */
[----:B------:R-:W4:Y:S07]  /*51c0*/  LDSM.16.M88.4 R152, [R183+0xe100] ;  /* 0x00e10000b798783b */ /* 0x000f2e0000000200 */
[C---:B-----5:R-:W-:Y:S08]  /*51d0*/  HMMA.16816.F32 R28, R136.reuse, R156, R28 ;  /* 0x0000009c881c723c */ /* 0x060ff0000000181c */
[----:B------:R-:W-:Y:S01]  /*51e0*/  HMMA.16816.F32 R32, R136, R158, R32 ;  /* 0x0000009e8820723c */ /* 0x000fe20000001820 */
[----:B------:R-:W5:Y:S07]  /*51f0*/  LDSM.16.M88.4 R136, [R183+0xe900] ;  /* 0x00e90000b788783b */ /* 0x000f6e0000000200 */
[C---:B--2---:R-:W-:Y:S01]  /*5200*/  HMMA.16816.F32 R4, R164.reuse, R168, R4 ;  /* 0x000000a8a404723c */ /* 0x044fe20000001804 */
[----:B------:R-:W-:Y:S07]  /*5210*/  LDSM.16.M88.4 R156, [R177+0x4000] ;  /* 0x00400000b19c783b */ /* 0x000fee0000000200 */
[C---:B------:R-:W-:Y:S01]  /*5220*/  HMMA.16816.F32 R8, R164.reuse, R170, R8 ;  /* 0x000000aaa408723c */ /* 0x040fe20000001808 */
[----:B------:R-:W-:Y:S07]  /*5230*/  LDSM.16.M88.4 R168, [R2+0xe100] ;  /* 0x00e1000002a8783b */ /* 0x000fee0000000200 */
[C---:B-1----:R-:W-:Y:S08]  /*5240*/  HMMA.16816.F32 R12, R164.reuse, R140, R12 ;  /* 0x0000008ca40c723c */ /* 0x042ff0000000180c */
[C---:B------:R-:W-:Y:S01]  /*5250*/  HMMA.16816.F32 R16, R164.reuse, R142, R16 ;  /* 0x0000008ea410723c */ /* 0x040fe20000001810 */
[----:B------:R-:W1:Y:S07]  /*5260*/  LDSM.16.M88.4 R140, [R183+0xf100] ;  /* 0x00f10000b78c783b */ /* 0x000e6e0000000200 */
[C---:B---3--:R-:W-:Y:S08]  /*5270*/  HMMA.16816.F32 R20, R164.reuse, R144, R20 ;  /* 0x00000090a414723c */ /* 0x048ff00000001814 */
[C---:B------:R-:W-:Y:S01]  /*5280*/  HMMA.16816.F32 R24, R164.reuse, R146, R24 ;  /* 0x00000092a418723c */ /* 0x040fe20000001818 */
[----:B------:R-:W2:Y:S07]  /*5290*/  LDSM.16.M88.4 R144, [R183+0xf900] ;  /* 0x00f90000b790783b */ /* 0x000eae0000000200 */
[C---:B------:R-:W-:Y:S08]  /*52a0*/  HMMA.16816.F32 R28, R164.reuse, R160, R28 ;  /* 0x000000a0a41c723c */ /* 0x040ff0000000181c */
[----:B------:R-:W-:Y:S01]  /*52b0*/  HMMA.16816.F32 R32, R164, R162, R32 ;  /* 0x000000a2a420723c */ /* 0x000fe20000001820 */
[----:B------:R-:W3:Y:S07]  /*52c0*/  LDSM.16.M88.4 R160, [R185+0xe900] ;  /* 0x00e90000b9a0783b */ /* 0x000eee0000000200 */
[C---:B----4-:R-:W-:Y:S01]  /*52d0*/  HMMA.16816.F32 R4, R148.reuse, R152, R4 ;  /* 0x000000989404723c */ /* 0x050fe20000001804 */
[----:B------:R-:W-:Y:S07]  /*52e0*/  LDSM.16.M88.4 R164, [R182+UR4+0x11100] ;  /* 0x01110004b6a4783b */ /* 0x000fee0008000200 */
[C---:B------:R-:W-:Y:S01]  /*52f0*/  HMMA.16816.F32 R8, R148.reuse, R154, R8 ;  /* 0x0000009a9408723c */ /* 0x040fe20000001808 */
[----:B------:R-:W-:Y:S07]  /*5300*/  LDSM.16.M88.4 R152, [R182+UR4+0x10900] ;  /* 0x01090004b698783b */ /* 0x000fee0008000200 */
[C---:B-----5:R-:W-:Y:S08]  /*5310*/  HMMA.16816.F32 R12, R148.reuse, R136, R12 ;  /* 0x00000088940c723c */ /* 0x060ff0000000180c */
[C---:B------:R-:W-:Y:S01]  /*5320*/  HMMA.16816.F32 R16, R148.reuse, R138, R16 ;  /* 0x0000008a9410723c */ /* 0x040fe20000001810 */
[----:B------:R-:W4:Y:S07]  /*5330*/  LDSM.16.M88.4 R136, [R185+0xf100] ;  /* 0x00f10000b988783b */ /* 0x000f2e0000000200 */
[C---:B-1----:R-:W-:Y:S08]  /*5340*/  HMMA.16816.F32 R20, R148.reuse, R140, R20 ;  /* 0x0000008c9414723c */ /* 0x042ff00000001814 */
[C---:B------:R-:W-:Y:S01]  /*5350*/  HMMA.16816.F32 R24, R148.reuse, R142, R24 ;  /* 0x0000008e9418723c */ /* 0x040fe20000001818 */
[----:B------:R-:W1:Y:S07]  /*5360*/  LDSM.16.M88.4 R140, [R185+0xf900] ;  /* 0x00f90000b98c783b */ /* 0x000e6e0000000200 */
[C---:B--2---:R-:W-:Y:S08]  /*5370*/  HMMA.16816.F32 R28, R148.reuse, R144, R28 ;  /* 0x00000090941c723c */ /* 0x044ff0000000181c */
[----:B------:R-:W-:Y:S01]  /*5380*/  HMMA.16816.F32 R32, R148, R146, R32 ;  /* 0x000000929420723c */ /* 0x000fe20000001820 */
[----:B------:R-:W-:Y:S07]  /*5390*/  LDSM.16.M88.4 R144, [R184+0x8000] ;  /* 0x00800000b890783b */ /* 0x000fee0000000200 */
[C---:B------:R-:W-:Y:S01]  /*53a0*/  HMMA.16816.F32 R4, R156.reuse, R168, R4 ;  /* 0x000000a89c04723c */ /* 0x040fe20000001804 */
[----:B------:R-:W2:Y:S07]  /*53b0*/  LDSM.16.M88.4 R148, [R182+UR4+0x10100] ;  /* 0x01010004b694783b */ /* 0x000eae0008000200 */
[C---:B------:R-:W-:Y:S01]  /*53c0*/  HMMA.16816.F32 R8, R156.reuse, R170, R8 ;  /* 0x000000aa9c08723c */ /* 0x040fe20000001808 */
[----:B------:R-:W-:Y:S07]  /*53d0*/  LDSM.16.M88.4 R168, [R132+0x10100] ;  /* 0x0101000084a8783b */ /* 0x000fee0000000200 */
[C---:B---3--:R-:W-:Y:S08]  /*53e0*/  HMMA.16816.F32 R12, R156.reuse, R160, R12 ;  /* 0x000000a09c0c723c */ /* 0x048ff0000000180c */
[C---:B------:R-:W-:Y:S01]  /*53f0*/  HMMA.16816.F32 R16, R156.reuse, R162, R16 ;  /* 0x000000a29c10723c */ /* 0x040fe20000001810 */
[----:B------:R-:W3:Y:S07]  /*5400*/  LDSM.16.M88.4 R160, [R182+UR4+0x11900] ;  /* 0x01190004b6a0783b */ /* 0x000eee0008000200 */
[C---:B----4-:R-:W-:Y:S08]  /*5410*/  HMMA.16816.F32 R20, R156.reuse, R136, R20 ;  /* 0x000000889c14723c */ /* 0x050ff00000001814 */
[C---:B------:R-:W-:Y:S01]  /*5420*/  HMMA.16816.F32 R24, R156.reuse, R138, R24 ;  /* 0x0000008a9c18723c */ /* 0x040fe20000001818 */
[----:B------:R-:W4:Y:S07]  /*5430*/  LDSM.16.M88.4 R136, [R180+0x8000] ;  /* 0x00800000b488783b */ /* 0x000f2e0000000200 */
[C---:B-1----:R-:W-:Y:S08]  /*5440*/  HMMA.16816.F32 R28, R156.reuse, R140, R28 ;  /* 0x0000008c9c1c723c */ /* 0x042ff0000000181c */
[----:B------:R-:W-:Y:S01]  /*5450*/  HMMA.16816.F32 R32, R156, R142, R32 ;  /* 0x0000008e9c20723c */ /* 0x000fe20000001820 */
[----:B------:R-:W1:Y:S07]  /*5460*/  LDSM.16.M88.4 R140, [R132+0x10900] ;  /* 0x01090000848c783b */ /* 0x000e6e0000000200 */
[C---:B--2---:R-:W-:Y:S01]  /*5470*/  HMMA.16816.F32 R4, R144.reuse, R148, R4 ;  /* 0x000000949004723c */ /* 0x044fe20000001804 */
[----:B------:R-:W-:Y:S07]  /*5480*/  LDSM.16.M88.4 R156, [R178+0x8000] ;  /* 0x00800000b29c783b */ /* 0x000fee0000000200 */
[C---:B------:R-:W-:Y:S01]  /*5490*/  HMMA.16816.F32 R8, R144.reuse, R150, R8 ;  /* 0x000000969008723c */ /* 0x040fe20000001808 */
[----:B------:R-:W2:Y:S07]  /*54a0*/  LDSM.16.M88.4 R148, [R132+0x11100] ;  /* 0x011100008494783b */ /* 0x000eae0000000200 */
[C---:B------:R-:W-:Y:S08]  /*54b0*/  HMMA.16816.F32 R12, R144.reuse, R152, R12 ;  /* 0x00000098900c723c */ /* 0x040ff0000000180c */
[C---:B------:R-:W-:Y:S01]  /*54c0*/  HMMA.16816.F32 R16, R144.reuse, R154, R16 ;  /* 0x0000009a9010723c */ /* 0x040fe20000001810 */
[----:B------:R-:W5:Y:S07]  /*54d0*/  LDSM.16.M88.4 R152, [R132+0x11900] ;  /* 0x011900008498783b */ /* 0x000f6e0000000200 */
[C---:B------:R-:W-:Y:S08]  /*54e0*/  HMMA.16816.F32 R20, R144.reuse, R164, R20 ;  /* 0x000000a49014723c */ /* 0x040ff00000001814 */
[C---:B------:R-:W-:Y:S01]  /*54f0*/  HMMA.16816.F32 R24, R144.reuse, R166, R24 ;  /* 0x000000a69018723c */ /* 0x040fe20000001818 */
[----:B------:R-:W2:Y:S07]  /*5500*/  LDSM.16.M88.4 R164, [R183+0x10100] ;  /* 0x01010000b7a4783b */ /* 0x000eae0000000200 */
[C---:B---3--:R-:W-:Y:S08]  /*5510*/  HMMA.16816.F32 R28, R144.reuse, R160, R28 ;  /* 0x000000a0901c723c */ /* 0x048ff0000000181c */
[----:B------:R-:W-:Y:S01]  /*5520*/  HMMA.16816.F32 R32, R144, R162, R32 ;  /* 0x000000a29020723c */ /* 0x000fe20000001820 */
[----:B------:R-:W3:Y:S07]  /*5530*/  LDSM.16.M88.4 R144, [R183+0x10900] ;  /* 0x01090000b790783b */ /* 0x000eee0000000200 */
[C---:B----4-:R-:W-:Y:S01]  /*5540*/  HMMA.16816.F32 R4, R136.reuse, R168, R4 ;  /* 0x000000a88804723c */ /* 0x050fe20000001804 */
[----:B------:R-:W4:Y:S07]  /*5550*/  LDSM.16.M88.4 R160, [R183+0x11100] ;  /* 0x01110000b7a0783b */ /* 0x000f2e0000000200 */
[C---:B------:R-:W-:Y:S01]  /*5560*/  HMMA.16816.F32 R8, R136.reuse, R170, R8 ;  /* 0x000000aa8808723c */ /* 0x040fe20000001808 */
[----:B------:R-:W-:Y:S07]  /*5570*/  LDSM.16.M88.4 R168, [R177+0x8000] ;  /* 0x00800000b1a8783b */ /* 0x000fee0000000200 */
[C---:B-1----:R-:W-:Y:S08]  /*5580*/  HMMA.16816.F32 R12, R136.reuse, R140, R12 ;  /* 0x0000008c880c723c */ /* 0x042ff0000000180c */
[C---:B------:R-:W-:Y:S01]  /*5590*/  HMMA.16816.F32 R16, R136.reuse, R142, R16 ;  /* 0x0000008e8810723c */ /* 0x040fe20000001810 */
[----:B------:R-:W1:Y:S07]  /*55a0*/  LDSM.16.M88.4 R140, [R183+0x11900] ;  /* 0x01190000b78c783b */ /* 0x000e6e0000000200 */
[C---:B--2---:R-:W-:Y:S08]  /*55b0*/  HMMA.16816.F32 R20, R136.reuse, R148, R20 ;  /* 0x000000948814723c */ /* 0x044ff00000001814 */
[C---:B------:R-:W-:Y:S08]  /*55c0*/  HMMA.16816.F32 R24, R136.reuse, R150, R24 ;  /* 0x000000968818723c */ /* 0x040ff00000001818 */
[C---:B-----5:R-:W-:Y:S08]  /*55d0*/  HMMA.16816.F32 R28, R136.reuse, R152, R28 ;  /* 0x00000098881c723c */ /* 0x060ff0000000181c */
[----:B------:R-:W-:Y:S01]  /*55e0*/  HMMA.16816.F32 R32, R136, R154, R32 ;  /* 0x0000009a8820723c */ /* 0x000fe20000001820 */
[----:B------:R-:W2:Y:S07]  /*55f0*/  LDSM.16.M88.4 R136, [R185+0x10900] ;  /* 0x01090000b988783b */ /* 0x000eae0000000200 */
[C---:B------:R-:W-:Y:S08]  /*5600*/  HMMA.16816.F32 R4, R156.reuse, R164, R4 ;  /* 0x000000a49c04723c */ /* 0x040ff00000001804 */
[C---:B------:R-:W-:Y:S08]  /*5610*/  HMMA.16816.F32 R8, R156.reuse, R166, R8 ;  /* 0x000000a69c08723c */ /* 0x040ff00000001808 */
[C---:B---3--:R-:W-:Y:S08]  /*5620*/  HMMA.16816.F32 R12, R156.reuse, R144, R12 ;  /* 0x000000909c0c723c */ /* 0x048ff0000000180c */
[C---:B------:R-:W-:Y:S01]  /*5630*/  HMMA.16816.F32 R16, R156.reuse, R146, R16 ;  /* 0x000000929c10723c */ /* 0x040fe20000001810 */
[----:B------:R-:W3:Y:S07]  /*5640*/  LDSM.16.M88.4 R144, [R185+0x11100] ;  /* 0x01110000b990783b */ /* 0x000eee0000000200 */
[C---:B----4-:R-:W-:Y:S08]  /*5650*/  HMMA.16816.F32 R20, R156.reuse, R160, R20 ;  /* 0x000000a09c14723c */ /* 0x050ff00000001814 */
[C---:B------:R-:W-:Y:S08]  /*5660*/  HMMA.16816.F32 R24, R156.reuse, R162, R24 ;  /* 0x000000a29c18723c */ /* 0x040ff00000001818 */
[C---:B-1----:R-:W-:Y:S08]  /*5670*/  HMMA.16816.F32 R28, R156.reuse, R140, R28 ;  /* 0x0000008c9c1c723c */ /* 0x042ff0000000181c */
[----:B------:R-:W-:Y:S01]  /*5680*/  HMMA.16816.F32 R32, R156, R142, R32 ;  /* 0x0000008e9c20723c */ /* 0x000fe20000001820 */
[----:B------:R-:W1:Y:S01]  /*5690*/  LDSM.16.M88.4 R140, [R185+0x11900] ;  /* 0x01190000b98c783b */ /* 0x000e620000000200 */
[----:B------:R-:W-:Y:S06]  /*56a0*/  DEPBAR.LE SB0, 0x2 ;  /* 0x000080800000791a */ /* 0x000fec0000000000 */
[C---:B------:R-:W-:Y:S01]  /*56b0*/  HMMA.16816.F32 R4, R168.reuse, R172, R4 ;  /* 0x000000aca804723c */ /* 0x040fe20000001804 */
[----:B------:R-:W-:Y:S07]  /*56c0*/  BAR.SYNC.DEFER_BLOCKING 0x0 ;  /* 0x0000000000007b1d */ /* 0x000fee0000010000 */
[C---:B------:R-:W-:Y:S08]  /*56d0*/  HMMA.16816.F32 R8, R168.reuse, R174, R8 ;  /* 0x000000aea808723c */ /* 0x040ff00000001808 */
[C---:B--2---:R-:W-:Y:S08]  /*56e0*/  HMMA.16816.F32 R12, R168.reuse, R136, R12 ;  /* 0x00000088a80c723c */ /* 0x044ff0000000180c */
[C---:B------:R-:W-:Y:S01]  /*56f0*/  HMMA.16816.F32 R16, R168.reuse, R138, R16 ;  /* 0x0000008aa810723c */ /* 0x040fe20000001810 */
[----:B------:R-:W-:Y:S03]  /*5700*/  LDSM.16.MT88.4 R136, [R176+UR4+0x100] ;  /* 0x00010004b088783b */ /* 0x000fe60008004200 */
[----:B------:R-:W-:Y:S02]  /*5710*/  FMNMX.FTZ R2, R4, R133, !PT ;  /* 0x0000008504027209 */ /* 0x000fe40007810000 */
[----:B------:R-:W-:Y:S02]  /*5720*/  FMNMX.FTZ R132, R6, R0, !PT ;  /* 0x0000000006847209 */ /* 0x000fe40007810000 */
[C---:B---3--:R-:W-:Y:S01]  /*5730*/  HMMA.16816.F32 R20, R168.reuse, R144, R20 ;  /* 0x00000090a814723c */ /* 0x048fe20000001814 */
[----:B------:R-:W-:Y:S03]  /*5740*/  LDSM.16.MT88.4 R148, [R176+UR4+0x2900] ;  /* 0x00290004b094783b */ /* 0x000fe60008004200 */
[----:B------:R-:W-:Y:S02]  /*5750*/  FMNMX.FTZ R3, R5, R2, !PT ;  /* 0x0000000205037209 */ /* 0x000fe40007810000 */
[----:B------:R-:W-:Y:S02]  /*5760*/  FMNMX.FTZ R163, R7, R132, !PT ;  /* 0x0000008407a37209 */ /* 0x000fe40007810000 */
[C---:B------:R-:W-:Y:S01]  /*5770*/  HMMA.16816.F32 R24, R168.reuse, R146, R24 ;  /* 0x00000092a818723c */ /* 0x040fe20000001818 */
[----:B------:R-:W-:Y:S03]  /*5780*/  LDSM.16.MT88.4 R156, [R135+UR4+0x2900] ;  /* 0x00290004879c783b */ /* 0x000fe60008004200 */
[----:B------:R-:W-:Y:S02]  /*5790*/  FMNMX.FTZ R2, R8, R3, !PT ;  /* 0x0000000308027209 */ /* 0x000fe40007810000 */
[----:B------:R-:W-:Y:S02]  /*57a0*/  FMNMX.FTZ R132, R10, R163, !PT ;  /* 0x000000a30a847209 */ /* 0x000fe40007810000 */
[C---:B-1----:R-:W-:Y:S04]  /*57b0*/  HMMA.16816.F32 R28, R168.reuse, R140, R28 ;  /* 0x0000008ca81c723c */ /* 0x042fe8000000181c */
[----:B------:R-:W-:Y:S02]  /*57c0*/  FMNMX.FTZ R3, R9, R2, !PT ;  /* 0x0000000209037209 */ /* 0x000fe40007810000 */
[----:B------:R-:W-:Y:S02]  /*57d0*/  FMNMX.FTZ R163, R11, R132, !PT ;  /* 0x000000840ba37209 */ /* 0x000fe40007810000 */
[----:B------:R-:W-:Y:S04]  /*57e0*/  HMMA.16816.F32 R32, R168, R142, R32 ;  /* 0x0000008ea820723c */ /* 0x000fe80000001820 */
[----:B------:R-:W-:Y:S02]  /*57f0*/  FMNMX.FTZ R2, R12, R3, !PT ;  /* 0x000000030c027209 */ /* 0x000fe40007810000 */
[----:B------:R-:W-:Y:S02]  /*5800*/  FMNMX.FTZ R132, R14, R163, !PT ;  /* 0x000000a30e847209 */ /* 0x000fe40007810000 */
[----:B------:R-:W-:Y:S04]  /*5810*/  FMNMX.FTZ R3, R13, R2, !PT ;  /* 0x000000020d037209 */ /* 0x000fe80007810000 */
        /* <DEDUP_REMOVED lines=16> */
[----:B------:R-:W-:Y:S02]  /*5920*/  IADD3 R140, R176, UR4, RZ ;  /* 0x00000004b08c7c10 */ /* 0x000fe4000fffe0ff */
[----:B------:R-:W-:Y:S02]  /*5930*/  FMNMX.FTZ R2, R32, R3, !PT ;  /* 0x0000000320027209 */ /* 0x000fe40007810000 */
[----:B------:R-:W-:Y:S02]  /*5940*/  FMNMX.FTZ R3, R31, R132, !PT ;  /* 0x000000841f037209 */ /* 0x000fe40007810000 */
[----:B------:R-:W-:Y:S02]  /*5950*/  FMNMX.FTZ R165, R33, R2, !PT ;  /* 0x0000000221a57209 */ /* 0x000fe40007810000 */
[----:B------:R-:W-:Y:S03]  /*5960*/  FMNMX.FTZ R132, R34, R3, !PT ;  /* 0x0000000322847209 */ /* 0x000fe60007810000 */
[----:B------:R-:W1:Y:S01]  /*5970*/  SHFL.BFLY PT, R2, R165, 0x2, 0x1f ;  /* 0x0c401f00a5027f89 */ /* 0x000e6200000e0000 */
[----:B------:R-:W-:Y:S07]  /*5980*/  FMNMX.FTZ R164, R35, R132, !PT ;  /* 0x0000008423a47209 */ /* 0x000fee0007810000 */
[----:B------:R-:W2:Y:S01]  /*5990*/  SHFL.BFLY PT, R3, R164, 0x2, 0x1f ;  /* 0x0c401f00a4037f89 */ /* 0x000ea200000e0000 */
[----:B-1----:R-:W-:Y:S07]  /*59a0*/  FMNMX.FTZ R163, R165, R2, !PT ;  /* 0x00000002a5a37209 */ /* 0x002fee0007810000 */
[----:B------:R-:W1:Y:S01]  /*59b0*/  SHFL.BFLY PT, R132, R163, 0x1, 0x1f ;  /* 0x0c201f00a3847f89 */ /* 0x000e6200000e0000 */
[----:B--2---:R-:W-:Y:S07]  /*59c0*/  FMNMX.FTZ R162, R164, R3, !PT ;  /* 0x00000003a4a27209 */ /* 0x004fee0007810000 */
[----:B------:R-:W2:Y:S08]  /*59d0*/  SHFL.BFLY PT, R3, R162, 0x1, 0x1f ;  /* 0x0c201f00a2037f89 */ /* 0x000eb000000e0000 */
[----:B------:R-:W-:Y:S01]  /*59e0*/  LDSM.16.MT88.4 R164, [R176+UR4+0x5900] ;  /* 0x00590004b0a4783b */ /* 0x000fe20008004200 */
[----:B-1----:R-:W-:Y:S05]  /*59f0*/  FMNMX.FTZ R132, R163, R132, !PT ;  /* 0x00000084a3847209 */ /* 0x002fea0007810000 */
[C---:B------:R-:W-:Y:S02]  /*5a00*/  FADD.FTZ R133, -R132.reuse, R133 ;  /* 0x0000008584857221 */ /* 0x040fe40000010100 */
[----:B------:R-:W-:Y:S01]  /*5a10*/  FMUL.FTZ R163, R132, c[0x0][0x2d0] ;  /* 0x0000b40084a37a20 */ /* 0x000fe20000410000 */
[----:B--2---:R-:W-:Y:S01]  /*5a20*/  FMNMX.FTZ R3, R162, R3, !PT ;  /* 0x00000003a2037209 */ /* 0x004fe20007810000 */
[----:B------:R-:W-:Y:S02]  /*5a30*/  FMUL.FTZ R2, R133, c[0x0][0x2d0] ;  /* 0x0000b40085027a20 */ /* 0x000fe40000410000 */
[--C-:B------:R-:W-:Y:S02]  /*5a40*/  FFMA.FTZ R173, R4, c[0x0][0x2d0], -R163.reuse ;  /* 0x0000b40004ad7a23 */ /* 0x100fe400000108a3 */
[C---:B------:R-:W-:Y:S02]  /*5a50*/  FADD.FTZ R133, -R3.reuse, R0 ;  /* 0x0000000003857221 */ /* 0x040fe40000010100 */
[----:B------:R-:W-:Y:S01]  /*5a60*/  FMUL.FTZ R162, R3, c[0x0][0x2d0] ;  /* 0x0000b40003a27a20 */ /* 0x000fe20000410000 */
[----:B------:R-:W1:Y:S01]  /*5a70*/  MUFU.EX2 R2, R2 ;  /* 0x0000000200027308 */ /* 0x000e620000000800 */
[----:B------:R-:W-:Y:S01]  /*5a80*/  FMUL.FTZ R0, R133, c[0x0][0x2d0] ;  /* 0x0000b40085007a20 */ /* 0x000fe20000410000 */
[----:B------:R-:W-:Y:S01]  /*5a90*/  IADD3 R133, R181, R140, RZ ;  /* 0x0000008cb5857210 */ /* 0x000fe20007ffe0ff */
[--C-:B------:R-:W-:Y:S02]  /*5aa0*/  FFMA.FTZ R174, R5, c[0x0][0x2d0], -R163.reuse ;  /* 0x0000b40005ae7a23 */ /* 0x100fe400000108a3 */
[--C-:B------:R-:W-:Y:S02]  /*5ab0*/  FFMA.FTZ R175, R8, c[0x0][0x2d0], -R163.reuse ;  /* 0x0000b40008af7a23 */ /* 0x100fe400000108a3 */
[--C-:B------:R-:W-:Y:S01]  /*5ac0*/  FFMA.FTZ R214, R9, c[0x0][0x2d0], -R163.reuse ;  /* 0x0000b40009d67a23 */ /* 0x100fe200000108a3 */
[----:B------:R-:W2:Y:S01]  /*5ad0*/  LDSM.16.MT88.4 R140, [R133+0x100] ;  /* 0x00010000858c783b */ /* 0x000ea20000004200 */
[--C-:B------:R-:W-:Y:S01]  /*5ae0*/  FFMA.FTZ R215, R6, c[0x0][0x2d0], -R162.reuse ;  /* 0x0000b40006d77a23 */ /* 0x100fe200000108a2 */
[----:B------:R-:W3:Y:S01]  /*5af0*/  MUFU.EX2 R0, R0 ;  /* 0x0000000000007308 */ /* 0x000ee20000000800 */
[--C-:B------:R-:W-:Y:S02]  /*5b00*/  FFMA.FTZ R216, R7, c[0x0][0x2d0], -R162.reuse ;  /* 0x0000b40007d87a23 */ /* 0x100fe400000108a2 */
[--C-:B------:R-:W-:Y:S02]  /*5b10*/  FFMA.FTZ R217, R10, c[0x0][0x2d0], -R162.reuse ;  /* 0x0000b4000ad97a23 */ /* 0x100fe400000108a2 */
[--C-:B------:R-:W-:Y:S01]  /*5b20*/  FFMA.FTZ R218, R11, c[0x0][0x2d0], -R162.reuse ;  /* 0x0000b4000bda7a23 */ /* 0x100fe200000108a2 */
[----:B------:R-:W-:Y:S01]  /*5b30*/  LDSM.16.MT88.4 R152, [R133+0x2900] ;  /* 0x002900008598783b */ /* 0x000fe20000004200 */
[--C-:B------:R-:W-:Y:S02]  /*5b40*/  FFMA.FTZ R219, R12, c[0x0][0x2d0], -R163.reuse ;  /* 0x0000b4000cdb7a23 */ /* 0x100fe400000108a3 */
[--C-:B------:R-:W-:Y:S01]  /*5b50*/  FFMA.FTZ R220, R13, c[0x0][0x2d0], -R163.reuse ;  /* 0x0000b4000ddc7a23 */ /* 0x100fe200000108a3 */
[----:B------:R-:W-:Y:S01]  /*5b60*/  MUFU.EX2 R173, R173 ;  /* 0x000000ad00ad7308 */ /* 0x000fe20000000800 */
[--C-:B------:R-:W-:Y:S02]  /*5b70*/  FFMA.FTZ R221, R14, c[0x0][0x2d0], -R162.reuse ;  /* 0x0000b4000edd7a23 */ /* 0x100fe400000108a2 */
[--C-:B------:R-:W-:Y:S01]  /*5b80*/  FFMA.FTZ R222, R15, c[0x0][0x2d0], -R162.reuse ;  /* 0x0000b4000fde7a23 */ /* 0x100fe200000108a2 */
[----:B------:R-:W-:Y:S01]  /*5b90*/  LDSM.16.MT88.4 R168, [R133+0x5900] ;  /* 0x0059000085a8783b */ /* 0x000fe20000004200 */
[C---:B-1----:R-:W-:Y:S02]  /*5ba0*/  FMUL.FTZ R4, R2.reuse, R128 ;  /* 0x0000008002047220 */ /* 0x042fe40000410000 */
[C---:B------:R-:W-:Y:S02]  /*5bb0*/  FMUL.FTZ R5, R2.reuse, R129 ;  /* 0x0000008102057220 */ /* 0x040fe40000410000 */
[C---:B------:R-:W-:Y:S01]  /*5bc0*/  FMUL.FTZ R8, R2.reuse, R124 ;  /* 0x0000007c02087220 */ /* 0x040fe20000410000 */
[----:B------:R-:W1:Y:S01]  /*5bd0*/  MUFU.EX2 R174, R174 ;  /* 0x000000ae00ae7308 */ /* 0x000e620000000800 */
[C---:B------:R-:W-:Y:S02]  /*5be0*/  FMUL.FTZ R9, R2.reuse, R125 ;  /* 0x0000007d02097220 */ /* 0x040fe40000410000 */
[----:B------:R-:W-:Y:S02]  /*5bf0*/  FMUL.FTZ R36, R2, R36 ;  /* 0x0000002402247220 */ /* 0x000fe40000410000 */
[C---:B---3--:R-:W-:Y:S02]  /*5c00*/  FMUL.FTZ R6, R0.reuse, R130 ;  /* 0x0000008200067220 */ /* 0x048fe40000410000 */
[C---:B------:R-:W-:Y:S02]  /*5c10*/  FMUL.FTZ R7, R0.reuse, R131 ;  /* 0x0000008300077220 */ /* 0x040fe40000410000 */
[C---:B------:R-:W-:Y:S01]  /*5c20*/  FMUL.FTZ R10, R0.reuse, R126 ;  /* 0x0000007e000a7220 */ /* 0x040fe20000410000 */
[----:B------:R-:W-:Y:S01]  /*5c30*/  MUFU.EX2 R175, R175 ;  /* 0x000000af00af7308 */ /* 0x000fe20000000800 */
[----:B------:R-:W-:Y:S02]  /*5c40*/  FMUL.FTZ R11, R0, R127 ;  /* 0x0000007f000b7220 */ /* 0x000fe40000410000 */
[----:B------:R-:W3:Y:S01]  /*5c50*/  LDSM.16.MT88.4 R124, [R135+UR4+0x100] ;  /* 0x00010004877c783b */ /* 0x000ee20008004200 */
[----:B------:R-:W-:Y:S02]  /*5c60*/  FMUL.FTZ R37, R2, R37 ;  /* 0x0000002502257220 */ /* 0x000fe40000410000 */
[C---:B------:R-:W-:Y:S02]  /*5c70*/  FMUL.FTZ R38, R0.reuse, R38 ;  /* 0x0000002600267220 */ /* 0x040fe40000410000 */
[----:B------:R-:W-:Y:S02]  /*5c80*/  FMUL.FTZ R39, R0, R39 ;  /* 0x0000002700277220 */ /* 0x000fe40000410000 */
[----:B------:R-:W4:Y:S01]  /*5c90*/  MUFU.EX2 R214, R214 ;  /* 0x000000d600d67308 */ /* 0x000f220000000800 */
[C---:B------:R-:W-:Y:S02]  /*5ca0*/  FMUL.FTZ R40, R2.reuse, R40 ;  /* 0x0000002802287220 */ /* 0x040fe40000410000 */
[----:B------:R-:W-:Y:S01]  /*5cb0*/  FMUL.FTZ R41, R2, R41 ;  /* 0x0000002902297220 */ /* 0x000fe20000410000 */
[----:B-1----:R-:W-:Y:S01]  /*5cc0*/  F2FP.PACK_AB R128, R174, R173 ;  /* 0x000000adae80723e */ /* 0x002fe200000000ff */
        /* <DEDUP_REMOVED lines=9> */
[----:B------:R-:W1:Y:S01]  /*5d60*/  MUFU.EX2 R216, R216 ;  /* 0x000000d800d87308 */ /* 0x000e620000000800 */
[C---:B------:R-:W-:Y:S02]  /*5d70*/  FMUL.FTZ R46, R0.reuse, R46 ;  /* 0x0000002e002e7220 */ /* 0x040fe40000410000 */
[----:B------:R-:W-:Y:S01]  /*5d80*/  FMUL.FTZ R47, R0, R47 ;  /* 0x0000002f002f7220 */ /* 0x000fe20000410000 */
[----:B----4-:R-:W-:Y:S01]  /*5d90*/  F2FP.PACK_AB R130, R214, R175 ;  /* 0x000000afd682723e */ /* 0x010fe200000000ff */
        /* <DEDUP_REMOVED lines=30> */
[C---:B------:R-:W-:Y:S05]  /*5f80*/  HMMA.16816.F32 R4, R128.reuse, R136, R4 ;  /* 0x000000888004723c */ /* 0x040fea0000001804 */
[----:B------:R-:W-:Y:S02]  /*5f90*/  FMUL.FTZ R71, R0, R71 ;  /* 0x0000004700477220 */ /* 0x000fe40000410000 */
[----:B------:R-:W-:Y:S01]  /*5fa0*/  IADD3 R136, R135, UR4, RZ ;  /* 0x0000000487887c10 */ /* 0x000fe2000fffe0ff */
[C---:B------:R-:W-:Y:S01]  /*5fb0*/  HMMA.16816.F32 R8, R128.reuse, R138, R8 ;  /* 0x0000008a8008723c */ /* 0x040fe20000001808 */
[----:B------:R-:W4:Y:S03]  /*5fc0*/  MUFU.EX2 R222, R222 ;  /* 0x000000de00de7308 */ /* 0x000f260000000800 */
[----:B------:R-:W-:Y:S01]  /*5fd0*/  IADD3 R172, R181, R136, RZ ;  /* 0x00000088b5ac7210 */ /* 0x000fe20007ffe0ff */
[C---:B------:R-:W-:Y:S02]  /*5fe0*/  FMUL.FTZ R72, R2.reuse, R72 ;  /* 0x0000004802487220 */ /* 0x040fe40000410000 */
[----:B------:R-:W-:Y:S01]  /*5ff0*/  FMUL.FTZ R73, R2, R73 ;  /* 0x0000004902497220 */ /* 0x000fe20000410000 */
[C---:B--2---:R-:W-:Y:S01]  /*6000*/  HMMA.16816.F32 R36, R128.reuse, R140, R36 ;  /* 0x0000008c8024723c */ /* 0x044fe20000001824 */
[----:B------:R-:W2:Y:S03]  /*6010*/  LDSM.16.MT88.4 R136, [R172+0x100] ;  /* 0x00010000ac88783b */ /* 0x000ea60000004200 */
[C---:B------:R-:W-:Y:S02]  /*6020*/  FMUL.FTZ R74, R0.reuse, R74 ;  /* 0x0000004a004a7220 */ /* 0x040fe40000410000 */
[----:B------:R-:W-:Y:S02]  /*6030*/  FMUL.FTZ R75, R0, R75 ;  /* 0x0000004b004b7220 */ /* 0x000fe40000410000 */
[C---:B------:R-:W-:Y:S01]  /*6040*/  HMMA.16816.F32 R40, R128.reuse, R142, R40 ;  /* 0x0000008e8028723c */ /* 0x040fe20000001828 */
[----:B------:R-:W5:Y:S03]  /*6050*/  LDSM.16.MT88.4 R140, [R176+UR4+0x2100] ;  /* 0x00210004b08c783b */ /* 0x000f660008004200 */
[C---:B------:R-:W-:Y:S02]  /*6060*/  FMUL.FTZ R76, R2.reuse, R76 ;  /* 0x0000004c024c7220 */ /* 0x040fe40000410000 */
[----:B------:R-:W-:Y:S02]  /*6070*/  FMUL.FTZ R77, R2, R77 ;  /* 0x0000004d024d7220 */ /* 0x000fe40000410000 */
[C---:B---3--:R-:W-:Y:S01]  /*6080*/  HMMA.16816.F32 R44, R128.reuse, R124, R44 ;  /* 0x0000007c802c723c */ /* 0x048fe2000000182c */
[----:B------:R-:W-:Y:S03]  /*6090*/  LDSM.16.MT88.4 R120, [R172+0x4100] ;  /* 0x00410000ac78783b */ /* 0x000fe60000004200 */
[C---:B------:R-:W-:Y:S02]  /*60a0*/  FMUL.FTZ R78, R0.reuse, R78 ;  /* 0x0000004e004e7220 */ /* 0x040fe40000410000 */
[----:B------:R-:W-:Y:S02]  /*60b0*/  FMUL.FTZ R79, R0, R79 ;  /* 0x0000004f004f7220 */ /* 0x000fe40000410000 */
[C---:B------:R-:W-:Y:S01]  /*60c0*/  HMMA.16816.F32 R48, R128.reuse, R126, R48 ;  /* 0x0000007e8030723c */ /* 0x040fe20000001830 */
[----:B------:R-:W3:Y:S03]  /*60d0*/  LDSM.16.MT88.4 R124, [R133+0x2100] ;  /* 0x00210000857c783b */ /* 0x000ee60000004200 */
[C---:B------:R-:W-:Y:S02]  /*60e0*/  FMUL.FTZ R80, R2.reuse, R80 ;  /* 0x0000005002507220 */ /* 0x040fe40000410000 */
[----:B------:R-:W-:Y:S02]  /*60f0*/  FMUL.FTZ R81, R2, R81 ;  /* 0x0000005102517220 */ /* 0x000fe40000410000 */
[C---:B------:R-:W-:Y:S01]  /*6100*/  FMUL.FTZ R82, R0.reuse, R82 ;  /* 0x0000005200527220 */ /* 0x040fe20000410000 */
[----:B------:R-:W-:Y:S03]  /*6110*/  LDSM.16.MT88.4 R144, [R172+0x900] ;  /* 0x00090000ac90783b */ /* 0x000fe60000004200 */
[----:B------:R-:W-:Y:S02]  /*6120*/  FMUL.FTZ R83, R0, R83 ;  /* 0x0000005300537220 */ /* 0x000fe40000410000 */
[C---:B------:R-:W-:Y:S02]  /*6130*/  FMUL.FTZ R84, R2.reuse, R84 ;  /* 0x0000005402547220 */ /* 0x040fe40000410000 */
[----:B------:R-:W-:Y:S01]  /*6140*/  FMUL.FTZ R85, R2, R85 ;  /* 0x0000005502557220 */ /* 0x000fe20000410000 */
[C---:B--2---:R-:W-:Y:S03]  /*6150*/  HMMA.16816.F32 R52, R128.reuse, R136, R52 ;  /* 0x000000888034723c */ /* 0x044fe60000001834 */
[C---:B------:R-:W-:Y:S02]  /*6160*/  FMUL.FTZ R86, R0.reuse, R86 ;  /* 0x0000005600567220 */ /* 0x040fe40000410000 */
[----:B------:R-:W-:Y:S02]  /*6170*/  FMUL.FTZ R87, R0, R87 ;  /* 0x0000005700577220 */ /* 0x000fe40000410000 */
[C---:B------:R-:W-:Y:S01]  /*6180*/  FMUL.FTZ R88, R2.reuse, R88 ;  /* 0x0000005802587220 */ /* 0x040fe20000410000 */
[C---:B------:R-:W-:Y:S01]  /*6190*/  HMMA.16816.F32 R56, R128.reuse, R138, R56 ;  /* 0x0000008a8038723c */ /* 0x040fe20000001838 */
[----:B------:R-:W2:Y:S03]  /*61a0*/  LDSM.16.MT88.4 R136, [R135+UR4+0x2100] ;  /* 0x002100048788783b */ /* 0x000ea60008004200 */
[----:B------:R-:W-:Y:S02]  /*61b0*/  FMUL.FTZ R89, R2, R89 ;  /* 0x0000005902597220 */ /* 0x000fe40000410000 */
[C---:B------:R-:W-:Y:S02]  /*61c0*/  FMUL.FTZ R90, R0.reuse, R90 ;  /* 0x0000005a005a7220 */ /* 0x040fe40000410000 */
[C---:B-----5:R-:W-:Y:S04]  /*61d0*/  HMMA.16816.F32 R60, R128.reuse, R140, R60 ;  /* 0x0000008c803c723c */ /* 0x060fe8000000183c */
[----:B------:R-:W-:Y:S02]  /*61e0*/  FMUL.FTZ R91, R0, R91 ;  /* 0x0000005b005b7220 */ /* 0x000fe40000410000 */
[C---:B------:R-:W-:Y:S02]  /*61f0*/  FMUL.FTZ R92, R2.reuse, R92 ;  /* 0x0000005c025c7220 */ /* 0x040fe40000410000 */
[C---:B------:R-:W-:Y:S01]  /*6200*/  HMMA.16816.F32 R64, R128.reuse, R142, R64 ;  /* 0x0000008e8040723c */ /* 0x040fe20000001840 */
[----:B------:R-:W5:Y:S03]  /*6210*/  LDSM.16.MT88.4 R140, [R172+0x2100] ;  /* 0x00210000ac8c783b */ /* 0x000f660000004200 */
[----:B------:R-:W-:Y:S02]  /*6220*/  FMUL.FTZ R93, R2, R93 ;  /* 0x0000005d025d7220 */ /* 0x000fe40000410000 */
[C---:B------:R-:W-:Y:S02]  /*6230*/  FMUL.FTZ R94, R0.reuse, R94 ;  /* 0x0000005e005e7220 */ /* 0x040fe40000410000 */
[C---:B---3--:R-:W-:Y:S04]  /*6240*/  HMMA.16816.F32 R68, R128.reuse, R124, R68 ;  /* 0x0000007c8044723c */ /* 0x048fe80000001844 */
[----:B------:R-:W-:Y:S02]  /*6250*/  FMUL.FTZ R95, R0, R95 ;  /* 0x0000005f005f7220 */ /* 0x000fe40000410000 */
[C---:B------:R-:W-:Y:S02]  /*6260*/  FMUL.FTZ R96, R2.reuse, R96 ;  /* 0x0000006002607220 */ /* 0x040fe40000410000 */
[C---:B------:R-:W-:Y:S01]  /*6270*/  HMMA.16816.F32 R72, R128.reuse, R126, R72 ;  /* 0x0000007e8048723c */ /* 0x040fe20000001848 */
[----:B------:R-:W3:Y:S03]  /*6280*/  LDSM.16.MT88.4 R124, [R176+UR4+0x4100] ;  /* 0x00410004b07c783b */ /* 0x000ee60008004200 */
        /* <DEDUP_REMOVED lines=8> */
[----:B------:R-:W2:Y:S03]  /*6310*/  LDSM.16.MT88.4 R136, [R133+0x4100] ;  /* 0x004100008588783b */ /* 0x000ea60000004200 */
[----:B------:R-:W-:Y:S02]  /*6320*/  FMUL.FTZ R103, R0, R103 ;  /* 0x0000006700677220 */ /* 0x000fe40000410000 */
[C---:B------:R-:W-:Y:S02]  /*6330*/  FMUL.FTZ R104, R2.reuse, R104 ;  /* 0x0000006802687220 */ /* 0x040fe40000410000 */
[C---:B-----5:R-:W-:Y:S04]  /*6340*/  HMMA.16816.F32 R84, R128.reuse, R140, R84 ;  /* 0x0000008c8054723c */ /* 0x060fe80000001854 */
[----:B------:R-:W-:Y:S02]  /*6350*/  FMUL.FTZ R105, R2, R105 ;  /* 0x0000006902697220 */ /* 0x000fe40000410000 */
[C---:B------:R-:W-:Y:S02]  /*6360*/  FMUL.FTZ R106, R0.reuse, R106 ;  /* 0x0000006a006a7220 */ /* 0x040fe40000410000 */
[C---:B------:R-:W-:Y:S01]  /*6370*/  HMMA.16816.F32 R88, R128.reuse, R142, R88 ;  /* 0x0000008e8058723c */ /* 0x040fe20000001858 */
[----:B------:R-:W5:Y:S03]  /*6380*/  LDSM.16.MT88.4 R140, [R135+UR4+0x4100] ;  /* 0x00410004878c783b */ /* 0x000f660008004200 */
[----:B------:R-:W-:Y:S02]  /*6390*/  FMUL.FTZ R107, R0, R107 ;  /* 0x0000006b006b7220 */ /* 0x000fe40000410000 */
[--C-:B------:R-:W-:Y:S02]  /*63a0*/  FFMA.FTZ R223, R16, c[0x0][0x2d0], -R163.reuse ;  /* 0x0000b40010df7a23 */ /* 0x100fe400000108a3 */
[C---:B---3--:R-:W-:Y:S04]  /*63b0*/  HMMA.16816.F32 R92, R128.reuse, R124, R92 ;  /* 0x0000007c805c723c */ /* 0x048fe8000000185c */
[--C-:B------:R-:W-:Y:S01]  /*63c0*/  FFMA.FTZ R224, R17, c[0x0][0x2d0], -R163.reuse ;  /* 0x0000b40011e07a23 */ /* 0x100fe200000108a3 */
[----:B------:R-:W-:Y:S01]  /*63d0*/  MUFU.EX2 R223, R223 ;  /* 0x000000df00df7308 */ /* 0x000fe20000000800 */
[--C-:B------:R-:W-:Y:S02]  /*63e0*/  FFMA.FTZ R225, R18, c[0x0][0x2d0], -R162.reuse ;  /* 0x0000b40012e17a23 */ /* 0x100fe400000108a2 */
[C---:B------:R-:W-:Y:S01]  /*63f0*/  HMMA.16816.F32 R96, R128.reuse, R126, R96 ;  /* 0x0000007e8060723c */ /* 0x040fe20000001860 */
[----:B------:R-:W3:Y:S03]  /*6400*/  LDSM.16.MT88.4 R124, [R176+UR4+0x900] ;  /* 0x00090004b07c783b */ /* 0x000ee60008004200 */
[--C-:B------:R-:W-:Y:S02]  /*6410*/  FFMA.FTZ R226, R19, c[0x0][0x2d0], -R162.reuse ;  /* 0x0000b40013e27a23 */ /* 0x100fe400000108a2 */
[C---:B------:R-:W-:Y:S01]  /*6420*/  FMUL.FTZ R108, R2.reuse, R108 ;  /* 0x0000006c026c7220 */ /* 0x040fe20000410000 */
[----:B------:R-:W5:Y:S01]  /*6430*/  MUFU.EX2 R224, R224 ;  /* 0x000000e000e07308 */ /* 0x000f620000000800 */
[----:B------:R-:W-:Y:S01]  /*6440*/  FMUL.FTZ R109, R2, R109 ;  /* 0x0000006d026d7220 */ /* 0x000fe20000410000 */
[C---:B--2---:R-:W-:Y:S03]  /*6450*/  HMMA.16816.F32 R12, R128.reuse, R136, R12 ;  /* 0x00000088800c723c */ /* 0x044fe6000000180c */
[C---:B------:R-:W-:Y:S02]  /*6460*/  FMUL.FTZ R110, R0.reuse, R110 ;  /* 0x0000006e006e7220 */ /* 0x040fe40000410000 */
[----:B------:R-:W-:Y:S02]  /*6470*/  FMUL.FTZ R111, R0, R111 ;  /* 0x0000006f006f7220 */ /* 0x000fe40000410000 */
[C---:B------:R-:W-:Y:S01]  /*6480*/  FMUL.FTZ R16, R2.reuse, R116 ;  /* 0x0000007402107220 */ /* 0x040fe20000410000 */
[C---:B------:R-:W-:Y:S01]  /*6490*/  HMMA.16816.F32 R100, R128.reuse, R138, R100 ;  /* 0x0000008a8064723c */ /* 0x040fe20000001864 */
[----:B------:R-:W2:Y:S01]  /*64a0*/  LDSM.16.MT88.4 R136, [R133+0x900] ;  /* 0x000900008588783b */ /* 0x000ea20000004200 */
[----:B------:R-:W-:Y:S02]  /*64b0*/  MUFU.EX2 R225, R225 ;  /* 0x000000e100e17308 */ /* 0x000fe40000000800 */
[----:B------:R-:W-:Y:S01]  /*64c0*/  FMUL.FTZ R17, R2, R117 ;  /* 0x0000007502117220 */ /* 0x000fe20000410000 */
[----:B-1----:R-:W-:Y:S01]  /*64d0*/  F2FP.PACK_AB R116, R220, R219 ;  /* 0x000000dbdc74723e */ /* 0x002fe200000000ff */
[----:B------:R-:W-:Y:S01]  /*64e0*/  FMUL.FTZ R18, R0, R118 ;  /* 0x0000007600127220 */ /* 0x000fe20000410000 */
[----:B----4-:R-:W-:Y:S01]  /*64f0*/  F2FP.PACK_AB R117, R222, R221 ;  /* 0x000000ddde75723e */ /* 0x010fe200000000ff */
[C---:B-----5:R-:W-:Y:S04]  /*6500*/  HMMA.16816.F32 R104, R128.reuse, R140, R104 ;  /* 0x0000008c8068723c */ /* 0x060fe80000001868 */
[----:B------:R-:W1:Y:S01]  /*6510*/  MUFU.EX2 R226, R226 ;  /* 0x000000e200e27308 */ /* 0x000e620000000800 */
[----:B------:R-:W-:Y:S01]  /*6520*/  FMUL.FTZ R19, R0, R119 ;  /* 0x0000007700137220 */ /* 0x000fe20000410000 */
[----:B------:R-:W-:Y:S01]  /*6530*/  F2FP.PACK_AB R118, R224, R223 ;  /* 0x000000dfe076723e */ /* 0x000fe200000000ff */
[C---:B------:R-:W-:Y:S01]  /*6540*/  FMUL.FTZ R112, R2.reuse, R112 ;  /* 0x0000007002707220 */ /* 0x040fe20000410000 */
[C---:B------:R-:W-:Y:S01]  /*6550*/  HMMA.16816.F32 R108, R128.reuse, R142, R108 ;  /* 0x0000008e806c723c */ /* 0x040fe2000000186c */
[----:B------:R-:W4:Y:S03]  /*6560*/  LDSM.16.MT88.4 R140, [R135+UR4+0x900] ;  /* 0x00090004878c783b */ /* 0x000f260008004200 */
[----:B------:R-:W-:Y:S02]  /*6570*/  FMUL.FTZ R113, R2, R113 ;  /* 0x0000007102717220 */ /* 0x000fe40000410000 */
[C---:B------:R-:W-:Y:S02]  /*6580*/  FMUL.FTZ R114, R0.reuse, R114 ;  /* 0x0000007200727220 */ /* 0x040fe40000410000 */
[C---:B------:R-:W-:Y:S04]  /*6590*/  HMMA.16816.F32 R16, R128.reuse, R120, R16 ;  /* 0x000000788010723c */ /* 0x040fe80000001810 */
[----:B------:R-:W-:Y:S02]  /*65a0*/  FMUL.FTZ R115, R0, R115 ;  /* 0x0000007300737220 */ /* 0x000fe40000410000 */
[--C-:B------:R-:W-:Y:S02]  /*65b0*/  FFMA.FTZ R227, R20, c[0x0][0x2d0], -R163.reuse ;  /* 0x0000b40014e37a23 */ /* 0x100fe400000108a3 */
[--C-:B------:R-:W-:Y:S03]  /*65c0*/  FFMA.FTZ R228, R21, c[0x0][0x2d0], -R163.reuse ;  /* 0x0000b40015e47a23 */ /* 0x100fe600000108a3 */
[----:B------:R-:W-:Y:S01]  /*65d0*/  HMMA.16816.F32 R112, R128, R122, R112 ;  /* 0x0000007a8070723c */ /* 0x000fe20000001870 */
[----:B------:R-:W5:Y:S01]  /*65e0*/  LDSM.16.MT88.4 R120, [R172+0x2900] ;  /* 0x00290000ac78783b */ /* 0x000f620000004200 */
[----:B------:R-:W-:Y:S01]  /*65f0*/  MUFU.EX2 R227, R227 ;  /* 0x000000e300e37308 */ /* 0x000fe20000000800 */
[----:B-1----:R-:W-:Y:S01]  /*6600*/  F2FP.PACK_AB R119, R226, R225 ;  /* 0x000000e1e277723e */ /* 0x002fe200000000ff */
[--C-:B------:R-:W-:Y:S02]  /*6610*/  FFMA.FTZ R229, R22, c[0x0][0x2d0], -R162.reuse ;  /* 0x0000b40016e57a23 */ /* 0x100fe400000108a2 */
[--C-:B------:R-:W-:Y:S02]  /*6620*/  FFMA.FTZ R230, R23, c[0x0][0x2d0], -R162.reuse ;  /* 0x0000b40017e67a23 */ /* 0x100fe400000108a2 */
[--C-:B------:R-:W-:Y:S01]  /*6630*/  FFMA.FTZ R231, R24, c[0x0][0x2d0], -R163.reuse ;  /* 0x0000b40018e77a23 */ /* 0x100fe200000108a3 */
[----:B------:R-:W-:Y:S01]  /*6640*/  LDSM.16.MT88.4 R128, [R133+0x4900] ;  /* 0x004900008580783b */ /* 0x000fe20000004200 */
[C---:B---3--:R-:W-:Y:S02]  /*6650*/  HMMA.16816.F32 R4, R116.reuse, R124, R4 ;  /* 0x0000007c7404723c */ /* 0x048fe40000001804 */
[----:B------:R-:W1:Y:S03]  /*6660*/  MUFU.EX2 R228, R228 ;  /* 0x000000e400e47308 */ /* 0x000e660000000800 */
[--C-:B------:R-:W-:Y:S02]  /*6670*/  FFMA.FTZ R232, R25, c[0x0][0x2d0], -R163.reuse ;  /* 0x0000b40019e87a23 */ /* 0x100fe400000108a3 */
[--C-:B------:R-:W-:Y:S01]  /*6680*/  FFMA.FTZ R233, R26, c[0x0][0x2d0], -R162.reuse ;  /* 0x0000b4001ae97a23 */ /* 0x100fe200000108a2 */
[C---:B------:R-:W-:Y:S01]  /*6690*/  HMMA.16816.F32 R8, R116.reuse, R126, R8 ;  /* 0x0000007e7408723c */ /* 0x040fe20000001808 */
[----:B------:R-:W3:Y:S03]  /*66a0*/  LDSM.16.MT88.4 R124, [R176+UR4+0x4900] ;  /* 0x00490004b07c783b */ /* 0x000ee60008004200 */
[--C-:B------:R-:W-:Y:S01]  /*66b0*/  FFMA.FTZ R234, R27, c[0x0][0x2d0], -R162.reuse ;  /* 0x0000b4001bea7a23 */ /* 0x100fe200000108a2 */
[----:B------:R-:W-:Y:S01]  /*66c0*/  MUFU.EX2 R229, R229 ;  /* 0x000000e500e57308 */ /* 0x000fe20000000800 */
[--C-:B------:R-:W-:Y:S02]  /*66d0*/  FFMA.FTZ R235, R28, c[0x0][0x2d0], -R163.reuse ;  /* 0x0000b4001ceb7a23 */ /* 0x100fe400000108a3 */
[C---:B--2---:R-:W-:Y:S04]  /*66e0*/  HMMA.16816.F32 R36, R116.reuse, R136, R36 ;  /* 0x000000887424723c */ /* 0x044fe80000001824 */
[--C-:B------:R-:W-:Y:S02]  /*66f0*/  FFMA.FTZ R236, R29, c[0x0][0x2d0], -R163.reuse ;  /* 0x0000b4001dec7a23 */ /* 0x100fe400000108a3 */
[--C-:B------:R-:W-:Y:S01]  /*6700*/  FFMA.FTZ R237, R30, c[0x0][0x2d0], -R162.reuse ;  /* 0x0000b4001eed7a23 */ /* 0x100fe200000108a2 */
[----:B------:R-:W2:Y:S01]  /*6710*/  MUFU.EX2 R230, R230 ;  /* 0x000000e600e67308 */ /* 0x000ea20000000800 */
[C---:B------:R-:W-:Y:S01]  /*6720*/  HMMA.16816.F32 R40, R116.reuse, R138, R40 ;  /* 0x0000008a7428723c */ /* 0x040fe20000001828 */
[----:B------:R-:W1:Y:S03]  /*6730*/  LDSM.16.MT88.4 R136, [R135+UR4+0x4900] ;  /* 0x004900048788783b */ /* 0x000e660008004200 */
[--C-:B------:R-:W-:Y:S02]  /*6740*/  FFMA.FTZ R238, R31, c[0x0][0x2d0], -R162.reuse ;  /* 0x0000b4001fee7a23 */ /* 0x100fe400000108a2 */
[--C-:B------:R-:W-:Y:S02]  /*6750*/  FFMA.FTZ R239, R32, c[0x0][0x2d0], -R163.reuse ;  /* 0x0000b40020ef7a23 */ /* 0x100fe400000108a3 */
[C---:B----4-:R-:W-:Y:S01]  /*6760*/  HMMA.16816.F32 R44, R116.reuse, R140, R44 ;  /* 0x0000008c742c723c */ /* 0x050fe2000000182c */
[----:B------:R-:W-:Y:S03]  /*6770*/  MUFU.EX2 R231, R231 ;  /* 0x000000e700e77308 */ /* 0x000fe60000000800 */
[----:B------:R-:W-:Y:S02]  /*6780*/  FFMA.FTZ R163, R33, c[0x0][0x2d0], -R163 ;  /* 0x0000b40021a37a23 */ /* 0x000fe400000108a3 */
[--C-:B------:R-:W-:Y:S02]  /*6790*/  FFMA.FTZ R241, R34, c[0x0][0x2d0], -R162.reuse ;  /* 0x0000b40022f17a23 */ /* 0x100fe400000108a2 */
[C---:B------:R-:W-:Y:S01]  /*67a0*/  HMMA.16816.F32 R48, R116.reuse, R142, R48 ;  /* 0x0000008e7430723c */ /* 0x040fe20000001830 */
[----:B------:R-:W-:Y:S02]  /*67b0*/  LDSM.16.MT88.4 R140, [R133+0x1100] ;  /* 0x00110000858c783b */ /* 0x000fe40000004200 */
[----:B------:R-:W-:Y:S01]  /*67c0*/  MUFU.EX2 R240, R163 ;  /* 0x000000a300f07308 */ /* 0x000fe20000000800 */
[----:B------:R-:W-:Y:S02]  /*67d0*/  FFMA.FTZ R162, R35, c[0x0][0x2d0], -R162 ;  /* 0x0000b40023a27a23 */ /* 0x000fe400000108a2 */
[----:B------:R-:W-:Y:S02]  /*67e0*/  FFMA.FTZ R173, R2, R213, R173 ;  /* 0x000000d502ad7223 */ /* 0x000fe400000100ad */
[C---:B------:R-:W-:Y:S04]  /*67f0*/  HMMA.16816.F32 R52, R116.reuse, R144, R52 ;  /* 0x000000907434723c */ /* 0x040fe80000001834 */
[----:B------:R-:W-:Y:S01]  /*6800*/  FFMA.FTZ R215, R0, R211, R215 ;  /* 0x000000d300d77223 */ /* 0x000fe200000100d7 */
[----:B------:R4:W-:Y:S01]  /*6810*/  MUFU.EX2 R242, R162 ;  /* 0x000000a200f27308 */ /* 0x0009e20000000800 */
[----:B------:R-:W-:Y:S01]  /*6820*/  IADD3 R0, R212, -0x2, RZ ;  /* 0xfffffffed4007810 */ /* 0x000fe20007ffe0ff */
[----:B------:R-:W-:Y:S01]  /*6830*/  FADD.FTZ R174, R174, R173 ;  /* 0x000000adaeae7221 */ /* 0x000fe20000010000 */
[C---:B------:R-:W-:Y:S01]  /*6840*/  HMMA.16816.F32 R56, R116.reuse, R146, R56 ;  /* 0x000000927438723c */ /* 0x040fe20000001838 */
[----:B------:R-:W-:Y:S02]  /*6850*/  LDSM.16.MT88.4 R144, [R135+UR4+0x1100] ;  /* 0x001100048790783b */ /* 0x000fe40008004200 */
[----:B------:R-:W-:Y:S01]  /*6860*/  ISETP.GE.AND P0, PT, R0, R189, PT ;  /* 0x000000bd0000720c */ /* 0x000fe20003f06270 */
[----:B------:R-:W-:Y:S02]  /*6870*/  FADD.FTZ R216, R216, R215 ;  /* 0x000000d7d8d87221 */ /* 0x000fe40000010000 */
[----:B------:R-:W-:Y:S01]  /*6880*/  FADD.FTZ R175, R175, R174 ;  /* 0x000000aeafaf7221 */ /* 0x000fe20000010000 */
[----:B------:R-:W1:Y:S01]  /*6890*/  MUFU.EX2 R232, R232 ;  /* 0x000000e800e87308 */ /* 0x000e620000000800 */
[C---:B------:R-:W-:Y:S04]  /*68a0*/  HMMA.16816.F32 R60, R116.reuse, R148, R60 ;  /* 0x00000094743c723c */ /* 0x040fe8000000183c */
[----:B------:R-:W-:Y:S02]  /*68b0*/  FADD.FTZ R217, R217, R216 ;  /* 0x000000d8d9d97221 */ /* 0x000fe40000010000 */
[----:B------:R-:W-:Y:S02]  /*68c0*/  FADD.FTZ R214, R214, R175 ;  /* 0x000000afd6d67221 */ /* 0x000fe40000010000 */
[C---:B------:R-:W-:Y:S01]  /*68d0*/  HMMA.16816.F32 R64, R116.reuse, R150, R64 ;  /* 0x000000967440723c */ /* 0x040fe20000001840 */
[----:B------:R-:W-:Y:S01]  /*68e0*/  LDSM.16.MT88.4 R148, [R172+0x1900] ;  /* 0x00190000ac94783b */ /* 0x000fe20000004200 */
[----:B------:R-:W-:Y:S02]  /*68f0*/  MUFU.EX2 R233, R233 ;  /* 0x000000e900e97308 */ /* 0x000fe40000000800 */
[----:B------:R-:W-:Y:S02]  /*6900*/  FADD.FTZ R218, R218, R217 ;  /* 0x000000d9dada7221 */ /* 0x000fe40000010000 */
[----:B------:R-:W-:Y:S02]  /*6910*/  FADD.FTZ R219, R219, R214 ;  /* 0x000000d6dbdb7221 */ /* 0x000fe40000010000 */
[C---:B------:R-:W-:Y:S01]  /*6920*/  HMMA.16816.F32 R68, R116.reuse, R152, R68 ;  /* 0x000000987444723c */ /* 0x040fe20000001844 */
[----:B----4-:R-:W-:Y:S03]  /*6930*/  LDSM.16.MT88.4 R160, [R172+0x3900] ;  /* 0x00390000aca0783b */ /* 0x010fe60000004200 */
[----:B------:R-:W4:Y:S01]  /*6940*/  MUFU.EX2 R234, R234 ;  /* 0x000000ea00ea7308 */ /* 0x000f220000000800 */
[----:B------:R-:W-:Y:S02]  /*6950*/  FADD.FTZ R221, R221, R218 ;  /* 0x000000dadddd7221 */ /* 0x000fe40000010000 */
[----:B------:R-:W-:Y:S01]  /*6960*/  FADD.FTZ R220, R220, R219 ;  /* 0x000000dbdcdc7221 */ /* 0x000fe20000010000 */
[C---:B------:R-:W-:Y:S01]  /*6970*/  HMMA.16816.F32 R72, R116.reuse, R154, R72 ;  /* 0x0000009a7448723c */ /* 0x040fe20000001848 */
[----:B------:R-:W-:Y:S03]  /*6980*/  LDSM.16.MT88.4 R152, [R176+UR4+0x3900] ;  /* 0x00390004b098783b */ /* 0x000fe60008004200 */
[----:B------:R-:W-:Y:S02]  /*6990*/  FADD.FTZ R222, R222, R221 ;  /* 0x000000dddede7221 */ /* 0x000fe40000010000 */
[----:B------:R-:W-:Y:S01]  /*69a0*/  MUFU.EX2 R235, R235 ;  /* 0x000000eb00eb7308 */ /* 0x000fe20000000800 */
[----:B------:R-:W-:Y:S01]  /*69b0*/  FADD.FTZ R223, R223, R220 ;  /* 0x000000dcdfdf7221 */ /* 0x000fe20000010000 */
[C---:B------:R-:W-:Y:S04]  /*69c0*/  HMMA.16816.F32 R76, R116.reuse, R156, R76 ;  /* 0x0000009c744c723c */ /* 0x040fe8000000184c */
[----:B------:R-:W-:Y:S02]  /*69d0*/  FADD.FTZ R225, R225, R222 ;  /* 0x000000dee1e17221 */ /* 0x000fe40000010000 */
[----:B------:R-:W-:Y:S02]  /*69e0*/  FADD.FTZ R224, R224, R223 ;  /* 0x000000dfe0e07221 */ /* 0x000fe40000010000 */
[C---:B------:R-:W-:Y:S01]  /*69f0*/  HMMA.16816.F32 R80, R116.reuse, R158, R80 ;  /* 0x0000009e7450723c */ /* 0x040fe20000001850 */
[----:B------:R-:W-:Y:S01]  /*6a00*/  LDSM.16.MT88.4 R156, [R135+UR4+0x3900] ;  /* 0x00390004879c783b */ /* 0x000fe20008004200 */
[----:B------:R-:W1:Y:S02]  /*6a10*/  MUFU.EX2 R236, R236 ;  /* 0x000000ec00ec7308 */ /* 0x000e640000000800 */
[----:B------:R-:W-:Y:S04]  /*6a20*/  FADD.FTZ R226, R226, R225 ;  /* 0x000000e1e2e27221 */ /* 0x000fe80000010000 */
[C---:B-----5:R-:W-:Y:S04]  /*6a30*/  HMMA.16816.F32 R84, R116.reuse, R120, R84 ;  /* 0x000000787454723c */ /* 0x060fe80000001854 */
[----:B------:R-:W-:Y:S04]  /*6a40*/  MUFU.EX2 R237, R237 ;  /* 0x000000ed00ed7308 */ /* 0x000fe80000000800 */
[C---:B------:R-:W-:Y:S01]  /*6a50*/  HMMA.16816.F32 R88, R116.reuse, R122, R88 ;  /* 0x0000007a7458723c */ /* 0x040fe20000001858 */
[----:B------:R-:W5:Y:S05]  /*6a60*/  LDSM.16.MT88.4 R120, [R172+0x4900] ;  /* 0x00490000ac78783b */ /* 0x000f6a0000004200 */
[----:B------:R-:W1:Y:S02]  /*6a70*/  MUFU.EX2 R238, R238 ;  /* 0x000000ee00ee7308 */ /* 0x000e640000000800 */
[C---:B---3--:R-:W-:Y:S08]  /*6a80*/  HMMA.16816.F32 R92, R116.reuse, R124, R92 ;  /* 0x0000007c745c723c */ /* 0x048ff0000000185c */
[C---:B------:R-:W-:Y:S01]  /*6a90*/  HMMA.16816.F32 R96, R116.reuse, R126, R96 ;  /* 0x0000007e7460723c */ /* 0x040fe20000001860 */
[----:B------:R-:W3:Y:S01]  /*6aa0*/  LDSM.16.MT88.4 R124, [R176+UR4+0x1100] ;  /* 0x00110004b07c783b */ /* 0x000ee20008004200 */
[----:B------:R-:W2:Y:S06]  /*6ab0*/  MUFU.EX2 R239, R239 ;  /* 0x000000ef00ef7308 */ /* 0x000eac0000000800 */
[C---:B------:R-:W-:Y:S04]  /*6ac0*/  HMMA.16816.F32 R12, R116.reuse, R128, R12 ;  /* 0x00000080740c723c */ /* 0x040fe8000000180c */
[----:B------:R-:W2:Y:S04]  /*6ad0*/  MUFU.EX2 R241, R241 ;  /* 0x000000f100f17308 */ /* 0x000ea80000000800 */
[C---:B------:R-:W-:Y:S01]  /*6ae0*/  HMMA.16816.F32 R100, R116.reuse, R130, R100 ;  /* 0x000000827464723c */ /* 0x040fe20000001864 */
[----:B------:R-:W2:Y:S07]  /*6af0*/  LDSM.16.MT88.4 R128, [R172+0x1100] ;  /* 0x00110000ac80783b */ /* 0x000eae0000004200 */
[C---:B-1----:R-:W-:Y:S08]  /*6b00*/  HMMA.16816.F32 R104, R116.reuse, R136, R104 ;  /* 0x000000887468723c */ /* 0x042ff00000001868 */
[C---:B------:R-:W-:Y:S01]  /*6b10*/  HMMA.16816.F32 R108, R116.reuse, R138, R108 ;  /* 0x0000008a746c723c */ /* 0x040fe2000000186c */
[----:B------:R-:W1:Y:S07]  /*6b20*/  LDSM.16.MT88.4 R136, [R176+UR4+0x3100] ;  /* 0x00310004b088783b */ /* 0x000e6e0008004200 */
[C---:B-----5:R-:W-:Y:S08]  /*6b30*/  HMMA.16816.F32 R16, R116.reuse, R120, R16 ;  /* 0x000000787410723c */ /* 0x060ff00000001810 */
[----:B------:R-:W-:Y:S01]  /*6b40*/  HMMA.16816.F32 R112, R116, R122, R112 ;  /* 0x0000007a7470723c */ /* 0x000fe20000001870 */
[----:B------:R-:W5:Y:S06]  /*6b50*/  LDSM.16.MT88.4 R120, [R133+0x3100] ;  /* 0x003100008578783b */ /* 0x000f6c0000004200 */
[----:B------:R-:W-:Y:S01]  /*6b60*/  F2FP.PACK_AB R116, R228, R227 ;  /* 0x000000e3e474723e */ /* 0x000fe200000000ff */
[----:B------:R-:W-:Y:S01]  /*6b70*/  FADD.FTZ R227, R227, R224 ;  /* 0x000000e0e3e37221 */ /* 0x000fe20000010000 */
[----:B--2---:R-:W-:Y:S03]  /*6b80*/  F2FP.PACK_AB R117, R230, R229 ;  /* 0x000000e5e675723e */ /* 0x004fe600000000ff */
        /* <DEDUP_REMOVED lines=11> */
[----:B------:R-:W2:Y:S07]  /*6c40*/  LDSM.16.MT88.4 R124, [R135+UR4+0x3100] ;  /* 0x00310004877c783b */ /* 0x000eae0008004200 */
[C---:B------:R-:W-:Y:S08]  /*6c50*/  HMMA.16816.F32 R36, R116.reuse, R140, R36 ;  /* 0x0000008c7424723c */ /* 0x040ff00000001824 */
[C---:B------:R-:W-:Y:S01]  /*6c60*/  HMMA.16816.F32 R40, R116.reuse, R142, R40 ;  /* 0x0000008e7428723c */ /* 0x040fe20000001828 */
[----:B------:R-:W-:Y:S07]  /*6c70*/  LDSM.16.MT88.4 R140, [R133+0x1900] ;  /* 0x00190000858c783b */ /* 0x000fee0000004200 */
[C---:B------:R-:W-:Y:S08]  /*6c80*/  HMMA.16816.F32 R44, R116.reuse, R144, R44 ;  /* 0x00000090742c723c */ /* 0x040ff0000000182c */
[C---:B------:R-:W-:Y:S01]  /*6c90*/  HMMA.16816.F32 R48, R116.reuse, R146, R48 ;  /* 0x000000927430723c */ /* 0x040fe20000001830 */
[----:B------:R-:W-:Y:S07]  /*6ca0*/  LDSM.16.MT88.4 R144, [R135+UR4+0x1900] ;  /* 0x001900048790783b */ /* 0x000fee0008004200 */
[C---:B------:R-:W-:Y:S08]  /*6cb0*/  HMMA.16816.F32 R52, R116.reuse, R128, R52 ;  /* 0x000000807434723c */ /* 0x040ff00000001834 */
[C---:B------:R-:W-:Y:S01]  /*6cc0*/  HMMA.16816.F32 R56, R116.reuse, R130, R56 ;  /* 0x000000827438723c */ /* 0x040fe20000001838 */
[----:B------:R-:W3:Y:S07]  /*6cd0*/  LDSM.16.MT88.4 R128, [R172+0x3100] ;  /* 0x00310000ac80783b */ /* 0x000eee0000004200 */
[C---:B-1----:R-:W-:Y:S08]  /*6ce0*/  HMMA.16816.F32 R60, R116.reuse, R136, R60 ;  /* 0x00000088743c723c */ /* 0x042ff0000000183c */
[C---:B------:R-:W-:Y:S01]  /*6cf0*/  HMMA.16816.F32 R64, R116.reuse, R138, R64 ;  /* 0x0000008a7440723c */ /* 0x040fe20000001840 */
[----:B------:R-:W1:Y:S07]  /*6d00*/  LDSM.16.MT88.4 R136, [R176+UR4+0x5100] ;  /* 0x00510004b088783b */ /* 0x000e6e0008004200 */
[C---:B-----5:R-:W-:Y:S08]  /*6d10*/  HMMA.16816.F32 R68, R116.reuse, R120, R68 ;  /* 0x000000787444723c */ /* 0x060ff00000001844 */
[C---:B------:R-:W-:Y:S01]  /*6d20*/  HMMA.16816.F32 R72, R116.reuse, R122, R72 ;  /* 0x0000007a7448723c */ /* 0x040fe20000001848 */
[----:B------:R-:W4:Y:S07]  /*6d30*/  LDSM.16.MT88.4 R120, [R133+0x5100] ;  /* 0x005100008578783b */ /* 0x000f2e0000004200 */
[C---:B--2---:R-:W-:Y:S08]  /*6d40*/  HMMA.16816.F32 R76, R116.reuse, R124, R76 ;  /* 0x0000007c744c723c */ /* 0x044ff0000000184c */
[C---:B------:R-:W-:Y:S01]  /*6d50*/  HMMA.16816.F32 R80, R116.reuse, R126, R80 ;  /* 0x0000007e7450723c */ /* 0x040fe20000001850 */
[----:B------:R-:W2:Y:S07]  /*6d60*/  LDSM.16.MT88.4 R124, [R135+UR4+0x5100] ;  /* 0x00510004877c783b */ /* 0x000eae0008004200 */
[C---:B---3--:R-:W-:Y:S08]  /*6d70*/  HMMA.16816.F32 R84, R116.reuse, R128, R84 ;  /* 0x000000807454723c */ /* 0x048ff00000001854 */
[C---:B------:R-:W-:Y:S01]  /*6d80*/  HMMA.16816.F32 R88, R116.reuse, R130, R88 ;  /* 0x000000827458723c */ /* 0x040fe20000001858 */
[----:B------:R-:W3:Y:S07]  /*6d90*/  LDSM.16.MT88.4 R128, [R172+0x5100] ;  /* 0x00510000ac80783b */ /* 0x000eee0000004200 */
[C---:B-1----:R-:W-:Y:S07]  /*6da0*/  HMMA.16816.F32 R92, R116.reuse, R136, R92 ;  /* 0x00000088745c723c */ /* 0x042fee000000185c */
[----:B------:R-:W-:Y:S01]  /*6db0*/  F2FP.PACK_AB R136, R236, R235 ;  /* 0x000000ebec88723e */ /* 0x000fe200000000ff */
[C---:B------:R-:W-:Y:S04]  /*6dc0*/  HMMA.16816.F32 R96, R116.reuse, R138, R96 ;  /* 0x0000008a7460723c */ /* 0x040fe80000001860 */
[----:B------:R-:W-:Y:S01]  /*6dd0*/  F2FP.PACK_AB R137, R238, R237 ;  /* 0x000000edee89723e */ /* 0x000fe200000000ff */
[----:B------:R-:W-:Y:S02]  /*6de0*/  FADD.FTZ R235, R235, R232 ;  /* 0x000000e8ebeb7221 */ /* 0x000fe40000010000 */
[----:B------:R-:W-:Y:S01]  /*6df0*/  F2FP.PACK_AB R138, R240, R239 ;  /* 0x000000eff08a723e */ /* 0x000fe200000000ff */
[C---:B----4-:R-:W-:Y:S04]  /*6e00*/  HMMA.16816.F32 R12, R116.reuse, R120, R12 ;  /* 0x00000078740c723c */ /* 0x050fe8000000180c */
[----:B------:R-:W-:Y:S01]  /*6e10*/  F2FP.PACK_AB R139, R242, R241 ;  /* 0x000000f1f28b723e */ /* 0x000fe200000000ff */
[----:B------:R-:W-:Y:S02]  /*6e20*/  FADD.FTZ R237, R237, R234 ;  /* 0x000000eaeded7221 */ /* 0x000fe40000010000 */
[----:B------:R-:W-:Y:S01]  /*6e30*/  FADD.FTZ R236, R236, R235 ;  /* 0x000000ebecec7221 */ /* 0x000fe20000010000 */
[C---:B------:R-:W-:Y:S01]  /*6e40*/  HMMA.16816.F32 R100, R116.reuse, R122, R100 ;  /* 0x0000007a7464723c */ /* 0x040fe20000001864 */
[----:B------:R-:W1:Y:S03]  /*6e50*/  LDSM.16.MT88.4 R120, [R176+UR4+0x1900] ;  /* 0x00190004b078783b */ /* 0x000e660008004200 */
[----:B------:R-:W-:Y:S02]  /*6e60*/  FADD.FTZ R238, R238, R237 ;  /* 0x000000edeeee7221 */ /* 0x000fe40000010000 */
[----:B------:R-:W-:Y:S02]  /*6e70*/  FADD.FTZ R213, R239, R236 ;  /* 0x000000ecefd57221 */ /* 0x000fe40000010000 */
[C---:B--2---:R-:W-:Y:S04]  /*6e80*/  HMMA.16816.F32 R104, R116.reuse, R124, R104 ;  /* 0x0000007c7468723c */ /* 0x044fe80000001868 */
[----:B------:R-:W-:Y:S02]  /*6e90*/  FADD.FTZ R211, R241, R238 ;  /* 0x000000eef1d37221 */ /* 0x000fe40000010000 */
[----:B------:R-:W-:Y:S02]  /*6ea0*/  FADD.FTZ R213, R240, R213 ;  /* 0x000000d5f0d57221 */ /* 0x000fe40000010000 */
[C---:B------:R-:W-:Y:S04]  /*6eb0*/  HMMA.16816.F32 R108, R116.reuse, R126, R108 ;  /* 0x0000007e746c723c */ /* 0x040fe8000000186c */
[----:B------:R-:W-:Y:S04]  /*6ec0*/  FADD.FTZ R211, R242, R211 ;  /* 0x000000d3f2d37221 */ /* 0x000fe80000010000 */
[C---:B---3--:R-:W-:Y:S08]  /*6ed0*/  HMMA.16816.F32 R16, R116.reuse, R128, R16 ;  /* 0x000000807410723c */ /* 0x048ff00000001810 */
[----:B------:R-:W-:Y:S01]  /*6ee0*/  HMMA.16816.F32 R112, R116, R130, R112 ;  /* 0x000000827470723c */ /* 0x000fe20000001870 */
[----:B------:R-:W2:Y:S07]  /*6ef0*/  LDSM.16.MT88.4 R116, [R133+0x3900] ;  /* 0x003900008574783b */ /* 0x000eae0000004200 */
[C---:B-1----:R-:W-:Y:S08]  /*6f00*/  HMMA.16816.F32 R128, R136.reuse, R120, R4 ;  /* 0x000000788880723c */ /* 0x042ff00000001804 */
[C---:B------:R-:W-:Y:S08]  /*6f10*/  HMMA.16816.F32 R124, R136.reuse, R122, R8 ;  /* 0x0000007a887c723c */ /* 0x040ff00000001808 */
[C---:B------:R-:W-:Y:S08]  /*6f20*/  HMMA.16816.F32 R36, R136.reuse, R140, R36 ;  /* 0x0000008c8824723c */ /* 0x040ff00000001824 */
[C---:B------:R-:W-:Y:S01]  /*6f30*/  HMMA.16816.F32 R40, R136.reuse, R142, R40 ;  /* 0x0000008e8828723c */ /* 0x040fe20000001828 */
[----:B------:R-:W1:Y:S07]  /*6f40*/  LDSM.16.MT88.4 R140, [R135+UR4+0x5900] ;  /* 0x00590004878c783b */ /* 0x000e6e0008004200 */
[C---:B------:R-:W-:Y:S08]  /*6f50*/  HMMA.16816.F32 R44, R136.reuse, R144, R44 ;  /* 0x00000090882c723c */ /* 0x040ff0000000182c */
[C---:B------:R-:W-:Y:S01]  /*6f60*/  HMMA.16816.F32 R48, R136.reuse, R146, R48 ;  /* 0x000000928830723c */ /* 0x040fe20000001830 */
[----:B------:R-:W3:Y:S07]  /*6f70*/  LDSM.16.MT88.4 R144, [R172+0x5900] ;  /* 0x00590000ac90783b */ /* 0x000eee0000004200 */
[C---:B------:R-:W-:Y:S08]  /*6f80*/  HMMA.16816.F32 R52, R136.reuse, R148, R52 ;  /* 0x000000948834723c */ /* 0x040ff00000001834 */
[C---:B------:R-:W-:Y:S08]  /*6f90*/  HMMA.16816.F32 R56, R136.reuse, R150, R56 ;  /* 0x000000968838723c */ /* 0x040ff00000001838 */
[C---:B------:R-:W-:Y:S08]  /*6fa0*/  HMMA.16816.F32 R60, R136.reuse, R152, R60 ;  /* 0x00000098883c723c */ /* 0x040ff0000000183c */
[C---:B------:R-:W-:Y:S08]  /*6fb0*/  HMMA.16816.F32 R64, R136.reuse, R154, R64 ;  /* 0x0000009a8840723c */ /* 0x040ff00000001840 */
        /* <DEDUP_REMOVED lines=12> */
[C---:B---3--:R-:W-:Y:S08]  /*7080*/  HMMA.16816.F32 R116, R136.reuse, R144, R16 ;  /* 0x000000908874723c */ /* 0x048ff00000001810 */
[----:B------:R-:W-:Y:S01]  /*7090*/  HMMA.16816.F32 R112, R136, R146, R112 ;  /* 0x000000928870723c */ /* 0x000fe20000001870 */
[----:B------:R-:W-:-:S07]  /*70a0*/  @!P0 BRA `(.L_x_1522) ;  /* 0x000003f000008947 */ /* 0x000fce0003800000 */
[----:B------:R-:W-:Y:S01]  /*70b0*/  ISETP.NE.AND P2, PT, R190, 0x1, PT ;  /* 0x00000001be00780c */ /* 0x000fe20003f45270 */
[----:B------:R-:W-:Y:S01]  /*70c0*/  IMAD R0, R212, 0x40, R196 ;  /* 0x00000040d4007824 */ /* 0x000fe200078e02c4 */
[----:B------:R-:W-:Y:S01]  /*70d0*/  SEL R4, RZ, 0x10, P5 ;  /* 0x00000010ff047807 */ /* 0x000fe20002800000 */
[----:B------:R-:W-:Y:S01]  /*70e0*/  IMAD.MOV.U32 R192, RZ, RZ, RZ ;  /* 0x000000ffffc07224 */ /* 0x000fe200078e00ff */
[----:B------:R-:W-:Y:S02]  /*70f0*/  SEL R2, RZ, 0x10, P4 ;  /* 0x00000010ff027807 */ /* 0x000fe40002000000 */
[----:B------:R-:W-:Y:S05]  /*7100*/  IADD3 R193, R0, -0x80, R195 ;  /* 0xffffff8000c17810 */ /* 0x000fea0007ffe0c3 */
[----:B------:R-:W-:Y:S02]  /*7110*/  IMAD.MOV.U32 R5, RZ, RZ, R193 ;  /* 0x000000ffff057224 */ /* 0x000fe400078e00c1 */
[----:B------:R-:W-:Y:S05]  /*7120*/  @P2 IMAD.HI.U32 R0, R193, c[0x0][0x2bc], RZ ;  /* 0x0000af00c1002a27 */ /* 0x000fea00078e00ff */
[----:B------:R-:W-:Y:S02]  /*7130*/  @P2 SHF.R.U32.HI R5, RZ, c[0x0][0x2c0], R0 ;  /* 0x0000b000ff052a19 */ /* 0x000fe40000011600 */
[----:B------:R-:W-:Y:S02]  /*7140*/  ISETP.NE.U32.AND P2, PT, R4, RZ, PT ;  /* 0x000000ff0400720c */ /* 0x000fe40003f45070 */
[C---:B------:R-:W-:Y:S04]  /*7150*/  @!P3 IADD3 R7, P0, R5.reuse, R202, RZ ;  /* 0x000000ca0507b210 */ /* 0x040fe80007f1e0ff */
[----:B------:R-:W-:Y:S02]  /*7160*/  @!P3 LEA.HI.X.SX32 R0, R5, R188, 0x1, P0 ;  /* 0x000000bc0500b211 */ /* 0x000fe400000f0eff */
[C---:B------:R-:W-:Y:S04]  /*7170*/  @!P3 LEA R8, P0, R7.reuse, c[0x0][0x2a0], 0x2 ;  /* 0x0000a8000708ba11 */ /* 0x040fe800078010ff */
[----:B------:R-:W-:Y:S01]  /*7180*/  @!P3 LEA.HI.X R9, R7, c[0x0][0x2a4], R0, 0x2, P0 ;  /* 0x0000a9000709ba11 */ /* 0x000fe200000f1400 */
[----:B------:R-:W-:Y:S04]  /*7190*/  IMAD.MOV R0, RZ, RZ, -R5 ;  /* 0x000000ffff007224 */ /* 0x000fe800078e0a05 */
[----:B------:R-:W2:Y:S01]  /*71a0*/  @!P3 LDG.E R192, [R8.64] ;  /* 0x0000000608c0b981 */ /* 0x000ea2000c1e1900 */
[----:B------:R-:W-:Y:S04]  /*71b0*/  IMAD R193, R0, c[0x0][0x2b8], R193 ;  /* 0x0000ae0000c17a24 */ /* 0x000fe800078e02c1 */
[C---:B------:R-:W-:Y:S01]  /*71c0*/  IMAD.WIDE.U32 R6, R193.reuse, c[0x0][0x1e0], RZ ;  /* 0x00007800c1067a25 */ /* 0x040fe200078e00ff */
[----:B------:R-:W-:Y:S05]  /*71d0*/  SHF.R.S32.HI R0, RZ, 0x1f, R193 ;  /* 0x0000001fff007819 */ /* 0x000fea00000114c1 */
        /* <DEDUP_REMOVED lines=9> */
[C---:B------:R-:W-:Y:S02]  /*7270*/  LEA R14, P0, R5.reuse, c[0x0][0x1c8], 0x1 ;  /* 0x00007200050e7a11 */ /* 0x040fe400078008ff */
[----:B------:R-:W-:Y:S02]  /*7280*/  IADD3 R7, -R2, 0x10, RZ ;  /* 0x0000001002077810 */ /* 0x000fe40007ffe1ff */
[----:B------:R-:W-:Y:S01]  /*7290*/  LEA.HI.X R10, R5, c[0x0][0x1cc], R0, 0x1, P0 ;  /* 0x00007300050a7a11 */ /* 0x000fe200000f0c00 */
[----:B------:R-:W1:Y:S01]  /*72a0*/  SHFL.IDX PT, R9, R14, 0x1, 0x181f ;  /* 0x00381f000e097f89 */ /* 0x000e6200000e0000 */
[----:B------:R-:W-:Y:S02]  /*72b0*/  SEL R0, RZ, 0x10, P6 ;  /* 0x00000010ff007807 */ /* 0x000fe40003000000 */
[----:B------:R-:W-:Y:S01]  /*72c0*/  LOP3.LUT R7, R7, 0xf, RZ, 0xc0, !PT ;  /* 0x0000000f07077812 */ /* 0x000fe200078ec0ff */
[----:B------:R-:W2:Y:S01]  /*72d0*/  SHFL.IDX PT, R6, R10, 0x1, 0x181f ;  /* 0x00381f000a067f89 */ /* 0x000ea200000e0000 */
[----:B------:R-:W-:Y:S03]  /*72e0*/  IADD3 R5, -R4, 0x10, RZ ;  /* 0x0000001004057810 */ /* 0x000fe60007ffe1ff */
[----:B------:R3:W4:Y:S01]  /*72f0*/  SHFL.IDX PT, R11, R14, RZ, 0x181f ;  /* 0x00181fff0e0b7589 */ /* 0x00072200000e0000 */
[----:B------:R-:W-:Y:S03]  /*7300*/  LOP3.LUT R5, R5, 0xf, RZ, 0xc0, !PT ;  /* 0x0000000f05057812 */ /* 0x000fe600078ec0ff */
[----:B------:R-:W5:Y:S01]  /*7310*/  SHFL.IDX PT, R8, R10, RZ, 0x181f ;  /* 0x00181fff0a087589 */ /* 0x000f6200000e0000 */
[-C--:B-1----:R-:W-:Y:S02]  /*7320*/  IADD3 R12, P1, P0, R5, R9.reuse, R204 ;  /* 0x00000009050c7210 */ /* 0x082fe4000783e0cc */
[----:B------:R-:W-:Y:S02]  /*7330*/  IADD3 R5, -R0, 0x10, RZ ;  /* 0x0000001000057810 */ /* 0x000fe40007ffe1ff */
[-C--:B--2---:R-:W-:Y:S02]  /*7340*/  IADD3.X R13, RZ, R6.reuse, R205, P1, P0 ;  /* 0x00000006ff0d7210 */ /* 0x084fe40000fe04cd */
[----:B------:R-:W-:Y:S02]  /*7350*/  LOP3.LUT R5, R5, 0xf, RZ, 0xc0, !PT ;  /* 0x0000000f05057812 */ /* 0x000fe400078ec0ff */
[-C--:B---3--:R-:W-:Y:S04]  /*7360*/  IADD3 R14, P1, P0, R7, R9.reuse, R208 ;  /* 0x00000009070e7210 */ /* 0x088fe8000783e0d0 */
[-C--:B------:R-:W-:Y:S02]  /*7370*/  IADD3.X R15, RZ, R6.reuse, R209, P1, P0 ;  /* 0x00000006ff0f7210 */ /* 0x080fe40000fe04d1 */
[----:B------:R-:W-:Y:S01]  /*7380*/  IADD3 R16, P1, P0, R5, R9, R206 ;  /* 0x0000000905107210 */ /* 0x000fe2000783e0ce */
[----:B------:R-:W-:Y:S03]  /*7390*/  IMAD R5, R210, 0x3000, R194 ;  /* 0x00003000d2057824 */ /* 0x000fe600078e02c2 */
[----:B------:R-:W-:Y:S01]  /*73a0*/  IADD3.X R17, RZ, R6, R207, P1, P0 ;  /* 0x00000006ff117210 */ /* 0x000fe20000fe04cf */
[----:B------:R-:W-:Y:S01]  /*73b0*/  IMAD.SHL.U32 R7, R5, 0x2, RZ ;  /* 0x0000000205077824 */ /* 0x000fe200078e00ff */
[----:B----4-:R-:W-:Y:S02]  /*73c0*/  IADD3 R20, P1, R204, R11, RZ ;  /* 0x0000000bcc147210 */ /* 0x010fe40007f3e0ff */
[----:B------:R-:W-:Y:S03]  /*73d0*/  IADD3 R18, P0, R11, R208, RZ ;  /* 0x000000d00b127210 */ /* 0x000fe60007f1e0ff */
[----:B-----5:R-:W-:Y:S01]  /*73e0*/  IMAD.X R21, R205, 0x1, R8, P1 ;  /* 0x00000001cd157824 */ /* 0x020fe200008e0608 */
[----:B------:R-:W-:Y:S01]  /*73f0*/  ISETP.NE.U32.AND P1, PT, R2, RZ, PT ;  /* 0x000000ff0200720c */ /* 0x000fe20003f25070 */
[C---:B------:R-:W-:Y:S01]  /*7400*/  IMAD.X R19, R8.reuse, 0x1, R209, P0 ;  /* 0x0000000108137824 */ /* 0x040fe200000e06d1 */
[----:B------:R-:W-:Y:S02]  /*7410*/  IADD3 R10, P0, R11, R206, RZ ;  /* 0x000000ce0b0a7210 */ /* 0x000fe40007f1e0ff */
[----:B------:R1:W-:Y:S03]  /*7420*/  LDGSTS.E.BYPASS.LTC128B.128 [R7+0xc100], [R20.64], !P5 ;  /* 0x0c10000014077fae */ /* 0x0003e6000e901d46 */
[----:B------:R-:W-:Y:S01]  /*7430*/  IMAD.X R11, R8, 0x1, R207, P0 ;  /* 0x00000001080b7824 */ /* 0x000fe200000e06cf */
[----:B------:R1:W-:Y:S01]  /*7440*/  LDGSTS.E.BYPASS.LTC128B.128 [R7+0xe100], [R18.64], !P4 ;  /* 0x0e10000012077fae */ /* 0x0003e2000e101d46 */
[----:B------:R-:W-:Y:S03]  /*7450*/  ISETP.NE.U32.AND P0, PT, R0, RZ, PT ;  /* 0x000000ff0000720c */ /* 0x000fe60003f05070 */
[----:B------:R1:W-:Y:S04]  /*7460*/  LDGSTS.E.BYPASS.LTC128B.128 [R7+0x10100], [R10.64], !P6 ;  /* 0x101000000a077fae */ /* 0x0003e8000f101d46 */
[----:B------:R1:W-:Y:S04]  /*7470*/  LDGSTS.E.BYPASS.LTC128B.128.ZFILL [R7+0xd100], [R12.64], P2 ;  /* 0x0d1000000c077fae */ /* 0x0003e80009141d46 */
[----:B------:R1:W-:Y:S04]  /*7480*/  LDGSTS.E.BYPASS.LTC128B.128.ZFILL [R7+0xf100], [R14.64], P1 ;  /* 0x0f1000000e077fae */ /* 0x0003e80008941d46 */
[----:B------:R1:W-:Y:S02]  /*7490*/  LDGSTS.E.BYPASS.LTC128B.128.ZFILL [R7+0x11100], [R16.64], P0 ;  /* 0x1110000010077fae */ /* 0x0003e40008141d46 */
.L_x_1522:
[----:B------:R-:W-:Y:S01]  /*74a0*/  UIADD3 UR4, UR5, 0x1, URZ ;  /* 0x0000000105047890 */ /* 0x000fe2000fffe03f */
[----:B------:R-:W0:Y:S01]  /*74b0*/  LDGDEPBAR ;  /* 0x00000000000079af */ /* 0x000e220000000000 */
[----:B------:R-:W-:Y:S01]  /*74c0*/  UISETP.GE.AND UP0, UPT, UR5, 0x1, UPT ;  /* 0x000000010500788c */ /* 0x000fe2000bf06270 */
[----:B------:R-:W-:Y:S01]  /*74d0*/  ISETP.GE.AND P0, PT, R189, R212, PT ;  /* 0x000000d4bd00720c */ /* 0x000fe20003f06270 */
[----:B------:R-:W-:Y:S01]  /*74e0*/  IMAD.MOV.U32 R0, RZ, RZ, R3 ;  /* 0x000000ffff007224 */ /* 0x000fe200078e0003 */
[----:B------:R-:W-:Y:S01]  /*74f0*/  IADD3 R212, R212, -0x1, RZ ;  /* 0xffffffffd4d47810 */ /* 0x000fe20007ffe0ff */
[----:B------:R-:W-:Y:S01]  /*7500*/  USEL UR5, UR4, URZ, !UP0 ;  /* 0x0000003f04057287 */ /* 0x000fe2000c000000 */
[----:B------:R-:W-:Y:S09]  /*7510*/  IMAD.MOV.U32 R133, RZ, RZ, R132 ;  /* 0x000000ffff857224 */ /* 0x000ff200078e0084 */
[----:B------:R-:W-:-:S05]  /*7520*/  @!P0 BRA `(.L_x_1523) ;  /* 0xffffd45000008947 */ /* 0x000fca000383ffff */
.L_x_1520:
[----:B------:R-:W2:Y:S01]  /*7530*/  SHFL.BFLY PT, R6, R213, 0x2, 0x1f ;  /* 0x0c401f00d5067f89 */ /* 0x000ea200000e0000 */
[----:B------:R-:W-:-:S03]  /*7540*/  PLOP3.LUT P2, PT, PT, PT, PT, 0x8, 0x0 ;  /* 0x000000000000781c */ /* 0x000fc60003f4e170 */
[----:B------:R-:W3:Y:S01]  /*7550*/  SHFL.BFLY PT, R0, R211, 0x2, 0x1f ;  /* 0x0c401f00d3007f89 */ /* 0x000ee200000e0000 */
[----:B--2---:R-:W-:Y:S02]  /*7560*/  FADD.FTZ R6, R6, R213 ;  /* 0x000000d506067221 */ /* 0x004fe40000010000 */
[----:B-1-3--:R-:W-:-:S03]  /*7570*/  FADD.FTZ R7, R0, R211 ;  /* 0x000000d300077221 */ /* 0x00afc60000010000 */
        /* <DEDUP_REMOVED lines=118> */
.L_x_1510:
[----:B------:R-:W-:Y:S05]  /*7ce0*/  @P2 BRA `(.L_x_1524) ;  /* 0x000018f000002947 */ /* 0x000fea0003800000 */
[----:B-1----:R-:W1:Y:S01]  /*7cf0*/  S2R R9, SR_TID.X ;  /* 0x0000000000097919 */ /* 0x002e620000002100 */
[----:B------:R-:W-:Y:S01]  /*7d00*/  SHF.R.S32.HI R8, RZ, 0x1f, R197 ;  /* 0x0000001fff087819 */ /* 0x000fe200000114c5 */
[----:B------:R-:W-:Y:S01]  /*7d10*/  IMAD.WIDE.U32 R14, R197, c[0x0][0x4d0], RZ ;  /* 0x00013400c50e7a25 */ /* 0x000fe200078e00ff */
[----:B------:R-:W-:Y:S01]  /*7d20*/  BSSY B0, `(.L_x_1525) ;  /* 0x00000f8000007945 */ /* 0x000fe20003800000 */
[----:B------:R-:W2:Y:S02]  /*7d30*/  S2R R3, SR_CTAID.Y ;  /* 0x0000000000037919 */ /* 0x000ea40000002600 */
[----:B------:R-:W-:-:S02]  /*7d40*/  IMAD R0, R8, c[0x0][0x4d0], RZ ;  /* 0x0001340008007a24 */ /* 0x000fc400078e02ff */
[----:B------:R-:W3:Y:S01]  /*7d50*/  S2R R7, SR_CTAID.Z ;  /* 0x0000000000077919 */ /* 0x000ee20000002700 */
[----:B------:R-:W-:Y:S02]  /*7d60*/  IMAD.MOV R6, RZ, RZ, -R197 ;  /* 0x000000ffff067224 */ /* 0x000fe400078e0ac5 */
[----:B------:R-:W-:Y:S01]  /*7d70*/  IMAD R11, R197, c[0x0][0x4d4], R0 ;  /* 0x00013500c50b7a24 */ /* 0x000fe200078e0200 */
[----:B------:R-:W-:Y:S01]  /*7d80*/  BAR.SYNC.DEFER_BLOCKING 0x1, 0x100 ;  /* 0x0044000000007b1d */ /* 0x000fe20000010000 */
[----:B------:R-:W-:Y:S02]  /*7d90*/  IMAD R8, R8, c[0x0][0x438], RZ ;  /* 0x00010e0008087a24 */ /* 0x000fe400078e02ff */
[----:B------:R-:W-:Y:S02]  /*7da0*/  IMAD.IADD R15, R15, 0x1, R11 ;  /* 0x000000010f0f7824 */ /* 0x000fe400078e020b */
[C---:B------:R-:W-:Y:S01]  /*7db0*/  IMAD R8, R197.reuse, c[0x0][0x43c], R8 ;  /* 0x00010f00c5087a24 */ /* 0x040fe200078e0208 */
[----:B------:R-:W4:Y:S01]  /*7dc0*/  S2R R0, SR_CTAID.X ;  /* 0x0000000000007919 */ /* 0x000f220000002500 */
[----:B------:R-:W-:-:S04]  /*7dd0*/  IMAD.WIDE.U32 R18, R197, c[0x0][0x438], RZ ;  /* 0x00010e00c5127a25 */ /* 0x000fc800078e00ff */
[----:B------:R-:W-:Y:S01]  /*7de0*/  IMAD.IADD R19, R19, 0x1, R8 ;  /* 0x0000000113137824 */ /* 0x000fe200078e0208 */
[----:B-1----:R-:W-:-:S04]  /*7df0*/  SHF.R.S32.HI R12, RZ, 0x1f, R9 ;  /* 0x0000001fff0c7819 */ /* 0x002fc80000011409 */
[-C--:B------:R-:W-:Y:S01]  /*7e00*/  LEA.HI R4, R12, R9.reuse, RZ, 0x5 ;  /* 0x000000090c047211 */ /* 0x080fe200078f28ff */
[----:B--2---:R-:W-:Y:S01]  /*7e10*/  IMAD R6, R6, c[0x0][0x550], R3 ;  /* 0x0001540006067a24 */ /* 0x004fe200078e0203 */
[----:B------:R-:W-:Y:S02]  /*7e20*/  LEA.HI R12, R12, R9, RZ, 0x2 ;  /* 0x000000090c0c7211 */ /* 0x000fe400078f10ff */
[----:B------:R-:W-:Y:S01]  /*7e30*/  SHF.R.S32.HI R11, RZ, 0x5, R4 ;  /* 0x00000005ff0b7819 */ /* 0x000fe20000011404 */
[C---:B---3--:R-:W-:Y:S01]  /*7e40*/  IMAD.WIDE.U32 R14, R7.reuse, c[0x0][0x4d8], R14 ;  /* 0x00013600070e7a25 */ /* 0x048fe200078e000e */
[----:B------:R-:W-:Y:S02]  /*7e50*/  SHF.R.S32.HI R10, RZ, 0x1f, R4 ;  /* 0x0000001fff0a7819 */ /* 0x000fe40000011404 */
[----:B------:R-:W-:Y:S01]  /*7e60*/  LOP3.LUT R4, R4, 0xffffffe0, RZ, 0xc0, !PT ;  /* 0xffffffe004047812 */ /* 0x000fe200078ec0ff */
[----:B------:R-:W-:Y:S01]  /*7e70*/  IMAD.WIDE.U32 R18, R7, c[0x0][0x440], R18 ;  /* 0x0001100007127a25 */ /* 0x000fe200078e0012 */
[----:B------:R-:W-:-:S02]  /*7e80*/  LOP3.LUT R12, R12, 0xfffffffc, RZ, 0xc0, !PT ;  /* 0xfffffffc0c0c7812 */ /* 0x000fc400078ec0ff */
[----:B------:R-:W-:Y:S02]  /*7e90*/  IADD3 R4, -R4, R9, RZ ;  /* 0x0000000904047210 */ /* 0x000fe40007ffe1ff */
[----:B------:R-:W-:Y:S01]  /*7ea0*/  LEA.HI R10, R10, R11, RZ, 0x3 ;  /* 0x0000000b0a0a7211 */ /* 0x000fe200078f18ff */
[----:B------:R-:W-:Y:S01]  /*7eb0*/  IMAD.IADD R9, R9, 0x1, -R12 ;  /* 0x0000000109097824 */ /* 0x000fe200078e0a0c */
[----:B------:R-:W-:Y:S02]  /*7ec0*/  SHF.R.S32.HI R3, RZ, 0x1f, R4 ;  /* 0x0000001fff037819 */ /* 0x000fe40000011404 */
[----:B------:R-:W-:Y:S02]  /*7ed0*/  LOP3.LUT R10, R10, 0xffffff8, RZ, 0xc0, !PT ;  /* 0x0ffffff80a0a7812 */ /* 0x000fe400078ec0ff */
[----:B------:R-:W-:Y:S02]  /*7ee0*/  LEA.HI R3, R3, R4, RZ, 0x2 ;  /* 0x0000000403037211 */ /* 0x000fe400078f10ff */
[----:B------:R-:W-:Y:S01]  /*7ef0*/  LEA.HI R16, R9, R9, RZ, 0x1 ;  /* 0x0000000909107211 */ /* 0x000fe200078f08ff */
[----:B------:R-:W-:Y:S01]  /*7f00*/  IMAD.IADD R10, R11, 0x1, -R10 ;  /* 0x000000010b0a7824 */ /* 0x000fe200078e0a0a */
[----:B------:R-:W-:-:S02]  /*7f10*/  SHF.R.S32.HI R13, RZ, 0x2, R3 ;  /* 0x00000002ff0d7819 */ /* 0x000fc40000011403 */
[----:B------:R-:W-:Y:S02]  /*7f20*/  LOP3.LUT R16, R16, 0x1ffffffe, RZ, 0xc0, !PT ;  /* 0x1ffffffe10107812 */ /* 0x000fe400078ec0ff */
[----:B------:R-:W-:Y:S01]  /*7f30*/  MOV R12, c[0x0][0x4e8] ;  /* 0x00013a00000c7a02 */ /* 0x000fe20000000f00 */
[----:B------:R-:W-:Y:S01]  /*7f40*/  IMAD R13, R10, 0x10, R13 ;  /* 0x000000100a0d7824 */ /* 0x000fe200078e020d */
[----:B------:R-:W-:Y:S02]  /*7f50*/  SHF.R.S32.HI R11, RZ, 0x1f, R7 ;  /* 0x0000001fff0b7819 */ /* 0x000fe40000011407 */
[----:B------:R-:W-:Y:S02]  /*7f60*/  IADD3 R16, R9, -R16, RZ ;  /* 0x8000001009107210 */ /* 0x000fe40007ffe0ff */
[----:B------:R-:W-:Y:S01]  /*7f70*/  ISETP.NE.AND P1, PT, R12, 0x1, PT ;  /* 0x000000010c00780c */ /* 0x000fe20003f25270 */
[C---:B------:R-:W-:Y:S01]  /*7f80*/  IMAD R8, R11.reuse, c[0x0][0x4d8], RZ ;  /* 0x000136000b087a24 */ /* 0x040fe200078e02ff */
[----:B------:R-:W-:Y:S01]  /*7f90*/  LEA R9, R16, R13, 0x3 ;  /* 0x0000000d10097211 */ /* 0x000fe200078e18ff */
[----:B------:R-:W-:Y:S01]  /*7fa0*/  IMAD R10, R11, c[0x0][0x440], RZ ;  /* 0x000110000b0a7a24 */ /* 0x000fe200078e02ff */
[----:B------:R-:W-:Y:S01]  /*7fb0*/  LOP3.LUT R3, R3, 0x7ffffffc, RZ, 0xc0, !PT ;  /* 0x7ffffffc03037812 */ /* 0x000fe200078ec0ff */
[----:B------:R-:W-:-:S02]  /*7fc0*/  IMAD R8, R7, c[0x0][0x4dc], R8 ;  /* 0x0001370007087a24 */ /* 0x000fc400078e0208 */
[C---:B----4-:R-:W-:Y:S01]  /*7fd0*/  IMAD R9, R0.reuse, 0x80, R9 ;  /* 0x0000008000097824 */ /* 0x050fe200078e0209 */
[----:B------:R-:W-:Y:S01]  /*7fe0*/  LEA R0, R0, R13, 0x7 ;  /* 0x0000000d00007211 */ /* 0x000fe200078e38ff */
[----:B------:R-:W-:Y:S01]  /*7ff0*/  IMAD R10, R7, c[0x0][0x444], R10 ;  /* 0x00011100070a7a24 */ /* 0x000fe200078e020a */
[----:B------:R-:W-:Y:S01]  /*8000*/  IADD3 R15, R15, R8, RZ ;  /* 0x000000080f0f7210 */ /* 0x000fe20007ffe0ff */
[----:B------:R-:W-:Y:S01]  /*8010*/  IMAD R13, R12, c[0x0][0x388], RZ ;  /* 0x0000e2000c0d7a24 */ /* 0x000fe200078e02ff */
[----:B------:R-:W-:Y:S01]  /*8020*/  SHF.R.S32.HI R7, RZ, 0x1f, R6 ;  /* 0x0000001fff077819 */ /* 0x000fe20000011406 */
[----:B------:R-:W-:-:S04]  /*8030*/  @P1 IMAD.HI.U32 R8, R9, c[0x0][0x4ec], RZ ;  /* 0x00013b0009081a27 */ /* 0x000fc800078e00ff */
[----:B------:R-:W-:Y:S01]  /*8040*/  IMAD.IADD R19, R19, 0x1, R10 ;  /* 0x0000000113137824 */ /* 0x000fe200078e020a */
[----:B------:R-:W-:Y:S01]  /*8050*/  MOV R10, R9 ;  /* 0x00000009000a7202 */ /* 0x000fe20000000f00 */
[C---:B------:R-:W-:Y:S01]  /*8060*/  IMAD R11, R7.reuse, c[0x0][0x4e0], RZ ;  /* 0x00013800070b7a24 */ /* 0x040fe200078e02ff */
[----:B------:R-:W-:Y:S01]  /*8070*/  @P1 SHF.R.U32.HI R10, RZ, c[0x0][0x4f0], R8 ;  /* 0x00013c00ff0a1a19 */ /* 0x000fe20000011608 */
[----:B------:R-:W-:Y:S02]  /*8080*/  IMAD R7, R7, c[0x0][0x448], RZ ;  /* 0x0001120007077a24 */ /* 0x000fe400078e02ff */
[C---:B------:R-:W-:Y:S02]  /*8090*/  IMAD R11, R6.reuse, c[0x0][0x4e4], R11 ;  /* 0x00013900060b7a24 */ /* 0x040fe400078e020b */
[----:B------:R-:W-:Y:S02]  /*80a0*/  IMAD.MOV R8, RZ, RZ, -R10 ;  /* 0x000000ffff087224 */ /* 0x000fe400078e0a0a */
[----:B------:R-:W-:-:S02]  /*80b0*/  IMAD R7, R6, c[0x0][0x44c], R7 ;  /* 0x0001130006077a24 */ /* 0x000fc400078e0207 */
[----:B------:R-:W-:-:S04]  /*80c0*/  IMAD.WIDE.U32 R18, R6, c[0x0][0x448], R18 ;  /* 0x0001120006127a25 */ /* 0x000fc800078e0012 */
[----:B------:R-:W-:Y:S01]  /*80d0*/  IMAD.WIDE.U32 R16, R6, c[0x0][0x4e0], R14 ;  /* 0x0001380006107a25 */ /* 0x000fe200078e000e */
[----:B------:R-:W-:-:S03]  /*80e0*/  MOV R14, R9 ;  /* 0x00000009000e7202 */ /* 0x000fc60000000f00 */
[----:B------:R-:W-:-:S04]  /*80f0*/  @P1 IMAD.HI.U32 R6, R9, c[0x0][0x4ec], RZ ;  /* 0x00013b0009061a27 */ /* 0x000fc800078e00ff */
[----:B------:R-:W-:Y:S01]  /*8100*/  IMAD R8, R8, c[0x0][0x4e8], R9 ;  /* 0x00013a0008087a24 */ /* 0x000fe200078e0209 */
[----:B------:R-:W-:Y:S01]  /*8110*/  @P1 SHF.R.U32.HI R14, RZ, c[0x0][0x4f0], R6 ;  /* 0x00013c00ff0e1a19 */ /* 0x000fe20000011606 */
[----:B------:R-:W-:Y:S01]  /*8120*/  IMAD.IADD R19, R19, 0x1, R7 ;  /* 0x0000000113137824 */ /* 0x000fe200078e0207 */
[----:B------:R-:W-:Y:S01]  /*8130*/  SHF.R.S32.HI R7, RZ, 0x1f, R10 ;  /* 0x0000001fff077819 */ /* 0x000fe2000001140a */
[----:B------:R-:W-:Y:S01]  /*8140*/  IMAD.IADD R3, R4, 0x1, -R3 ;  /* 0x0000000104037824 */ /* 0x000fe200078e0a03 */
[----:B------:R-:W-:Y:S01]  /*8150*/  IADD3 R10, P0, R10, R16, RZ ;  /* 0x000000100a0a7210 */ /* 0x000fe20007f1e0ff */
[C---:B------:R-:W-:Y:S01]  /*8160*/  IMAD.WIDE.U32 R18, R14.reuse, c[0x0][0x430], R18 ;  /* 0x00010c000e127a25 */ /* 0x040fe200078e0012 */
[----:B------:R-:W-:Y:S02]  /*8170*/  SHF.R.S32.HI R6, RZ, 0x1f, R8 ;  /* 0x0000001fff067819 */ /* 0x000fe40000011408 */
[----:B------:R-:W-:Y:S02]  /*8180*/  IADD3.X R11, R7, R17, R11, P0, !PT ;  /* 0x00000011070b7210 */ /* 0x000fe400007fe40b */
[----:B------:R-:W-:Y:S01]  /*8190*/  IADD3 R16, -R14, RZ, RZ ;  /* 0x000000ff0e107210 */ /* 0x000fe20007ffe1ff */
[----:B------:R-:W-:Y:S01]  /*81a0*/  IMAD R7, R6, c[0x0][0x4c8], RZ ;  /* 0x0001320006077a24 */ /* 0x000fe200078e02ff */
[----:B------:R-:W-:Y:S01]  /*81b0*/  SHF.R.S32.HI R6, RZ, 0x1f, R14 ;  /* 0x0000001fff067819 */ /* 0x000fe2000001140e */
[----:B------:R-:W-:-:S04]  /*81c0*/  IMAD.WIDE.U32 R10, R8, c[0x0][0x4c8], R10 ;  /* 0x00013200080a7a25 */ /* 0x000fc800078e000a */
[----:B------:R-:W-:Y:S02]  /*81d0*/  IMAD R7, R8, c[0x0][0x4cc], R7 ;  /* 0x0001330008077a24 */ /* 0x000fe400078e0207 */
[----:B------:R-:W-:Y:S02]  /*81e0*/  IMAD R16, R16, c[0x0][0x4e8], R9 ;  /* 0x00013a0010107a24 */ /* 0x000fe400078e0209 */
[----:B------:R-:W-:Y:S01]  /*81f0*/  IMAD R9, R6, c[0x0][0x430], RZ ;  /* 0x00010c0006097a24 */ /* 0x000fe200078e02ff */
[----:B------:R-:W-:Y:S01]  /*8200*/  LEA R6, P0, R10, c[0x0][0x4a8], 0x2 ;  /* 0x00012a000a067a11 */ /* 0x000fe200078010ff */
[----:B------:R-:W-:Y:S01]  /*8210*/  IMAD.IADD R7, R11, 0x1, R7 ;  /* 0x000000010b077824 */ /* 0x000fe200078e0207 */
[----:B------:R-:W-:Y:S01]  /*8220*/  SHF.R.S32.HI R8, RZ, 0x1f, R16 ;  /* 0x0000001fff087819 */ /* 0x000fe20000011410 */
[----:B------:R-:W-:Y:S02]  /*8230*/  IMAD R9, R14, c[0x0][0x434], R9 ;  /* 0x00010d000e097a24 */ /* 0x000fe400078e0209 */
[----:B------:R-:W-:Y:S01]  /*8240*/  SHFL.IDX PT, R14, R6, 0x1, 0x1c1f ;  /* 0x003c1f00060e7f89 */ /* 0x000fe200000e0000 */
[----:B------:R-:W-:Y:S01]  /*8250*/  LEA.HI.X R7, R10, c[0x0][0x4ac], R7, 0x2, P0 ;  /* 0x00012b000a077a11 */ /* 0x000fe200000f1407 */
[----:B------:R-:W-:Y:S01]  /*8260*/  IMAD.IADD R19, R19, 0x1, R9 ;  /* 0x0000000113137824 */ /* 0x000fe200078e0209 */
[----:B------:R-:W-:Y:S01]  /*8270*/  LOP3.LUT P0, RZ, R4, 0x3, RZ, 0xc0, !PT ;  /* 0x0000000304ff7812 */ /* 0x000fe2000780c0ff */
[----:B------:R-:W-:Y:S01]  /*8280*/  SHFL.IDX PT, R10, R6, RZ, 0x1c1f ;  /* 0x001c1fff060a7589 */ /* 0x000fe200000e0000 */
[----:B------:R-:W-:Y:S01]  /*8290*/  IMAD R9, R8, c[0x0][0x428], RZ ;  /* 0x00010a0008097a24 */ /* 0x000fe200078e02ff */
[----:B------:R-:W-:-:S02]  /*82a0*/  IADD3 R8, R0, 0x8, RZ ;  /* 0x0000000800087810 */ /* 0x000fc40007ffe0ff */
[----:B------:R-:W1:Y:S01]  /*82b0*/  SHFL.IDX PT, R11, R7, RZ, 0x1c1f ;  /* 0x001c1fff070b7589 */ /* 0x000e6200000e0000 */
[-C--:B------:R-:W-:Y:S01]  /*82c0*/  ISETP.GE.OR P2, PT, R0, R13.reuse, P0 ;  /* 0x0000000d0000720c */ /* 0x080fe20000746670 */
[----:B------:R-:W-:Y:S01]  /*82d0*/  IMAD R9, R16, c[0x0][0x42c], R9 ;  /* 0x00010b0010097a24 */ /* 0x000fe200078e0209 */
[----:B------:R-:W-:Y:S01]  /*82e0*/  ISETP.GE.OR P0, PT, R8, R13, P0 ;  /* 0x0000000d0800720c */ /* 0x000fe20000706670 */
[----:B------:R-:W2:Y:S01]  /*82f0*/  SHFL.IDX PT, R15, R7, 0x1, 0x1c1f ;  /* 0x003c1f00070f7f89 */ /* 0x000ea200000e0000 */
[----:B------:R-:W-:-:S05]  /*8300*/  IMAD.WIDE.U32 R16, R16, c[0x0][0x428], R18 ;  /* 0x00010a0010107a25 */ /* 0x000fca00078e0012 */
[----:B------:R-:W-:Y:S02]  /*8310*/  IADD3 R12, R17, R9, RZ ;  /* 0x00000009110c7210 */ /* 0x000fe40007ffe0ff */
[----:B------:R-:W-:-:S04]  /*8320*/  LEA R9, P1, R16, c[0x0][0x400], 0x2 ;  /* 0x0001000010097a11 */ /* 0x000fc800078210ff */
[----:B------:R-:W-:Y:S01]  /*8330*/  LEA.HI.X R12, R16, c[0x0][0x404], R12, 0x2, P1 ;  /* 0x00010100100c7a11 */ /* 0x000fe200008f140c */
[----:B------:R3:W4:Y:S01]  /*8340*/  SHFL.IDX PT, R6, R9, RZ, 0x1c1f ;  /* 0x001c1fff09067589 */ /* 0x00072200000e0000 */
[----:B------:R-:W-:-:S03]  /*8350*/  ISETP.GE.AND P1, PT, R8, R13, PT ;  /* 0x0000000d0800720c */ /* 0x000fc60003f26270 */
[----:B------:R3:W3:Y:S01]  /*8360*/  SHFL.IDX PT, R7, R12, RZ, 0x1c1f ;  /* 0x001c1fff0c077589 */ /* 0x0006e200000e0000 */
[----:B------:R-:W-:-:S03]  /*8370*/  P2R R8, PR, RZ, 0x2 ;  /* 0x00000002ff087803 */ /* 0x000fc60000000000 */
[----:B-1----:R1:W-:Y:S04]  /*8380*/  @!P2 ST.E [R10.64], R2 ;  /* 0x000000020a00a985 */ /* 0x0023e8000c101906 */
[----:B--2---:R1:W-:Y:S01]  /*8390*/  @!P0 ST.E [R14.64], R5 ;  /* 0x000000050e008985 */ /* 0x0043e2000c101906 */
[----:B------:R-:W-:Y:S02]  /*83a0*/  ISETP.GE.AND P0, PT, R0, R13, PT ;  /* 0x0000000d0000720c */ /* 0x000fe40003f06270 */
[----:B------:R-:W-:-:S11]  /*83b0*/  SHF.L.U32 R13, R3, 0x1, RZ ;  /* 0x00000001030d7819 */ /* 0x000fd600000006ff */
[----:B------:R-:W-:Y:S05]  /*83c0*/  @P0 BRA `(.L_x_1526) ;  /* 0x000008d000000947 */ /* 0x000fea0003800000 */
[C---:B-1--4-:R-:W-:Y:S02]  /*83d0*/  IADD3 R5, R13.reuse, 0x8, RZ ;  /* 0x000000080d057810 */ /* 0x052fe40007ffe0ff */
[C---:B------:R-:W-:Y:S02]  /*83e0*/  IADD3 R4, R13.reuse, 0x10, RZ ;  /* 0x000000100d047810 */ /* 0x040fe40007ffe0ff */
[----:B------:R-:W-:Y:S02]  /*83f0*/  IADD3 R3, R13, 0x18, RZ ;  /* 0x000000180d037810 */ /* 0x000fe40007ffe0ff */
[----:B------:R-:W-:Y:S02]  /*8400*/  ISETP.GE.AND P3, PT, R5, c[0x0][0x3c8], PT ;  /* 0x0000f20005007a0c */ /* 0x000fe40003f66270 */
[----:B------:R-:W-:Y:S02]  /*8410*/  IADD3 R2, R13, 0x20, RZ ;  /* 0x000000200d027810 */ /* 0x000fe40007ffe0ff */
[----:B------:R-:W-:-:S02]  /*8420*/  ISETP.GE.AND P2, PT, R4, c[0x0][0x3c8], PT ;  /* 0x0000f20004007a0c */ /* 0x000fc40003f46270 */
[----:B------:R-:W-:Y:S02]  /*8430*/  ISETP.GE.AND P4, PT, R13, c[0x0][0x3c8], PT ;  /* 0x0000f2000d007a0c */ /* 0x000fe40003f86270 */
[----:B------:R-:W-:Y:S02]  /*8440*/  ISETP.GE.AND P1, PT, R3, c[0x0][0x3c8], PT ;  /* 0x0000f20003007a0c */ /* 0x000fe40003f26270 */
[----:B------:R-:W-:Y:S02]  /*8450*/  ISETP.GE.AND P0, PT, R2, c[0x0][0x3c8], PT ;  /* 0x0000f20002007a0c */ /* 0x000fe40003f06270 */
[----:B------:R-:W-:Y:S02]  /*8460*/  IADD3 R0, R13, 0x28, RZ ;  /* 0x000000280d007810 */ /* 0x000fe40007ffe0ff */
[----:B------:R-:W-:Y:S02]  /*8470*/  @!P3 LEA.HI R5, R5, R5, RZ, 0x1 ;  /* 0x000000050505b211 */ /* 0x000fe400078f08ff */
[----:B------:R-:W-:-:S02]  /*8480*/  ISETP.GE.AND P5, PT, R0, c[0x0][0x3c8], PT ;  /* 0x0000f20000007a0c */ /* 0x000fc40003fa6270 */
[----:B------:R-:W-:Y:S01]  /*8490*/  @!P2 LEA.HI R4, R4, R4, RZ, 0x1 ;  /* 0x000000040404a211 */ /* 0x000fe200078f08ff */
[--C-:B---3--:R-:W-:Y:S01]  /*84a0*/  @!P4 IMAD.WIDE R10, R13, 0x4, R6.reuse ;  /* 0x000000040d0ac825 */ /* 0x108fe200078e0206 */
[----:B------:R-:W-:Y:S02]  /*84b0*/  @!P3 LOP3.LUT R5, R5, 0xfffffffe, RZ, 0xc0, !PT ;  /* 0xfffffffe0505b812 */ /* 0x000fe400078ec0ff */
[----:B------:R-:W-:Y:S02]  /*84c0*/  @!P1 LEA.HI R3, R3, R3, RZ, 0x1 ;  /* 0x0000000303039211 */ /* 0x000fe400078f08ff */
[----:B------:R-:W-:Y:S01]  /*84d0*/  @!P0 LEA.HI R2, R2, R2, RZ, 0x1 ;  /* 0x0000000202028211 */ /* 0x000fe200078f08ff */
[----:B------:R1:W-:Y:S01]  /*84e0*/  @!P4 ST.E.64 [R10.64], R128 ;  /* 0x000000800a00c985 */ /* 0x0003e2000c101b06 */
[----:B------:R-:W-:Y:S01]  /*84f0*/  @!P2 LOP3.LUT R15, R4, 0xfffffffe, RZ, 0xc0, !PT ;  /* 0xfffffffe040fa812 */ /* 0x000fe200078ec0ff */
[----:B------:R-:W-:Y:S01]  /*8500*/  @!P3 IMAD.WIDE R4, R5, 0x4, R6 ;  /* 0x000000040504b825 */ /* 0x000fe200078e0206 */
[----:B------:R-:W-:-:S02]  /*8510*/  IADD3 R14, R13, 0x30, RZ ;  /* 0x000000300d0e7810 */ /* 0x000fc40007ffe0ff */
[----:B------:R-:W-:Y:S02]  /*8520*/  @!P1 LOP3.LUT R3, R3, 0xfffffffe, RZ, 0xc0, !PT ;  /* 0xfffffffe03039812 */ /* 0x000fe400078ec0ff */
[----:B------:R-:W-:Y:S01]  /*8530*/  @!P0 LOP3.LUT R17, R2, 0xfffffffe, RZ, 0xc0, !PT ;  /* 0xfffffffe02118812 */ /* 0x000fe200078ec0ff */
[----:B------:R2:W-:Y:S01]  /*8540*/  @!P3 ST.E.64 [R4.64], R124 ;  /* 0x0000007c0400b985 */ /* 0x0005e2000c101b06 */
[----:B------:R-:W-:Y:S01]  /*8550*/  ISETP.GE.AND P4, PT, R14, c[0x0][0x3c8], PT ;  /* 0x0000f2000e007a0c */ /* 0x000fe20003f86270 */
[--C-:B------:R-:W-:Y:S01]  /*8560*/  @!P1 IMAD.WIDE R2, R3, 0x4, R6.reuse ;  /* 0x0000000403029825 */ /* 0x100fe200078e0206 */
[----:B------:R-:W-:Y:S02]  /*8570*/  @!P5 LEA.HI R0, R0, R0, RZ, 0x1 ;  /* 0x000000000000d211 */ /* 0x000fe400078f08ff */
[----:B------:R-:W-:Y:S01]  /*8580*/  IADD3 R19, R13, 0x40, RZ ;  /* 0x000000400d137810 */ /* 0x000fe20007ffe0ff */
[----:B------:R-:W-:Y:S01]  /*8590*/  @!P0 IMAD.WIDE R16, R17, 0x4, R6 ;  /* 0x0000000411108825 */ /* 0x000fe200078e0206 */
[----:B------:R-:W-:-:S02]  /*85a0*/  IADD3 R20, R13, 0x38, RZ ;  /* 0x000000380d147810 */ /* 0x000fc40007ffe0ff */
[----:B------:R-:W-:Y:S02]  /*85b0*/  IADD3 R18, R13, 0x48, RZ ;  /* 0x000000480d127810 */ /* 0x000fe40007ffe0ff */
[----:B------:R-:W-:-:S03]  /*85c0*/  ISETP.GE.AND P3, PT, R20, c[0x0][0x3c8], PT ;  /* 0x0000f20014007a0c */ /* 0x000fc60003f66270 */
[----:B------:R-:W-:Y:S01]  /*85d0*/  @!P4 LEA.HI R14, R14, R14, RZ, 0x1 ;  /* 0x0000000e0e0ec211 */ /* 0x000fe200078f08ff */
[----:B-1----:R-:W-:Y:S01]  /*85e0*/  @!P2 IMAD.WIDE R10, R15, 0x4, R6 ;  /* 0x000000040f0aa825 */ /* 0x002fe200078e0206 */
[----:B------:R-:W-:-:S08]  /*85f0*/  IADD3 R15, R13, 0x50, RZ ;  /* 0x000000500d0f7810 */ /* 0x000fd00007ffe0ff */
[----:B------:R-:W-:Y:S01]  /*8600*/  @!P3 LEA.HI R20, R20, R20, RZ, 0x1 ;  /* 0x000000141414b211 */ /* 0x000fe200078f08ff */
[----:B------:R1:W-:Y:S01]  /*8610*/  @!P2 ST.E.64 [R10.64], R36 ;  /* 0x000000240a00a985 */ /* 0x0003e2000c101b06 */
[----:B------:R-:W-:Y:S02]  /*8620*/  ISETP.GE.AND P2, PT, R19, c[0x0][0x3c8], PT ;  /* 0x0000f20013007a0c */ /* 0x000fe40003f46270 */
[----:B--2---:R-:W-:Y:S01]  /*8630*/  @!P5 LOP3.LUT R5, R0, 0xfffffffe, RZ, 0xc0, !PT ;  /* 0xfffffffe0005d812 */ /* 0x004fe200078ec0ff */
[----:B------:R2:W-:Y:S01]  /*8640*/  @!P1 ST.E.64 [R2.64], R40 ;  /* 0x0000002802009985 */ /* 0x0005e2000c101b06 */
[----:B------:R-:W-:Y:S02]  /*8650*/  ISETP.GE.AND P1, PT, R18, c[0x0][0x3c8], PT ;  /* 0x0000f20012007a0c */ /* 0x000fe40003f26270 */
[----:B------:R-:W-:Y:S01]  /*8660*/  IADD3 R0, R13, 0x58, RZ ;  /* 0x000000580d007810 */ /* 0x000fe20007ffe0ff */
[----:B------:R3:W-:Y:S01]  /*8670*/  @!P0 ST.E.64 [R16.64], R44 ;  /* 0x0000002c10008985 */ /* 0x0007e2000c101b06 */
[----:B------:R-:W-:Y:S01]  /*8680*/  ISETP.GE.AND P0, PT, R15, c[0x0][0x3c8], PT ;  /* 0x0000f2000f007a0c */ /* 0x000fe20003f06270 */
[----:B------:R-:W-:-:S04]  /*8690*/  @!P5 IMAD.WIDE R4, R5, 0x4, R6 ;  /* 0x000000040504d825 */ /* 0x000fc800078e0206 */
[----:B------:R-:W-:Y:S01]  /*86a0*/  @!P2 LEA.HI R19, R19, R19, RZ, 0x1 ;  /* 0x000000131313a211 */ /* 0x000fe200078f08ff */
[----:B------:R4:W-:Y:S01]  /*86b0*/  @!P5 ST.E.64 [R4.64], R48 ;  /* 0x000000300400d985 */ /* 0x0009e2000c101b06 */
[----:B------:R-:W-:Y:S02]  /*86c0*/  ISETP.GE.AND P5, PT, R0, c[0x0][0x3c8], PT ;  /* 0x0000f20000007a0c */ /* 0x000fe40003fa6270 */
[----:B------:R-:W-:Y:S02]  /*86d0*/  @!P1 LEA.HI R18, R18, R18, RZ, 0x1 ;  /* 0x0000001212129211 */ /* 0x000fe400078f08ff */
[----:B------:R-:W-:Y:S02]  /*86e0*/  @!P2 LOP3.LUT R19, R19, 0xfffffffe, RZ, 0xc0, !PT ;  /* 0xfffffffe1313a812 */ /* 0x000fe400078ec0ff */
[----:B------:R-:W-:-:S04]  /*86f0*/  @!P0 LEA.HI R15, R15, R15, RZ, 0x1 ;  /* 0x0000000f0f0f8211 */ /* 0x000fc800078f08ff */
[----:B------:R-:W-:Y:S02]  /*8700*/  @!P0 LOP3.LUT R15, R15, 0xfffffffe, RZ, 0xc0, !PT ;  /* 0xfffffffe0f0f8812 */ /* 0x000fe400078ec0ff */
[----:B-1----:R-:W-:Y:S02]  /*8710*/  IADD3 R10, R13, 0x60, RZ ;  /* 0x000000600d0a7810 */ /* 0x002fe40007ffe0ff */
[----:B------:R-:W-:Y:S02]  /*8720*/  @!P3 LOP3.LUT R11, R20, 0xfffffffe, RZ, 0xc0, !PT ;  /* 0xfffffffe140bb812 */ /* 0x000fe400078ec0ff */
[----:B--2---:R-:W-:Y:S01]  /*8730*/  @!P4 LOP3.LUT R3, R14, 0xfffffffe, RZ, 0xc0, !PT ;  /* 0xfffffffe0e03c812 */ /* 0x004fe200078ec0ff */
[--C-:B------:R-:W-:Y:S01]  /*8740*/  @!P0 IMAD.WIDE R14, R15, 0x4, R6.reuse ;  /* 0x000000040f0e8825 */ /* 0x100fe200078e0206 */
[----:B------:R-:W-:Y:S02]  /*8750*/  ISETP.GE.AND P6, PT, R10, c[0x0][0x3c8], PT ;  /* 0x0000f2000a007a0c */ /* 0x000fe40003fc6270 */
[----:B---3--:R-:W-:Y:S01]  /*8760*/  @!P1 LOP3.LUT R17, R18, 0xfffffffe, RZ, 0xc0, !PT ;  /* 0xfffffffe12119812 */ /* 0x008fe200078ec0ff */
[----:B------:R-:W-:Y:S01]  /*8770*/  @!P4 IMAD.WIDE R2, R3, 0x4, R6 ;  /* 0x000000040302c825 */ /* 0x000fe200078e0206 */
[----:B------:R-:W-:-:S02]  /*8780*/  @!P5 LEA.HI R0, R0, R0, RZ, 0x1 ;  /* 0x000000000000d211 */ /* 0x000fc400078f08ff */
[----:B------:R-:W-:Y:S01]  /*8790*/  IADD3 R18, R13, 0x70, RZ ;  /* 0x000000700d127810 */ /* 0x000fe20007ffe0ff */
[--C-:B------:R-:W-:Y:S01]  /*87a0*/  @!P1 IMAD.WIDE R16, R17, 0x4, R6.reuse ;  /* 0x0000000411109825 */ /* 0x100fe200078e0206 */
[----:B------:R1:W-:Y:S01]  /*87b0*/  @!P4 ST.E.64 [R2.64], R52 ;  /* 0x000000340200c985 */ /* 0x0003e2000c101b06 */
[----:B------:R-:W-:Y:S02]  /*87c0*/  @!P5 LOP3.LUT R21, R0, 0xfffffffe, RZ, 0xc0, !PT ;  /* 0xfffffffe0015d812 */ /* 0x000fe400078ec0ff */
[----:B----4-:R-:W-:Y:S01]  /*87d0*/  @!P2 IMAD.WIDE R4, R19, 0x4, R6 ;  /* 0x000000041304a825 */ /* 0x010fe200078e0206 */
[C---:B------:R-:W-:Y:S02]  /*87e0*/  IADD3 R19, R13.reuse, 0x68, RZ ;  /* 0x000000680d137810 */ /* 0x040fe40007ffe0ff */
[----:B------:R-:W-:Y:S02]  /*87f0*/  IADD3 R20, R13, 0x80, RZ ;  /* 0x000000800d147810 */ /* 0x000fe40007ffe0ff */
[----:B------:R-:W-:-:S02]  /*8800*/  ISETP.GE.AND P4, PT, R19, c[0x0][0x3c8], PT ;  /* 0x0000f20013007a0c */ /* 0x000fc40003f86270 */
[----:B------:R-:W-:Y:S02]  /*8810*/  IADD3 R0, R13, 0x88, RZ ;  /* 0x000000880d007810 */ /* 0x000fe40007ffe0ff */
[----:B------:R-:W-:-:S09]  /*8820*/  @!P6 LEA.HI R10, R10, R10, RZ, 0x1 ;  /* 0x0000000a0a0ae211 */ /* 0x000fd200078f08ff */
[----:B------:R-:W-:-:S04]  /*8830*/  @!P4 LEA.HI R19, R19, R19, RZ, 0x1 ;  /* 0x000000131313c211 */ /* 0x000fc800078f08ff */
[----:B------:R-:W-:Y:S01]  /*8840*/  @!P4 LOP3.LUT R19, R19, 0xfffffffe, RZ, 0xc0, !PT ;  /* 0xfffffffe1313c812 */ /* 0x000fe200078ec0ff */
        /* <DEDUP_REMOVED lines=15> */
[----:B-1----:R-:W-:Y:S01]  /*8940*/  @!P6 LOP3.LUT R3, R10, 0xfffffffe, RZ, 0xc0, !PT ;  /* 0xfffffffe0a03e812 */ /* 0x002fe200078ec0ff */
[----:B------:R-:W-:-:S04]  /*8950*/  @!P2 IMAD.WIDE R10, R11, 0x4, R6 ;  /* 0x000000040b0aa825 */ /* 0x000fc800078e0206 */
[----:B--2---:R-:W-:-:S04]  /*8960*/  @!P5 IMAD.WIDE R4, R21, 0x4, R6 ;  /* 0x000000041504d825 */ /* 0x004fc800078e0206 */
[--C-:B------:R-:W-:Y:S01]  /*8970*/  @!P6 IMAD.WIDE R2, R3, 0x4, R6.reuse ;  /* 0x000000040302e825 */ /* 0x100fe200078e0206 */
[----:B------:R1:W-:Y:S01]  /*8980*/  @!P5 ST.E.64 [R4.64], R72 ;  /* 0x000000480400d985 */ /* 0x0003e2000c101b06 */
[----:B---3--:R-:W-:Y:S02]  /*8990*/  @!P3 LOP3.LUT R15, R18, 0xfffffffe, RZ, 0xc0, !PT ;  /* 0xfffffffe120fb812 */ /* 0x008fe400078ec0ff */
[--C-:B------:R-:W-:Y:S01]  /*89a0*/  @!P4 IMAD.WIDE R16, R19, 0x4, R6.reuse ;  /* 0x000000041310c825 */ /* 0x100fe200078e0206 */
[----:B------:R2:W-:Y:S01]  /*89b0*/  @!P6 ST.E.64 [R2.64], R76 ;  /* 0x0000004c0200e985 */ /* 0x0005e2000c101b06 */
[----:B------:R-:W-:Y:S02]  /*89c0*/  IADD3 R18, R13, 0x98, RZ ;  /* 0x000000980d127810 */ /* 0x000fe40007ffe0ff */
[----:B------:R-:W-:Y:S01]  /*89d0*/  @!P3 IMAD.WIDE R14, R15, 0x4, R6 ;  /* 0x000000040f0eb825 */ /* 0x000fe200078e0206 */
[----:B------:R3:W-:Y:S01]  /*89e0*/  @!P4 ST.E.64 [R16.64], R80 ;  /* 0x000000501000c985 */ /* 0x0007e2000c101b06 */
[----:B------:R-:W-:-:S02]  /*89f0*/  IADD3 R19, R13, 0xa8, RZ ;  /* 0x000000a80d137810 */ /* 0x000fc40007ffe0ff */
[----:B------:R-:W-:Y:S01]  /*8a00*/  ISETP.GE.AND P4, PT, R18, c[0x0][0x3c8], PT ;  /* 0x0000f20012007a0c */ /* 0x000fe20003f86270 */
[----:B------:R-:W-:Y:S04]  /*8a10*/  @!P3 ST.E.64 [R14.64], R84 ;  /* 0x000000540e00b985 */ /* 0x000fe8000c101b06 */
[----:B------:R4:W-:Y:S01]  /*8a20*/  @!P2 ST.E.64 [R10.64], R88 ;  /* 0x000000580a00a985 */ /* 0x0009e2000c101b06 */
[----:B------:R-:W-:-:S07]  /*8a30*/  ISETP.GE.AND P2, PT, R19, c[0x0][0x3c8], PT ;  /* 0x0000f20013007a0c */ /* 0x000fce0003f46270 */
[----:B------:R-:W-:Y:S02]  /*8a40*/  @!P4 LEA.HI R18, R18, R18, RZ, 0x1 ;  /* 0x000000121212c211 */ /* 0x000fe400078f08ff */
[----:B-1----:R-:W-:Y:S02]  /*8a50*/  @!P1 LOP3.LUT R5, R20, 0xfffffffe, RZ, 0xc0, !PT ;  /* 0xfffffffe14059812 */ /* 0x002fe400078ec0ff */
[----:B------:R-:W-:Y:S02]  /*8a60*/  IADD3 R20, R13, 0xa0, RZ ;  /* 0x000000a00d147810 */ /* 0x000fe40007ffe0ff */
[----:B--2---:R-:W-:Y:S01]  /*8a70*/  @!P0 LOP3.LUT R3, R0, 0xfffffffe, RZ, 0xc0, !PT ;  /* 0xfffffffe00038812 */ /* 0x004fe200078ec0ff */
[--C-:B------:R-:W-:Y:S01]  /*8a80*/  @!P1 IMAD.WIDE R4, R5, 0x4, R6.reuse ;  /* 0x0000000405049825 */ /* 0x100fe200078e0206 */
[C---:B------:R-:W-:Y:S02]  /*8a90*/  IADD3 R0, R13.reuse, 0x90, RZ ;  /* 0x000000900d007810 */ /* 0x040fe40007ffe0ff */
[----:B---3--:R-:W-:Y:S01]  /*8aa0*/  IADD3 R17, R13, 0xb0, RZ ;  /* 0x000000b00d117810 */ /* 0x008fe20007ffe0ff */
[----:B------:R-:W-:Y:S01]  /*8ab0*/  @!P0 IMAD.WIDE R2, R3, 0x4, R6 ;  /* 0x0000000403028825 */ /* 0x000fe200078e0206 */
[----:B------:R-:W-:Y:S01]  /*8ac0*/  ISETP.GE.AND P5, PT, R0, c[0x0][0x3c8], PT ;  /* 0x0000f20000007a0c */ /* 0x000fe20003fa6270 */
[----:B------:R1:W-:Y:S01]  /*8ad0*/  @!P1 ST.E.64 [R4.64], R92 ;  /* 0x0000005c04009985 */ /* 0x0003e2000c101b06 */
[----:B------:R-:W-:-:S02]  /*8ae0*/  IADD3 R16, R13, 0xb8, RZ ;  /* 0x000000b80d107810 */ /* 0x000fc40007ffe0ff */
[----:B------:R-:W-:Y:S01]  /*8af0*/  ISETP.GE.AND P3, PT, R20, c[0x0][0x3c8], PT ;  /* 0x0000f20014007a0c */ /* 0x000fe20003f66270 */
[----:B------:R2:W-:Y:S01]  /*8b00*/  @!P0 ST.E.64 [R2.64], R96 ;  /* 0x0000006002008985 */ /* 0x0005e2000c101b06 */
[----:B------:R-:W-:Y:S02]  /*8b10*/  ISETP.GE.AND P1, PT, R17, c[0x0][0x3c8], PT ;  /* 0x0000f20011007a0c */ /* 0x000fe40003f26270 */
[----:B------:R-:W-:Y:S02]  /*8b20*/  ISETP.GE.AND P0, PT, R16, c[0x0][0x3c8], PT ;  /* 0x0000f20010007a0c */ /* 0x000fe40003f06270 */
[----:B------:R-:W-:-:S03]  /*8b30*/  @!P2 LEA.HI R19, R19, R19, RZ, 0x1 ;  /* 0x000000131313a211 */ /* 0x000fc600078f08ff */
[----:B------:R-:W-:Y:S02]  /*8b40*/  @!P5 LEA.HI R0, R0, R0, RZ, 0x1 ;  /* 0x000000000000d211 */ /* 0x000fe400078f08ff */
[----:B------:R-:W-:Y:S02]  /*8b50*/  @!P2 LOP3.LUT R19, R19, 0xfffffffe, RZ, 0xc0, !PT ;  /* 0xfffffffe1313a812 */ /* 0x000fe400078ec0ff */
[----:B------:R-:W-:Y:S02]  /*8b60*/  @!P3 LEA.HI R20, R20, R20, RZ, 0x1 ;  /* 0x000000141414b211 */ /* 0x000fe400078f08ff */
[----:B------:R-:W-:Y:S02]  /*8b70*/  @!P1 LEA.HI R17, R17, R17, RZ, 0x1 ;  /* 0x0000001111119211 */ /* 0x000fe400078f08ff */
[----:B------:R-:W-:Y:S02]  /*8b80*/  @!P0 LEA.HI R16, R16, R16, RZ, 0x1 ;  /* 0x0000001010108211 */ /* 0x000fe400078f08ff */
[----:B----4-:R-:W-:-:S02]  /*8b90*/  @!P3 LOP3.LUT R11, R20, 0xfffffffe, RZ, 0xc0, !PT ;  /* 0xfffffffe140bb812 */ /* 0x010fc400078ec0ff */
[----:B------:R-:W-:Y:S02]  /*8ba0*/  @!P1 LOP3.LUT R17, R17, 0xfffffffe, RZ, 0xc0, !PT ;  /* 0xfffffffe11119812 */ /* 0x000fe400078ec0ff */
[----:B------:R-:W-:Y:S01]  /*8bb0*/  @!P0 LOP3.LUT R15, R16, 0xfffffffe, RZ, 0xc0, !PT ;  /* 0xfffffffe100f8812 */ /* 0x000fe200078ec0ff */
[----:B------:R-:W-:Y:S01]  /*8bc0*/  @!P3 IMAD.WIDE R10, R11, 0x4, R6 ;  /* 0x000000040b0ab825 */ /* 0x000fe200078e0206 */
[----:B-1----:R-:W-:-:S03]  /*8bd0*/  @!P4 LOP3.LUT R5, R18, 0xfffffffe, RZ, 0xc0, !PT ;  /* 0xfffffffe1205c812 */ /* 0x002fc600078ec0ff */
[----:B------:R-:W-:Y:S01]  /*8be0*/  @!P2 IMAD.WIDE R18, R19, 0x4, R6 ;  /* 0x000000041312a825 */ /* 0x000fe200078e0206 */
[----:B--2---:R-:W-:-:S03]  /*8bf0*/  @!P5 LOP3.LUT R3, R0, 0xfffffffe, RZ, 0xc0, !PT ;  /* 0xfffffffe0003d812 */ /* 0x004fc600078ec0ff */
[----:B------:R-:W-:-:S04]  /*8c00*/  @!P4 IMAD.WIDE R4, R5, 0x4, R6 ;  /* 0x000000040504c825 */ /* 0x000fc800078e0206 */
[----:B------:R-:W-:-:S04]  /*8c10*/  @!P5 IMAD.WIDE R2, R3, 0x4, R6 ;  /* 0x000000040302d825 */ /* 0x000fc800078e0206 */
[--C-:B------:R-:W-:Y:S01]  /*8c20*/  @!P1 IMAD.WIDE R16, R17, 0x4, R6.reuse ;  /* 0x0000000411109825 */ /* 0x100fe200078e0206 */
[----:B------:R1:W-:Y:S03]  /*8c30*/  @!P5 ST.E.64 [R2.64], R120 ;  /* 0x000000780200d985 */ /* 0x0003e6000c101b06 */
[----:B------:R-:W-:Y:S01]  /*8c40*/  @!P0 IMAD.WIDE R6, R15, 0x4, R6 ;  /* 0x000000040f068825 */ /* 0x000fe200078e0206 */
[----:B------:R1:W-:Y:S04]  /*8c50*/  @!P4 ST.E.64 [R4.64], R100 ;  /* 0x000000640400c985 */ /* 0x0003e8000c101b06 */
[----:B------:R1:W-:Y:S04]  /*8c60*/  @!P3 ST.E.64 [R10.64], R104 ;  /* 0x000000680a00b985 */ /* 0x0003e8000c101b06 */
[----:B------:R1:W-:Y:S04]  /*8c70*/  @!P2 ST.E.64 [R18.64], R108 ;  /* 0x0000006c1200a985 */ /* 0x0003e8000c101b06 */
[----:B------:R1:W-:Y:S04]  /*8c80*/  @!P1 ST.E.64 [R16.64], R116 ;  /* 0x0000007410009985 */ /* 0x0003e8000c101b06 */
[----:B------:R1:W-:Y:S02]  /*8c90*/  @!P0 ST.E.64 [R6.64], R112 ;  /* 0x0000007006008985 */ /* 0x0003e4000c101b06 */
.L_x_1526:
[----:B----4-:R-:W-:Y:S05]  /*8ca0*/  BSYNC B0 ;  /* 0x0000000000007941 */ /* 0x010fea0003800000 */
.L_x_1525:
[----:B------:R-:W-:Y:S01]  /*8cb0*/  ISETP.NE.AND P0, PT, R8, RZ, PT ;  /* 0x000000ff0800720c */ /* 0x000fe20003f05270 */
[----:B-1----:R1:W2:Y:S04]  /*8cc0*/  SHFL.IDX PT, R5, R12, 0x1, 0x1c1f ;  /* 0x003c1f000c057f89 */ /* 0x0022a800000e0000 */
[----:B------:R1:W4:Y:S08]  /*8cd0*/  SHFL.IDX PT, R4, R9, 0x1, 0x1c1f ;  /* 0x003c1f0009047f89 */ /* 0x00033000000e0000 */
        /* <DEDUP_REMOVED lines=8> */
[C---:B-1-3--:R-:W-:Y:S01]  /*8d60*/  IADD3 R9, R13.reuse, 0x20, RZ ;  /* 0x000000200d097810 */ /* 0x04afe20007ffe0ff */
[C---:B--2-4-:R-:W-:Y:S01]  /*8d70*/  @!P1 IMAD.WIDE R10, R13.reuse, 0x4, R4 ;  /* 0x000000040d0a9825 */ /* 0x054fe200078e0204 */
[----:B------:R-:W-:-:S02]  /*8d80*/  IADD3 R8, R13, 0x28, RZ ;  /* 0x000000280d087810 */ /* 0x000fc40007ffe0ff */
        /* <DEDUP_REMOVED lines=15> */
[----:B------:R-:W-:Y:S02]  /*8e80*/  @!P4 LEA.HI R9, R9, R9, RZ, 0x1 ;  /* 0x000000090909c211 */ /* 0x000fe400078f08ff */
[----:B------:R-:W-:Y:S02]  /*8e90*/  @!P3 LEA.HI R8, R8, R8, RZ, 0x1 ;  /* 0x000000080808b211 */ /* 0x000fe400078f08ff */
[----:B------:R-:W-:Y:S02]  /*8ea0*/  @!P2 LEA.HI R7, R7, R7, RZ, 0x1 ;  /* 0x000000070707a211 */ /* 0x000fe400078f08ff */
[----:B------:R-:W-:Y:S02]  /*8eb0*/  @!P1 LEA.HI R6, R6, R6, RZ, 0x1 ;  /* 0x0000000606069211 */ /* 0x000fe400078f08ff */
[----:B-1----:R-:W-:Y:S02]  /*8ec0*/  @!P6 LOP3.LUT R11, R2, 0xfffffffe, RZ, 0xc0, !PT ;  /* 0xfffffffe020be812 */ /* 0x002fe400078ec0ff */
[----:B------:R-:W-:-:S02]  /*8ed0*/  IADD3 R2, R13, 0x48, RZ ;  /* 0x000000480d027810 */ /* 0x000fc40007ffe0ff */
[----:B------:R-:W-:Y:S01]  /*8ee0*/  @!P0 LEA.HI R3, R3, R3, RZ, 0x1 ;  /* 0x0000000303038211 */ /* 0x000fe200078f08ff */
[--C-:B------:R-:W-:Y:S01]  /*8ef0*/  @!P6 IMAD.WIDE R10, R11, 0x4, R4.reuse ;  /* 0x000000040b0ae825 */ /* 0x100fe200078e0204 */
[----:B------:R-:W-:Y:S02]  /*8f00*/  @!P4 LOP3.LUT R9, R9, 0xfffffffe, RZ, 0xc0, !PT ;  /* 0xfffffffe0909c812 */ /* 0x000fe400078ec0ff */
[----:B------:R-:W-:Y:S02]  /*8f10*/  @!P3 LOP3.LUT R17, R8, 0xfffffffe, RZ, 0xc0, !PT ;  /* 0xfffffffe0811b812 */ /* 0x000fe400078ec0ff */
[----:B------:R1:W-:Y:S01]  /*8f20*/  @!P6 ST.E.64 [R10.64], R38 ;  /* 0x000000260a00e985 */ /* 0x0003e2000c101b06 */
[----:B------:R-:W-:Y:S01]  /*8f30*/  ISETP.GE.AND P6, PT, R2, c[0x0][0x3c8], PT ;  /* 0x0000f20002007a0c */ /* 0x000fe20003fc6270 */
[----:B------:R-:W-:Y:S01]  /*8f40*/  @!P4 IMAD.WIDE R8, R9, 0x4, R4 ;  /* 0x000000040908c825 */ /* 0x000fe200078e0204 */
[----:B--2---:R-:W-:Y:S02]  /*8f50*/  @!P5 LOP3.LUT R15, R0, 0xfffffffe, RZ, 0xc0, !PT ;  /* 0xfffffffe000fd812 */ /* 0x004fe400078ec0ff */
[----:B------:R-:W-:-:S02]  /*8f60*/  IADD3 R0, R13, 0x50, RZ ;  /* 0x000000500d007810 */ /* 0x000fc40007ffe0ff */
[----:B------:R-:W-:Y:S01]  /*8f70*/  @!P2 LOP3.LUT R7, R7, 0xfffffffe, RZ, 0xc0, !PT ;  /* 0xfffffffe0707a812 */ /* 0x000fe200078ec0ff */
[----:B------:R-:W-:Y:S01]  /*8f80*/  @!P5 IMAD.WIDE R14, R15, 0x4, R4 ;  /* 0x000000040f0ed825 */ /* 0x000fe200078e0204 */
[----:B------:R-:W-:Y:S02]  /*8f90*/  @!P0 LOP3.LUT R3, R3, 0xfffffffe, RZ, 0xc0, !PT ;  /* 0xfffffffe03038812 */ /* 0x000fe400078ec0ff */
[C---:B------:R-:W-:Y:S02]  /*8fa0*/  IADD3 R20, R13.reuse, 0x58, RZ ;  /* 0x000000580d147810 */ /* 0x040fe40007ffe0ff */
[----:B------:R2:W-:Y:S01]  /*8fb0*/  @!P5 ST.E.64 [R14.64], R42 ;  /* 0x0000002a0e00d985 */ /* 0x0005e2000c101b06 */
[----:B------:R-:W-:Y:S02]  /*8fc0*/  ISETP.GE.AND P5, PT, R0, c[0x0][0x3c8], PT ;  /* 0x0000f20000007a0c */ /* 0x000fe40003fa6270 */
[C---:B------:R-:W-:Y:S01]  /*8fd0*/  IADD3 R19, R13.reuse, 0x60, RZ ;  /* 0x000000600d137810 */ /* 0x040fe20007ffe0ff */
[----:B------:R3:W-:Y:S01]  /*8fe0*/  @!P4 ST.E.64 [R8.64], R46 ;  /* 0x0000002e0800c985 */ /* 0x0007e2000c101b06 */
[----:B------:R-:W-:-:S02]  /*8ff0*/  IADD3 R18, R13, 0x68, RZ ;  /* 0x000000680d127810 */ /* 0x000fc40007ffe0ff */
[----:B------:R-:W-:Y:S02]  /*9000*/  IADD3 R12, R13, 0x70, RZ ;  /* 0x000000700d0c7810 */ /* 0x000fe40007ffe0ff */
[----:B------:R-:W-:Y:S02]  /*9010*/  ISETP.GE.AND P4, PT, R20, c[0x0][0x3c8], PT ;  /* 0x0000f20014007a0c */ /* 0x000fe40003f86270 */
[----:B------:R-:W-:-:S03]  /*9020*/  @!P6 LEA.HI R2, R2, R2, RZ, 0x1 ;  /* 0x000000020202e211 */ /* 0x000fc600078f08ff */
[----:B------:R-:W-:Y:S02]  /*9030*/  @!P5 LEA.HI R0, R0, R0, RZ, 0x1 ;  /* 0x000000000000d211 */ /* 0x000fe400078f08ff */
[----:B-1----:R-:W-:Y:S01]  /*9040*/  @!P1 LOP3.LUT R11, R6, 0xfffffffe, RZ, 0xc0, !PT ;  /* 0xfffffffe060b9812 */ /* 0x002fe200078ec0ff */
[----:B------:R-:W-:-:S04]  /*9050*/  @!P2 IMAD.WIDE R6, R7, 0x4, R4 ;  /* 0x000000040706a825 */ /* 0x000fc800078e0204 */
[----:B------:R-:W-:Y:S01]  /*9060*/  @!P1 IMAD.WIDE R10, R11, 0x4, R4 ;  /* 0x000000040b0a9825 */ /* 0x000fe200078e0204 */
[----:B------:R-:W-:-:S03]  /*9070*/  @!P4 LEA.HI R20, R20, R20, RZ, 0x1 ;  /* 0x000000141414c211 */ /* 0x000fc600078f08ff */
[----:B--2---:R-:W-:-:S04]  /*9080*/  @!P3 IMAD.WIDE R14, R17, 0x4, R4 ;  /* 0x00000004110eb825 */ /* 0x004fc800078e0204 */
[----:B------:R-:W-:Y:S01]  /*9090*/  @!P0 IMAD.WIDE R16, R3, 0x4, R4 ;  /* 0x0000000403108825 */ /* 0x000fe200078e0204 */
[----:B------:R1:W-:Y:S01]  /*90a0*/  @!P3 ST.E.64 [R14.64], R50 ;  /* 0x000000320e00b985 */ /* 0x0003e2000c101b06 */
[----:B------:R-:W-:Y:S02]  /*90b0*/  IADD3 R3, R13, 0x78, RZ ;  /* 0x000000780d037810 */ /* 0x000fe40007ffe0ff */
[----:B------:R-:W-:Y:S01]  /*90c0*/  ISETP.GE.AND P3, PT, R19, c[0x0][0x3c8], PT ;  /* 0x0000f20013007a0c */ /* 0x000fe20003f66270 */
[----:B------:R2:W-:Y:S01]  /*90d0*/  @!P2 ST.E.64 [R6.64], R54 ;  /* 0x000000360600a985 */ /* 0x0005e2000c101b06 */
[----:B------:R-:W-:Y:S02]  /*90e0*/  ISETP.GE.AND P2, PT, R18, c[0x0][0x3c8], PT ;  /* 0x0000f20012007a0c */ /* 0x000fe40003f46270 */
[----:B---3--:R-:W-:Y:S01]  /*90f0*/  @!P5 LOP3.LUT R9, R0, 0xfffffffe, RZ, 0xc0, !PT ;  /* 0xfffffffe0009d812 */ /* 0x008fe200078ec0ff */
[----:B------:R3:W-:Y:S01]  /*9100*/  @!P1 ST.E.64 [R10.64], R58 ;  /* 0x0000003a0a009985 */ /* 0x0007e2000c101b06 */
[----:B------:R-:W-:-:S02]  /*9110*/  ISETP.GE.AND P1, PT, R12, c[0x0][0x3c8], PT ;  /* 0x0000f2000c007a0c */ /* 0x000fc40003f26270 */
[----:B------:R-:W-:Y:S01]  /*9120*/  IADD3 R0, R13, 0x88, RZ ;  /* 0x000000880d007810 */ /* 0x000fe20007ffe0ff */
[----:B------:R4:W-:Y:S01]  /*9130*/  @!P0 ST.E.64 [R16.64], R62 ;  /* 0x0000003e10008985 */ /* 0x0009e2000c101b06 */
[----:B------:R-:W-:Y:S01]  /*9140*/  ISETP.GE.AND P0, PT, R3, c[0x0][0x3c8], PT ;  /* 0x0000f20003007a0c */ /* 0x000fe20003f06270 */
[----:B------:R-:W-:Y:S02]  /*9150*/  @!P5 IMAD.WIDE R8, R9, 0x4, R4 ;  /* 0x000000040908d825 */ /* 0x000fe400078e0204 */
[----:B------:R-:W-:Y:S02]  /*9160*/  @!P3 LEA.HI R19, R19, R19, RZ, 0x1 ;  /* 0x000000131313b211 */ /* 0x000fe400078f08ff */
[----:B------:R-:W-:Y:S02]  /*9170*/  @!P2 LEA.HI R18, R18, R18, RZ, 0x1 ;  /* 0x000000121212a211 */ /* 0x000fe400078f08ff */
[----:B------:R-:W-:Y:S02]  /*9180*/  @!P3 LOP3.LUT R19, R19, 0xfffffffe, RZ, 0xc0, !PT ;  /* 0xfffffffe1313b812 */ /* 0x000fe400078ec0ff */
[----:B------:R-:W-:-:S04]  /*9190*/  @!P1 LEA.HI R12, R12, R12, RZ, 0x1 ;  /* 0x0000000c0c0c9211 */ /* 0x000fc800078f08ff */
[----:B------:R-:W-:Y:S01]  /*91a0*/  @!P0 LEA.HI R3, R3, R3, RZ, 0x1 ;  /* 0x0000000303038211 */ /* 0x000fe200078f08ff */
[----:B-1----:R-:W-:-:S03]  /*91b0*/  @!P3 IMAD.WIDE R14, R19, 0x4, R4 ;  /* 0x00000004130eb825 */ /* 0x002fc600078e0204 */
[----:B------:R-:W-:Y:S02]  /*91c0*/  @!P0 LOP3.LUT R3, R3, 0xfffffffe, RZ, 0xc0, !PT ;  /* 0xfffffffe03038812 */ /* 0x000fe400078ec0ff */
[C---:B------:R-:W-:Y:S02]  /*91d0*/  IADD3 R19, R13.reuse, 0x98, RZ ;  /* 0x000000980d137810 */ /* 0x040fe40007ffe0ff */
[----:B--2---:R-:W-:Y:S02]  /*91e0*/  @!P6 LOP3.LUT R7, R2, 0xfffffffe, RZ, 0xc0, !PT ;  /* 0xfffffffe0207e812 */ /* 0x004fe400078ec0ff */
[----:B------:R-:W-:Y:S02]  /*91f0*/  IADD3 R2, R13, 0x80, RZ ;  /* 0x000000800d027810 */ /* 0x000fe40007ffe0ff */
[----:B---3--:R-:W-:Y:S01]  /*9200*/  @!P4 LOP3.LUT R11, R20, 0xfffffffe, RZ, 0xc0, !PT ;  /* 0xfffffffe140bc812 */ /* 0x008fe200078ec0ff */
[----:B------:R-:W-:Y:S01]  /*9210*/  @!P6 IMAD.WIDE R6, R7, 0x4, R4 ;  /* 0x000000040706e825 */ /* 0x000fe200078e0204 */
[----:B------:R-:W-:-:S03]  /*9220*/  IADD3 R20, R13, 0x90, RZ ;  /* 0x000000900d147810 */ /* 0x000fc60007ffe0ff */
[--C-:B------:R-:W-:Y:S01]  /*9230*/  @!P4 IMAD.WIDE R10, R11, 0x4, R4.reuse ;  /* 0x000000040b0ac825 */ /* 0x100fe200078e0204 */
[----:B------:R1:W-:Y:S01]  /*9240*/  @!P6 ST.E.64 [R6.64], R66 ;  /* 0x000000420600e985 */ /* 0x0003e2000c101b06 */
[----:B------:R-:W-:Y:S02]  /*9250*/  ISETP.GE.AND P6, PT, R2, c[0x0][0x3c8], PT ;  /* 0x0000f20002007a0c */ /* 0x000fe40003fc6270 */
[----:B----4-:R-:W-:Y:S01]  /*9260*/  @!P0 IMAD.WIDE R16, R3, 0x4, R4 ;  /* 0x0000000403108825 */ /* 0x010fe200078e0204 */
        /* <DEDUP_REMOVED lines=55> */
.L_x_1524:
[----:B------:R-:W2:Y:S02]  /*95e0*/  S2R R7, SR_TID.X ;  /* 0x0000000000077919 */ /* 0x000ea40000002100 */
[----:B--2---:R-:W-:-:S13]  /*95f0*/  ISETP.GT.AND P0, PT, R7, 0x7f, PT ;  /* 0x0000007f0700780c */ /* 0x004fda0003f04270 */
[----:B------:R-:W-:Y:S05]  /*9600*/  @P0 EXIT ;  /* 0x000000000000094d */ /* 0x000fea0003800000 */
[----:B------:R-:W2:Y:S01]  /*9610*/  S2R R4, SR_CTAID.X ;  /* 0x0000000000047919 */ /* 0x000ea20000002500 */
[----:B------:R-:W-:-:S05]  /*9620*/  MOV R3, c[0x0][0x4e8] ;  /* 0x00013a0000037a02 */ /* 0x000fca0000000f00 */
[----:B------:R-:W-:Y:S01]  /*9630*/  IMAD R5, R3, c[0x0][0x388], RZ ;  /* 0x0000e20003057a24 */ /* 0x000fe200078e02ff */
[----:B--2---:R-:W-:-:S04]  /*9640*/  LEA R4, R4, R7, 0x7 ;  /* 0x0000000704047211 */ /* 0x004fc800078e38ff */
[----:B------:R-:W-:-:S13]  /*9650*/  ISETP.GE.AND P0, PT, R4, R5, PT ;  /* 0x000000050400720c */ /* 0x000fda0003f06270 */
[----:B------:R-:W-:Y:S05]  /*9660*/  @P0 EXIT ;  /* 0x000000000000094d */ /* 0x000fea0003800000 */
[----:B------:R-:W2:Y:S01]  /*9670*/  S2R R2, SR_CTAID.Z ;  /* 0x0000000000027919 */ /* 0x000ea20000002700 */
[----:B-1----:R-:W-:Y:S01]  /*9680*/  SHF.R.S32.HI R8, RZ, 0x1f, R197 ;  /* 0x0000001fff087819 */ /* 0x002fe200000114c5 */
[----:B------:R-:W-:Y:S01]  /*9690*/  IMAD.WIDE.U32 R6, R197, c[0x0][0x4d0], RZ ;  /* 0x00013400c5067a25 */ /* 0x000fe200078e00ff */
[----:B------:R-:W-:Y:S01]  /*96a0*/  ISETP.NE.AND P0, PT, R3, 0x1, PT ;  /* 0x000000010300780c */ /* 0x000fe20003f05270 */
[----:B------:R-:W1:Y:S01]  /*96b0*/  S2R R0, SR_CTAID.Y ;  /* 0x0000000000007919 */ /* 0x000e620000002600 */
[----:B------:R-:W-:Y:S01]  /*96c0*/  MOV R9, R4 ;  /* 0x0000000400097202 */ /* 0x000fe20000000f00 */
[----:B------:R-:W-:-:S04]  /*96d0*/  IMAD R8, R8, c[0x0][0x4d0], RZ ;  /* 0x0001340008087a24 */ /* 0x000fc800078e02ff */
[C---:B------:R-:W-:Y:S01]  /*96e0*/  IMAD R3, R197.reuse, c[0x0][0x4d4], R8 ;  /* 0x00013500c5037a24 */ /* 0x040fe200078e0208 */
[----:B------:R-:W-:-:S04]  /*96f0*/  IADD3 R197, -R197, RZ, RZ ;  /* 0x000000ffc5c57210 */ /* 0x000fc80007ffe1ff */
[----:B------:R-:W-:Y:S01]  /*9700*/  IADD3 R7, R7, R3, RZ ;  /* 0x0000000307077210 */ /* 0x000fe20007ffe0ff */
[----:B------:R-:W-:-:S05]  /*9710*/  @P0 IMAD.HI.U32 R8, R4, c[0x0][0x4ec], RZ ;  /* 0x00013b0004080a27 */ /* 0x000fca00078e00ff */
[----:B------:R-:W-:Y:S02]  /*9720*/  @P0 SHF.R.U32.HI R9, RZ, c[0x0][0x4f0], R8 ;  /* 0x00013c00ff090a19 */ /* 0x000fe40000011608 */
[----:B--2---:R-:W-:Y:S01]  /*9730*/  SHF.R.S32.HI R5, RZ, 0x1f, R2 ;  /* 0x0000001fff057819 */ /* 0x004fe20000011402 */
[----:B------:R-:W-:Y:S01]  /*9740*/  IMAD.WIDE.U32 R6, R2, c[0x0][0x4d8], R6 ;  /* 0x0001360002067a25 */ /* 0x000fe200078e0006 */
[----:B------:R-:W-:-:S03]  /*9750*/  IADD3 R3, -R9, RZ, RZ ;  /* 0x000000ff09037210 */ /* 0x000fc60007ffe1ff */
[----:B------:R-:W-:Y:S02]  /*9760*/  IMAD R5, R5, c[0x0][0x4d8], RZ ;  /* 0x0001360005057a24 */ /* 0x000fe400078e02ff */
[----:B-1----:R-:W-:Y:S02]  /*9770*/  IMAD R0, R197, c[0x0][0x550], R0 ;  /* 0x00015400c5007a24 */ /* 0x002fe400078e0200 */
[----:B------:R-:W-:Y:S02]  /*9780*/  IMAD R5, R2, c[0x0][0x4dc], R5 ;  /* 0x0001370002057a24 */ /* 0x000fe400078e0205 */
[----:B------:R-:W-:Y:S01]  /*9790*/  IMAD R3, R3, c[0x0][0x4e8], R4 ;  /* 0x00013a0003037a24 */ /* 0x000fe200078e0204 */
[----:B------:R-:W-:Y:S02]  /*97a0*/  SHF.R.S32.HI R2, RZ, 0x1f, R0 ;  /* 0x0000001fff027819 */ /* 0x000fe40000011400 */
[----:B------:R-:W-:-:S03]  /*97b0*/  IADD3 R7, R5, R7, RZ ;  /* 0x0000000705077210 */ /* 0x000fc60007ffe0ff */
[----:B------:R-:W-:Y:S01]  /*97c0*/  IMAD R5, R2, c[0x0][0x4e0], RZ ;  /* 0x0001380002057a24 */ /* 0x000fe200078e02ff */
[----:B------:R-:W-:Y:S01]  /*97d0*/  SHF.R.S32.HI R2, RZ, 0x1f, R3 ;  /* 0x0000001fff027819 */ /* 0x000fe20000011403 */
[----:B------:R-:W-:-:S04]  /*97e0*/  IMAD.WIDE.U32 R6, R0, c[0x0][0x4e0], R6 ;  /* 0x0001380000067a25 */ /* 0x000fc800078e0006 */
[----:B------:R-:W-:Y:S01]  /*97f0*/  IMAD R5, R0, c[0x0][0x4e4], R5 ;  /* 0x0001390000057a24 */ /* 0x000fe200078e0205 */
[----:B------:R-:W-:Y:S01]  /*9800*/  SHF.R.S32.HI R0, RZ, 0x1f, R9 ;  /* 0x0000001fff007819 */ /* 0x000fe20000011409 */
[----:B------:R-:W-:Y:S01]  /*9810*/  IMAD R2, R2, c[0x0][0x4c8], RZ ;  /* 0x0001320002027a24 */ /* 0x000fe200078e02ff */
[----:B------:R-:W-:-:S03]  /*9820*/  IADD3 R4, P0, R9, R6, RZ ;  /* 0x0000000609047210 */ /* 0x000fc60007f1e0ff */
[----:B------:R-:W-:Y:S01]  /*9830*/  IMAD R2, R3, c[0x0][0x4cc], R2 ;  /* 0x0001330003027a24 */ /* 0x000fe200078e0202 */
[----:B------:R-:W-:-:S05]  /*9840*/  IADD3.X R5, R0, R7, R5, P0, !PT ;  /* 0x0000000700057210 */ /* 0x000fca00007fe405 */
[----:B------:R-:W-:-:S05]  /*9850*/  IMAD.WIDE.U32 R4, R3, c[0x0][0x4c8], R4 ;  /* 0x0001320003047a25 */ /* 0x000fca00078e0004 */
[----:B------:R-:W-:Y:S02]  /*9860*/  IADD3 R3, R5, R2, RZ ;  /* 0x0000000205037210 */ /* 0x000fe40007ffe0ff */
[C---:B------:R-:W-:Y:S02]  /*9870*/  LEA R2, P0, R4.reuse, c[0x0][0x4a8], 0x2 ;  /* 0x00012a0004027a11 */ /* 0x040fe400078010ff */
[----:B------:R-:W-:Y:S02]  /*9880*/  MOV R5, 0xff800000 ;  /* 0xff80000000057802 */ /* 0x000fe40000000f00 */
[----:B------:R-:W-:-:S05]  /*9890*/  LEA.HI.X R3, R4, c[0x0][0x4ac], R3, 0x2, P0 ;  /* 0x00012b0004037a11 */ /* 0x000fca00000f1403 */
[----:B------:R-:W-:Y:S01]  /*98a0*/  STG.E [R2.64], R5 ;  /* 0x0000000502007986 */ /* 0x000fe2000c101906 */
[----:B------:R-:W-:Y:S05]  /*98b0*/  EXIT ;  /* 0x000000000000794d */ /* 0x000fea0003800000 */
.L_x_1527:
        /* <DEDUP_REMOVED lines=12> */
.L_x_3120:


//--------------------- .text._ZN7cutlass13device_kernelIN5flash19enable_sm80_to_sm89INS1_16FlashAttnFwdSm80INS1_25CollectiveMainloopFwdSm80ILi8ELi2ELb0EN4cute5tupleIJNS5_1CILi128EEENS7_ILi64EEENS7_ILi192EEEEEELi192ENS_6half_tEfNS_4arch4Sm80ELb0ELb0ELb0ELb1ELb1ELb0ELb1ELb1EEENS1_21CollectiveEpilogueFwdINS6_IJS8_SA_S9_EEENS6_IJNS7_ILi1EEESI_SI_EEESC_SE_Li256ELb1ELb1ELb1ELb0EEENS1_36VarlenDynamicPersistentTileSchedulerILi128ELi64ELi256ELi256ELb1ELb1ELb0ELb0ELb1ELb1EEEEEEEEEvNT_6ParamsE --------------------------
	.section	.text._ZN7cutlass13device_kernelIN5flash19enable_sm80_to_sm89INS1_16FlashAttnFwdSm80INS1_25CollectiveMainloopFwdSm80ILi8ELi2ELb0EN4cute5tupleIJNS5_1CILi128EEENS7_ILi64EEENS7_ILi192EEEEEELi192ENS_6half_tEfNS_4arch4Sm80ELb0ELb0ELb0ELb1ELb1ELb0ELb1ELb1EEENS1_21CollectiveEpilogueFwdINS6_IJS8_SA_S9_EEENS6_IJNS7_ILi1EEESI_SI_EEESC_SE_Li256ELb1ELb1ELb1ELb0EEENS1_36VarlenDynamicPersistentTileSchedulerILi128ELi64ELi256ELi256ELb1ELb1ELb0ELb0ELb1ELb1EEEEEEEEEvNT_6ParamsE,"ax",@progbits
	.sectioninfo	@"SHI_REGISTERS=255"
	.align	128
.text._ZN7cutlass13device_kernelIN5flash19enable_sm80_to_sm89INS1_16FlashAttnFwdSm80INS1_25CollectiveMainloopFwdSm80ILi8ELi2ELb0EN4cute5tupleIJNS5_1CILi128EEENS7_ILi64EEENS7_ILi192EEEEEELi192ENS_6half_tEfNS_4arch4Sm80ELb0ELb0ELb0ELb1ELb1ELb0ELb1ELb1EEENS1_21CollectiveEpilogueFwdINS6_IJS8_SA_S9_EEENS6_IJNS7_ILi1EEESI_SI_EEESC_SE_Li256ELb1ELb1ELb1ELb0EEENS1_36VarlenDynamicPersistentTileSchedulerILi128ELi64ELi256ELi256ELb1ELb1ELb0ELb0ELb1ELb1EEEEEEEEEvNT_6ParamsE:
        .type           _ZN7cutlass13device_kernelIN5flash19enable_sm80_to_sm89INS1_16FlashAttnFwdSm80INS1_25CollectiveMainloopFwdSm80ILi8ELi2ELb0EN4cute5tupleIJNS5_1CILi128EEENS7_ILi64EEENS7_ILi192EEEEEELi192ENS_6half_tEfNS_4arch4Sm80ELb0ELb0ELb0ELb1ELb1ELb0ELb1ELb1EEENS1_21CollectiveEpilogueFwdINS6_IJS8_SA_S9_EEENS6_IJNS7_ILi1EEESI_SI_EEESC_SE_Li256ELb1ELb1ELb1ELb0EEENS1_36VarlenDynamicPersistentTileSchedulerILi128ELi64ELi256ELi256ELb1ELb1ELb0ELb0ELb1ELb1EEEEEEEEEvNT_6ParamsE,@function
        .size           _ZN7cutlass13device_kernelIN5flash19enable_sm80_to_sm89INS1_16FlashAttnFwdSm80INS1_25CollectiveMainloopFwdSm80ILi8ELi2ELb0EN4cute5tupleIJNS5_1CILi128EEENS7_ILi64EEENS7_ILi192EEEEEELi192ENS_6half_tEfNS_4arch4Sm80ELb0ELb0ELb0ELb1ELb1ELb0ELb1ELb1EEENS1_21CollectiveEpilogueFwdINS6_IJS8_SA_S9_EEENS6_IJNS7_ILi1EEESI_SI_EEESC_SE_Li256ELb1ELb1ELb1ELb0EEENS1_36VarlenDynamicPersistentTileSchedulerILi128ELi64ELi256ELi256ELb1ELb1ELb0ELb0ELb1ELb1EEEEEEEEEvNT_6ParamsE,(.L_x_3121 - _ZN7cutlass13device_kernelIN5flash19enable_sm80_to_sm89INS1_16FlashAttnFwdSm80INS1_25CollectiveMainloopFwdSm80ILi8ELi2ELb0EN4cute5tupleIJNS5_1CILi128EEENS7_ILi64EEENS7_ILi192EEEEEELi192ENS_6half_tEfNS_4arch4Sm80ELb0ELb0ELb0ELb1ELb1ELb0ELb1ELb1EEENS1_21CollectiveEpilogueFwdINS6_IJS8_SA_S9_EEENS6_IJNS7_ILi1EEESI_SI_EEESC_SE_Li256ELb1ELb1ELb1ELb0EEENS1_36VarlenDynamicPersistentTileSchedulerILi128ELi64ELi256ELi256ELb1ELb1ELb0ELb0ELb1ELb1EEEEEEEEEvNT_6ParamsE)
        .other          _ZN7cutlass13device_kernelIN5flash19enable_sm80_to_sm89INS1_16FlashAttnFwdSm80INS1_25CollectiveMainloopFwdSm80ILi8ELi2ELb0EN4cute5tupleIJNS5_1CILi128EEENS7_ILi64EEENS7_ILi192EEEEEELi192ENS_6half_tEfNS_4arch4Sm80ELb0ELb0ELb0ELb1ELb1ELb0ELb1ELb1EEENS1_21CollectiveEpilogueFwdINS6_IJS8_SA_S9_EEENS6_IJNS7_ILi1EEESI_SI_EEESC_SE_Li256ELb1ELb1ELb1ELb0EEENS1_36VarlenDynamicPersistentTileSchedulerILi128ELi64ELi256ELi256ELb1ELb1ELb0ELb0ELb1ELb1EEEEEEEEEvNT_6ParamsE,@"STO_CUDA_ENTRY STV_DEFAULT"
_ZN7cutlass13device_kernelIN5flash19enable_sm80_to_sm89INS1_16FlashAttnFwdSm80INS1_25CollectiveMainloopFwdSm80ILi8ELi2ELb0EN4cute5tupleIJNS5_1CILi128EEENS7_ILi64EEENS7_ILi192EEEEEELi192ENS_6half_tEfNS_4arch4Sm80ELb0ELb0ELb0ELb1ELb1ELb0ELb1ELb1EEENS1_21CollectiveEpilogueFwdINS6_IJS8_SA_S9_EEENS6_IJNS7_ILi1EEESI_SI_EEESC_SE_Li256ELb1ELb1ELb1ELb0EEENS1_36VarlenDynamicPersistentTileSchedulerILi128ELi64ELi256ELi256ELb1ELb1ELb0ELb0ELb1ELb1EEEEEEEEEvNT_6ParamsE:
        /* <DEDUP_REMOVED lines=52> */
.L_x_1533:
        /* <DEDUP_REMOVED lines=17> */
.L_x_1642:
        /* <DEDUP_REMOVED lines=16> */
.L_x_1643:
[----:B---3--:R-:W-:-:S05]  /*0550*/  IMAD R0, R0, c[0x0][0x538], RZ ;  /* 0x00014e0000007a24 */ /* 0x008fca00078e02ff */
[----:B------:R-:W-:-:S04]  /*0560*/  IADD3 R6, R0, R6, RZ ;  /* 0x0000000600067210 */ /* 0x000fc80007ffe0ff */
[----:B------:R-:W-:-:S13]  /*0570*/  ISETP.GT.AND P0, PT, R6, UR4, PT ;  /* 0x0000000406007c0c */ /* 0x000fda000bf04270 */
[----:B-12---:R-:W-:Y:S05]  /*0580*/  @!P0 BRA `(.L_x_1533) ;  /* 0xfffffdb000008947 */ /* 0x006fea000383ffff */
.L_x_1529:
[----:B--2---:R-:W-:-:S05]  /*0590*/  IADD3 R200, -R0, R6, RZ ;  /* 0x0000000600c87210 */ /* 0x004fca0007ffe1ff */
[----:B------:R-:W-:-:S05]  /*05a0*/  IMAD R0, R4, c[0x0][0x538], R200 ;  /* 0x00014e0004007a24 */ /* 0x000fca00078e02c8 */
[----:B------:R-:W-:Y:S01]  /*05b0*/  ISETP.GT.AND P0, PT, R0, UR4, PT ;  /* 0x0000000400007c0c */ /* 0x000fe2000bf04270 */
[----:B------:R-:W-:-:S12]  /*05c0*/  BRA.DIV ~URZ, `(.L_x_1534) ;  /* 0x0000d0f27f007947 */ /* 0x000fd8000b800000 */
[----:B------:R-:W-:-:S04]  /*05d0*/  VOTE.ANY R0, PT, !P0 ;  /* 0x0000000000007806 */ /* 0x000fc800040e0100 */
.L_x_1644:
[----:B------:R1:W2:Y:S01]  /*05e0*/  POPC R203, R0 ;  /* 0x0000000000cb7309 */ /* 0x0002a20000000000 */
[----:B------:R-:W-:Y:S05]  /*05f0*/  BRA.DIV ~URZ, `(.L_x_1535) ;  /* 0x0000d1027f007947 */ /* 0x000fea000b800000 */
[----:B--2---:R2:W3:Y:S01]  /*0600*/  SHFL.IDX PT, R11, R8, R203, 0x1f ;  /* 0x00001fcb080b7589 */ /* 0x0044e200000e0000 */
[----:B------:R-:W-:-:S03]  /*0610*/  MOV R5, RZ ;  /* 0x000000ff00057202 */ /* 0x000fc60000000f00 */
[----:B------:R2:W4:Y:S04]  /*0620*/  SHFL.IDX PT, R10, R7, R203, 0x1f ;  /* 0x00001fcb070a7589 */ /* 0x00052800000e0000 */
.L_x_1645:
[----:B------:R-:W-:Y:S01]  /*0630*/  ISETP.NE.AND P0, PT, R0, RZ, PT ;  /* 0x000000ff0000720c */ /* 0x000fe20003f05270 */
[----:B------:R-:W-:-:S12]  /*0640*/  BSSY B0, `(.L_x_1536) ;  /* 0x0000005000007945 */ /* 0x000fd80003800000 */
[----:B------:R-:W-:Y:S05]  /*0650*/  @!P0 BRA `(.L_x_1537) ;  /* 0x0000003000008947 */ /* 0x000fea0003800000 */
[----:B------:R-:W-:Y:S01]  /*0660*/  IADD3 R30, R203, -0x1, RZ ;  /* 0xffffffffcb1e7810 */ /* 0x000fe20007ffe0ff */
[----:B------:R-:W-:Y:S05]  /*0670*/  BRA.DIV ~URZ, `(.L_x_1538) ;  /* 0x0000d1627f007947 */ /* 0x000fea000b800000 */
[----:B------:R1:W2:Y:S02]  /*0680*/  SHFL.IDX PT, R5, R4, R30, 0x1f ;  /* 0x00001f1e04057589 */ /* 0x0002a400000e0000 */
.L_x_1537:
[----:B------:R-:W-:Y:S05]  /*0690*/  BSYNC B0 ;  /* 0x0000000000007941 */ /* 0x000fea0003800000 */
.L_x_1536:
[-C--:B-1-3--:R-:W-:Y:S01]  /*06a0*/  IABS R4, R11.reuse ;  /* 0x0000000b00047213 */ /* 0x08afe20000000000 */
[----:B--2---:R-:W-:Y:S01]  /*06b0*/  IMAD R200, R5, c[0x0][0x538], R200 ;  /* 0x00014e0005c87a24 */ /* 0x004fe200078e02c8 */
[----:B----4-:R-:W-:Y:S01]  /*06c0*/  IABS R0, R10 ;  /* 0x0000000a00007213 */ /* 0x010fe20000000000 */
[----:B------:R-:W-:Y:S01]  /*06d0*/  IMAD.IADD R203, R203, 0x1, R9 ;  /* 0x00000001cbcb7824 */ /* 0x000fe200078e0209 */
[----:B------:R-:W1:Y:S02]  /*06e0*/  I2F.RP R2, R4 ;  /* 0x0000000400027306 */ /* 0x000e640000209400 */
[----:B------:R-:W-:Y:S01]  /*06f0*/  IADD3 R201, -R200, UR4, RZ ;  /* 0x00000004c8c97c10 */ /* 0x000fe2000fffe1ff */
[----:B------:R-:W-:Y:S01]  /*0700*/  IMAD.MOV.U32 R6, RZ, RZ, R0 ;  /* 0x000000ffff067224 */ /* 0x000fe200078e0000 */
[----:B------:R-:W-:Y:S02]  /*0710*/  IABS R0, R11 ;  /* 0x0000000b00007213 */ /* 0x000fe40000000000 */
[----:B------:R-:W-:-:S02]  /*0720*/  IABS R7, R201 ;  /* 0x000000c900077213 */ /* 0x000fc40000000000 */
[----:B------:R-:W-:Y:S08]  /*0730*/  I2F.RP R8, R6 ;  /* 0x0000000600087306 */ /* 0x000ff00000209400 */
[----:B-1----:R-:W1:Y:S02]  /*0740*/  MUFU.RCP R2, R2 ;  /* 0x0000000200027308 */ /* 0x002e640000001000 */
[----:B-1----:R-:W-:-:S06]  /*0750*/  IADD3 R2, R2, 0xffffffe, RZ ;  /* 0x0ffffffe02027810 */ /* 0x002fcc0007ffe0ff */
[----:B------:R-:W1:Y:S02]  /*0760*/  F2I.FTZ.U32.TRUNC.NTZ R3, R2 ;  /* 0x0000000200037305 */ /* 0x000e64000021f000 */
[----:B-1----:R-:W-:-:S04]  /*0770*/  IMAD.MOV R2, RZ, RZ, -R3 ;  /* 0x000000ffff027224 */ /* 0x002fc800078e0a03 */
[----:B------:R-:W-:Y:S02]  /*0780*/  IMAD R5, R2, R4, RZ ;  /* 0x0000000402057224 */ /* 0x000fe400078e02ff */
[----:B------:R-:W-:-:S04]  /*0790*/  IMAD.MOV.U32 R2, RZ, RZ, RZ ;  /* 0x000000ffff027224 */ /* 0x000fc800078e00ff */
[----:B------:R-:W-:-:S04]  /*07a0*/  IMAD.HI.U32 R5, R3, R5, R2 ;  /* 0x0000000503057227 */ /* 0x000fc800078e0002 */
[----:B------:R-:W-:Y:S01]  /*07b0*/  IMAD.MOV R2, RZ, RZ, -R0 ;  /* 0x000000ffff027224 */ /* 0x000fe200078e0a00 */
[----:B------:R-:W-:-:S03]  /*07c0*/  MOV R0, R7 ;  /* 0x0000000700007202 */ /* 0x000fc60000000f00 */
[----:B------:R-:W-:Y:S02]  /*07d0*/  IMAD.MOV.U32 R3, RZ, RZ, R2 ;  /* 0x000000ffff037224 */ /* 0x000fe400078e0002 */
        /* <DEDUP_REMOVED lines=45> */
.L_x_1530:
[----:B--2---:R-:W-:Y:S01]  /*0ab0*/  IMAD.MOV.U32 R201, RZ, RZ, RZ ;  /* 0x000000ffffc97224 */ /* 0x004fe200078e00ff */
[----:B------:R-:W-:Y:S01]  /*0ac0*/  MOV R202, RZ ;  /* 0x000000ff00ca7202 */ /* 0x000fe20000000f00 */
[----:B------:R-:W-:Y:S01]  /*0ad0*/  IMAD.U32 R200, RZ, RZ, UR4 ;  /* 0x00000004ffc87e24 */ /* 0x000fe2000f8e00ff */
[----:B------:R-:W-:Y:S02]  /*0ae0*/  MOV R203, c[0x0][0x53c] ;  /* 0x00014f0000cb7a02 */ /* 0x000fe40000000f00 */
.L_x_1539:
[----:B------:R-:W-:Y:S01]  /*0af0*/  ISETP.NE.AND P0, PT, R12, RZ, PT ;  /* 0x000000ff0c00720c */ /* 0x000fe20003f05270 */
[----:B------:R-:W-:-:S12]  /*0b00*/  WARPSYNC 0xffffffff ;  /* 0xffffffff00007948 */ /* 0x000fd80003800000 */
[----:B------:R1:W-:Y:S04]  /*0b10*/  @!P0 STS.128 [0x24100], R200 ;  /* 0x024100c8ff008388 */ /* 0x0003e80000000c00 */
[----:B------:R-:W-:Y:S06]  /*0b20*/  BAR.ARV 0x5, 0x100 ;  /* 0x0144000000007b1d */ /* 0x000fec0000002000 */
.L_x_1528:
[----:B-12---:R-:W-:-:S13]  /*0b30*/  ISETP.GE.AND P0, PT, R203, c[0x0][0x53c], PT ;  /* 0x00014f00cb007a0c */ /* 0x006fda0003f06270 */
[----:B------:R-:W-:Y:S05]  /*0b40*/  @P0 EXIT ;  /* 0x000000000000094d */ /* 0x000fea0003800000 */
[----:B------:R-:W-:Y:S01]  /*0b50*/  SHF.R.S32.HI R9, RZ, 0x1f, R172 ;  /* 0x0000001fff097819 */ /* 0x000fe200000114ac */
[----:B------:R-:W-:Y:S02]  /*0b60*/  ULDC UR5, c[0x0][0x2ac] ;  /* 0x0000ab0000057ab9 */ /* 0x000fe40000000800 */
[----:B------:R-:W-:Y:S01]  /*0b70*/  ULDC UR4, c[0x0][0x1d0] ;  /* 0x0000740000047ab9 */ /* 0x000fe20000000800 */
[CC--:B------:R-:W-:Y:S01]  /*0b80*/  LEA.HI R2, R9.reuse, R172.reuse, RZ, 0x4 ;  /* 0x000000ac09027211 */ /* 0x0c0fe200078f20ff */
[----:B------:R-:W-:Y:S01]  /*0b90*/  UIMAD UR5, UR5, UR4, URZ ;  /* 0x00000004050572a4 */ /* 0x000fe2000f8e023f */
[----:B------:R-:W-:Y:S02]  /*0ba0*/  LEA.HI R13, R9, R172, RZ, 0x2 ;  /* 0x000000ac090d7211 */ /* 0x000fe400078f10ff */
[----:B------:R-:W-:Y:S02]  /*0bb0*/  SHF.R.S32.HI R3, RZ, 0x4, R2 ;  /* 0x00000004ff037819 */ /* 0x000fe40000011402 */
[----:B------:R-:W-:-:S02]  /*0bc0*/  SHF.R.S32.HI R7, RZ, 0x2, R13 ;  /* 0x00000002ff077819 */ /* 0x000fc4000001140d */
[C---:B------:R-:W-:Y:S02]  /*0bd0*/  LEA.HI R0, R2.reuse, R3, RZ, 0x1 ;  /* 0x0000000302007211 */ /* 0x040fe400078f08ff */
[----:B------:R-:W-:Y:S02]  /*0be0*/  LOP3.LUT R2, R2, 0xfffffff0, RZ, 0xc0, !PT ;  /* 0xfffffff002027812 */ /* 0x000fe400078ec0ff */
[----:B------:R-:W-:Y:S02]  /*0bf0*/  LOP3.LUT R0, R0, 0xfffffffe, RZ, 0xc0, !PT ;  /* 0xfffffffe00007812 */ /* 0x000fe400078ec0ff */
[CC--:B------:R-:W-:Y:S01]  /*0c00*/  LEA.HI R8, R9.reuse, R172.reuse, RZ, 0x3 ;  /* 0x000000ac09087211 */ /* 0x0c0fe200078f18ff */
[----:B------:R-:W-:Y:S01]  /*0c10*/  IMAD.IADD R2, R172, 0x1, -R2 ;  /* 0x00000001ac027824 */ /* 0x000fe200078e0a02 */
[----:B------:R-:W-:Y:S01]  /*0c20*/  LEA.HI R6, R9, R172, RZ, 0x5 ;  /* 0x000000ac09067211 */ /* 0x000fe200078f28ff */
[----:B------:R-:W-:Y:S01]  /*0c30*/  IMAD.IADD R14, R3, 0x1, -R0 ;  /* 0x00000001030e7824 */ /* 0x000fe200078e0a00 */
[----:B------:R-:W-:-:S02]  /*0c40*/  SHF.R.S32.HI R3, RZ, 0x1f, R13 ;  /* 0x0000001fff037819 */ /* 0x000fc4000001140d */
[----:B------:R-:W-:Y:S02]  /*0c50*/  SHF.R.S32.HI R206, RZ, 0x3, R8 ;  /* 0x00000003ffce7819 */ /* 0x000fe40000011408 */
[----:B------:R-:W-:Y:S02]  /*0c60*/  LEA.HI R3, R3, R7, RZ, 0x3 ;  /* 0x0000000703037211 */ /* 0x000fe400078f18ff */
[----:B------:R-:W-:Y:S01]  /*0c70*/  SHF.R.S32.HI R10, RZ, 0x1f, R2 ;  /* 0x0000001fff0a7819 */ /* 0x000fe20000011402 */
[----:B------:R-:W-:Y:S01]  /*0c80*/  IMAD.SHL.U32 R4, R206, 0x40, RZ ;  /* 0x00000040ce047824 */ /* 0x000fe200078e00ff */
[----:B------:R-:W-:Y:S02]  /*0c90*/  LOP3.LUT R0, R8, 0xfffffff8, RZ, 0xc0, !PT ;  /* 0xfffffff808007812 */ /* 0x000fe400078ec0ff */
[----:B------:R-:W-:Y:S02]  /*0ca0*/  LOP3.LUT R3, R3, 0xfffffff8, RZ, 0xc0, !PT ;  /* 0xfffffff803037812 */ /* 0x000fe400078ec0ff */
[----:B------:R-:W-:Y:S01]  /*0cb0*/  LEA.HI R10, R10, R2, RZ, 0x3 ;  /* 0x000000020a0a7211 */ /* 0x000fe200078f18ff */
[----:B------:R-:W-:Y:S01]  /*0cc0*/  IMAD.IADD R162, R172, 0x1, -R0 ;  /* 0x00000001aca27824 */ /* 0x000fe200078e0a00 */
[----:B------:R-:W-:Y:S01]  /*0cd0*/  LOP3.LUT R0, R4, 0x1c0, RZ, 0xc0, !PT ;  /* 0x000001c004007812 */ /* 0x000fe200078ec0ff */
[----:B------:R-:W-:Y:S01]  /*0ce0*/  IMAD.IADD R7, R7, 0x1, -R3 ;  /* 0x0000000107077824 */ /* 0x000fe200078e0a03 */
[----:B------:R-:W-:Y:S01]  /*0cf0*/  LOP3.LUT R3, R10, 0xfffffff8, RZ, 0xc0, !PT ;  /* 0xfffffff80a037812 */ /* 0x000fe200078ec0ff */
[C---:B------:R-:W-:Y:S01]  /*0d00*/  IMAD.SHL.U32 R177, R162.reuse, 0x8, RZ ;  /* 0x00000008a2b17824 */ /* 0x040fe200078e00ff */
[----:B------:R-:W-:Y:S01]  /*0d10*/  SHF.R.U32.HI R4, RZ, 0x3, R0 ;  /* 0x00000003ff047819 */ /* 0x000fe20000011600 */
[----:B------:R-:W-:Y:S01]  /*0d20*/  IMAD R189, R162, 0x20, R206 ;  /* 0x00000020a2bd7824 */ /* 0x000fe200078e02ce */
[----:B------:R-:W-:Y:S01]  /*0d30*/  LOP3.LUT R5, R7, 0x1, RZ, 0xc0, !PT ;  /* 0x0000000107057812 */ /* 0x000fe200078ec0ff */
[----:B------:R-:W-:Y:S01]  /*0d40*/  IMAD.IADD R2, R2, 0x1, -R3 ;  /* 0x0000000102027824 */ /* 0x000fe200078e0a03 */
[----:B------:R-:W-:-:S02]  /*0d50*/  LOP3.LUT R3, R6, 0xffffffe0, RZ, 0xc0, !PT ;  /* 0xffffffe006037812 */ /* 0x000fc400078ec0ff */
[----:B------:R-:W-:Y:S02]  /*0d60*/  LOP3.LUT R0, R0, 0x38, R177, 0xf8, !PT ;  /* 0x0000003800007812 */ /* 0x000fe400078ef8b1 */
[----:B------:R-:W-:Y:S01]  /*0d70*/  ISETP.NE.U32.AND P3, PT, R5, 0x1, PT ;  /* 0x000000010500780c */ /* 0x000fe20003f65070 */
[----:B------:R-:W-:Y:S01]  /*0d80*/  IMAD.IADD R16, R172, 0x1, -R3 ;  /* 0x00000001ac107824 */ /* 0x000fe200078e0a03 */
[----:B------:R-:W-:Y:S01]  /*0d90*/  LOP3.LUT R11, R0, R4, RZ, 0x3c, !PT ;  /* 0x00000004000b7212 */ /* 0x000fe200078e3cff */
[----:B------:R-:W-:Y:S01]  /*0da0*/  IMAD.SHL.U32 R3, R162, 0x40, RZ ;  /* 0x00000040a2037824 */ /* 0x000fe200078e00ff */
[--C-:B------:R-:W-:Y:S02]  /*0db0*/  SHF.R.S32.HI R0, RZ, 0x5, R6.reuse ;  /* 0x00000005ff007819 */ /* 0x100fe40000011406 */
[----:B------:R-:W-:Y:S02]  /*0dc0*/  SHF.R.S32.HI R4, RZ, 0x1f, R6 ;  /* 0x0000001fff047819 */ /* 0x000fe40000011406 */
[----:B------:R-:W-:-:S02]  /*0dd0*/  LOP3.LUT R3, R3, 0x1c0, RZ, 0xc0, !PT ;  /* 0x000001c003037812 */ /* 0x000fc400078ec0ff */
[----:B------:R-:W-:Y:S02]  /*0de0*/  LEA.HI R4, R4, R0, RZ, 0x3 ;  /* 0x0000000004047211 */ /* 0x000fe400078f18ff */
[----:B------:R-:W-:Y:S02]  /*0df0*/  SHF.R.S32.HI R12, RZ, 0x1f, R16 ;  /* 0x0000001fff0c7819 */ /* 0x000fe40000011410 */
[----:B------:R-:W-:Y:S02]  /*0e00*/  LOP3.LUT R4, R4, 0xffffff8, RZ, 0xc0, !PT ;  /* 0x0ffffff804047812 */ /* 0x000fe400078ec0ff */
[----:B------:R-:W-:Y:S02]  /*0e10*/  LOP3.LUT R8, R3, 0x8, R8, 0xf8, !PT ;  /* 0x0000000803087812 */ /* 0x000fe400078ef808 */
[----:B------:R-:W-:Y:S01]  /*0e20*/  SHF.R.U32.HI R6, RZ, 0x3, R3 ;  /* 0x00000003ff067819 */ /* 0x000fe20000011603 */
[----:B------:R-:W-:Y:S01]  /*0e30*/  IMAD.IADD R5, R0, 0x1, -R4 ;  /* 0x0000000100057824 */ /* 0x000fe200078e0a04 */
[----:B------:R-:W-:-:S02]  /*0e40*/  LEA.HI R12, R12, R16, RZ, 0x2 ;  /* 0x000000100c0c7211 */ /* 0x000fc400078f10ff */
[----:B------:R-:W-:Y:S02]  /*0e50*/  LOP3.LUT R3, R13, 0xfffffffc, RZ, 0xc0, !PT ;  /* 0xfffffffc0d037812 */ /* 0x000fe400078ec0ff */
[----:B------:R-:W-:Y:S02]  /*0e60*/  SHF.R.S32.HI R4, RZ, 0x2, R12 ;  /* 0x00000002ff047819 */ /* 0x000fe4000001140c */
[----:B------:R-:W-:Y:S01]  /*0e70*/  LOP3.LUT R13, R8, R6, RZ, 0x3c, !PT ;  /* 0x00000006080d7212 */ /* 0x000fe200078e3cff */
[----:B------:R-:W-:Y:S01]  /*0e80*/  IMAD.IADD R3, R172, 0x1, -R3 ;  /* 0x00000001ac037824 */ /* 0x000fe200078e0a03 */
[----:B------:R-:W-:Y:S01]  /*0e90*/  LOP3.LUT P0, RZ, R2, 0x2, RZ, 0xc0, !PT ;  /* 0x0000000202ff7812 */ /* 0x000fe2000780c0ff */
[----:B------:R-:W-:Y:S01]  /*0ea0*/  IMAD.SHL.U32 R8, R0, 0x400, RZ ;  /* 0x0000040000087824 */ /* 0x000fe200078e00ff */
[C---:B------:R-:W-:Y:S01]  /*0eb0*/  LOP3.LUT P4, RZ, R2.reuse, 0x4, RZ, 0xc0, !PT ;  /* 0x0000000402ff7812 */ /* 0x040fe2000788c0ff */
[----:B------:R-:W-:Y:S01]  /*0ec0*/  IMAD.SHL.U32 R0, R2, 0x40, RZ ;  /* 0x0000004002007824 */ /* 0x000fe200078e00ff */
[----:B------:R-:W-:Y:S01]  /*0ed0*/  LEA.HI R9, R9, R172, RZ, 0x6 ;  /* 0x000000ac09097211 */ /* 0x000fe200078f30ff */
[----:B------:R-:W-:Y:S01]  /*0ee0*/  IMAD R15, R5, 0x10, R4 ;  /* 0x00000010050f7824 */ /* 0x000fe200078e0204 */
[----:B------:R-:W-:Y:S01]  /*0ef0*/  LEA.HI R4, R3, R3, RZ, 0x1 ;  /* 0x0000000303047211 */ /* 0x000fe200078f08ff */
[----:B------:R-:W-:Y:S01]  /*0f00*/  IMAD.SHL.U32 R5, R7, 0x40, RZ ;  /* 0x0000004007057824 */ /* 0x000fe200078e00ff */
[----:B------:R-:W-:Y:S01]  /*0f10*/  LOP3.LUT R0, R0, 0x1c0, RZ, 0xc0, !PT ;  /* 0x000001c000007812 */ /* 0x000fe200078ec0ff */
[----:B------:R-:W-:Y:S01]  /*0f20*/  IMAD.SHL.U32 R6, R14, 0x8, RZ ;  /* 0x000000080e067824 */ /* 0x000fe200078e00ff */
[----:B------:R-:W-:Y:S01]  /*0f30*/  LOP3.LUT R2, R4, 0x1ffffffe, RZ, 0xc0, !PT ;  /* 0x1ffffffe04027812 */ /* 0x000fe200078ec0ff */
[----:B------:R-:W-:Y:S01]  /*0f40*/  IMAD.SHL.U32 R9, R9, 0x8, RZ ;  /* 0x0000000809097824 */ /* 0x000fe200078e00ff */
[----:B------:R-:W-:Y:S01]  /*0f50*/  R2P PR, R7, 0x6 ;  /* 0x0000000607007804 */ /* 0x000fe20000000000 */
[----:B------:R-:W-:Y:S01]  /*0f60*/  IMAD.SHL.U32 R7, R10, 0x40, RZ ;  /* 0x000000400a077824 */ /* 0x000fe200078e00ff */
[----:B------:R-:W-:Y:S01]  /*0f70*/  LOP3.LUT R4, R5, 0x1c0, RZ, 0xc0, !PT ;  /* 0x000001c005047812 */ /* 0x000fe200078ec0ff */
[C---:B------:R-:W-:Y:S01]  /*0f80*/  IMAD.IADD R10, R3.reuse, 0x1, -R2 ;  /* 0x00000001030a7824 */ /* 0x040fe200078e0a02 */
[----:B------:R-:W-:Y:S01]  /*0f90*/  LOP3.LUT R6, R0, 0x8, R6, 0xf8, !PT ;  /* 0x0000000800067812 */ /* 0x000fe200078ef806 */
[----:B------:R-:W-:Y:S01]  /*0fa0*/  IMAD R5, R3, 0x2, R8 ;  /* 0x0000000203057824 */ /* 0x000fe200078e0208 */
[----:B------:R-:W-:Y:S01]  /*0fb0*/  SHF.R.U32.HI R0, RZ, 0x3, R0 ;  /* 0x00000003ff007819 */ /* 0x000fe20000011600 */
[----:B------:R-:W-:Y:S01]  /*0fc0*/  STL [R1+0x8], R15 ;  /* 0x0000080f01007387 */ /* 0x000fe20000100800 */
[----:B------:R-:W-:-:S02]  /*0fd0*/  LEA.HI R2, R4, R4, RZ, 0x1d ;  /* 0x0000000404027211 */ /* 0x000fc400078fe8ff */
[----:B------:R-:W-:Y:S01]  /*0fe0*/  LOP3.LUT R3, R6, R0, RZ, 0x3c, !PT ;  /* 0x0000000006037212 */ /* 0x000fe200078e3cff */
[----:B------:R-:W-:Y:S01]  /*0ff0*/  IMAD R0, R14, 0x200, R13 ;  /* 0x000002000e007824 */ /* 0x000fe200078e020d */
[----:B------:R-:W-:Y:S02]  /*1000*/  LOP3.LUT R4, R7, 0xfffffe00, RZ, 0xc0, !PT ;  /* 0xfffffe0007047812 */ /* 0x000fe400078ec0ff */
[----:B------:R-:W-:Y:S01]  /*1010*/  LOP3.LUT R11, R11, 0x7ffffe00, R9, 0xf8, !PT ;  /* 0x7ffffe000b0b7812 */ /* 0x000fe200078ef809 */
[----:B------:R-:W-:Y:S01]  /*1020*/  IMAD.IADD R9, R5, 0x1, R2 ;  /* 0x0000000105097824 */ /* 0x000fe200078e0202 */
[CC--:B------:R-:W-:Y:S01]  /*1030*/  IADD3 R2, R3.reuse, R4.reuse, R8 ;  /* 0x0000000403027210 */ /* 0x0c0fe20007ffe008 */
[----:B------:R-:W-:Y:S01]  /*1040*/  IMAD.MOV.U32 R8, RZ, RZ, 0x40 ;  /* 0x00000040ff087424 */ /* 0x000fe200078e00ff */
[----:B------:R-:W-:Y:S01]  /*1050*/  LOP3.LUT R3, R3, R4, RZ, 0xfc, !PT ;  /* 0x0000000403037212 */ /* 0x000fe200078efcff */
[----:B------:R-:W-:Y:S01]  /*1060*/  IMAD.MOV.U32 R4, RZ, RZ, 0x20 ;  /* 0x00000020ff047424 */ /* 0x000fe200078e00ff */
[----:B------:R-:W-:Y:S01]  /*1070*/  LOP3.LUT R5, R12, 0x7ffffffc, RZ, 0xc0, !PT ;  /* 0x7ffffffc0c057812 */ /* 0x000fe200078ec0ff */
[----:B------:R-:W-:Y:S01]  /*1080*/  IMAD.SHL.U32 R188, R11, 0x2, RZ ;  /* 0x000000020bbc7824 */ /* 0x000fe200078e00ff */
[----:B------:R-:W-:-:S02]  /*1090*/  LEA R163, R2, 0x18100, 0x1 ;  /* 0x0001810002a37811 */ /* 0x000fc400078e08ff */
[----:B------:R-:W-:Y:S02]  /*10a0*/  SEL R168, R4, 0xffffffe0, !P0 ;  /* 0xffffffe004a87807 */ /* 0x000fe40004000000 */
[----:B------:R-:W-:Y:S02]  /*10b0*/  LEA R170, R3, 0x100, 0x1 ;  /* 0x0000010003aa7811 */ /* 0x000fe400078e08ff */
[----:B------:R-:W-:Y:S01]  /*10c0*/  SHF.R.S32.HI R7, RZ, 0x1f, R177 ;  /* 0x0000001fff077819 */ /* 0x000fe200000114b1 */
[----:B------:R-:W-:Y:S01]  /*10d0*/  IMAD.IADD R7, R16, 0x1, -R5 ;  /* 0x0000000110077824 */ /* 0x000fe200078e0a05 */
[----:B------:R-:W-:Y:S01]  /*10e0*/  LEA R169, R0, 0xc100, 0x1 ;  /* 0x0000c10000a97811 */ /* 0x000fe200078e08ff */
[----:B------:R-:W-:Y:S01]  /*10f0*/  IMAD.IADD R164, R163, 0x1, R168 ;  /* 0x00000001a3a47824 */ /* 0x000fe200078e02a8 */
[----:B------:R-:W-:Y:S01]  /*1100*/  SEL R0, R8, 0xffffffc0, !P4 ;  /* 0xffffffc008007807 */ /* 0x000fe20006000000 */
[--C-:B------:R-:W-:Y:S01]  /*1110*/  IMAD.IADD R208, R168, 0x1, R170.reuse ;  /* 0x00000001a8d07824 */ /* 0x100fe200078e02aa */
[----:B------:R-:W-:Y:S01]  /*1120*/  IADD3 R185, R177, 0x40, RZ ;  /* 0x00000040b1b97810 */ /* 0x000fe20007ffe0ff */
[----:B------:R-:W-:Y:S01]  /*1130*/  IMAD.SHL.U32 R220, R7, 0x2, RZ ;  /* 0x0000000207dc7824 */ /* 0x000fe200078e00ff */
[----:B------:R-:W-:Y:S01]  /*1140*/  LEA R221, R9, 0x80, 0x1 ;  /* 0x0000008009dd7811 */ /* 0x000fe200078e08ff */
[----:B------:R-:W-:Y:S01]  /*1150*/  IMAD R7, R10, 0x8, R15 ;  /* 0x000000080a077824 */ /* 0x000fe200078e020f */
[----:B------:R-:W-:Y:S01]  /*1160*/  SHF.R.S32.HI R6, RZ, 0x1f, R185 ;  /* 0x0000001fff067819 */ /* 0x000fe200000114b9 */
[----:B------:R-:W-:Y:S01]  /*1170*/  IMAD.IADD R171, R0, 0x1, R170 ;  /* 0x0000000100ab7824 */ /* 0x000fe200078e02aa */
[----:B------:R-:W-:Y:S01]  /*1180*/  IADD3 R246, R220, 0x10, RZ ;  /* 0x00000010dcf67810 */ /* 0x000fe20007ffe0ff */
[--C-:B------:R-:W-:Y:S01]  /*1190*/  IMAD.IADD R166, R163, 0x1, R0.reuse ;  /* 0x00000001a3a67824 */ /* 0x100fe200078e0200 */
[----:B------:R1:W-:Y:S01]  /*11a0*/  STL [R1+0xc], R7 ;  /* 0x00000c0701007387 */ /* 0x0003e20000100800 */
[----:B------:R-:W-:Y:S01]  /*11b0*/  IMAD.IADD R165, R164, 0x1, R0 ;  /* 0x00000001a4a57824 */ /* 0x000fe200078e0200 */
[----:B------:R-:W-:Y:S01]  /*11c0*/  IADD3 R247, R220, 0x8, RZ ;  /* 0x00000008dcf77810 */ /* 0x000fe20007ffe0ff */
[----:B------:R-:W-:Y:S01]  /*11d0*/  IMAD.IADD R0, R0, 0x1, R208 ;  /* 0x0000000100007824 */ /* 0x000fe200078e02d0 */
[----:B------:R-:W-:Y:S01]  /*11e0*/  IADD3 R243, R220, 0x28, RZ ;  /* 0x00000028dcf37810 */ /* 0x000fe20007ffe0ff */
[----:B------:R-:W-:Y:S01]  /*11f0*/  IMAD.IADD R211, R168, 0x1, R171 ;  /* 0x00000001a8d37824 */ /* 0x000fe200078e02ab */
[----:B------:R-:W-:-:S02]  /*1200*/  IADD3 R244, R220, 0x20, RZ ;  /* 0x00000020dcf47810 */ /* 0x000fc40007ffe0ff */
[----:B------:R2:W-:Y:S01]  /*1210*/  STL [R1], R0 ;  /* 0x0000000001007387 */ /* 0x0005e20000100800 */
[----:B------:R-:W-:Y:S02]  /*1220*/  IADD3 R240, R220, 0x40, RZ ;  /* 0x00000040dcf07810 */ /* 0x000fe40007ffe0ff */
[C---:B------:R-:W-:Y:S02]  /*1230*/  IADD3 R222, R221.reuse, -0x10, RZ ;  /* 0xfffffff0ddde7810 */ /* 0x040fe40007ffe0ff */
[----:B------:R-:W-:Y:S02]  /*1240*/  SEL R6, R4, 0xffffffe0, !P1 ;  /* 0xffffffe004067807 */ /* 0x000fe40004800000 */
[C---:B------:R-:W-:Y:S02]  /*1250*/  IADD3 R245, R220.reuse, 0x18, RZ ;  /* 0x00000018dcf57810 */ /* 0x040fe40007ffe0ff */
[C---:B------:R-:W-:Y:S01]  /*1260*/  IADD3 R241, R220.reuse, 0x38, RZ ;  /* 0x00000038dcf17810 */ /* 0x040fe20007ffe0ff */
[----:B------:R-:W-:Y:S01]  /*1270*/  IMAD.IADD R224, R221, 0x1, R6 ;  /* 0x00000001dde07824 */ /* 0x000fe200078e0206 */
[----:B------:R-:W-:-:S02]  /*1280*/  IADD3 R237, R220, 0x58, RZ ;  /* 0x00000058dced7810 */ /* 0x000fc40007ffe0ff */
[----:B------:R-:W-:Y:S02]  /*1290*/  @P3 IADD3 R222, R221, 0x10, RZ ;  /* 0x00000010ddde3810 */ /* 0x000fe40007ffe0ff */
[C---:B------:R-:W-:Y:S02]  /*12a0*/  IADD3 R242, R220.reuse, 0x30, RZ ;  /* 0x00000030dcf27810 */ /* 0x040fe40007ffe0ff */
[----:B------:R-:W-:Y:S01]  /*12b0*/  IADD3 R238, R220, 0x50, RZ ;  /* 0x00000050dcee7810 */ /* 0x000fe20007ffe0ff */
[----:B------:R-:W-:Y:S01]  /*12c0*/  IMAD.IADD R223, R6, 0x1, R222 ;  /* 0x0000000106df7824 */ /* 0x000fe200078e02de */
[C---:B------:R-:W-:Y:S02]  /*12d0*/  IADD3 R234, R220.reuse, 0x70, RZ ;  /* 0x00000070dcea7810 */ /* 0x040fe40007ffe0ff */
[----:B------:R-:W-:Y:S02]  /*12e0*/  SHF.R.S32.HI R4, RZ, 0x1f, R246 ;  /* 0x0000001fff047819 */ /* 0x000fe400000114f6 */
[----:B------:R-:W-:-:S02]  /*12f0*/  IADD3 R239, R220, 0x48, RZ ;  /* 0x00000048dcef7810 */ /* 0x000fc40007ffe0ff */
[C---:B------:R-:W-:Y:S02]  /*1300*/  IADD3 R235, R220.reuse, 0x68, RZ ;  /* 0x00000068dceb7810 */ /* 0x040fe40007ffe0ff */
[----:B------:R-:W-:Y:S02]  /*1310*/  IADD3 R231, R220, 0x88, RZ ;  /* 0x00000088dce77810 */ /* 0x000fe40007ffe0ff */
[----:B-1----:R-:W-:Y:S02]  /*1320*/  SHF.R.S32.HI R7, RZ, 0x1f, R247 ;  /* 0x0000001fff077819 */ /* 0x002fe400000114f7 */
[----:B------:R-:W-:Y:S02]  /*1330*/  SHF.R.S32.HI R4, RZ, 0x1f, R243 ;  /* 0x0000001fff047819 */ /* 0x000fe400000114f3 */
[----:B------:R-:W-:Y:S02]  /*1340*/  SEL R5, R8, 0xffffffc0, !P2 ;  /* 0xffffffc008057807 */ /* 0x000fe40005000000 */
[----:B------:R-:W-:-:S02]  /*1350*/  IADD3 R236, R220, 0x60, RZ ;  /* 0x00000060dcec7810 */ /* 0x000fc40007ffe0ff */
[C---:B------:R-:W-:Y:S01]  /*1360*/  IADD3 R232, R220.reuse, 0x80, RZ ;  /* 0x00000080dce87810 */ /* 0x040fe20007ffe0ff */
[--C-:B------:R-:W-:Y:S01]  /*1370*/  IMAD.IADD R251, R221, 0x1, R5.reuse ;  /* 0x00000001ddfb7824 */ /* 0x100fe200078e0205 */
[----:B------:R-:W-:Y:S01]  /*1380*/  IADD3 R228, R220, 0xa0, RZ ;  /* 0x000000a0dce47810 */ /* 0x000fe20007ffe0ff */
[--C-:B------:R-:W-:Y:S01]  /*1390*/  IMAD.IADD R250, R224, 0x1, R5.reuse ;  /* 0x00000001e0fa7824 */ /* 0x100fe200078e0205 */
        /* <DEDUP_REMOVED lines=9> */
[----:B------:R-:W-:Y:S02]  /*1430*/  SHF.R.S32.HI R4, RZ, 0x1f, R237 ;  /* 0x0000001fff047819 */ /* 0x000fe400000114ed */
[----:B------:R-:W-:Y:S02]  /*1440*/  IADD3 R186, R177, 0x80, RZ ;  /* 0x00000080b1ba7810 */ /* 0x000fe40007ffe0ff */
[----:B------:R-:W-:-:S02]  /*1450*/  IADD3 R230, R220, 0x90, RZ ;  /* 0x00000090dce67810 */ /* 0x000fc40007ffe0ff */
[C---:B------:R-:W-:Y:S02]  /*1460*/  IADD3 R227, R220.reuse, 0xa8, RZ ;  /* 0x000000a8dce37810 */ /* 0x040fe40007ffe0ff */
[----:B------:R-:W-:Y:S02]  /*1470*/  IADD3 R225, R220, 0xb8, RZ ;  /* 0x000000b8dce17810 */ /* 0x000fe40007ffe0ff */
        /* <DEDUP_REMOVED lines=13> */
[C---:B------:R-:W-:Y:S02]  /*1550*/  IADD3 R205, R188.reuse, 0xc100, RZ ;  /* 0x0000c100bccd7810 */ /* 0x040fe40007ffe0ff */
[----:B------:R-:W-:Y:S02]  /*1560*/  IADD3 R204, R188, 0x100, RZ ;  /* 0x00000100bccc7810 */ /* 0x000fe40007ffe0ff */
[----:B------:R-:W-:-:S02]  /*1570*/  SHF.R.S32.HI R8, RZ, 0x1f, R230 ;  /* 0x0000001fff087819 */ /* 0x000fc400000114e6 */
[----:B------:R-:W-:Y:S02]  /*1580*/  SHF.R.S32.HI R7, RZ, 0x1f, R227 ;  /* 0x0000001fff077819 */ /* 0x000fe400000114e3 */
[----:B--2---:R-:W-:Y:S02]  /*1590*/  SHF.R.S32.HI R4, RZ, 0x1f, R225 ;  /* 0x0000001fff047819 */ /* 0x004fe400000114e1 */
.L_x_1641:
        /* <DEDUP_REMOVED lines=30> */
.L_x_1540:
[----:B------:R-:W-:-:S04]  /*1780*/  ISETP.NE.U32.AND P0, PT, RZ, c[0x0][0x368], PT ;  /* 0x0000da00ff007a0c */ /* 0x000fc80003f05070 */
[----:B------:R-:W-:-:S13]  /*1790*/  ISETP.NE.AND.EX P0, PT, RZ, c[0x0][0x36c], PT, P0 ;  /* 0x0000db00ff007a0c */ /* 0x000fda0003f05300 */
[----:B------:R-:W-:Y:S05]  /*17a0*/  @!P0 BRA `(.L_x_1541) ;  /* 0x0000004000008947 */ /* 0x000fea0003800000 */
[----:B-1----:R-:W-:-:S04]  /*17b0*/  IADD3 R2, P0, R209, c[0x0][0x368], RZ ;  /* 0x0000da00d1027a10 */ /* 0x002fc80007f1e0ff */
[----:B------:R-:W-:-:S05]  /*17c0*/  IADD3.X R3, R210, c[0x0][0x36c], RZ, P0, !PT ;  /* 0x0000db00d2037a10 */ /* 0x000fca00007fe4ff */
[----:B------:R1:W5:Y:S01]  /*17d0*/  LDG.E R0, [R2.64] ;  /* 0x0000000602007981 */ /* 0x000362000c1e1900 */
[----:B------:R-:W-:Y:S05]  /*17e0*/  BRA `(.L_x_1542) ;  /* 0x0000008000007947 */ /* 0x000fea0003800000 */
.L_x_1541:
        /* <DEDUP_REMOVED lines=8> */
.L_x_1542:
        /* <DEDUP_REMOVED lines=45> */
.L_x_1544:
[----:B------:R-:W-:Y:S05]  /*1b40*/  BSYNC B0 ;  /* 0x0000000000007941 */ /* 0x000fea0003800000 */
.L_x_1543:
        /* <DEDUP_REMOVED lines=66> */
[----:B------:R-:W-:Y:S02]  /*1f70*/  ISETP.NE.AND P0, PT, R4, 0x1, PT ;  /* 0x000000010400780c */ /* 0x000fe40003f05270 */
        /* <DEDUP_REMOVED lines=34> */
.L_x_1646:
[----:B------:R-:W-:Y:S05]  /*21a0*/  BRA.DIV ~URZ, `(.L_x_1547) ;  /* 0x0000b7027f007947 */ /* 0x000fea000b800000 */
[----:B------:R3:W4:Y:S02]  /*21b0*/  SHFL.IDX PT, R0, R12, RZ, 0x181f ;  /* 0x00181fff0c007589 */ /* 0x00072400000e0000 */
.L_x_1647:
        /* <DEDUP_REMOVED lines=20> */
.L_x_1549:
[----:B------:R-:W-:Y:S05]  /*2300*/  BSYNC B0 ;  /* 0x0000000000007941 */ /* 0x000fea0003800000 */
.L_x_1548:
[----:B------:R-:W-:Y:S05]  /*2310*/  BRA.DIV ~URZ, `(.L_x_1550) ;  /* 0x0000b6027f007947 */ /* 0x000fea000b800000 */
[----:B--2---:R2:W1:Y:S04]  /*2320*/  SHFL.IDX PT, R4, R5, 0x1, 0x181f ;  /* 0x00381f0005047f89 */ /* 0x00446800000e0000 */
[----:B----4-:R2:W4:Y:S02]  /*2330*/  SHFL.IDX PT, R0, R12, 0x1, 0x181f ;  /* 0x00381f000c007f89 */ /* 0x01052400000e0000 */
.L_x_1648:
        /* <DEDUP_REMOVED lines=19> */
.L_x_1552:
[----:B------:R-:W-:Y:S05]  /*2470*/  BSYNC B0 ;  /* 0x0000000000007941 */ /* 0x000fea0003800000 */
.L_x_1551:
[----:B------:R-:W-:Y:S05]  /*2480*/  BRA.DIV ~URZ, `(.L_x_1553) ;  /* 0x0000b5627f007947 */ /* 0x000fea000b800000 */
[----:B-1----:R1:W2:Y:S02]  /*2490*/  SHFL.IDX PT, R4, R5, 0x2, 0x181f ;  /* 0x00581f0005047f89 */ /* 0x0022a400000e0000 */
.L_x_1649:
[----:B------:R-:W-:Y:S05]  /*24a0*/  BRA.DIV ~URZ, `(.L_x_1554) ;  /* 0x0000b5b27f007947 */ /* 0x000fea000b800000 */
[----:B----4-:R4:W1:Y:S02]  /*24b0*/  SHFL.IDX PT, R0, R12, 0x2, 0x181f ;  /* 0x00581f000c007f89 */ /* 0x01086400000e0000 */
.L_x_1650:
        /* <DEDUP_REMOVED lines=19> */
.L_x_1556:
[----:B------:R-:W-:Y:S05]  /*25f0*/  BSYNC B0 ;  /* 0x0000000000007941 */ /* 0x000fea0003800000 */
.L_x_1555:
[----:B------:R-:W-:Y:S05]  /*2600*/  BRA.DIV ~URZ, `(.L_x_1557) ;  /* 0x0000b4c27f007947 */ /* 0x000fea000b800000 */
[----:B--2---:R2:W3:Y:S04]  /*2610*/  SHFL.IDX PT, R4, R5, 0x3, 0x181f ;  /* 0x00781f0005047f89 */ /* 0x0044e800000e0000 */
[----:B-1----:R2:W1:Y:S02]  /*2620*/  SHFL.IDX PT, R0, R12, 0x3, 0x181f ;  /* 0x00781f000c007f89 */ /* 0x00246400000e0000 */
.L_x_1651:
[----:B------:R-:W-:Y:S01]  /*2630*/  IADD3 R2, R10, 0x60, RZ ;  /* 0x000000600a027810 */ /* 0x000fe20007ffe0ff */
[----:B-----5:R-:W-:Y:S01]  /*2640*/  IMAD.WIDE.U32 R192, R14, c[0x0][0x2b0], RZ ;  /* 0x0000ac000ec07a25 */ /* 0x020fe200078e00ff */
[----:B------:R-:W-:-:S02]  /*2650*/  SHF.R.S32.HI R19, RZ, 0x1f, R177 ;  /* 0x0000001fff137819 */ /* 0x000fc400000114b1 */
[----:B------:R-:W-:Y:S02]  /*2660*/  ISETP.GE.AND P0, PT, R2, R11, PT ;  /* 0x0000000b0200720c */ /* 0x000fe40003f06270 */
[----:B------:R-:W-:Y:S02]  /*2670*/  SHF.R.S32.HI R23, RZ, 0x1f, R185 ;  /* 0x0000001fff177819 */ /* 0x000fe400000114b9 */
[----:B------:R-:W-:-:S09]  /*2680*/  SHF.R.S32.HI R22, RZ, 0x1f, R186 ;  /* 0x0000001fff167819 */ /* 0x000fd200000114ba */
[-C--:B-1----:R-:W-:Y:S02]  /*2690*/  @!P0 LEA R8, P3, R177, R0.reuse, 0x1 ;  /* 0x00000000b1088211 */ /* 0x082fe400078608ff */
[-C--:B------:R-:W-:Y:S02]  /*26a0*/  @!P0 LEA R6, P2, R185, R0.reuse, 0x1 ;  /* 0x00000000b9068211 */ /* 0x080fe400078408ff */
[----:B------:R-:W-:Y:S02]  /*26b0*/  @!P0 LEA R2, P1, R186, R0, 0x1 ;  /* 0x00000000ba028211 */ /* 0x000fe400078208ff */
[----:B------:R-:W-:Y:S02]  /*26c0*/  SHF.R.S32.HI R0, RZ, 0x1f, R14 ;  /* 0x0000001fff007819 */ /* 0x000fe4000001140e */
[-C--:B---3--:R-:W-:Y:S02]  /*26d0*/  @!P0 LEA.HI.X R9, R177, R4.reuse, R19, 0x1, P3 ;  /* 0x00000004b1098211 */ /* 0x088fe400018f0c13 */
[-C--:B------:R-:W-:Y:S01]  /*26e0*/  @!P0 LEA.HI.X R7, R185, R4.reuse, R23, 0x1, P2 ;  /* 0x00000004b9078211 */ /* 0x080fe200010f0c17 */
[----:B------:R-:W-:Y:S01]  /*26f0*/  IMAD R0, R0, c[0x0][0x2b0], RZ ;  /* 0x0000ac0000007a24 */ /* 0x000fe200078e02ff */
[C---:B------:R-:W-:Y:S01]  /*2700*/  @!P0 LEA.HI.X R3, R186.reuse, R4, R22, 0x1, P1 ;  /* 0x00000004ba038211 */ /* 0x040fe200008f0c16 */
        /* <DEDUP_REMOVED lines=8> */
[----:B------:R-:W-:Y:S01]  /*2790*/  IMAD.IADD R198, R193, 0x1, R0 ;  /* 0x00000001c1c67824 */ /* 0x000fe200078e0200 */
[----:B------:R-:W-:Y:S01]  /*27a0*/  SEL R252, RZ, 0x10, P6 ;  /* 0x00000010fffc7807 */ /* 0x000fe20003000000 */
[----:B------:R1:W-:Y:S01]  /*27b0*/  @!P0 LDGSTS.E.BYPASS.LTC128B.128 [R188+0x23100], [R2.64], !P4 ;  /* 0x2310000002bc8fae */ /* 0x0003e2000e101d46 */
[----:B------:R-:W-:-:S03]  /*27c0*/  ISETP.GE.AND P4, PT, R185, c[0x0][0x1d4], PT ;  /* 0x00007500b9007a0c */ /* 0x000fc60003f86270 */
[----:B------:R-:W0:Y:S01]  /*27d0*/  LDGDEPBAR ;  /* 0x00000000000079af */ /* 0x000e220000000000 */
[----:B------:R-:W-:Y:S03]  /*27e0*/  WARPSYNC 0xffffffff ;  /* 0xffffffff00007948 */ /* 0x000fe60003800000 */
[----:B------:R-:W-:Y:S01]  /*27f0*/  IMAD.MOV.U32 R21, RZ, RZ, c[0x0][0x2b8] ;  /* 0x0000ae00ff157624 */ /* 0x000fe200078e00ff */
[----:B------:R-:W-:Y:S01]  /*2800*/  BAR.SYNC.DEFER_BLOCKING 0x0 ;  /* 0x0000000000007b1d */ /* 0x000fe20000010000 */
[----:B-1----:R-:W-:Y:S02]  /*2810*/  IMAD R2, R18, 0x40, R189 ;  /* 0x0000004012027824 */ /* 0x002fe400078e02bd */
        /* <DEDUP_REMOVED lines=9> */
[----:B--2---:R-:W-:Y:S02]  /*28b0*/  @!P0 LEA.HI.X.SX32 R5, R0, R198, 0x1, P1 ;  /* 0x000000c600058211 */ /* 0x004fe400008f0eff */
[----:B------:R-:W-:-:S04]  /*28c0*/  @!P0 LEA R4, P1, R3, c[0x0][0x2a0], 0x2 ;  /* 0x0000a80003048a11 */ /* 0x000fc800078210ff */
[----:B------:R-:W-:-:S05]  /*28d0*/  @!P0 LEA.HI.X R5, R3, c[0x0][0x2a4], R5, 0x2, P1 ;  /* 0x0000a90003058a11 */ /* 0x000fca00008f1405 */
[----:B------:R1:W2:Y:S01]  /*28e0*/  @!P0 LDG.E R173, [R4.64] ;  /* 0x0000000604ad8981 */ /* 0x0002a2000c1e1900 */
[----:B------:R-:W-:Y:S01]  /*28f0*/  IMAD.MOV R0, RZ, RZ, -R0 ;  /* 0x000000ffff007224 */ /* 0x000fe200078e0a00 */
[----:B------:R-:W-:Y:S01]  /*2900*/  BSSY B0, `(.L_x_1558) ;  /* 0x00000a6000007945 */ /* 0x000fe20003800000 */
[----:B------:R-:W-:-:S04]  /*2910*/  IMAD.WIDE.U32 R190, R13, c[0x0][0x1e8], RZ ;  /* 0x00007a000dbe7a25 */ /* 0x000fc800078e00ff */
[----:B------:R-:W-:Y:S02]  /*2920*/  IMAD R174, R0, c[0x0][0x2b8], R2 ;  /* 0x0000ae0000ae7a24 */ /* 0x000fe400078e0202 */
[----:B------:R-:W-:Y:S02]  /*2930*/  IMAD R195, R13, c[0x0][0x1ec], R191 ;  /* 0x00007b000dc37a24 */ /* 0x000fe400078e02bf */
[----:B------:R-:W-:-:S04]  /*2940*/  IMAD.WIDE.U32 R2, R174, c[0x0][0x1e0], RZ ;  /* 0x00007800ae027a25 */ /* 0x000fc800078e00ff */
[----:B------:R-:W-:Y:S01]  /*2950*/  IMAD R96, R18, -0x40, R16 ;  /* 0xffffffc012607824 */ /* 0x000fe200078e0210 */
[----:B------:R-:W-:Y:S01]  /*2960*/  SHF.L.U64.HI R16, R177, 0x1, R19 ;  /* 0x00000001b1107819 */ /* 0x000fe20000010213 */
[----:B------:R-:W-:-:S04]  /*2970*/  IMAD.WIDE.U32 R196, R13, c[0x0][0x210], RZ ;  /* 0x000084000dc47a25 */ /* 0x000fc800078e00ff */
[----:B------:R-:W-:Y:S02]  /*2980*/  IMAD.IADD R14, R96, 0x1, -R206 ;  /* 0x00000001600e7824 */ /* 0x000fe400078e0ace */
[----:B------:R-:W-:Y:S01]  /*2990*/  IMAD R199, R13, c[0x0][0x214], R197 ;  /* 0x000085000dc77a24 */ /* 0x000fe200078e02c5 */
[----:B-1----:R-:W-:Y:S01]  /*29a0*/  SHF.R.S32.HI R5, RZ, 0x1f, R174 ;  /* 0x0000001fff057819 */ /* 0x002fe200000114ae */
[----:B------:R-:W-:Y:S01]  /*29b0*/  IMAD.SHL.U32 R20, R177, 0x2, RZ ;  /* 0x00000002b1147824 */ /* 0x000fe200078e00ff */
[----:B------:R-:W-:-:S03]  /*29c0*/  ISETP.GE.AND P1, PT, R14, 0x1, PT ;  /* 0x000000010e00780c */ /* 0x000fc60003f26270 */
[C---:B------:R-:W-:Y:S02]  /*29d0*/  IMAD R0, R5.reuse, c[0x0][0x1e0], RZ ;  /* 0x0000780005007a24 */ /* 0x040fe400078e02ff */
[----:B------:R-:W-:Y:S02]  /*29e0*/  IMAD R5, R5, c[0x0][0x208], RZ ;  /* 0x0000820005057a24 */ /* 0x000fe400078e02ff */
[C---:B------:R-:W-:Y:S02]  /*29f0*/  IMAD R0, R174.reuse, c[0x0][0x1e4], R0 ;  /* 0x00007900ae007a24 */ /* 0x040fe400078e0200 */
[----:B------:R-:W-:Y:S02]  /*2a00*/  IMAD R5, R174, c[0x0][0x20c], R5 ;  /* 0x00008300ae057a24 */ /* 0x000fe400078e0205 */
[----:B------:R-:W-:Y:S01]  /*2a10*/  IMAD.IADD R3, R3, 0x1, R0 ;  /* 0x0000000103037824 */ /* 0x000fe200078e0200 */
[----:B--2---:R-:W-:-:S03]  /*2a20*/  SHF.R.S32.HI R6, RZ, 0x1f, R173 ;  /* 0x0000001fff067819 */ /* 0x004fc600000114ad */
[----:B------:R-:W-:-:S04]  /*2a30*/  IMAD.WIDE.U32 R2, R173, c[0x0][0x1f0], R2 ;  /* 0x00007c00ad027a25 */ /* 0x000fc800078e0002 */
[----:B------:R-:W-:-:S04]  /*2a40*/  IMAD R0, R6, c[0x0][0x1f0], RZ ;  /* 0x00007c0006007a24 */ /* 0x000fc800078e02ff */
[----:B------:R-:W-:Y:S01]  /*2a50*/  IMAD R4, R173, c[0x0][0x1f4], R0 ;  /* 0x00007d00ad047a24 */ /* 0x000fe200078e0200 */
[----:B------:R-:W-:-:S04]  /*2a60*/  IADD3 R0, P0, R2, R190, RZ ;  /* 0x000000be02007210 */ /* 0x000fc80007f1e0ff */
[----:B------:R-:W-:Y:S02]  /*2a70*/  IADD3.X R2, R195, R3, R4, P0, !PT ;  /* 0x00000003c3027210 */ /* 0x000fe400007fe404 */
[----:B------:R-:W-:-:S04]  /*2a80*/  LEA R4, P0, R0, c[0x0][0x1c8], 0x1 ;  /* 0x0000720000047a11 */ /* 0x000fc800078008ff */
[----:B------:R-:W-:Y:S01]  /*2a90*/  LEA.HI.X R7, R0, c[0x0][0x1cc], R2, 0x1, P0 ;  /* 0x0000730000077a11 */ /* 0x000fe200000f0c02 */
[----:B------:R-:W-:Y:S01]  /*2aa0*/  IMAD.WIDE.U32 R2, R174, c[0x0][0x208], RZ ;  /* 0x00008200ae027a25 */ /* 0x000fe200078e00ff */
[----:B------:R-:W1:Y:S03]  /*2ab0*/  SHFL.IDX PT, R0, R4, RZ, 0x181f ;  /* 0x00181fff04007589 */ /* 0x000e6600000e0000 */
[----:B------:R-:W-:Y:S01]  /*2ac0*/  IMAD.IADD R3, R3, 0x1, R5 ;  /* 0x0000000103037824 */ /* 0x000fe200078e0205 */
[----:B------:R-:W2:Y:S01]  /*2ad0*/  SHFL.IDX PT, R9, R7, RZ, 0x181f ;  /* 0x00181fff07097589 */ /* 0x000ea200000e0000 */
[----:B------:R-:W-:Y:S02]  /*2ae0*/  IMAD R5, R6, c[0x0][0x218], RZ ;  /* 0x0000860006057a24 */ /* 0x000fe400078e02ff */
[C---:B------:R-:W-:Y:S01]  /*2af0*/  IMAD.WIDE.U32 R2, R173.reuse, c[0x0][0x218], R2 ;  /* 0x00008600ad027a25 */ /* 0x040fe200078e0002 */
[----:B----4-:R3:W4:Y:S03]  /*2b00*/  SHFL.IDX PT, R12, R4, 0x1, 0x181f ;  /* 0x00381f00040c7f89 */ /* 0x01072600000e0000 */
[----:B------:R-:W-:Y:S01]  /*2b10*/  IMAD R10, R173, c[0x0][0x21c], R5 ;  /* 0x00008700ad0a7a24 */ /* 0x000fe200078e0205 */
[----:B------:R2:W5:Y:S01]  /*2b20*/  SHFL.IDX PT, R13, R7, 0x1, 0x181f ;  /* 0x00381f00070d7f89 */ /* 0x00056200000e0000 */
[----:B-1----:R-:W-:-:S02]  /*2b30*/  @P1 LEA R6, P0, R177, R0, 0x1 ;  /* 0x00000000b1061211 */ /* 0x002fc400078008ff */
[-C--:B---3--:R-:W-:Y:S02]  /*2b40*/  @P1 LEA R4, P2, R185, R0.reuse, 0x1 ;  /* 0x00000000b9041211 */ /* 0x088fe400078408ff */
[-C--:B--2---:R-:W-:Y:S02]  /*2b50*/  @P1 LEA.HI.X R7, R177, R9.reuse, R19, 0x1, P0 ;  /* 0x00000009b1071211 */ /* 0x084fe400000f0c13 */
[----:B------:R-:W-:Y:S02]  /*2b60*/  @P1 LEA R8, P0, R186, R0, 0x1 ;  /* 0x00000000ba081211 */ /* 0x000fe400078008ff */
[-C--:B------:R-:W-:Y:S01]  /*2b70*/  @P1 LEA.HI.X R5, R185, R9.reuse, R23, 0x1, P2 ;  /* 0x00000009b9051211 */ /* 0x080fe200010f0c17 */
[----:B------:R1:W-:Y:S01]  /*2b80*/  @P1 LDGSTS.E.BYPASS.LTC128B.128 [R188+0xc100], [R6.64], !P5 ;  /* 0x0c10000006bc1fae */ /* 0x0003e2000e901d46 */
[----:B------:R-:W-:Y:S02]  /*2b90*/  IADD3 R0, P2, R2, R196, RZ ;  /* 0x000000c402007210 */ /* 0x000fe40007f5e0ff */
[----:B------:R-:W-:Y:S01]  /*2ba0*/  @P1 LEA.HI.X R9, R186, R9, R22, 0x1, P0 ;  /* 0x00000009ba091211 */ /* 0x000fe200000f0c16 */
[----:B------:R2:W-:Y:S01]  /*2bb0*/  @P1 LDGSTS.E.BYPASS.LTC128B.128 [R188+0xe100], [R4.64], !P4 ;  /* 0x0e10000004bc1fae */ /* 0x0005e2000e101d46 */
[----:B------:R-:W-:-:S02]  /*2bc0*/  IADD3.X R2, R199, R3, R10, P2, !PT ;  /* 0x00000003c7027210 */ /* 0x000fc400017fe40a */
[----:B------:R-:W-:Y:S01]  /*2bd0*/  LEA R15, P2, R0, c[0x0][0x1f8], 0x1 ;  /* 0x00007e00000f7a11 */ /* 0x000fe200078408ff */
[----:B------:R3:W-:Y:S01]  /*2be0*/  @P1 LDGSTS.E.BYPASS.LTC128B.128 [R188+0x10100], [R8.64], !P6 ;  /* 0x1010000008bc1fae */ /* 0x0007e2000f101d46 */
[----:B------:R-:W-:Y:S02]  /*2bf0*/  ISETP.GE.AND P0, PT, R14, 0x21, PT ;  /* 0x000000210e00780c */ /* 0x000fe40003f06270 */
[----:B------:R-:W-:Y:S01]  /*2c00*/  LEA.HI.X R17, R0, c[0x0][0x1fc], R2, 0x1, P2 ;  /* 0x00007f0000117a11 */ /* 0x000fe200010f0c02 */
[----:B------:R-:W3:Y:S04]  /*2c10*/  SHFL.IDX PT, R10, R15, RZ, 0x181f ;  /* 0x00181fff0f0a7589 */ /* 0x000ee800000e0000 */
[----:B------:R-:W3:Y:S04]  /*2c20*/  SHFL.IDX PT, R11, R17, RZ, 0x181f ;  /* 0x00181fff110b7589 */ /* 0x000ee800000e0000 */
[----:B------:R3:W3:Y:S02]  /*2c30*/  SHFL.IDX PT, R0, R15, 0x1, 0x181f ;  /* 0x00381f000f007f89 */ /* 0x0006e400000e0000 */
[----:B----4-:R-:W-:-:S04]  /*2c40*/  @P0 LEA R2, P1, R186, R12, 0x1 ;  /* 0x0000000cba020211 */ /* 0x010fc800078208ff */
[-C--:B-----5:R-:W-:Y:S02]  /*2c50*/  @P0 LEA.HI.X R3, R186, R13.reuse, R22, 0x1, P1 ;  /* 0x0000000dba030211 */ /* 0x0a0fe400008f0c16 */
[-C--:B-1----:R-:W-:Y:S02]  /*2c60*/  @P0 LEA R6, P3, R177, R12.reuse, 0x1 ;  /* 0x0000000cb1060211 */ /* 0x082fe400078608ff */
[----:B--2---:R-:W-:Y:S02]  /*2c70*/  @P0 LEA R4, P2, R185, R12, 0x1 ;  /* 0x0000000cb9040211 */ /* 0x004fe400078408ff */
[-C--:B------:R-:W-:Y:S01]  /*2c80*/  @P0 LEA.HI.X R7, R177, R13.reuse, R19, 0x1, P3 ;  /* 0x0000000db1070211 */ /* 0x080fe200018f0c13 */
[C---:B------:R-:W-:Y:S01]  /*2c90*/  IMAD.SHL.U32 R19, R185.reuse, 0x2, RZ ;  /* 0x00000002b9137824 */ /* 0x040fe200078e00ff */
[C-C-:B------:R-:W-:Y:S02]  /*2ca0*/  @P0 LEA.HI.X R5, R185.reuse, R13, R23.reuse, 0x1, P2 ;  /* 0x0000000db9050211 */ /* 0x140fe400010f0c17 */
[----:B------:R-:W-:Y:S01]  /*2cb0*/  SHF.L.U64.HI R13, R185, 0x1, R23 ;  /* 0x00000001b90d7819 */ /* 0x000fe20000010217 */
[----:B------:R1:W-:Y:S01]  /*2cc0*/  @P0 LDGSTS.E.BYPASS.LTC128B.128 [R188+0xd100], [R6.64], !P5 ;  /* 0x0d10000006bc0fae */ /* 0x0003e2000e901d46 */
[----:B------:R-:W-:-:S02]  /*2cd0*/  ISETP.GE.AND P3, PT, R177, c[0x0][0x1d4], PT ;  /* 0x00007500b1007a0c */ /* 0x000fc40003f66270 */
[----:B------:R-:W-:Y:S01]  /*2ce0*/  ISETP.GE.AND P2, PT, R185, c[0x0][0x1d4], PT ;  /* 0x00007500b9007a0c */ /* 0x000fe20003f46270 */
[----:B------:R2:W-:Y:S01]  /*2cf0*/  @P0 LDGSTS.E.BYPASS.LTC128B.128 [R188+0xf100], [R4.64], !P4 ;  /* 0x0f10000004bc0fae */ /* 0x0005e2000e101d46 */
[----:B------:R-:W-:Y:S02]  /*2d00*/  ISETP.LT.OR P1, PT, R14, 0x1, P3 ;  /* 0x000000010e00780c */ /* 0x000fe40001f21670 */
[----:B---3--:R-:W-:Y:S01]  /*2d10*/  SHF.L.U64.HI R15, R186, 0x1, R22 ;  /* 0x00000001ba0f7819 */ /* 0x008fe20000010216 */
[----:B------:R3:W-:Y:S04]  /*2d20*/  @P0 LDGSTS.E.BYPASS.LTC128B.128 [R188+0x11100], [R2.64], !P6 ;  /* 0x1110000002bc0fae */ /* 0x0007e8000f101d46 */
[----:B------:R-:W0:Y:S04]  /*2d30*/  LDGDEPBAR ;  /* 0x00000000000079af */ /* 0x000e280000000000 */
[----:B-1----:R1:W4:Y:S01]  /*2d40*/  SHFL.IDX PT, R6, R17, 0x1, 0x181f ;  /* 0x00381f0011067f89 */ /* 0x00232200000e0000 */
[----:B--2---:R-:W-:-:S05]  /*2d50*/  IADD3 R4, P0, R10, R20, RZ ;  /* 0x000000140a047210 */ /* 0x004fca0007f1e0ff */
[----:B------:R-:W-:Y:S01]  /*2d60*/  IMAD.X R5, R11, 0x1, R16, P0 ;  /* 0x000000010b057824 */ /* 0x000fe200000e0610 */
[----:B---3--:R-:W-:-:S04]  /*2d70*/  IADD3 R2, P0, R10, R19, RZ ;  /* 0x000000130a027210 */ /* 0x008fc80007f1e0ff */
[----:B------:R2:W-:Y:S01]  /*2d80*/  LDGSTS.E.BYPASS.LTC128B.128 [R188+0x100], [R4.64], !P1 ;  /* 0x0010000004bc7fae */ /* 0x0005e2000c901d46 */
[----:B------:R-:W-:Y:S01]  /*2d90*/  IMAD.X R3, R11, 0x1, R13, P0 ;  /* 0x000000010b037824 */ /* 0x000fe200000e060d */
[----:B------:R-:W-:Y:S02]  /*2da0*/  ISETP.LT.OR P0, PT, R14, 0x1, P2 ;  /* 0x000000010e00780c */ /* 0x000fe40001701670 */
[----:B------:R-:W-:Y:S02]  /*2db0*/  ISETP.GE.AND P1, PT, R186, c[0x0][0x1d4], PT ;  /* 0x00007500ba007a0c */ /* 0x000fe40003f26270 */
[----:B------:R-:W-:Y:S01]  /*2dc0*/  ISETP.LT.OR P2, PT, R14, 0x21, P2 ;  /* 0x000000210e00780c */ /* 0x000fe20001741670 */
[----:B-1----:R-:W-:-:S08]  /*2dd0*/  IMAD.SHL.U32 R17, R186, 0x2, RZ ;  /* 0x00000002ba117824 */ /* 0x002fd000078e00ff */
[----:B------:R1:W-:Y:S01]  /*2de0*/  LDGSTS.E.BYPASS.LTC128B.128 [R188+0x2100], [R2.64], !P0 ;  /* 0x0210000002bc7fae */ /* 0x0003e2000c101d46 */
[----:B--2---:R-:W-:-:S05]  /*2df0*/  IADD3 R4, P0, R10, R17, RZ ;  /* 0x000000110a047210 */ /* 0x004fca0007f1e0ff */
[----:B------:R-:W-:Y:S01]  /*2e00*/  IMAD.X R5, R11, 0x1, R15, P0 ;  /* 0x000000010b057824 */ /* 0x000fe200000e060f */
[----:B-1----:R-:W-:-:S05]  /*2e10*/  IADD3 R2, P0, R0, R20, RZ ;  /* 0x0000001400027210 */ /* 0x002fca0007f1e0ff */
[----:B----4-:R-:W-:Y:S01]  /*2e20*/  IMAD.X R3, R6, 0x1, R16, P0 ;  /* 0x0000000106037824 */ /* 0x010fe200000e0610 */
[C---:B------:R-:W-:Y:S02]  /*2e30*/  ISETP.LT.OR P0, PT, R14.reuse, 0x1, P1 ;  /* 0x000000010e00780c */ /* 0x040fe40000f01670 */
[----:B------:R-:W-:-:S11]  /*2e40*/  ISETP.LT.OR P1, PT, R14, 0x21, P1 ;  /* 0x000000210e00780c */ /* 0x000fd60000f21670 */
[----:B------:R1:W-:Y:S01]  /*2e50*/  LDGSTS.E.BYPASS.LTC128B.128 [R188+0x4100], [R4.64], !P0 ;  /* 0x0410000004bc7fae */ /* 0x0003e2000c101d46 */
[----:B------:R-:W-:Y:S02]  /*2e60*/  ISETP.LT.OR P0, PT, R14, 0x21, P3 ;  /* 0x000000210e00780c */ /* 0x000fe40001f01670 */
[----:B------:R-:W-:-:S11]  /*2e70*/  ISETP.GT.AND P3, PT, R189, 0x3f, PT ;  /* 0x0000003fbd00780c */ /* 0x000fd60003f64270 */
[----:B------:R2:W-:Y:S01]  /*2e80*/  LDGSTS.E.BYPASS.LTC128B.128 [R188+0x1100], [R2.64], !P0 ;  /* 0x0110000002bc7fae */ /* 0x0005e2000c101d46 */
[----:B-1----:R-:W-:-:S05]  /*2e90*/  IADD3 R4, P0, R0, R19, RZ ;  /* 0x0000001300047210 */ /* 0x002fca0007f1e0ff */
[----:B------:R-:W-:-:S05]  /*2ea0*/  IMAD.X R5, R6, 0x1, R13, P0 ;  /* 0x0000000106057824 */ /* 0x000fca00000e060d */
[----:B------:R1:W-:Y:S01]  /*2eb0*/  LDGSTS.E.BYPASS.LTC128B.128 [R188+0x3100], [R4.64], !P2 ;  /* 0x0310000004bc7fae */ /* 0x0003e2000d101d46 */
[----:B------:R-:W-:Y:S02]  /*2ec0*/  ISETP.GT.AND P2, PT, R18, R187, PT ;  /* 0x000000bb1200720c */ /* 0x000fe40003f44270 */
[----:B--2---:R-:W-:-:S05]  /*2ed0*/  IADD3 R2, P0, R0, R17, RZ ;  /* 0x0000001100027210 */ /* 0x004fca0007f1e0ff */
[----:B------:R-:W-:-:S05]  /*2ee0*/  IMAD.X R3, R6, 0x1, R15, P0 ;  /* 0x0000000106037824 */ /* 0x000fca00000e060f */
[----:B------:R1:W-:Y:S04]  /*2ef0*/  LDGSTS.E.BYPASS.LTC128B.128 [R188+0x5100], [R2.64], !P1 ;  /* 0x0510000002bc7fae */ /* 0x0003e8000c901d46 */
[----:B------:R-:W0:Y:S01]  /*2f00*/  LDGDEPBAR ;  /* 0x00000000000079af */ /* 0x000e220000000000 */
[----:B------:R-:W-:Y:S05]  /*2f10*/  @!P2 BRA `(.L_x_1559) ;  /* 0x000004400000a947 */ /* 0x000fea0003800000 */
[----:B------:R-:W-:Y:S01]  /*2f20*/  ISETP.NE.AND P0, PT, R21, 0x1, PT ;  /* 0x000000011500780c */ /* 0x000fe20003f05270 */
[----:B-1----:R-:W-:Y:S02]  /*2f30*/  IMAD R2, R18, 0x40, R194 ;  /* 0x0000004012027824 */ /* 0x002fe400078e02c2 */
        /* <DEDUP_REMOVED lines=25> */
[----:B------:R-:W-:Y:S06]  /*30d0*/  BRA.DIV ~URZ, `(.L_x_1560) ;  /* 0x0000aac27f007947 */ /* 0x000fec000b800000 */
[----:B------:R1:W2:Y:S02]  /*30e0*/  SHFL.IDX PT, R4, R5, RZ, 0x181f ;  /* 0x00181fff05047589 */ /* 0x0002a400000e0000 */
.L_x_1652:
[----:B------:R-:W-:Y:S05]  /*30f0*/  BRA.DIV ~URZ, `(.L_x_1561) ;  /* 0x0000ab127f007947 */ /* 0x000fea000b800000 */
[----:B------:R-:W3:Y:S01]  /*3100*/  SHFL.IDX PT, R0, R10, RZ, 0x181f ;  /* 0x00181fff0a007589 */ /* 0x000ee200000e0000 */
[----:B------:R-:W-:Y:S02]  /*3110*/  SEL R12, RZ, 0x10, P5 ;  /* 0x00000010ff0c7807 */ /* 0x000fe40002800000 */
[----:B------:R-:W-:Y:S02]  /*3120*/  SEL R11, RZ, 0x10, P4 ;  /* 0x00000010ff0b7807 */ /* 0x000fe40002000000 */
[----:B---3--:R-:W-:-:S05]  /*3130*/  IADD3 R8, P0, R0, R20, RZ ;  /* 0x0000001400087210 */ /* 0x008fca0007f1e0ff */
[----:B--2---:R-:W-:Y:S01]  /*3140*/  IMAD.X R9, R4, 0x1, R16, P0 ;  /* 0x0000000104097824 */ /* 0x004fe200000e0610 */
[----:B------:R-:W-:-:S04]  /*3150*/  IADD3 R6, P0, R0, R19, RZ ;  /* 0x0000001300067210 */ /* 0x000fc80007f1e0ff */
[----:B------:R-:W-:Y:S01]  /*3160*/  @!PT LDS RZ, [RZ] ;  /* 0x00000000fffff984 */ /* 0x000fe20000000800 */
[----:B------:R-:W-:Y:S01]  /*3170*/  @!PT LDS RZ, [RZ] ;  /* 0x00000000fffff984 */ /* 0x000fe20000000800 */
[----:B------:R2:W-:Y:S01]  /*3180*/  LDGSTS.E.BYPASS.LTC128B.128 [R188+0x12100], [R8.64], !P5 ;  /* 0x1210000008bc7fae */ /* 0x0005e2000e901d46 */
[----:B------:R-:W-:Y:S01]  /*3190*/  IMAD.X R7, R4, 0x1, R13, P0 ;  /* 0x0000000104077824 */ /* 0x000fe200000e060d */
[----:B------:R-:W-:Y:S02]  /*31a0*/  IADD3 R2, P0, R0, R17, RZ ;  /* 0x0000001100027210 */ /* 0x000fe40007f1e0ff */
[----:B------:R3:W4:Y:S03]  /*31b0*/  SHFL.IDX PT, R0, R10, 0x1, 0x181f ;  /* 0x00381f000a007f89 */ /* 0x00072600000e0000 */
[----:B------:R-:W-:Y:S01]  /*31c0*/  IMAD.X R3, R4, 0x1, R15, P0 ;  /* 0x0000000104037824 */ /* 0x000fe200000e060f */
[----:B------:R3:W-:Y:S04]  /*31d0*/  LDGSTS.E.BYPASS.LTC128B.128 [R188+0x14100], [R6.64], !P4 ;  /* 0x1410000006bc7fae */ /* 0x0007e8000e101d46 */
[----:B------:R3:W-:Y:S04]  /*31e0*/  LDGSTS.E.BYPASS.LTC128B.128 [R188+0x16100], [R2.64], !P6 ;  /* 0x1610000002bc7fae */ /* 0x0007e8000f101d46 */
[----:B--2---:R3:W2:Y:S01]  /*31f0*/  SHFL.IDX PT, R8, R5, 0x1, 0x181f ;  /* 0x00381f0005087f89 */ /* 0x0046a200000e0000 */
[----:B------:R-:W-:-:S03]  /*3200*/  IMAD.MOV.U32 R9, RZ, RZ, R252 ;  /* 0x000000ffff097224 */ /* 0x000fc600078e00fc */
.L_x_1653:
[----:B---34-:R-:W-:-:S04]  /*3210*/  IADD3 R2, -R11, 0x10, RZ ;  /* 0x000000100b027810 */ /* 0x018fc80007ffe1ff */
[----:B------:R-:W-:-:S04]  /*3220*/  LOP3.LUT R2, R2, 0xf, RZ, 0xc0, !PT ;  /* 0x0000000f02027812 */ /* 0x000fc800078ec0ff */
[----:B------:R-:W-:Y:S02]  /*3230*/  IADD3 R4, P1, P0, R2, R0, R19 ;  /* 0x0000000002047210 */ /* 0x000fe4000783e013 */
[----:B------:R-:W-:Y:S02]  /*3240*/  IADD3 R2, -R12, 0x10, RZ ;  /* 0x000000100c027810 */ /* 0x000fe40007ffe1ff */
[----:B-12---:R-:W-:Y:S02]  /*3250*/  IADD3.X R5, RZ, R8, R13, P1, P0 ;  /* 0x00000008ff057210 */ /* 0x006fe40000fe040d */
[----:B------:R-:W-:-:S04]  /*3260*/  LOP3.LUT R2, R2, 0xf, RZ, 0xc0, !PT ;  /* 0x0000000f02027812 */ /* 0x000fc800078ec0ff */
[----:B------:R-:W-:Y:S02]  /*3270*/  IADD3 R6, P1, P0, R2, R0, R20 ;  /* 0x0000000002067210 */ /* 0x000fe4000783e014 */
[----:B------:R-:W-:Y:S02]  /*3280*/  IADD3 R2, -R9, 0x10, RZ ;  /* 0x0000001009027810 */ /* 0x000fe40007ffe1ff */
[----:B------:R-:W-:Y:S02]  /*3290*/  IADD3.X R7, RZ, R8, R16, P1, P0 ;  /* 0x00000008ff077210 */ /* 0x000fe40000fe0410 */
[----:B------:R-:W-:-:S04]  /*32a0*/  LOP3.LUT R2, R2, 0xf, RZ, 0xc0, !PT ;  /* 0x0000000f02027812 */ /* 0x000fc800078ec0ff */
[----:B------:R-:W-:-:S04]  /*32b0*/  IADD3 R2, P1, P0, R2, R0, R17 ;  /* 0x0000000002027210 */ /* 0x000fc8000783e011 */
[----:B------:R-:W-:Y:S02]  /*32c0*/  IADD3.X R3, RZ, R8, R15, P1, P0 ;  /* 0x00000008ff037210 */ /* 0x000fe40000fe040f */
[----:B------:R-:W-:-:S13]  /*32d0*/  ISETP.NE.U32.AND P0, PT, R12, RZ, PT ;  /* 0x000000ff0c00720c */ /* 0x000fda0003f05070 */
[----:B------:R-:W-:Y:S01]  /*32e0*/  @!PT LDS RZ, [RZ] ;  /* 0x00000000fffff984 */ /* 0x000fe20000000800 */
[----:B------:R-:W-:Y:S01]  /*32f0*/  @!PT LDS RZ, [RZ] ;  /* 0x00000000fffff984 */ /* 0x000fe20000000800 */
[----:B------:R-:W-:Y:S01]  /*3300*/  @!PT LDS RZ, [RZ] ;  /* 0x00000000fffff984 */ /* 0x000fe20000000800 */
[----:B------:R1:W-:Y:S01]  /*3310*/  LDGSTS.E.BYPASS.LTC128B.128.ZFILL [R188+0x13100], [R6.64], P0 ;  /* 0x1310000006bc7fae */ /* 0x0003e20008141d46 */
[----:B------:R-:W-:-:S13]  /*3320*/  ISETP.NE.U32.AND P0, PT, R11, RZ, PT ;  /* 0x000000ff0b00720c */ /* 0x000fda0003f05070 */
[----:B------:R1:W-:Y:S01]  /*3330*/  LDGSTS.E.BYPASS.LTC128B.128.ZFILL [R188+0x15100], [R4.64], P0 ;  /* 0x1510000004bc7fae */ /* 0x0003e20008141d46 */
[----:B------:R-:W-:-:S13]  /*3340*/  ISETP.NE.U32.AND P0, PT, R9, RZ, PT ;  /* 0x000000ff0900720c */ /* 0x000fda0003f05070 */
[----:B------:R1:W-:Y:S02]  /*3350*/  LDGSTS.E.BYPASS.LTC128B.128.ZFILL [R188+0x17100], [R2.64], P0 ;  /* 0x1710000002bc7fae */ /* 0x0003e40008141d46 */
.L_x_1559:
[----:B------:R-:W-:Y:S05]  /*3360*/  BSYNC B0 ;  /* 0x0000000000007941 */ /* 0x000fea0003800000 */
.L_x_1558:
[----:B------:R-:W0:Y:S01]  /*3370*/  LDGDEPBAR ;  /* 0x00000000000079af */ /* 0x000e220000000000 */
[----:B------:R-:W-:Y:S01]  /*3380*/  IMAD.MOV.U32 R0, RZ, RZ, 0x20 ;  /* 0x00000020ff007424 */ /* 0x000fe200078e00ff */
[----:B------:R-:W-:-:S04]  /*3390*/  LOP3.LUT P0, RZ, R162, 0x2, RZ, 0xc0, !PT ;  /* 0x00000002a2ff7812 */ /* 0x000fc8000780c0ff */
[----:B------:R-:W-:-:S05]  /*33a0*/  SEL R167, R0, 0xffffffe0, !P0 ;  /* 0xffffffe000a77807 */ /* 0x000fca0004000000 */
[----:B------:R-:W-:Y:S01]  /*33b0*/  IMAD.IADD R0, R169, 0x1, R167 ;  /* 0x00000001a9007824 */ /* 0x000fe200078e02a7 */
[----:B------:R-:W-:-:S04]  /*33c0*/  DEPBAR.LE SB0, 0x3 ;  /* 0x000080c00000791a */ /* 0x000fc80000000000 */
[----:B------:R-:W-:-:S04]  /*33d0*/  DEPBAR.LE SB0, 0x2 ;  /* 0x000080800000791a */ /* 0x000fc80000000000 */
[----:B------:R-:W-:Y:S01]  /*33e0*/  WARPSYNC 0xffffffff ;  /* 0xffffffff00007948 */ /* 0x000fe20003800000 */
[----:B------:R-:W-:Y:S06]  /*33f0*/  BAR.SYNC.DEFER_BLOCKING 0x0 ;  /* 0x0000000000007b1d */ /* 0x000fec0000010000 */
[----:B------:R-:W-:Y:S01]  /*3400*/  BSSY B0, `(.L_x_1562) ;  /* 0x000004a000007945 */ /* 0x000fe20003800000 */
[----:B-1----:R1:W2:Y:S04]  /*3410*/  LDSM.16.M88.4 R4, [R163] ;  /* 0x00000000a304783b */ /* 0x0022a80000000200 */
        /* <DEDUP_REMOVED lines=9> */
[----:B------:R-:W-:Y:S05]  /*34b0*/  @!P2 BRA `(.L_x_1563) ;  /* 0x000003e00000a947 */ /* 0x000fea0003800000 */
[----:B------:R-:W-:Y:S01]  /*34c0*/  SHF.R.S32.HI R2, RZ, 0x1f, R174 ;  /* 0x0000001fff027819 */ /* 0x000fe200000114ae */
[----:B------:R-:W-:Y:S01]  /*34d0*/  IMAD.SHL.U32 R40, R186, 0x2, RZ ;  /* 0x00000002ba287824 */ /* 0x000fe200078e00ff */
[----:B------:R-:W-:Y:S01]  /*34e0*/  SHF.R.S32.HI R13, RZ, 0x1f, R173 ;  /* 0x0000001fff0d7819 */ /* 0x000fe200000114ad */
[----:B------:R-:W-:Y:S01]  /*34f0*/  IMAD.SHL.U32 R29, R185, 0x2, RZ ;  /* 0x00000002b91d7824 */ /* 0x000fe200078e00ff */
[----:B------:R-:W-:Y:S01]  /*3500*/  SHF.R.S32.HI R14, RZ, 0x1f, R186 ;  /* 0x0000001fff0e7819 */ /* 0x000fe200000114ba */
[----:B------:R-:W-:Y:S01]  /*3510*/  IMAD R12, R2, c[0x0][0x208], RZ ;  /* 0x00008200020c7a24 */ /* 0x000fe200078e02ff */
[----:B------:R-:W-:Y:S01]  /*3520*/  SHF.R.S32.HI R15, RZ, 0x1f, R185 ;  /* 0x0000001fff0f7819 */ /* 0x000fe200000114b9 */
[----:B------:R-:W-:Y:S01]  /*3530*/  IMAD.WIDE.U32 R2, R174, c[0x0][0x208], RZ ;  /* 0x00008200ae027a25 */ /* 0x000fe200078e00ff */
[----:B------:R-:W-:-:S02]  /*3540*/  SHF.L.U64.HI R23, R186, 0x1, R14 ;  /* 0x00000001ba177819 */ /* 0x000fc4000001020e */
[----:B------:R-:W-:Y:S01]  /*3550*/  SHF.R.S32.HI R14, RZ, 0x1f, R177 ;  /* 0x0000001fff0e7819 */ /* 0x000fe200000114b1 */
[----:B------:R-:W-:Y:S01]  /*3560*/  IMAD R12, R174, c[0x0][0x20c], R12 ;  /* 0x00008300ae0c7a24 */ /* 0x000fe200078e020c */
[----:B------:R-:W-:Y:S01]  /*3570*/  SHF.L.U64.HI R22, R185, 0x1, R15 ;  /* 0x00000001b9167819 */ /* 0x000fe2000001020f */
[C---:B------:R-:W-:Y:S01]  /*3580*/  IMAD.SHL.U32 R28, R177.reuse, 0x2, RZ ;  /* 0x00000002b11c7824 */ /* 0x040fe200078e00ff */
[----:B------:R-:W-:Y:S01]  /*3590*/  SHF.L.U64.HI R21, R177, 0x1, R14 ;  /* 0x00000001b1157819 */ /* 0x000fe2000001020e */
[----:B------:R-:W-:Y:S02]  /*35a0*/  IMAD.IADD R3, R3, 0x1, R12 ;  /* 0x0000000103037824 */ /* 0x000fe400078e020c */
[----:B------:R-:W-:Y:S02]  /*35b0*/  IMAD R12, R13, c[0x0][0x218], RZ ;  /* 0x000086000d0c7a24 */ /* 0x000fe400078e02ff */
[----:B------:R-:W-:-:S04]  /*35c0*/  IMAD.WIDE.U32 R2, R173, c[0x0][0x218], R2 ;  /* 0x00008600ad027a25 */ /* 0x000fc800078e0002 */
[----:B------:R-:W-:Y:S01]  /*35d0*/  IMAD R12, R173, c[0x0][0x21c], R12 ;  /* 0x00008700ad0c7a24 */ /* 0x000fe200078e020c */
[----:B------:R-:W-:-:S04]  /*35e0*/  IADD3 R2, P0, R196, R2, RZ ;  /* 0x00000002c4027210 */ /* 0x000fc80007f1e0ff */
[----:B------:R-:W-:Y:S02]  /*35f0*/  IADD3.X R3, R199, R3, R12, P0, !PT ;  /* 0x00000003c7037210 */ /* 0x000fe400007fe40c */
[----:B------:R-:W-:-:S04]  /*3600*/  LEA R20, P0, R2, c[0x0][0x1f8], 0x1 ;  /* 0x00007e0002147a11 */ /* 0x000fc800078008ff */
[----:B------:R-:W-:Y:S01]  /*3610*/  LEA.HI.X R13, R2, c[0x0][0x1fc], R3, 0x1, P0 ;  /* 0x00007f00020d7a11 */ /* 0x000fe200000f0c03 */
[----:B------:R-:W-:Y:S06]  /*3620*/  BRA.DIV ~URZ, `(.L_x_1564) ;  /* 0x0000a7f27f007947 */ /* 0x000fec000b800000 */
[----:B------:R4:W3:Y:S02]  /*3630*/  SHFL.IDX PT, R12, R13, RZ, 0x181f ;  /* 0x00181fff0d0c7589 */ /* 0x0008e400000e0000 */
.L_x_1654:
[----:B------:R-:W-:Y:S05]  /*3640*/  BRA.DIV ~URZ, `(.L_x_1565) ;  /* 0x0000a8427f007947 */ /* 0x000fea000b800000 */
[----:B------:R-:W5:Y:S02]  /*3650*/  SHFL.IDX PT, R2, R20, RZ, 0x181f ;  /* 0x00181fff14027589 */ /* 0x000f6400000e0000 */
[C---:B-----5:R-:W-:Y:S02]  /*3660*/  IADD3 R18, P0, R2.reuse, R28, RZ ;  /* 0x0000001c02127210 */ /* 0x060fe40007f1e0ff */
[----:B------:R-:W-:-:S03]  /*3670*/  IADD3 R16, P1, R2, R29, RZ ;  /* 0x0000001d02107210 */ /* 0x000fc60007f3e0ff */
[----:B---3--:R-:W-:Y:S01]  /*3680*/  IMAD.X R19, R12, 0x1, R21, P0 ;  /* 0x000000010c137824 */ /* 0x008fe200000e0615 */
[----:B------:R-:W-:Y:S01]  /*3690*/  IADD3 R14, P0, R2, R40, RZ ;  /* 0x00000028020e7210 */ /* 0x000fe20007f1e0ff */
[C---:B------:R-:W-:Y:S01]  /*36a0*/  IMAD.X R17, R12.reuse, 0x1, R22, P1 ;  /* 0x000000010c117824 */ /* 0x040fe200008e0616 */
[----:B------:R3:W4:Y:S03]  /*36b0*/  SHFL.IDX PT, R2, R20, 0x1, 0x181f ;  /* 0x00381f0014027f89 */ /* 0x00072600000e0000 */
[----:B------:R-:W-:Y:S01]  /*36c0*/  IMAD.X R15, R12, 0x1, R23, P0 ;  /* 0x000000010c0f7824 */ /* 0x000fe200000e0617 */
[----:B------:R-:W-:Y:S01]  /*36d0*/  @!PT LDS RZ, [RZ] ;  /* 0x00000000fffff984 */ /* 0x000fe20000000800 */
[----:B------:R5:W-:Y:S04]  /*36e0*/  LDGSTS.E.BYPASS.LTC128B.128 [R188+0x6100], [R18.64], !P5 ;  /* 0x0610000012bc7fae */ /* 0x000be8000e901d46 */
[----:B------:R2:W-:Y:S04]  /*36f0*/  LDGSTS.E.BYPASS.LTC128B.128 [R188+0x8100], [R16.64], !P4 ;  /* 0x0810000010bc7fae */ /* 0x0005e8000e101d46 */
[----:B------:R3:W-:Y:S04]  /*3700*/  LDGSTS.E.BYPASS.LTC128B.128 [R188+0xa100], [R14.64], !P6 ;  /* 0x0a1000000ebc7fae */ /* 0x0007e8000f101d46 */
[----:B-----5:R3:W1:Y:S01]  /*3710*/  SHFL.IDX PT, R18, R13, 0x1, 0x181f ;  /* 0x00381f000d127f89 */ /* 0x02066200000e0000 */
[----:B------:R-:W-:-:S02]  /*3720*/  SEL R19, RZ, 0x10, P5 ;  /* 0x00000010ff137807 */ /* 0x000fc40002800000 */
[----:B--2---:R-:W-:Y:S01]  /*3730*/  SEL R17, RZ, 0x10, P4 ;  /* 0x00000010ff117807 */ /* 0x004fe20002000000 */
[----:B------:R-:W-:Y:S02]  /*3740*/  IMAD.MOV.U32 R16, RZ, RZ, R252 ;  /* 0x000000ffff107224 */ /* 0x000fe400078e00fc */
.L_x_1655:
[----:B----4-:R-:W-:Y:S02]  /*3750*/  IADD3 R3, -R19, 0x10, RZ ;  /* 0x0000001013037810 */ /* 0x010fe40007ffe1ff */
[----:B------:R-:W-:Y:S02]  /*3760*/  IADD3 R12, -R17, 0x10, RZ ;  /* 0x00000010110c7810 */ /* 0x000fe40007ffe1ff */
[----:B------:R-:W-:Y:S02]  /*3770*/  LOP3.LUT R3, R3, 0xf, RZ, 0xc0, !PT ;  /* 0x0000000f03037812 */ /* 0x000fe400078ec0ff */
[----:B---3--:R-:W-:Y:S02]  /*3780*/  IADD3 R13, -R16, 0x10, RZ ;  /* 0x00000010100d7810 */ /* 0x008fe40007ffe1ff */
[----:B------:R-:W-:Y:S02]  /*3790*/  IADD3 R14, P1, P0, R3, R2, R28 ;  /* 0x00000002030e7210 */ /* 0x000fe4000783e01c */
[----:B------:R-:W-:-:S02]  /*37a0*/  LOP3.LUT R3, R12, 0xf, RZ, 0xc0, !PT ;  /* 0x0000000f0c037812 */ /* 0x000fc400078ec0ff */
[----:B-1----:R-:W-:Y:S02]  /*37b0*/  IADD3.X R15, RZ, R18, R21, P1, P0 ;  /* 0x00000012ff0f7210 */ /* 0x002fe40000fe0415 */
[----:B------:R-:W-:Y:S02]  /*37c0*/  IADD3 R12, P1, P0, R3, R2, R29 ;  /* 0x00000002030c7210 */ /* 0x000fe4000783e01d */
[----:B------:R-:W-:Y:S02]  /*37d0*/  LOP3.LUT R3, R13, 0xf, RZ, 0xc0, !PT ;  /* 0x0000000f0d037812 */ /* 0x000fe400078ec0ff */
[----:B------:R-:W-:Y:S02]  /*37e0*/  IADD3.X R13, RZ, R18, R22, P1, P0 ;  /* 0x00000012ff0d7210 */ /* 0x000fe40000fe0416 */
[----:B------:R-:W-:-:S04]  /*37f0*/  IADD3 R2, P1, P0, R3, R2, R40 ;  /* 0x0000000203027210 */ /* 0x000fc8000783e028 */
[----:B------:R-:W-:Y:S02]  /*3800*/  IADD3.X R3, RZ, R18, R23, P1, P0 ;  /* 0x00000012ff037210 */ /* 0x000fe40000fe0417 */
[----:B------:R-:W-:Y:S02]  /*3810*/  ISETP.NE.U32.AND P0, PT, R19, RZ, PT ;  /* 0x000000ff1300720c */ /* 0x000fe40003f05070 */
[----:B------:R-:W-:-:S11]  /*3820*/  ISETP.NE.U32.AND P1, PT, R17, RZ, PT ;  /* 0x000000ff1100720c */ /* 0x000fd60003f25070 */
[----:B------:R-:W-:Y:S01]  /*3830*/  @!PT LDS RZ, [RZ] ;  /* 0x00000000fffff984 */ /* 0x000fe20000000800 */
[----:B------:R-:W-:Y:S01]  /*3840*/  @!PT LDS RZ, [RZ] ;  /* 0x00000000fffff984 */ /* 0x000fe20000000800 */
[----:B------:R-:W-:Y:S01]  /*3850*/  @!PT LDS RZ, [RZ] ;  /* 0x00000000fffff984 */ /* 0x000fe20000000800 */
[----:B------:R1:W-:Y:S01]  /*3860*/  LDGSTS.E.BYPASS.LTC128B.128.ZFILL [R188+0x7100], [R14.64], P0 ;  /* 0x071000000ebc7fae */ /* 0x0003e20008141d46 */
[----:B------:R-:W-:-:S03]  /*3870*/  ISETP.NE.U32.AND P0, PT, R16, RZ, PT ;  /* 0x000000ff1000720c */ /* 0x000fc60003f05070 */
[----:B------:R1:W-:Y:S10]  /*3880*/  LDGSTS.E.BYPASS.LTC128B.128.ZFILL [R188+0x9100], [R12.64], P1 ;  /* 0x091000000cbc7fae */ /* 0x0003f40008941d46 */
[----:B------:R1:W-:Y:S02]  /*3890*/  LDGSTS.E.BYPASS.LTC128B.128.ZFILL [R188+0xb100], [R2.64], P0 ;  /* 0x0b10000002bc7fae */ /* 0x0003e40008141d46 */
.L_x_1563:
[----:B------:R-:W-:Y:S05]  /*38a0*/  BSYNC B0 ;  /* 0x0000000000007941 */ /* 0x000fea0003800000 */
.L_x_1562:
[----:B-1----:R-:W-:Y:S01]  /*38b0*/  IMAD.MOV.U32 R2, RZ, RZ, 0x40 ;  /* 0x00000040ff027424 */ /* 0x002fe200078e00ff */
[----:B------:R-:W-:Y:S01]  /*38c0*/  LOP3.LUT P0, RZ, R162, 0x4, RZ, 0xc0, !PT ;  /* 0x00000004a2ff7812 */ /* 0x000fe2000780c0ff */
[----:B------:R-:W0:Y:S01]  /*38d0*/  LDGDEPBAR ;  /* 0x00000000000079af */ /* 0x000e220000000000 */
[----:B------:R-:W-:Y:S02]  /*38e0*/  WARPSYNC 0xffffffff ;  /* 0xffffffff00007948 */ /* 0x000fe40003800000 */
[----:B------:R-:W-:-:S04]  /*38f0*/  SEL R2, R2, 0xffffffc0, !P0 ;  /* 0xffffffc002027807 */ /* 0x000fc80004000000 */
[----:B------:R-:W-:Y:S01]  /*3900*/  IADD3 R3, R2, R169, R167 ;  /* 0x000000a902037210 */ /* 0x000fe20007ffe0a7 */
[----:B------:R-:W-:-:S04]  /*3910*/  IMAD.IADD R2, R169, 0x1, R2 ;  /* 0x00000001a9027824 */ /* 0x000fc800078e0202 */
[C---:B--2-4-:R-:W-:Y:S01]  /*3920*/  HMMA.16816.F32 R12, R4.reuse, R24, RZ ;  /* 0x00000018040c723c */ /* 0x054fe200000018ff */
[----:B------:R-:W-:Y:S04]  /*3930*/  LDSM.16.M88.4 R40, [R2] ;  /* 0x000000000228783b */ /* 0x000fe80000000200 */
[----:B------:R-:W-:Y:S03]  /*3940*/  LDSM.16.M88.4 R60, [R2+0x800] ;  /* 0x00080000023c783b */ /* 0x000fe60000000200 */
[C---:B---3--:R-:W-:Y:S01]  /*3950*/  HMMA.16816.F32 R16, R4.reuse, R34, RZ ;  /* 0x000000220410723c */ /* 0x048fe200000018ff */
[----:B------:R-:W-:Y:S04]  /*3960*/  LDSM.16.M88.4 R64, [R2+0x1000] ;  /* 0x001000000240783b */ /* 0x000fe80000000200 */
[----:B------:R-:W-:Y:S03]  /*3970*/  LDSM.16.M88.4 R72, [R2+0x1800] ;  /* 0x001800000248783b */ /* 0x000fe60000000200 */
[C---:B------:R-:W-:Y:S01]  /*3980*/  HMMA.16816.F32 R24, R4.reuse, R26, RZ ;  /* 0x0000001a0418723c */ /* 0x040fe200000018ff */
[----:B------:R-:W-:Y:S04]  /*3990*/  LDSM.16.M88.4 R84, [R3+0x1000] ;  /* 0x001000000354783b */ /* 0x000fe80000000200 */
[----:B------:R-:W-:Y:S03]  /*39a0*/  LDSM.16.M88.4 R88, [R3+0x1800] ;  /* 0x001800000358783b */ /* 0x000fe60000000200 */
[C---:B------:R-:W-:Y:S01]  /*39b0*/  HMMA.16816.F32 R32, R4.reuse, R32, RZ ;  /* 0x000000200420723c */ /* 0x040fe200000018ff */
[----:B------:R-:W-:Y:S07]  /*39c0*/  LDSM.16.M88.4 R92, [R169+0x3800] ;  /* 0x00380000a95c783b */ /* 0x000fee0000000200 */
[C---:B------:R-:W-:Y:S08]  /*39d0*/  HMMA.16816.F32 R20, R4.reuse, R36, RZ ;  /* 0x000000240414723c */ /* 0x040ff000000018ff */
[C---:B------:R-:W-:Y:S08]  /*39e0*/  HMMA.16816.F32 R28, R4.reuse, R38, RZ ;  /* 0x00000026041c723c */ /* 0x040ff000000018ff */
[C---:B------:R-:W-:Y:S08]  /*39f0*/  HMMA.16816.F32 R36, R4.reuse, R44, RZ ;  /* 0x0000002c0424723c */ /* 0x040ff000000018ff */
[----:B------:R-:W-:Y:S01]  /*3a00*/  HMMA.16816.F32 R44, R4, R46, RZ ;  /* 0x0000002e042c723c */ /* 0x000fe200000018ff */
[----:B------:R-:W1:Y:S07]  /*3a10*/  LDSM.16.M88.4 R4, [R166] ;  /* 0x00000000a604783b */ /* 0x000e6e0000000200 */
[C---:B------:R-:W-:Y:S08]  /*3a20*/  HMMA.16816.F32 R48, R8.reuse, R56, R12 ;  /* 0x000000380830723c */ /* 0x040ff0000000180c */
[C---:B------:R-:W-:Y:S08]  /*3a30*/  HMMA.16816.F32 R56, R8.reuse, R58, R24 ;  /* 0x0000003a0838723c */ /* 0x040ff00000001818 */
[C---:B------:R-:W-:Y:S08]  /*3a40*/  HMMA.16816.F32 R24, R8.reuse, R68, R32 ;  /* 0x000000440818723c */ /* 0x040ff00000001820 */
[C---:B------:R-:W-:Y:S01]  /*3a50*/  HMMA.16816.F32 R52, R8.reuse, R70, R16 ;  /* 0x000000460834723c */ /* 0x040fe20000001810 */
[----:B------:R-:W-:Y:S04]  /*3a60*/  LDSM.16.M88.4 R16, [R165] ;  /* 0x00000000a510783b */ /* 0x000fe80000000200 */
[----:B------:R-:W2:Y:S03]  /*3a70*/  LDSM.16.M88.4 R68, [R3] ;  /* 0x000000000344783b */ /* 0x000ea60000000200 */
[C---:B------:R-:W-:Y:S08]  /*3a80*/  HMMA.16816.F32 R20, R8.reuse, R76, R20 ;  /* 0x0000004c0814723c */ /* 0x040ff00000001814 */
[C---:B------:R-:W-:Y:S01]  /*3a90*/  HMMA.16816.F32 R12, R8.reuse, R78, R28 ;  /* 0x0000004e080c723c */ /* 0x040fe2000000181c */
[----:B------:R-:W3:Y:S07]  /*3aa0*/  LDSM.16.M88.4 R76, [R3+0x800] ;  /* 0x00080000034c783b */ /* 0x000eee0000000200 */
[C---:B------:R-:W-:Y:S08]  /*3ab0*/  HMMA.16816.F32 R28, R8.reuse, R80, R36 ;  /* 0x00000050081c723c */ /* 0x040ff00000001824 */
[----:B------:R-:W-:Y:S01]  /*3ac0*/  HMMA.16816.F32 R32, R8, R82, R44 ;  /* 0x000000520820723c */ /* 0x000fe2000000182c */
[----:B------:R-:W-:Y:S07]  /*3ad0*/  LDSM.16.M88.4 R80, [R169+0x3000] ;  /* 0x00300000a950783b */ /* 0x000fee0000000200 */
[C---:B-1----:R-:W-:Y:S08]  /*3ae0*/  HMMA.16816.F32 R24, R4.reuse, R40, R24 ;  /* 0x000000280418723c */ /* 0x042ff00000001818 */
[C---:B------:R-:W-:Y:S01]  /*3af0*/  HMMA.16816.F32 R40, R4.reuse, R42, R52 ;  /* 0x0000002a0428723c */ /* 0x040fe20000001834 */
[----:B------:R-:W-:Y:S07]  /*3b00*/  LDSM.16.M88.4 R52, [R169+0x2000] ;  /* 0x00200000a934783b */ /* 0x000fee0000000200 */
[C---:B------:R-:W-:Y:S08]  /*3b10*/  HMMA.16816.F32 R56, R4.reuse, R62, R56 ;  /* 0x0000003e0438723c */ /* 0x040ff00000001838 */
[C---:B------:R-:W-:Y:S08]  /*3b20*/  HMMA.16816.F32 R36, R4.reuse, R64, R20 ;  /* 0x000000400424723c */ /* 0x040ff00000001814 */
[C---:B------:R-:W-:Y:S01]  /*3b30*/  HMMA.16816.F32 R48, R4.reuse, R60, R48 ;  /* 0x0000003c0430723c */ /* 0x040fe20000001830 */
[----:B------:R-:W-:Y:S07]  /*3b40*/  LDSM.16.M88.4 R60, [R169+0x2800] ;  /* 0x00280000a93c783b */ /* 0x000fee0000000200 */
[C---:B------:R-:W-:Y:S01]  /*3b50*/  HMMA.16816.F32 R20, R4.reuse, R66, R12 ;  /* 0x000000420414723c */ /* 0x040fe2000000180c */
[----:B------:R-:W1:Y:S04]  /*3b60*/  LDSM.16.M88.4 R12, [R163+0x4000] ;  /* 0x00400000a30c783b */ /* 0x000e680000000200 */
[----:B------:R-:W-:Y:S03]  /*3b70*/  LDSM.16.M88.4 R64, [R0+0x2000] ;  /* 0x002000000040783b */ /* 0x000fe60000000200 */
[C---:B------:R-:W-:Y:S08]  /*3b80*/  HMMA.16816.F32 R8, R4.reuse, R72, R28 ;  /* 0x000000480408723c */ /* 0x040ff0000000181c */
[----:B------:R-:W-:Y:S01]  /*3b90*/  HMMA.16816.F32 R4, R4, R74, R32 ;  /* 0x0000004a0404723c */ /* 0x000fe20000001820 */
[----:B------:R-:W-:Y:S07]  /*3ba0*/  LDSM.16.M88.4 R72, [R0+0x2800] ;  /* 0x002800000048783b */ /* 0x000fee0000000200 */
[C---:B--2---:R-:W-:Y:S08]  /*3bb0*/  HMMA.16816.F32 R32, R16.reuse, R70, R40 ;  /* 0x000000461020723c */ /* 0x044ff00000001828 */
[C---:B------:R-:W-:Y:S01]  /*3bc0*/  HMMA.16816.F32 R28, R16.reuse, R68, R24 ;  /* 0x00000044101c723c */ /* 0x040fe20000001818 */
[----:B------:R-:W-:Y:S07]  /*3bd0*/  LDSM.16.M88.4 R68, [R2+0x2800] ;  /* 0x002800000244783b */ /* 0x000fee0000000200 */
[C---:B---3--:R-:W-:Y:S08]  /*3be0*/  HMMA.16816.F32 R56, R16.reuse, R78, R56 ;  /* 0x0000004e1038723c */ /* 0x048ff00000001838 */
[C---:B------:R-:W-:Y:S08]  /*3bf0*/  HMMA.16816.F32 R44, R16.reuse, R84, R36 ;  /* 0x00000054102c723c */ /* 0x040ff00000001824 */
[C---:B------:R-:W-:Y:S01]  /*3c00*/  HMMA.16816.F32 R48, R16.reuse, R76, R48 ;  /* 0x0000004c1030723c */ /* 0x040fe20000001830 */
[----:B------:R-:W-:Y:S07]  /*3c10*/  LDSM.16.M88.4 R76, [R2+0x3000] ;  /* 0x00300000024c783b */ /* 0x000fee0000000200 */
[C---:B------:R-:W-:Y:S01]  /*3c20*/  HMMA.16816.F32 R36, R16.reuse, R88, R8 ;  /* 0x000000581024723c */ /* 0x040fe20000001808 */
[----:B------:R-:W2:Y:S07]  /*3c30*/  LDSM.16.M88.4 R8, [R164+0x4000] ;  /* 0x00400000a408783b */ /* 0x000eae0000000200 */
[C---:B------:R-:W-:Y:S01]  /*3c40*/  HMMA.16816.F32 R40, R16.reuse, R86, R20 ;  /* 0x000000561028723c */ /* 0x040fe20000001814 */
[----:B------:R-:W3:Y:S07]  /*3c50*/  LDSM.16.M88.4 R84, [R0+0x3000] ;  /* 0x003000000054783b */ /* 0x000eee0000000200 */
[----:B------:R-:W-:Y:S01]  /*3c60*/  HMMA.16816.F32 R24, R16, R90, R4 ;  /* 0x0000005a1018723c */ /* 0x000fe20000001804 */
[----:B------:R-:W4:Y:S04]  /*3c70*/  LDSM.16.M88.4 R88, [R0+0x3800] ;  /* 0x003800000058783b */ /* 0x000f280000000200 */
[----:B------:R-:W-:Y:S03]  /*3c80*/  LDSM.16.M88.4 R4, [R166+0x4000] ;  /* 0x00400000a604783b */ /* 0x000fe60000000200 */
[C---:B-1----:R-:W-:Y:S08]  /*3c90*/  HMMA.16816.F32 R16, R12.reuse, R54, R32 ;  /* 0x000000360c10723c */ /* 0x042ff00000001820 */
[C---:B------:R-:W-:Y:S08]  /*3ca0*/  HMMA.16816.F32 R20, R12.reuse, R52, R28 ;  /* 0x000000340c14723c */ /* 0x040ff0000000181c */
[C---:B------:R-:W-:Y:S08]  /*3cb0*/  HMMA.16816.F32 R56, R12.reuse, R62, R56 ;  /* 0x0000003e0c38723c */ /* 0x040ff00000001838 */
[C---:B------:R-:W-:Y:S01]  /*3cc0*/  HMMA.16816.F32 R32, R12.reuse, R60, R48 ;  /* 0x0000003c0c20723c */ /* 0x040fe20000001830 */
[----:B------:R-:W1:Y:S07]  /*3cd0*/  LDSM.16.M88.4 R60, [R2+0x2000] ;  /* 0x00200000023c783b */ /* 0x000e6e0000000200 */
[C---:B------:R-:W-:Y:S08]  /*3ce0*/  HMMA.16816.F32 R52, R12.reuse, R80, R44 ;  /* 0x000000500c34723c */ /* 0x040ff0000000182c */
[C---:B------:R-:W-:Y:S01]  /*3cf0*/  HMMA.16816.F32 R48, R12.reuse, R82, R40 ;  /* 0x000000520c30723c */ /* 0x040fe20000001828 */
[----:B------:R-:W5:Y:S07]  /*3d00*/  LDSM.16.M88.4 R80, [R2+0x3800] ;  /* 0x003800000250783b */ /* 0x000f6e0000000200 */
[C---:B------:R-:W-:Y:S08]  /*3d10*/  HMMA.16816.F32 R44, R12.reuse, R92, R36 ;  /* 0x0000005c0c2c723c */ /* 0x040ff00000001824 */
[----:B------:R-:W-:Y:S08]  /*3d20*/  HMMA.16816.F32 R40, R12, R94, R24 ;  /* 0x0000005e0c28723c */ /* 0x000ff00000001818 */
[C---:B--2---:R-:W-:Y:S01]  /*3d30*/  HMMA.16816.F32 R28, R8.reuse, R66, R16 ;  /* 0x00000042081c723c */ /* 0x044fe20000001810 */
[----:B------:R-:W-:Y:S07]  /*3d40*/  LDSM.16.M88.4 R16, [R165+0x4000] ;  /* 0x00400000a510783b */ /* 0x000fee0000000200 */
[C---:B------:R-:W-:Y:S01]  /*3d50*/  HMMA.16816.F32 R36, R8.reuse, R64, R20 ;  /* 0x000000400824723c */ /* 0x040fe20000001814 */
[----:B------:R-:W2:Y:S07]  /*3d60*/  LDSM.16.M88.4 R64, [R3+0x2000] ;  /* 0x002000000340783b */ /* 0x000eae0000000200 */
[C---:B------:R-:W-:Y:S08]  /*3d70*/  HMMA.16816.F32 R20, R8.reuse, R74, R56 ;  /* 0x0000004a0814723c */ /* 0x040ff00000001838 */
[C---:B------:R-:W-:Y:S01]  /*3d80*/  HMMA.16816.F32 R24, R8.reuse, R72, R32 ;  /* 0x000000480818723c */ /* 0x040fe20000001820 */
[----:B------:R-:W2:Y:S07]  /*3d90*/  LDSM.16.M88.4 R72, [R3+0x2800] ;  /* 0x002800000348783b */ /* 0x000eae0000000200 */
[C---:B---3--:R-:W-:Y:S08]  /*3da0*/  HMMA.16816.F32 R12, R8.reuse, R84, R52 ;  /* 0x00000054080c723c */ /* 0x048ff00000001834 */
[C---:B------:R-:W-:Y:S01]  /*3db0*/  HMMA.16816.F32 R32, R8.reuse, R86, R48 ;  /* 0x000000560820723c */ /* 0x040fe20000001830 */
[----:B------:R-:W-:Y:S07]  /*3dc0*/  LDSM.16.M88.4 R84, [R0+0x5000] ;  /* 0x005000000054783b */ /* 0x000fee0000000200 */
[C---:B----4-:R-:W-:Y:S08]  /*3dd0*/  HMMA.16816.F32 R44, R8.reuse, R88, R44 ;  /* 0x00000058082c723c */ /* 0x050ff0000000182c */
[----:B------:R-:W-:Y:S08]  /*3de0*/  HMMA.16816.F32 R40, R8, R90, R40 ;  /* 0x0000005a0828723c */ /* 0x000ff00000001828 */
[C---:B-1----:R-:W-:Y:S08]  /*3df0*/  HMMA.16816.F32 R28, R4.reuse, R62, R28 ;  /* 0x0000003e041c723c */ /* 0x042ff0000000181c */
[C---:B------:R-:W-:Y:S01]  /*3e00*/  HMMA.16816.F32 R48, R4.reuse, R70, R20 ;  /* 0x000000460430723c */ /* 0x040fe20000001814 */
[----:B------:R-:W1:Y:S07]  /*3e10*/  LDSM.16.M88.4 R20, [R3+0x3000] ;  /* 0x003000000314783b */ /* 0x000e6e0000000200 */
[C---:B------:R-:W-:Y:S01]  /*3e20*/  HMMA.16816.F32 R52, R4.reuse, R68, R24 ;  /* 0x000000440434723c */ /* 0x040fe20000001818 */
[----:B------:R-:W3:Y:S04]  /*3e30*/  LDSM.16.M88.4 R24, [R3+0x3800] ;  /* 0x003800000318783b */ /* 0x000ee80000000200 */
[----:B------:R-:W-:Y:S03]  /*3e40*/  LDSM.16.M88.4 R68, [R0+0x4000] ;  /* 0x004000000044783b */ /* 0x000fe60000000200 */
[C---:B------:R-:W-:Y:S01]  /*3e50*/  HMMA.16816.F32 R36, R4.reuse, R60, R36 ;  /* 0x0000003c0424723c */ /* 0x040fe20000001824 */
[----:B------:R-:W-:Y:S07]  /*3e60*/  LDSM.16.M88.4 R60, [R169+0x4800] ;  /* 0x00480000a93c783b */ /* 0x000fee0000000200 */
[C---:B------:R-:W-:Y:S08]  /*3e70*/  HMMA.16816.F32 R12, R4.reuse, R76, R12 ;  /* 0x0000004c040c723c */ /* 0x040ff0000000180c */
[C---:B------:R-:W-:Y:S01]  /*3e80*/  HMMA.16816.F32 R8, R4.reuse, R78, R32 ;  /* 0x0000004e0408723c */ /* 0x040fe20000001820 */
[----:B------:R-:W-:Y:S07]  /*3e90*/  LDSM.16.M88.4 R76, [R0+0x4800] ;  /* 0x00480000004c783b */ /* 0x000fee0000000200 */
[C---:B-----5:R-:W-:Y:S08]  /*3ea0*/  HMMA.16816.F32 R56, R4.reuse, R80, R44 ;  /* 0x000000500438723c */ /* 0x060ff0000000182c */
[----:B------:R-:W-:Y:S01]  /*3eb0*/  HMMA.16816.F32 R40, R4, R82, R40 ;  /* 0x000000520428723c */ /* 0x000fe20000001828 */
[----:B------:R-:W-:Y:S04]  /*3ec0*/  LDSM.16.M88.4 R4, [R163+0x8000] ;  /* 0x00800000a304783b */ /* 0x000fe80000000200 */
[----:B------:R-:W-:Y:S03]  /*3ed0*/  LDSM.16.M88.4 R80, [R2+0x4000] ;  /* 0x004000000250783b */ /* 0x000fe60000000200 */
[C---:B--2---:R-:W-:Y:S01]  /*3ee0*/  HMMA.16816.F32 R32, R16.reuse, R66, R28 ;  /* 0x000000421020723c */ /* 0x044fe2000000181c */
[----:B------:R-:W2:Y:S07]  /*3ef0*/  LDSM.16.M88.4 R28, [R169+0x4000] ;  /* 0x00400000a91c783b */ /* 0x000eae0000000200 */
[C---:B------:R-:W-:Y:S08]  /*3f00*/  HMMA.16816.F32 R52, R16.reuse, R72, R52 ;  /* 0x000000481034723c */ /* 0x040ff00000001834 */
[C---:B------:R-:W-:Y:S01]  /*3f10*/  HMMA.16816.F32 R48, R16.reuse, R74, R48 ;  /* 0x0000004a1030723c */ /* 0x040fe20000001830 */
[----:B------:R-:W4:Y:S07]  /*3f20*/  LDSM.16.M88.4 R72, [R169+0x5800] ;  /* 0x00580000a948783b */ /* 0x000f2e0000000200 */
[C---:B------:R-:W-:Y:S01]  /*3f30*/  HMMA.16816.F32 R36, R16.reuse, R64, R36 ;  /* 0x000000401024723c */ /* 0x040fe20000001824 */
[----:B------:R-:W5:Y:S07]  /*3f40*/  LDSM.16.M88.4 R64, [R169+0x5000] ;  /* 0x00500000a940783b */ /* 0x000f6e0000000200 */
[C---:B-1----:R-:W-:Y:S01]  /*3f50*/  HMMA.16816.F32 R44, R16.reuse, R20, R12 ;  /* 0x00000014102c723c */ /* 0x042fe2000000180c */
[----:B------:R-:W1:Y:S07]  /*3f60*/  LDSM.16.M88.4 R12, [R164+0x8000] ;  /* 0x00800000a40c783b */ /* 0x000e6e0000000200 */
[C---:B------:R-:W-:Y:S08]  /*3f70*/  HMMA.16816.F32 R20, R16.reuse, R22, R8 ;  /* 0x000000161014723c */ /* 0x040ff00000001808 */
[C---:B---3--:R-:W-:Y:S01]  /*3f80*/  HMMA.16816.F32 R8, R16.reuse, R24, R56 ;  /* 0x000000181008723c */ /* 0x048fe20000001838 */
[----:B------:R-:W-:Y:S07]  /*3f90*/  LDSM.16.M88.4 R56, [R2+0x5000] ;  /* 0x005000000238783b */ /* 0x000fee0000000200 */
[----:B------:R-:W-:Y:S08]  /*3fa0*/  HMMA.16816.F32 R16, R16, R26, R40 ;  /* 0x0000001a1010723c */ /* 0x000ff00000001828 */
[C---:B--2---:R-:W-:Y:S01]  /*3fb0*/  HMMA.16816.F32 R24, R4.reuse, R28, R36 ;  /* 0x0000001c0418723c */ /* 0x044fe20000001824 */
[----:B------:R-:W-:Y:S07]  /*3fc0*/  LDSM.16.M88.4 R36, [R2+0x4800] ;  /* 0x004800000224783b */ /* 0x000fee0000000200 */
[C---:B------:R-:W-:Y:S08]  /*3fd0*/  HMMA.16816.F32 R28, R4.reuse, R30, R32 ;  /* 0x0000001e041c723c */ /* 0x040ff00000001820 */
[C---:B------:R-:W-:Y:S08]  /*3fe0*/  HMMA.16816.F32 R32, R4.reuse, R60, R52 ;  /* 0x0000003c0420723c */ /* 0x040ff00000001834 */
[C---:B------:R-:W-:Y:S01]  /*3ff0*/  HMMA.16816.F32 R40, R4.reuse, R62, R48 ;  /* 0x0000003e0428723c */ /* 0x040fe20000001830 */
[----:B------:R2:W3:Y:S07]  /*4000*/  LDSM.16.M88.4 R60, [R0+0x5800] ;  /* 0x00580000003c783b */ /* 0x0004ee0000000200 */
[C---:B----4-:R-:W-:Y:S01]  /*4010*/  HMMA.16816.F32 R52, R4.reuse, R72, R8 ;  /* 0x000000480434723c */ /* 0x050fe20000001808 */
[----:B------:R-:W4:Y:S07]  /*4020*/  LDSM.16.M88.4 R8, [R166+0x8000] ;  /* 0x00800000a608783b */ /* 0x000f2e0000000200 */
[C---:B-----5:R-:W-:Y:S08]  /*4030*/  HMMA.16816.F32 R48, R4.reuse, R66, R20 ;  /* 0x000000420430723c */ /* 0x060ff00000001814 */
[----:B------:R-:W-:Y:S01]  /*4040*/  HMMA.16816.F32 R20, R4, R74, R16 ;  /* 0x0000004a0414723c */ /* 0x000fe20000001810 */
[----:B------:R-:W-:Y:S01]  /*4050*/  LDSM.16.M88.4 R72, [R3+0x4000] ;  /* 0x004000000348783b */ /* 0x000fe20000000200 */
[----:B--2---:R-:W-:-:S05]  /*4060*/  IMAD.IADD R0, R96, 0x1, -R220 ;  /* 0x0000000160007824 */ /* 0x004fca00078e0adc */
[C---:B------:R-:W-:Y:S01]  /*4070*/  ISETP.GT.AND P0, PT, R0.reuse, RZ, PT ;  /* 0x000000ff0000720c */ /* 0x040fe20003f04270 */
[----:B------:R-:W-:Y:S01]  /*4080*/  HMMA.16816.F32 R44, R4, R64, R44 ;  /* 0x00000040042c723c */ /* 0x000fe2000000182c */
[----:B------:R-:W2:Y:S01]  /*4090*/  LDSM.16.M88.4 R64, [R2+0x5800] ;  /* 0x005800000240783b */ /* 0x000ea20000000200 */
[C---:B------:R-:W-:Y:S02]  /*40a0*/  ISETP.GT.AND P1, PT, R0.reuse, 0x1, PT ;  /* 0x000000010000780c */ /* 0x040fe40003f24270 */
[----:B------:R-:W-:Y:S01]  /*40b0*/  ISETP.GT.AND P2, PT, R0, 0x11, PT ;  /* 0x000000110000780c */ /* 0x000fe20003f44270 */
[----:B------:R-:W5:Y:S03]  /*40c0*/  LDSM.16.M88.4 R4, [R165+0x8000] ;  /* 0x00800000a504783b */ /* 0x000f660000000200 */
[C---:B-1----:R-:W-:Y:S08]  /*40d0*/  HMMA.16816.F32 R16, R12.reuse, R68, R24 ;  /* 0x000000440c10723c */ /* 0x042ff00000001818 */
[C---:B------:R-:W-:Y:S01]  /*40e0*/  HMMA.16816.F32 R28, R12.reuse, R70, R28 ;  /* 0x000000460c1c723c */ /* 0x040fe2000000181c */
[----:B------:R-:W-:Y:S07]  /*40f0*/  LDSM.16.M88.4 R68, [R3+0x5000] ;  /* 0x005000000344783b */ /* 0x000fee0000000200 */
[C---:B------:R-:W-:Y:S08]  /*4100*/  HMMA.16816.F32 R32, R12.reuse, R76, R32 ;  /* 0x0000004c0c20723c */ /* 0x040ff00000001820 */
[C---:B---3--:R-:W-:Y:S08]  /*4110*/  HMMA.16816.F32 R52, R12.reuse, R60, R52 ;  /* 0x0000003c0c34723c */ /* 0x048ff00000001834 */
[C---:B------:R-:W-:Y:S01]  /*4120*/  HMMA.16816.F32 R24, R12.reuse, R62, R20 ;  /* 0x0000003e0c18723c */ /* 0x040fe20000001814 */
[----:B------:R-:W1:Y:S07]  /*4130*/  LDSM.16.M88.4 R60, [R3+0x4800] ;  /* 0x00480000033c783b */ /* 0x000e6e0000000200 */
[C---:B------:R-:W-:Y:S01]  /*4140*/  HMMA.16816.F32 R40, R12.reuse, R78, R40 ;  /* 0x0000004e0c28723c */ /* 0x040fe20000001828 */
[----:B------:R3:W1:Y:S07]  /*4150*/  LDSM.16.M88.4 R76, [R3+0x5800] ;  /* 0x00580000034c783b */ /* 0x00066e0000000200 */
[C---:B------:R-:W-:Y:S08]  /*4160*/  HMMA.16816.F32 R44, R12.reuse, R84, R44 ;  /* 0x000000540c2c723c */ /* 0x040ff0000000182c */
[----:B------:R-:W-:Y:S08]  /*4170*/  HMMA.16816.F32 R48, R12, R86, R48 ;  /* 0x000000560c30723c */ /* 0x000ff00000001830 */
[C---:B----4-:R-:W-:Y:S08]  /*4180*/  HMMA.16816.F32 R16, R8.reuse, R80, R16 ;  /* 0x000000500810723c */ /* 0x050ff00000001810 */
[C---:B------:R-:W-:Y:S08]  /*4190*/  HMMA.16816.F32 R12, R8.reuse, R82, R28 ;  /* 0x00000052080c723c */ /* 0x040ff0000000181c */
[C---:B------:R-:W-:Y:S08]  /*41a0*/  HMMA.16816.F32 R20, R8.reuse, R36, R32 ;  /* 0x000000240814723c */ /* 0x040ff00000001820 */
[C---:B------:R-:W-:Y:S08]  /*41b0*/  HMMA.16816.F32 R28, R8.reuse, R38, R40 ;  /* 0x00000026081c723c */ /* 0x040ff00000001828 */
[C---:B------:R-:W-:Y:S08]  /*41c0*/  HMMA.16816.F32 R36, R8.reuse, R56, R44 ;  /* 0x000000380824723c */ /* 0x040ff0000000182c */
[C---:B------:R-:W-:Y:S08]  /*41d0*/  HMMA.16816.F32 R40, R8.reuse, R58, R48 ;  /* 0x0000003a0828723c */ /* 0x040ff00000001830 */
[C---:B--2---:R-:W-:Y:S08]  /*41e0*/  HMMA.16816.F32 R44, R8.reuse, R64, R52 ;  /* 0x00000040082c723c */ /* 0x044ff00000001834 */
[----:B------:R-:W-:Y:S08]  /*41f0*/  HMMA.16816.F32 R32, R8, R66, R24 ;  /* 0x000000420820723c */ /* 0x000ff00000001818 */
[C---:B-----5:R-:W-:Y:S08]  /*4200*/  HMMA.16816.F32 R24, R4.reuse, R72, R16 ;  /* 0x000000480418723c */ /* 0x060ff00000001810 */
[C---:B------:R-:W-:Y:S08]  /*4210*/  HMMA.16816.F32 R12, R4.reuse, R74, R12 ;  /* 0x0000004a040c723c */ /* 0x040ff0000000180c */
[C---:B-1----:R-:W-:Y:S08]  /*4220*/  HMMA.16816.F32 R8, R4.reuse, R60, R20 ;  /* 0x0000003c0408723c */ /* 0x042ff00000001814 */
[----:B------:R-:W-:Y:S01]  /*4230*/  HMMA.16816.F32 R16, R4, R62, R28 ;  /* 0x0000003e0410723c */ /* 0x000fe2000000181c */
[----:B------:R-:W-:-:S02]  /*4240*/  FSEL R26, R26, -INF , P0 ;  /* 0xff8000001a1a7808 */ /* 0x000fc40000000000 */
[----:B------:R-:W-:-:S04]  /*4250*/  FSEL R27, R27, -INF , P1 ;  /* 0xff8000001b1b7808 */ /* 0x000fc80000800000 */
[----:B---3--:R-:W-:Y:S01]  /*4260*/  FMNMX.FTZ R3, R26, R27, !PT ;  /* 0x0000001b1a037209 */ /* 0x008fe20007810000 */
[C---:B------:R-:W-:Y:S08]  /*4270*/  HMMA.16816.F32 R20, R4.reuse, R68, R36 ;  /* 0x000000440414723c */ /* 0x040ff00000001824 */
[----:B------:R-:W-:Y:S01]  /*4280*/  HMMA.16816.F32 R28, R4, R70, R40 ;  /* 0x00000046041c723c */ /* 0x000fe20000001828 */
[----:B------:R-:W-:-:S06]  /*4290*/  FSEL R9, R9, -INF , P2 ;  /* 0xff80000009097808 */ /* 0x000fcc0001000000 */
[----:B------:R-:W-:Y:S01]  /*42a0*/  FSEL R41, R11, -INF , P2 ;  /* 0xff8000000b297808 */ /* 0x000fe20001000000 */
[C---:B------:R-:W-:Y:S08]  /*42b0*/  HMMA.16816.F32 R44, R4.reuse, R76, R44 ;  /* 0x0000004c042c723c */ /* 0x040ff0000000182c */
[----:B------:R-:W-:Y:S07]  /*42c0*/  HMMA.16816.F32 R32, R4, R78, R32 ;  /* 0x0000004e0420723c */ /* 0x000fee0000001820 */
[----:B------:R-:W-:-:S02]  /*42d0*/  FSEL R7, R24, -INF , P0 ;  /* 0xff80000018077808 */ /* 0x000fc40000000000 */
[C---:B------:R-:W-:Y:S02]  /*42e0*/  ISETP.GT.AND P0, PT, R0.reuse, 0x8, PT ;  /* 0x000000080000780c */ /* 0x040fe40003f04270 */
[----:B------:R-:W-:Y:S02]  /*42f0*/  FSEL R6, R25, -INF , P1 ;  /* 0xff80000019067808 */ /* 0x000fe40000800000 */
[----:B------:R-:W-:Y:S02]  /*4300*/  ISETP.GT.AND P1, PT, R0, 0x9, PT ;  /* 0x000000090000780c */ /* 0x000fe40003f24270 */
[----:B------:R-:W-:Y:S02]  /*4310*/  FSEL R12, R12, -INF , P0 ;  /* 0xff8000000c0c7808 */ /* 0x000fe40000000000 */
[----:B------:R-:W-:Y:S02]  /*4320*/  FMNMX.FTZ R2, R7, R6, !PT ;  /* 0x0000000607027209 */ /* 0x000fe40007810000 */
[----:B------:R-:W-:-:S02]  /*4330*/  FSEL R24, R14, -INF , P0 ;  /* 0xff8000000e187808 */ /* 0x000fc40000000000 */
[----:B------:R-:W-:Y:S02]  /*4340*/  ISETP.GT.AND P0, PT, R0, 0x10, PT ;  /* 0x000000100000780c */ /* 0x000fe40003f04270 */
[----:B------:R-:W-:Y:S02]  /*4350*/  FSEL R13, R13, -INF , P1 ;  /* 0xff8000000d0d7808 */ /* 0x000fe40000800000 */
[----:B------:R-:W-:Y:S02]  /*4360*/  FMNMX.FTZ R2, R12, R2, !PT ;  /* 0x000000020c027209 */ /* 0x000fe40007810000 */
[----:B------:R-:W-:Y:S02]  /*4370*/  FSEL R25, R15, -INF , P1 ;  /* 0xff8000000f197808 */ /* 0x000fe40000800000 */
[----:B------:R-:W-:Y:S02]  /*4380*/  FMNMX.FTZ R3, R24, R3, !PT ;  /* 0x0000000318037209 */ /* 0x000fe40007810000 */
[----:B------:R-:W-:-:S02]  /*4390*/  FSEL R8, R8, -INF , P0 ;  /* 0xff80000008087808 */ /* 0x000fc40000000000 */
[----:B------:R-:W-:Y:S02]  /*43a0*/  FMNMX.FTZ R2, R13, R2, !PT ;  /* 0x000000020d027209 */ /* 0x000fe40007810000 */
[----:B------:R-:W-:Y:S02]  /*43b0*/  FSEL R40, R10, -INF , P0 ;  /* 0xff8000000a287808 */ /* 0x000fe40000000000 */
[----:B------:R-:W-:Y:S02]  /*43c0*/  FMNMX.FTZ R3, R25, R3, !PT ;  /* 0x0000000319037209 */ /* 0x000fe40007810000 */
[----:B------:R-:W-:Y:S02]  /*43d0*/  ISETP.GT.AND P1, PT, R0, 0x18, PT ;  /* 0x000000180000780c */ /* 0x000fe40003f24270 */
[----:B------:R-:W-:Y:S02]  /*43e0*/  FMNMX.FTZ R2, R8, R2, !PT ;  /* 0x0000000208027209 */ /* 0x000fe40007810000 */
[----:B------:R-:W-:-:S02]  /*43f0*/  FMNMX.FTZ R3, R40, R3, !PT ;  /* 0x0000000328037209 */ /* 0x000fc40007810000 */
[----:B------:R-:W-:Y:S02]  /*4400*/  ISETP.GT.AND P0, PT, R0, 0x19, PT ;  /* 0x000000190000780c */ /* 0x000fe40003f04270 */
[----:B------:R-:W-:Y:S02]  /*4410*/  FSEL R16, R16, -INF , P1 ;  /* 0xff80000010107808 */ /* 0x000fe40000800000 */
[----:B------:R-:W-:Y:S02]  /*4420*/  FMNMX.FTZ R2, R9, R2, !PT ;  /* 0x0000000209027209 */ /* 0x000fe40007810000 */
[----:B------:R-:W-:Y:S02]  /*4430*/  FSEL R18, R18, -INF , P1 ;  /* 0xff80000012127808 */ /* 0x000fe40000800000 */
[----:B------:R-:W-:Y:S02]  /*4440*/  FMNMX.FTZ R3, R41, R3, !PT ;  /* 0x0000000329037209 */ /* 0x000fe40007810000 */
[----:B------:R-:W-:-:S02]  /*4450*/  FSEL R17, R17, -INF , P0 ;  /* 0xff80000011117808 */ /* 0x000fc40000000000 */
[----:B------:R-:W-:Y:S02]  /*4460*/  ISETP.GT.AND P1, PT, R0, 0x20, PT ;  /* 0x000000200000780c */ /* 0x000fe40003f24270 */
[----:B------:R-:W-:Y:S02]  /*4470*/  FMNMX.FTZ R2, R16, R2, !PT ;  /* 0x0000000210027209 */ /* 0x000fe40007810000 */
[----:B------:R-:W-:Y:S02]  /*4480*/  FSEL R19, R19, -INF , P0 ;  /* 0xff80000013137808 */ /* 0x000fe40000000000 */
[----:B------:R-:W-:Y:S02]  /*4490*/  FMNMX.FTZ R3, R18, R3, !PT ;  /* 0x0000000312037209 */ /* 0x000fe40007810000 */
[----:B------:R-:W-:Y:S02]  /*44a0*/  ISETP.GT.AND P0, PT, R0, 0x21, PT ;  /* 0x000000210000780c */ /* 0x000fe40003f04270 */
[----:B------:R-:W-:-:S02]  /*44b0*/  FSEL R72, R20, -INF , P1 ;  /* 0xff80000014487808 */ /* 0x000fc40000800000 */
[----:B------:R-:W-:Y:S02]  /*44c0*/  FMNMX.FTZ R2, R17, R2, !PT ;  /* 0x0000000211027209 */ /* 0x000fe40007810000 */
[----:B------:R-:W-:Y:S02]  /*44d0*/  FSEL R75, R22, -INF , P1 ;  /* 0xff800000164b7808 */ /* 0x000fe40000800000 */
[----:B------:R-:W-:Y:S02]  /*44e0*/  FMNMX.FTZ R3, R19, R3, !PT ;  /* 0x0000000313037209 */ /* 0x000fe40007810000 */
[----:B------:R-:W-:Y:S02]  /*44f0*/  FSEL R70, R21, -INF , P0 ;  /* 0xff80000015467808 */ /* 0x000fe40000000000 */
[----:B------:R-:W-:Y:S02]  /*4500*/  ISETP.GT.AND P1, PT, R0, 0x28, PT ;  /* 0x000000280000780c */ /* 0x000fe40003f24270 */
        /* <DEDUP_REMOVED lines=8> */
[----:B------:R-:W-:Y:S02]  /*4590*/  FSEL R66, R29, -INF , P0 ;  /* 0xff8000001d427808 */ /* 0x000fe40000000000 */
[----:B------:R-:W-:Y:S02]  /*45a0*/  ISETP.GT.AND P1, PT, R0, 0x30, PT ;  /* 0x000000300000780c */ /* 0x000fe40003f24270 */
[----:B------:R-:W-:Y:S02]  /*45b0*/  FMNMX.FTZ R2, R68, R2, !PT ;  /* 0x0000000244027209 */ /* 0x000fe40007810000 */
[----:B------:R-:W-:Y:S02]  /*45c0*/  FSEL R71, R31, -INF , P0 ;  /* 0xff8000001f477808 */ /* 0x000fe40000000000 */
[----:B------:R-:W-:-:S02]  /*45d0*/  FMNMX.FTZ R3, R73, R3, !PT ;  /* 0x0000000349037209 */ /* 0x000fc40007810000 */
[----:B------:R-:W-:Y:S02]  /*45e0*/  ISETP.GT.AND P0, PT, R0, 0x31, PT ;  /* 0x000000310000780c */ /* 0x000fe40003f04270 */
[----:B------:R-:W-:Y:S02]  /*45f0*/  FSEL R69, R44, -INF , P1 ;  /* 0xff8000002c457808 */ /* 0x000fe40000800000 */
[----:B------:R-:W-:Y:S02]  /*4600*/  FMNMX.FTZ R2, R66, R2, !PT ;  /* 0x0000000242027209 */ /* 0x000fe40007810000 */
[----:B------:R-:W-:Y:S02]  /*4610*/  FSEL R153, R46, -INF , P1 ;  /* 0xff8000002e997808 */ /* 0x000fe40000800000 */
[----:B------:R-:W-:Y:S02]  /*4620*/  FMNMX.FTZ R3, R71, R3, !PT ;  /* 0x0000000347037209 */ /* 0x000fe40007810000 */
[----:B------:R-:W-:-:S02]  /*4630*/  FSEL R152, R47, -INF , P0 ;  /* 0xff8000002f987808 */ /* 0x000fc40000000000 */
[----:B------:R-:W-:Y:S02]  /*4640*/  FSEL R67, R45, -INF , P0 ;  /* 0xff8000002d437808 */ /* 0x000fe40000000000 */
[C---:B------:R-:W-:Y:S02]  /*4650*/  ISETP.GT.AND P1, PT, R0.reuse, 0x38, PT ;  /* 0x000000380000780c */ /* 0x040fe40003f24270 */
[----:B------:R-:W-:Y:S02]  /*4660*/  ISETP.GT.AND P0, PT, R0, 0x39, PT ;  /* 0x000000390000780c */ /* 0x000fe40003f04270 */
[----:B------:R-:W-:Y:S02]  /*4670*/  FMNMX.FTZ R0, R69, R2, !PT ;  /* 0x0000000245007209 */ /* 0x000fe40007810000 */
[----:B------:R-:W-:Y:S02]  /*4680*/  FMNMX.FTZ R2, R153, R3, !PT ;  /* 0x0000000399027209 */ /* 0x000fe40007810000 */
[----:B------:R-:W-:-:S02]  /*4690*/  FSEL R103, R34, -INF , P1 ;  /* 0xff80000022677808 */ /* 0x000fc40000800000 */
[----:B------:R-:W-:Y:S02]  /*46a0*/  FSEL R65, R32, -INF , P1 ;  /* 0xff80000020417808 */ /* 0x000fe40000800000 */
[----:B------:R-:W-:Y:S02]  /*46b0*/  FMNMX.FTZ R0, R67, R0, !PT ;  /* 0x0000000043007209 */ /* 0x000fe40007810000 */
[----:B------:R-:W-:Y:S02]  /*46c0*/  FMNMX.FTZ R2, R152, R2, !PT ;  /* 0x0000000298027209 */ /* 0x000fe40007810000 */
[----:B------:R-:W-:Y:S02]  /*46d0*/  FSEL R102, R35, -INF , P0 ;  /* 0xff80000023667808 */ /* 0x000fe40000000000 */
[----:B------:R-:W-:Y:S02]  /*46e0*/  FSEL R64, R33, -INF , P0 ;  /* 0xff80000021407808 */ /* 0x000fe40000000000 */
[----:B------:R-:W-:-:S02]  /*46f0*/  FMNMX.FTZ R0, R65, R0, !PT ;  /* 0x0000000041007209 */ /* 0x000fc40007810000 */
[----:B------:R-:W-:Y:S02]  /*4700*/  FMNMX.FTZ R2, R103, R2, !PT ;  /* 0x0000000267027209 */ /* 0x000fe40007810000 */
[----:B------:R-:W-:Y:S02]  /*4710*/  FMNMX.FTZ R0, R64, R0, !PT ;  /* 0x0000000040007209 */ /* 0x000fe40007810000 */
[----:B------:R-:W-:Y:S01]  /*4720*/  FMNMX.FTZ R4, R102, R2, !PT ;  /* 0x0000000266047209 */ /* 0x000fe20007810000 */
[----:B------:R-:W-:Y:S05]  /*4730*/  @!PT BRA `(.L_x_1566) ;  /* 0x000099600000f947 */ /* 0x000fea0003800000 */
[----:B------:R1:W2:Y:S02]  /*4740*/  SHFL.BFLY PT, R2, R0, 0x2, 0x1f ;  /* 0x0c401f0000027f89 */ /* 0x0002a400000e0000 */
.L_x_1656:
[----:B------:R-:W3:Y:S01]  /*4750*/  LDL R158, [R1] ;  /* 0x00000000019e7983 */ /* 0x000ee20000100800 */
[----:B-12---:R-:W-:Y:S01]  /*4760*/  FMNMX.FTZ R0, R0, R2, !PT ;  /* 0x0000000200007209 */ /* 0x006fe20007810000 */
[----:B------:R-:W-:-:S04]  /*4770*/  DEPBAR.LE SB0, 0x2 ;  /* 0x000080800000791a */ /* 0x000fc80000000000 */
[----:B------:R-:W1:Y:S01]  /*4780*/  SHFL.BFLY PT, R5, R4, 0x2, 0x1f ;  /* 0x0c401f0004057f89 */ /* 0x000e6200000e0000 */
[----:B------:R-:W-:Y:S03]  /*4790*/  BSSY B0, `(.L_x_1567) ;  /* 0x0000161000007945 */ /* 0x000fe60003800000 */
[----:B------:R-:W2:Y:S04]  /*47a0*/  SHFL.BFLY PT, R3, R0, 0x1, 0x1f ;  /* 0x0c201f0000037f89 */ /* 0x000ea800000e0000 */
[----:B------:R-:W-:Y:S01]  /*47b0*/  BAR.SYNC.DEFER_BLOCKING 0x0 ;  /* 0x0000000000007b1d */ /* 0x000fe20000010000 */
[----:B-1----:R-:W-:Y:S02]  /*47c0*/  FMNMX.FTZ R2, R4, R5, !PT ;  /* 0x0000000504027209 */ /* 0x002fe40007810000 */
[----:B--2---:R-:W-:-:S03]  /*47d0*/  FMNMX.FTZ R101, R0, R3, !PT ;  /* 0x0000000300657209 */ /* 0x004fc60007810000 */
[----:B------:R-:W1:Y:S01]  /*47e0*/  SHFL.BFLY PT, R4, R2, 0x1, 0x1f ;  /* 0x0c201f0002047f89 */ /* 0x000e6200000e0000 */
[C---:B------:R-:W-:Y:S01]  /*47f0*/  FSETP.NEU.FTZ.AND P0, PT, R101.reuse, -INF , PT ;  /* 0xff8000006500780b */ /* 0x040fe20003f1d000 */
[----:B------:R-:W-:Y:S02]  /*4800*/  FMUL.FTZ R0, R101, c[0x0][0x2d0] ;  /* 0x0000b40065007a20 */ /* 0x000fe40000410000 */
[----:B------:R-:W-:Y:S03]  /*4810*/  LDSM.16.MT88.4 R36, [R171] ;  /* 0x00000000ab24783b */ /* 0x000fe60000004200 */
[----:B------:R-:W-:Y:S01]  /*4820*/  FSEL R0, R0, RZ, P0 ;  /* 0x000000ff00007208 */ /* 0x000fe20000000000 */
[----:B------:R-:W-:Y:S04]  /*4830*/  LDSM.16.MT88.4 R28, [R208+0x800] ;  /* 0x00080000d01c783b */ /* 0x000fe80000004200 */
[----:B------:R-:W-:Y:S01]  /*4840*/  FFMA.FTZ R3, R7, c[0x0][0x2d0], -R0 ;  /* 0x0000b40007037a23 */ /* 0x000fe20000010800 */
[----:B------:R-:W-:Y:S03]  /*4850*/  LDSM.16.MT88.4 R32, [R170+0x800] ;  /* 0x00080000aa20783b */ /* 0x000fe60000004200 */
[----:B------:R2:W-:Y:S01]  /*4860*/  MUFU.EX2 R156, R3 ;  /* 0x00000003009c7308 */ /* 0x0005e20000000800 */
[----:B------:R-:W-:Y:S04]  /*4870*/  LDSM.16.MT88.4 R60, [R170+0x2000] ;  /* 0x00200000aa3c783b */ /* 0x000fe80000004200 */
[----:B------:R-:W-:Y:S01]  /*4880*/  LDSM.16.MT88.4 R56, [R211+0x2000] ;  /* 0x00200000d338783b */ /* 0x000fe20000004200 */
[----:B-1----:R-:W-:-:S04]  /*4890*/  FMNMX.FTZ R100, R2, R4, !PT ;  /* 0x0000000402647209 */ /* 0x002fc80007810000 */
[C---:B------:R-:W-:Y:S01]  /*48a0*/  FSETP.NEU.FTZ.AND P0, PT, R100.reuse, -INF , PT ;  /* 0xff8000006400780b */ /* 0x040fe20003f1d000 */
[----:B------:R-:W-:Y:S02]  /*48b0*/  FMUL.FTZ R2, R100, c[0x0][0x2d0] ;  /* 0x0000b40064027a20 */ /* 0x000fe40000410000 */
[----:B--2---:R-:W-:-:S03]  /*48c0*/  FFMA.FTZ R3, R6, c[0x0][0x2d0], -R0 ;  /* 0x0000b40006037a23 */ /* 0x004fc60000010800 */
[----:B------:R-:W-:Y:S01]  /*48d0*/  FSEL R2, R2, RZ, P0 ;  /* 0x000000ff02027208 */ /* 0x000fe20000000000 */
[----:B------:R-:W1:Y:S01]  /*48e0*/  LDSM.16.MT88.4 R4, [R208] ;  /* 0x00000000d004783b */ /* 0x000e620000004200 */
[----:B------:R2:W-:Y:S02]  /*48f0*/  MUFU.EX2 R150, R3 ;  /* 0x0000000300967308 */ /* 0x0005e40000000800 */
[----:B--2---:R-:W-:-:S06]  /*4900*/  FFMA.FTZ R3, R12, c[0x0][0x2d0], -R0 ;  /* 0x0000b4000c037a23 */ /* 0x004fcc0000010800 */
[----:B------:R2:W-:Y:S02]  /*4910*/  MUFU.EX2 R149, R3 ;  /* 0x0000000300957308 */ /* 0x0005e40000000800 */
[----:B--2---:R-:W-:Y:S02]  /*4920*/  FFMA.FTZ R3, R13, c[0x0][0x2d0], -R0 ;  /* 0x0000b4000d037a23 */ /* 0x004fe40000010800 */
[----:B------:R-:W2:Y:S04]  /*4930*/  LDSM.16.MT88.4 R12, [R170] ;  /* 0x00000000aa0c783b */ /* 0x000ea80000004200 */
[----:B------:R4:W5:Y:S02]  /*4940*/  MUFU.EX2 R157, R3 ;  /* 0x00000003009d7308 */ /* 0x0009640000000800 */
[----:B----4-:R-:W-:Y:S01]  /*4950*/  FFMA.FTZ R3, R26, c[0x0][0x2d0], -R2 ;  /* 0x0000b4001a037a23 */ /* 0x010fe20000010802 */
[----:B-----5:R-:W-:-:S05]  /*4960*/  F2FP.PACK_AB R10, R157, R149 ;  /* 0x000000959d0a723e */ /* 0x020fca00000000ff */
[----:B------:R4:W-:Y:S02]  /*4970*/  MUFU.EX2 R151, R3 ;  /* 0x0000000300977308 */ /* 0x0009e40000000800 */
[----:B----4-:R-:W-:-:S06]  /*4980*/  FFMA.FTZ R3, R27, c[0x0][0x2d0], -R2 ;  /* 0x0000b4001b037a23 */ /* 0x010fcc0000010802 */
[----:B------:R4:W-:Y:S02]  /*4990*/  MUFU.EX2 R148, R3 ;  /* 0x0000000300947308 */ /* 0x0009e40000000800 */
[----:B----4-:R-:W-:-:S06]  /*49a0*/  FFMA.FTZ R3, R24, c[0x0][0x2d0], -R2 ;  /* 0x0000b40018037a23 */ /* 0x010fcc0000010802 */
[----:B------:R4:W-:Y:S02]  /*49b0*/  MUFU.EX2 R155, R3 ;  /* 0x00000003009b7308 */ /* 0x0009e40000000800 */
[----:B----4-:R-:W-:-:S06]  /*49c0*/  FFMA.FTZ R3, R25, c[0x0][0x2d0], -R2 ;  /* 0x0000b40019037a23 */ /* 0x010fcc0000010802 */
[----:B------:R4:W5:Y:S02]  /*49d0*/  MUFU.EX2 R182, R3 ;  /* 0x0000000300b67308 */ /* 0x0009640000000800 */
[----:B----4-:R-:W-:Y:S01]  /*49e0*/  FFMA.FTZ R3, R8, c[0x0][0x2d0], -R0 ;  /* 0x0000b40008037a23 */ /* 0x010fe20000010800 */
[----:B------:R-:W-:Y:S02]  /*49f0*/  F2FP.PACK_AB R8, R150, R156 ;  /* 0x0000009c9608723e */ /* 0x000fe400000000ff */
[----:B-----5:R-:W-:-:S03]  /*4a00*/  F2FP.PACK_AB R11, R182, R155 ;  /* 0x0000009bb60b723e */ /* 0x020fc600000000ff */
[----:B------:R4:W-:Y:S02]  /*4a10*/  MUFU.EX2 R183, R3 ;  /* 0x0000000300b77308 */ /* 0x0009e40000000800 */
[----:B----4-:R-:W-:Y:S01]  /*4a20*/  FFMA.FTZ R3, R9, c[0x0][0x2d0], -R0 ;  /* 0x0000b40009037a23 */ /* 0x010fe20000010800 */
[----:B------:R-:W-:-:S05]  /*4a30*/  F2FP.PACK_AB R9, R148, R151 ;  /* 0x000000979409723e */ /* 0x000fca00000000ff */
[----:B------:R4:W5:Y:S02]  /*4a40*/  MUFU.EX2 R214, R3 ;  /* 0x0000000300d67308 */ /* 0x0009640000000800 */
[C---:B-1----:R-:W-:Y:S08]  /*4a50*/  HMMA.16816.F32 R24, R8.reuse, R4, RZ ;  /* 0x000000040818723c */ /* 0x042ff000000018ff */
[----:B------:R-:W-:Y:S01]  /*4a60*/  HMMA.16816.F32 R20, R8, R6, RZ ;  /* 0x000000060814723c */ /* 0x000fe200000018ff */
[----:B----4-:R-:W-:Y:S01]  /*4a70*/  FFMA.FTZ R3, R16, c[0x0][0x2d0], -R0 ;  /* 0x0000b40010037a23 */ /* 0x010fe20000010800 */
[----:B-----5:R-:W-:-:S03]  /*4a80*/  F2FP.PACK_AB R4, R214, R183 ;  /* 0x000000b7d604723e */ /* 0x020fc600000000ff */
[----:B------:R1:W-:Y:S03]  /*4a90*/  MUFU.EX2 R213, R3 ;  /* 0x0000000300d57308 */ /* 0x0003e60000000800 */
[C---:B--2---:R-:W-:Y:S08]  /*4aa0*/  HMMA.16816.F32 R52, R8.reuse, R12, RZ ;  /* 0x0000000c0834723c */ /* 0x044ff000000018ff */
[----:B------:R-:W-:Y:S01]  /*4ab0*/  HMMA.16816.F32 R44, R8, R14, RZ ;  /* 0x0000000e082c723c */ /* 0x000fe200000018ff */
[----:B-1----:R-:W-:-:S07]  /*4ac0*/  FFMA.FTZ R3, R17, c[0x0][0x2d0], -R0 ;  /* 0x0000b40011037a23 */ /* 0x002fce0000010800 */
[----:B------:R-:W-:Y:S01]  /*4ad0*/  HMMA.16816.F32 R12, R8, R38, RZ ;  /* 0x00000026080c723c */ /* 0x000fe200000018ff */
[----:B------:R1:W2:Y:S02]  /*4ae0*/  MUFU.EX2 R217, R3 ;  /* 0x0000000300d97308 */ /* 0x0002a40000000800 */
[----:B-1----:R-:W-:Y:S01]  /*4af0*/  FFMA.FTZ R3, R40, c[0x0][0x2d0], -R2 ;  /* 0x0000b40028037a23 */ /* 0x002fe20000010802 */
[----:B--2---:R-:W-:-:S05]  /*4b00*/  F2FP.PACK_AB R6, R217, R213 ;  /* 0x000000d5d906723e */ /* 0x004fca00000000ff */
[----:B------:R1:W-:Y:S01]  /*4b10*/  MUFU.EX2 R180, R3 ;  /* 0x0000000300b47308 */ /* 0x0003e20000000800 */
[----:B---3--:R-:W-:Y:S01]  /*4b20*/  LDSM.16.MT88.4 R48, [R158] ;  /* 0x000000009e30783b */ /* 0x008fe20000004200 */
[----:B-1----:R-:W-:-:S03]  /*4b30*/  FFMA.FTZ R3, R41, c[0x0][0x2d0], -R2 ;  /* 0x0000b40029037a23 */ /* 0x002fc60000010802 */
[----:B------:R-:W1:Y:S03]  /*4b40*/  LDSM.16.MT88.4 R40, [R171+0x800] ;  /* 0x00080000ab28783b */ /* 0x000e660000004200 */
[----:B------:R2:W3:Y:S02]  /*4b50*/  MUFU.EX2 R212, R3 ;  /* 0x0000000300d47308 */ /* 0x0004e40000000800 */
[----:B--2---:R-:W-:Y:S01]  /*4b60*/  FFMA.FTZ R3, R18, c[0x0][0x2d0], -R2 ;  /* 0x0000b40012037a23 */ /* 0x004fe20000010802 */
[----:B---3--:R-:W-:-:S05]  /*4b70*/  F2FP.PACK_AB R5, R212, R180 ;  /* 0x000000b4d405723e */ /* 0x008fca00000000ff */
[----:B------:R2:W-:Y:S02]  /*4b80*/  MUFU.EX2 R181, R3 ;  /* 0x0000000300b57308 */ /* 0x0005e40000000800 */
[----:B--2---:R-:W-:Y:S02]  /*4b90*/  FFMA.FTZ R3, R19, c[0x0][0x2d0], -R2 ;  /* 0x0000b40013037a23 */ /* 0x004fe40000010802 */
[----:B------:R-:W-:Y:S01]  /*4ba0*/  HMMA.16816.F32 R16, R8, R36, RZ ;  /* 0x000000240810723c */ /* 0x000fe200000018ff */
[----:B------:R-:W-:Y:S03]  /*4bb0*/  LDSM.16.MT88.4 R36, [R208+0x2800] ;  /* 0x00280000d024783b */ /* 0x000fe60000004200 */
        /* <DEDUP_REMOVED lines=12> */
[C---:B-1----:R-:W-:Y:S08]  /*4c80*/  HMMA.16816.F32 R140, R4.reuse, R40, R16 ;  /* 0x00000028048c723c */ /* 0x042ff00000001810 */
[----:B------:R-:W-:Y:S01]  /*4c90*/  HMMA.16816.F32 R136, R4, R42, R12 ;  /* 0x0000002a0488723c */ /* 0x000fe2000000180c */
[----:B------:R-:W1:Y:S01]  /*4ca0*/  LDSM.16.MT88.4 R40, [R170+0x2800] ;  /* 0x00280000aa28783b */ /* 0x000e620000004200 */
[----:B--2---:R-:W-:-:S04]  /*4cb0*/  FFMA.FTZ R3, R68, c[0x0][0x2d0], -R0 ;  /* 0x0000b40044037a23 */ /* 0x004fc80000010800 */
[----:B------:R2:W-:Y:S02]  /*4cc0*/  MUFU.EX2 R175, R3 ;  /* 0x0000000300af7308 */ /* 0x0005e40000000800 */
[----:B------:R-:W-:Y:S08]  /*4cd0*/  HMMA.16816.F32 R16, R8, R48, RZ ;  /* 0x000000300810723c */ /* 0x000ff000000018ff */
[----:B------:R-:W-:Y:S01]  /*4ce0*/  HMMA.16816.F32 R124, R4, R34, R44 ;  /* 0x00000022047c723c */ /* 0x000fe2000000182c */
[----:B------:R-:W-:Y:S01]  /*4cf0*/  LDSM.16.MT88.4 R44, [R211+0x2800] ;  /* 0x00280000d32c783b */ /* 0x000fe20000004200 */
[----:B--2---:R-:W-:-:S06]  /*4d00*/  FFMA.FTZ R3, R66, c[0x0][0x2d0], -R0 ;  /* 0x0000b40042037a23 */ /* 0x004fcc0000010800 */
[C---:B------:R-:W-:Y:S01]  /*4d10*/  HMMA.16816.F32 R12, R8.reuse, R50, RZ ;  /* 0x00000032080c723c */ /* 0x040fe200000018ff */
[----:B------:R-:W2:Y:S01]  /*4d20*/  LDSM.16.MT88.4 R48, [R171+0x2800] ;  /* 0x00280000ab30783b */ /* 0x000ea20000004200 */
[----:B------:R5:W1:Y:S06]  /*4d30*/  MUFU.EX2 R178, R3 ;  /* 0x0000000300b27308 */ /* 0x000a6c0000000800 */
[----:B------:R-:W-:Y:S08]  /*4d40*/  HMMA.16816.F32 R32, R8, R60, RZ ;  /* 0x0000003c0820723c */ /* 0x000ff000000018ff */
[----:B---3--:R-:W-:Y:S01]  /*4d50*/  HMMA.16816.F32 R108, R4, R24, R16 ;  /* 0x00000018046c723c */ /* 0x008fe20000001810 */
[----:B-----5:R-:W-:-:S04]  /*4d60*/  FFMA.FTZ R3, R75, c[0x0][0x2d0], -R2 ;  /* 0x0000b4004b037a23 */ /* 0x020fc80000010802 */
[----:B------:R3:W-:Y:S03]  /*4d70*/  MUFU.EX2 R159, R3 ;  /* 0x00000003009f7308 */ /* 0x0007e60000000800 */
[C---:B------:R-:W-:Y:S01]  /*4d80*/  HMMA.16816.F32 R28, R8.reuse, R62, RZ ;  /* 0x0000003e081c723c */ /* 0x040fe200000018ff */
[----:B------:R-:W5:Y:S07]  /*4d90*/  LDSM.16.MT88.4 R60, [R170+0x4000] ;  /* 0x00400000aa3c783b */ /* 0x000f6e0000004200 */
[----:B----4-:R-:W-:Y:S01]  /*4da0*/  HMMA.16816.F32 R16, R8, R20, RZ ;  /* 0x000000140810723c */ /* 0x010fe200000018ff */
[----:B---3--:R-:W-:-:S07]  /*4db0*/  FFMA.FTZ R3, R74, c[0x0][0x2d0], -R2 ;  /* 0x0000b4004a037a23 */ /* 0x008fce0000010802 */
[C---:B------:R-:W-:Y:S08]  /*4dc0*/  HMMA.16816.F32 R128, R4.reuse, R26, R12 ;  /* 0x0000001a0480723c */ /* 0x040ff0000000180c */
[----:B-1----:R-:W-:Y:S01]  /*4dd0*/  HMMA.16816.F32 R120, R4, R40, R32 ;  /* 0x000000280478723c */ /* 0x002fe20000001820 */
[----:B------:R-:W1:Y:S07]  /*4de0*/  LDSM.16.MT88.4 R32, [R208+0x4000] ;  /* 0x00400000d020783b */ /* 0x000e6e0000004200 */
[C---:B------:R-:W-:Y:S08]  /*4df0*/  HMMA.16816.F32 R24, R8.reuse, R54, RZ ;  /* 0x000000360818723c */ /* 0x040ff000000018ff */
[----:B------:R-:W-:Y:S08]  /*4e00*/  HMMA.16816.F32 R12, R8, R22, RZ ;  /* 0x00000016080c723c */ /* 0x000ff000000018ff */
[C---:B------:R-:W-:Y:S01]  /*4e10*/  HMMA.16816.F32 R104, R4.reuse, R42, R28 ;  /* 0x0000002a0468723c */ /* 0x040fe2000000181c */
[----:B------:R-:W3:Y:S07]  /*4e20*/  LDSM.16.MT88.4 R40, [R170+0x4800] ;  /* 0x00480000aa28783b */ /* 0x000eee0000004200 */
[----:B------:R-:W-:Y:S08]  /*4e30*/  HMMA.16816.F32 R112, R4, R36, R16 ;  /* 0x000000240470723c */ /* 0x000ff00000001810 */
[C---:B------:R-:W-:Y:S08]  /*4e40*/  HMMA.16816.F32 R16, R8.reuse, R58, RZ ;  /* 0x0000003a0810723c */ /* 0x040ff000000018ff */
[----:B------:R-:W-:Y:S08]  /*4e50*/  HMMA.16816.F32 R28, R8, R52, RZ ;  /* 0x00000034081c723c */ /* 0x000ff000000018ff */
[C---:B--2---:R-:W-:Y:S01]  /*4e60*/  HMMA.16816.F32 R88, R4.reuse, R50, R24 ;  /* 0x000000320458723c */ /* 0x044fe20000001818 */
[----:B------:R-:W2:Y:S07]  /*4e70*/  LDSM.16.MT88.4 R24, [R208+0x4800] ;  /* 0x00480000d018783b */ /* 0x000eae0000004200 */
[----:B------:R-:W-:Y:S08]  /*4e80*/  HMMA.16816.F32 R96, R4, R38, R12 ;  /* 0x000000260460723c */ /* 0x000ff0000000180c */
[----:B-----5:R-:W-:Y:S08]  /*4e90*/  HMMA.16816.F32 R12, R8, R60, RZ ;  /* 0x0000003c080c723c */ /* 0x020ff000000018ff */
[C---:B------:R-:W-:Y:S08]  /*4ea0*/  HMMA.16816.F32 R80, R4.reuse, R46, R16 ;  /* 0x0000002e0450723c */ /* 0x040ff00000001810 */
[----:B------:R-:W-:Y:S01]  /*4eb0*/  HMMA.16816.F32 R92, R4, R48, R28 ;  /* 0x00000030045c723c */ /* 0x000fe2000000181c */
[----:B------:R-:W4:Y:S07]  /*4ec0*/  LDSM.16.MT88.4 R28, [R171+0x4000] ;  /* 0x00400000ab1c783b */ /* 0x000f2e0000004200 */
[C---:B-1----:R-:W-:Y:S08]  /*4ed0*/  HMMA.16816.F32 R16, R8.reuse, R32, RZ ;  /* 0x000000200810723c */ /* 0x042ff000000018ff */
[----:B------:R-:W-:Y:S08]  /*4ee0*/  HMMA.16816.F32 R20, R8, R56, RZ ;  /* 0x000000380814723c */ /* 0x000ff000000018ff */
[----:B---3--:R-:W-:Y:S08]  /*4ef0*/  HMMA.16816.F32 R76, R4, R40, R12 ;  /* 0x00000028044c723c */ /* 0x008ff0000000180c */
[----:B------:R-:W-:Y:S08]  /*4f00*/  HMMA.16816.F32 R12, R8, R34, RZ ;  /* 0x00000022080c723c */ /* 0x000ff000000018ff */
[C---:B--2---:R-:W-:Y:S01]  /*4f10*/  HMMA.16816.F32 R48, R4.reuse, R24, R16 ;  /* 0x000000180430723c */ /* 0x044fe20000001810 */
[----:B------:R-:W1:Y:S07]  /*4f20*/  LDSM.16.MT88.4 R16, [R171+0x4800] ;  /* 0x00480000ab10783b */ /* 0x000e6e0000004200 */
[----:B------:R-:W-:Y:S08]  /*4f30*/  HMMA.16816.F32 R84, R4, R44, R20 ;  /* 0x0000002c0454723c */ /* 0x000ff00000001814 */
[----:B------:R-:W-:Y:S08]  /*4f40*/  HMMA.16816.F32 R20, R8, R62, RZ ;  /* 0x0000003e0814723c */ /* 0x000ff000000018ff */
[----:B------:R-:W-:Y:S08]  /*4f50*/  HMMA.16816.F32 R44, R4, R26, R12 ;  /* 0x0000001a042c723c */ /* 0x000ff0000000180c */
[----:B----4-:R-:W-:Y:S08]  /*4f60*/  HMMA.16816.F32 R12, R8, R28, RZ ;  /* 0x0000001c080c723c */ /* 0x010ff000000018ff */
[C---:B------:R-:W-:Y:S11]  /*4f70*/  HMMA.16816.F32 R60, R4.reuse, R42, R20 ;  /* 0x0000002a043c723c */ /* 0x040ff60000001814 */
[----:B------:R-:W-:Y:S05]  /*4f80*/  @!UPT UIADD3 URZ, URZ, URZ, URZ ;  /* 0x0000003f3f3ff290 */ /* 0x000fea000fffe03f */
[----:B-1----:R-:W-:Y:S08]  /*4f90*/  HMMA.16816.F32 R40, R4, R16, R12 ;  /* 0x000000100428723c */ /* 0x002ff0000000180c */
[----:B------:R-:W-:Y:S11]  /*4fa0*/  HMMA.16816.F32 R12, R8, R30, RZ ;  /* 0x0000001e080c723c */ /* 0x000ff600000018ff */
[----:B------:R-:W-:Y:S11]  /*4fb0*/  @!UPT UIADD3 URZ, URZ, URZ, URZ ;  /* 0x0000003f3f3ff290 */ /* 0x000ff6000fffe03f */
[----:B------:R-:W-:Y:S02]  /*4fc0*/  @!UPT UIADD3 URZ, URZ, URZ, URZ ;  /* 0x0000003f3f3ff290 */ /* 0x000fe4000fffe03f */
[----:B------:R-:W-:Y:S01]  /*4fd0*/  HMMA.16816.F32 R32, R4, R18, R12 ;  /* 0x000000120420723c */ /* 0x000fe2000000180c */
[----:B------:R1:W2:Y:S02]  /*4fe0*/  LDSM.16.MT88.4 R12, [R158+0x4000] ;  /* 0x004000009e0c783b */ /* 0x0002a40000004200 */
[----:B-1----:R1:W3:Y:S02]  /*4ff0*/  MUFU.EX2 R158, R3 ;  /* 0x00000003009e7308 */ /* 0x0022e40000000800 */
[----:B-1----:R-:W-:-:S03]  /*5000*/  FFMA.FTZ R3, R73, c[0x0][0x2d0], -R2 ;  /* 0x0000b40049037a23 */ /* 0x002fc60000010802 */
[C---:B--2---:R-:W-:Y:S08]  /*5010*/  HMMA.16816.F32 R16, R8.reuse, R12, RZ ;  /* 0x0000000c0810723c */ /* 0x044ff000000018ff */
[----:B------:R-:W-:Y:S01]  /*5020*/  HMMA.16816.F32 R8, R8, R14, RZ ;  /* 0x0000000e0808723c */ /* 0x000fe200000018ff */
[----:B------:R-:W1:Y:S11]  /*5030*/  LDSM.16.MT88.4 R12, [R211+0x4800] ;  /* 0x00480000d30c783b */ /* 0x000e760000004200 */
[----:B------:R-:W-:Y:S04]  /*5040*/  @!UPT UIADD3 URZ, URZ, URZ, URZ ;  /* 0x0000003f3f3ff290 */ /* 0x000fe8000fffe03f */
[C---:B-1----:R-:W-:Y:S07]  /*5050*/  HMMA.16816.F32 R20, R4.reuse, R12, R16 ;  /* 0x0000000c0414723c */ /* 0x042fee0000001810 */
[--C-:B------:R-:W-:Y:S01]  /*5060*/  FFMA.FTZ R13, R67, c[0x0][0x2d0], -R0.reuse ;  /* 0x0000b400430d7a23 */ /* 0x100fe20000010800 */
[----:B------:R-:W-:Y:S01]  /*5070*/  HMMA.16816.F32 R16, R4, R14, R8 ;  /* 0x0000000e0410723c */ /* 0x000fe20000001808 */
[----:B------:R-:W1:Y:S01]  /*5080*/  LDSM.16.MT88.4 R8, [R170+0x1000] ;  /* 0x00100000aa08783b */ /* 0x000e620000004200 */
[----:B------:R-:W-:-:S03]  /*5090*/  FFMA.FTZ R12, R65, c[0x0][0x2d0], -R0 ;  /* 0x0000b400410c7a23 */ /* 0x000fc60000010800 */
[----:B------:R-:W-:Y:S02]  /*50a0*/  MUFU.EX2 R13, R13 ;  /* 0x0000000d000d7308 */ /* 0x000fe40000000800 */
[----:B------:R-:W-:Y:S01]  /*50b0*/  FADD.FTZ R4, R156, R150 ;  /* 0x000000969c047221 */ /* 0x000fe20000010000 */
[----:B------:R-:W-:Y:S01]  /*50c0*/  F2FP.PACK_AB R6, R178, R175 ;  /* 0x000000afb206723e */ /* 0x000fe200000000ff */
[----:B------:R-:W-:Y:S01]  /*50d0*/  FFMA.FTZ R14, R69, c[0x0][0x2d0], -R0 ;  /* 0x0000b400450e7a23 */ /* 0x000fe20000010800 */
[----:B---3--:R-:W-:Y:S01]  /*50e0*/  F2FP.PACK_AB R5, R158, R159 ;  /* 0x0000009f9e05723e */ /* 0x008fe200000000ff */
[----:B------:R-:W-:Y:S02]  /*50f0*/  FADD.FTZ R4, R149, R4 ;  /* 0x0000000495047221 */ /* 0x000fe40000010000 */
[----:B------:R2:W-:Y:S01]  /*5100*/  MUFU.EX2 R156, R3 ;  /* 0x00000003009c7308 */ /* 0x0005e20000000800 */
[----:B------:R-:W-:Y:S02]  /*5110*/  FFMA.FTZ R0, R64, c[0x0][0x2d0], -R0 ;  /* 0x0000b40040007a23 */ /* 0x000fe40000010800 */
[----:B------:R-:W-:Y:S01]  /*5120*/  FADD.FTZ R15, R157, R4 ;  /* 0x000000049d0f7221 */ /* 0x000fe20000010000 */
[----:B------:R-:W-:-:S04]  /*5130*/  F2FP.PACK_AB R4, R176, R161 ;  /* 0x000000a1b004723e */ /* 0x000fc800000000ff */
[----:B------:R3:W-:Y:S01]  /*5140*/  MUFU.EX2 R179, R0 ;  /* 0x0000000000b37308 */ /* 0x0007e20000000800 */
[----:B--2---:R-:W-:-:S07]  /*5150*/  FFMA.FTZ R3, R71, c[0x0][0x2d0], -R2 ;  /* 0x0000b40047037a23 */ /* 0x004fce0000010802 */
[----:B------:R-:W-:Y:S01]  /*5160*/  MUFU.EX2 R14, R14 ;  /* 0x0000000e000e7308 */ /* 0x000fe20000000800 */
[----:B---3--:R-:W-:-:S07]  /*5170*/  FFMA.FTZ R0, R153, c[0x0][0x2d0], -R2 ;  /* 0x0000b40099007a23 */ /* 0x008fce0000010802 */
[----:B------:R-:W2:Y:S08]  /*5180*/  MUFU.EX2 R160, R3 ;  /* 0x0000000300a07308 */ /* 0x000eb00000000800 */
[----:B------:R-:W3:Y:S01]  /*5190*/  MUFU.EX2 R12, R12 ;  /* 0x0000000c000c7308 */ /* 0x000ee20000000800 */
[----:B--2---:R-:W-:Y:S01]  /*51a0*/  F2FP.PACK_AB R7, R160, R156 ;  /* 0x0000009ca007723e */ /* 0x004fe200000000ff */
[----:B------:R-:W-:-:S04]  /*51b0*/  FADD.FTZ R3, R151, R148 ;  /* 0x0000009497037221 */ /* 0x000fc80000010000 */
[----:B------:R-:W-:Y:S02]  /*51c0*/  FADD.FTZ R3, R155, R3 ;  /* 0x000000039b037221 */ /* 0x000fe40000010000 */
        /* <DEDUP_REMOVED lines=18> */
[C---:B-1----:R-:W-:Y:S01]  /*52f0*/  HMMA.16816.F32 R68, R4.reuse, R8, R112 ;  /* 0x000000080444723c */ /* 0x042fe20000001870 */
[----:B------:R-:W-:Y:S07]  /*5300*/  LDSM.16.MT88.4 R112, [R171+0x1800] ;  /* 0x00180000ab70783b */ /* 0x000fee0000004200 */
[----:B------:R-:W-:Y:S01]  /*5310*/  HMMA.16816.F32 R72, R4, R10, R96 ;  /* 0x0000000a0448723c */ /* 0x000fe20000001860 */
[----:B------:R-:W1:Y:S06]  /*5320*/  LDSM.16.MT88.4 R8, [R171+0x3000] ;  /* 0x00300000ab08783b */ /* 0x000e6c0000004200 */
[----:B------:R-:W-:-:S02]  /*5330*/  F2FP.PACK_AB R96, R13, R14 ;  /* 0x0000000e0d60723e */ /* 0x000fc400000000ff */
[----:B---3--:R-:W-:Y:S01]  /*5340*/  F2FP.PACK_AB R98, R179, R12 ;  /* 0x0000000cb362723e */ /* 0x008fe200000000ff */
        /* <DEDUP_REMOVED lines=13> */
[C---:B-1----:R-:W-:Y:S01]  /*5420*/  HMMA.16816.F32 R92, R4.reuse, R8, R40 ;  /* 0x00000008045c723c */ /* 0x042fe20000001828 */
[----:B------:R-:W-:Y:S07]  /*5430*/  LDSM.16.MT88.4 R40, [R170+0x3800] ;  /* 0x00380000aa28783b */ /* 0x000fee0000004200 */
[C---:B------:R-:W-:Y:S01]  /*5440*/  HMMA.16816.F32 R32, R4.reuse, R10, R32 ;  /* 0x0000000a0420723c */ /* 0x040fe20000001820 */
[----:B------:R-:W1:Y:S07]  /*5450*/  LDSM.16.MT88.4 R8, [R211+0x5000] ;  /* 0x00500000d308783b */ /* 0x000e6e0000004200 */
[C---:B-1----:R-:W-:Y:S01]  /*5460*/  HMMA.16816.F32 R20, R4.reuse, R8, R20 ;  /* 0x000000080414723c */ /* 0x042fe20000001814 */
[----:B------:R1:W-:Y:S07]  /*5470*/  MUFU.EX2 R9, R0 ;  /* 0x0000000000097308 */ /* 0x0003ee0000000800 */
[----:B------:R-:W-:Y:S07]  /*5480*/  HMMA.16816.F32 R16, R4, R10, R16 ;  /* 0x0000000a0410723c */ /* 0x000fee0000001810 */
[----:B------:R-:W-:-:S02]  /*5490*/  FADD.FTZ R4, R182, R3 ;  /* 0x00000003b6047221 */ /* 0x000fc40000010000 */
[--C-:B-1----:R-:W-:Y:S02]  /*54a0*/  FFMA.FTZ R0, R152, c[0x0][0x2d0], -R2.reuse ;  /* 0x0000b40098007a23 */ /* 0x102fe40000010802 */
[--C-:B------:R-:W-:Y:S02]  /*54b0*/  FFMA.FTZ R3, R103, c[0x0][0x2d0], -R2.reuse ;  /* 0x0000b40067037a23 */ /* 0x100fe40000010802 */
[----:B------:R-:W-:Y:S01]  /*54c0*/  FFMA.FTZ R2, R102, c[0x0][0x2d0], -R2 ;  /* 0x0000b40066027a23 */ /* 0x000fe20000010802 */
[----:B------:R-:W1:Y:S01]  /*54d0*/  MUFU.EX2 R10, R0 ;  /* 0x00000000000a7308 */ /* 0x000e620000000800 */
[----:B------:R-:W-:-:S07]  /*54e0*/  FADD.FTZ R4, R180, R4 ;  /* 0x00000004b4047221 */ /* 0x000fce0000010000 */
[----:B------:R-:W-:Y:S08]  /*54f0*/  MUFU.EX2 R8, R3 ;  /* 0x0000000300087308 */ /* 0x000ff00000000800 */
[----:B------:R-:W2:Y:S01]  /*5500*/  MUFU.EX2 R184, R2 ;  /* 0x0000000200b87308 */ /* 0x000ea20000000800 */
[----:B-1----:R-:W-:Y:S01]  /*5510*/  F2FP.PACK_AB R97, R10, R9 ;  /* 0x000000090a61723e */ /* 0x002fe200000000ff */
[----:B------:R-:W-:Y:S01]  /*5520*/  FADD.FTZ R0, R183, R15 ;  /* 0x0000000fb7007221 */ /* 0x000fe20000010000 */
[----:B--2---:R-:W-:-:S03]  /*5530*/  F2FP.PACK_AB R99, R184, R8 ;  /* 0x00000008b863723e */ /* 0x004fc600000000ff */
[----:B------:R-:W-:Y:S02]  /*5540*/  FADD.FTZ R2, R214, R0 ;  /* 0x00000000d6027221 */ /* 0x000fe40000010000 */
[----:B------:R-:W-:Y:S02]  /*5550*/  FADD.FTZ R0, R212, R4 ;  /* 0x00000004d4007221 */ /* 0x000fe40000010000 */
[----:B------:R-:W-:Y:S01]  /*5560*/  LDSM.16.MT88.4 R4, [R211+0x5800] ;  /* 0x00580000d304783b */ /* 0x000fe20000004200 */
[----:B------:R-:W-:Y:S01]  /*5570*/  FADD.FTZ R2, R213, R2 ;  /* 0x00000002d5027221 */ /* 0x000fe20000010000 */
[----:B------:R-:W-:Y:S01]  /*5580*/  HMMA.16816.F32 R116, R96, R112, R116 ;  /* 0x000000706074723c */ /* 0x000fe20000001874 */
[----:B------:R-:W-:Y:S02]  /*5590*/  FADD.FTZ R0, R181, R0 ;  /* 0x00000000b5007221 */ /* 0x000fe40000010000 */
[----:B------:R-:W-:Y:S02]  /*55a0*/  FADD.FTZ R2, R217, R2 ;  /* 0x00000002d9027221 */ /* 0x000fe40000010000 */
[----:B------:R-:W-:-:S02]  /*55b0*/  FADD.FTZ R0, R216, R0 ;  /* 0x00000000d8007221 */ /* 0x000fc40000010000 */
[----:B------:R-:W-:Y:S01]  /*55c0*/  FADD.FTZ R2, R161, R2 ;  /* 0x00000002a1027221 */ /* 0x000fe20000010000 */
[C---:B------:R-:W-:Y:S01]  /*55d0*/  HMMA.16816.F32 R112, R96.reuse, R114, R36 ;  /* 0x000000726070723c */ /* 0x040fe20000001824 */
[----:B------:R-:W-:Y:S02]  /*55e0*/  FADD.FTZ R0, R159, R0 ;  /* 0x000000009f007221 */ /* 0x000fe40000010000 */
[----:B------:R-:W-:Y:S02]  /*55f0*/  FADD.FTZ R2, R176, R2 ;  /* 0x00000002b0027221 */ /* 0x000fe40000010000 */
[----:B------:R-:W-:Y:S02]  /*5600*/  FADD.FTZ R0, R158, R0 ;  /* 0x000000009e007221 */ /* 0x000fe40000010000 */
[----:B------:R-:W-:Y:S01]  /*5610*/  FADD.FTZ R3, R175, R2 ;  /* 0x00000002af037221 */ /* 0x000fe20000010000 */
[----:B------:R-:W-:Y:S01]  /*5620*/  HMMA.16816.F32 R36, R96, R40, R56 ;  /* 0x000000286024723c */ /* 0x000fe20000001838 */
[----:B------:R-:W-:Y:S01]  /*5630*/  LDSM.16.MT88.4 R56, [R171+0x3800] ;  /* 0x00380000ab38783b */ /* 0x000fe20000004200 */
[----:B------:R-:W-:-:S02]  /*5640*/  FADD.FTZ R2, R156, R0 ;  /* 0x000000009c027221 */ /* 0x000fc40000010000 */
[----:B------:R-:W-:Y:S01]  /*5650*/  FADD.FTZ R0, R178, R3 ;  /* 0x00000003b2007221 */ /* 0x000fe20000010000 */
[----:B------:R-:W-:Y:S01]  /*5660*/  IADD3 R3, R154, -0x3, RZ ;  /* 0xfffffffd9a037810 */ /* 0x000fe20007ffe0ff */
[----:B------:R-:W-:Y:S02]  /*5670*/  FADD.FTZ R2, R160, R2 ;  /* 0x00000002a0027221 */ /* 0x000fe40000010000 */
[----:B------:R-:W-:Y:S01]  /*5680*/  HMMA.16816.F32 R44, R96, R48, R68 ;  /* 0x00000030602c723c */ /* 0x000fe20000001844 */
[----:B------:R-:W-:Y:S01]  /*5690*/  ISETP.GE.AND P0, PT, R3, R187, PT ;  /* 0x000000bb0300720c */ /* 0x000fe20003f06270 */
[----:B------:R-:W-:Y:S02]  /*56a0*/  FADD.FTZ R0, R14, R0 ;  /* 0x000000000e007221 */ /* 0x000fe40000010000 */
[----:B------:R-:W-:Y:S02]  /*56b0*/  FADD.FTZ R2, R9, R2 ;  /* 0x0000000209027221 */ /* 0x000fe40000010000 */
[----:B------:R-:W-:-:S02]  /*56c0*/  FADD.FTZ R0, R13, R0 ;  /* 0x000000000d007221 */ /* 0x000fc40000010000 */
[C---:B------:R-:W-:Y:S01]  /*56d0*/  HMMA.16816.F32 R40, R96.reuse, R42, R64 ;  /* 0x0000002a6028723c */ /* 0x040fe20000001840 */
[----:B------:R-:W1:Y:S01]  /*56e0*/  LDSM.16.MT88.4 R64, [R211+0x3800] ;  /* 0x00380000d340783b */ /* 0x000e620000004200 */
[----:B------:R-:W-:Y:S02]  /*56f0*/  FADD.FTZ R2, R10, R2 ;  /* 0x000000020a027221 */ /* 0x000fe40000010000 */
[----:B------:R-:W-:Y:S02]  /*5700*/  FADD.FTZ R0, R12, R0 ;  /* 0x000000000c007221 */ /* 0x000fe40000010000 */
[----:B------:R-:W-:Y:S02]  /*5710*/  FADD.FTZ R2, R8, R2 ;  /* 0x0000000208027221 */ /* 0x000fe40000010000 */
[----:B------:R-:W-:Y:S01]  /*5720*/  HMMA.16816.F32 R48, R96, R50, R72 ;  /* 0x000000326030723c */ /* 0x000fe20000001848 */
[----:B------:R-:W2:Y:S01]  /*5730*/  LDSM.16.MT88.4 R72, [R170+0x5800] ;  /* 0x00580000aa48783b */ /* 0x000ea20000004200 */
[----:B------:R-:W-:-:S02]  /*5740*/  FADD.FTZ R179, R179, R0 ;  /* 0x00000000b3b37221 */ /* 0x000fc40000010000 */
[----:B------:R-:W-:-:S04]  /*5750*/  FADD.FTZ R184, R184, R2 ;  /* 0x00000002b8b87221 */ /* 0x000fc80000010000 */
[C---:B------:R-:W-:Y:S08]  /*5760*/  HMMA.16816.F32 R108, R96.reuse, R104, R108 ;  /* 0x00000068606c723c */ /* 0x040ff0000000186c */
[C---:B------:R-:W-:Y:S08]  /*5770*/  HMMA.16816.F32 R104, R96.reuse, R106, R52 ;  /* 0x0000006a6068723c */ /* 0x040ff00000001834 */
        /* <DEDUP_REMOVED lines=8> */
[C---:B------:R-:W-:Y:S08]  /*5800*/  HMMA.16816.F32 R52, R96.reuse, R56, R148 ;  /* 0x000000386034723c */ /* 0x040ff00000001894 */
[C---:B------:R-:W-:Y:S08]  /*5810*/  HMMA.16816.F32 R128, R96.reuse, R130, R24 ;  /* 0x000000826080723c */ /* 0x040ff00000001818 */
[C---:B-1----:R-:W-:Y:S08]  /*5820*/  HMMA.16816.F32 R84, R96.reuse, R88, R92 ;  /* 0x000000586054723c */ /* 0x042ff0000000185c */
[C---:B--2---:R-:W-:Y:S08]  /*5830*/  HMMA.16816.F32 R76, R96.reuse, R80, R144 ;  /* 0x00000050604c723c */ /* 0x044ff00000001890 */
[C---:B------:R-:W-:Y:S08]  /*5840*/  HMMA.16816.F32 R120, R96.reuse, R122, R28 ;  /* 0x0000007a6078723c */ /* 0x040ff0000000181c */
[C---:B------:R-:W-:Y:S08]  /*5850*/  HMMA.16816.F32 R56, R96.reuse, R58, R140 ;  /* 0x0000003a6038723c */ /* 0x040ff0000000188c */
[C---:B------:R-:W-:Y:S08]  /*5860*/  HMMA.16816.F32 R80, R96.reuse, R82, R136 ;  /* 0x000000526050723c */ /* 0x040ff00000001888 */
[C---:B------:R-:W-:Y:S08]  /*5870*/  HMMA.16816.F32 R88, R96.reuse, R90, R32 ;  /* 0x0000005a6058723c */ /* 0x040ff00000001820 */
[C---:B------:R-:W-:Y:S08]  /*5880*/  HMMA.16816.F32 R92, R96.reuse, R4, R20 ;  /* 0x00000004605c723c */ /* 0x040ff00000001814 */
[----:B------:R-:W-:Y:S01]  /*5890*/  HMMA.16816.F32 R96, R96, R6, R16 ;  /* 0x000000066060723c */ /* 0x000fe20000001810 */
[----:B------:R-:W-:Y:S07]  /*58a0*/  @!UPT UIADD3 URZ, URZ, URZ, URZ ;  /* 0x0000003f3f3ff290 */ /* 0x000fee000fffe03f */
[----:B------:R-:W-:Y:S11]  /*58b0*/  @!P0 BRA `(.L_x_1568) ;  /* 0x000004e000008947 */ /* 0x000ff60003800000 */
[----:B------:R-:W-:Y:S01]  /*58c0*/  IMAD.MOV.U32 R157, RZ, RZ, c[0x0][0x2b8] ;  /* 0x0000ae00ff9d7624 */ /* 0x000fe200078e00ff */
[----:B------:R-:W-:Y:S01]  /*58d0*/  IADD3 R0, R154, -0x1, RZ ;  /* 0xffffffff9a007810 */ /* 0x000fe20007ffe0ff */
[----:B------:R-:W-:-:S03]  /*58e0*/  IMAD.MOV.U32 R173, RZ, RZ, RZ ;  /* 0x000000ffffad7224 */ /* 0x000fc600078e00ff */
[----:B------:R-:W-:Y:S01]  /*58f0*/  ISETP.NE.AND P1, PT, R157, 0x1, PT ;  /* 0x000000019d00780c */ /* 0x000fe20003f25270 */
[----:B------:R-:W-:-:S05]  /*5900*/  IMAD R0, R0, 0x40, R194 ;  /* 0x0000004000007824 */ /* 0x000fca00078e02c2 */
        /* <DEDUP_REMOVED lines=10> */
[----:B------:R-:W-:Y:S01]  /*59b0*/  SHF.R.S32.HI R157, RZ, 0x1f, R186 ;  /* 0x0000001fff9d7819 */ /* 0x000fe200000114ba */
[----:B------:R-:W-:Y:S01]  /*59c0*/  IMAD.SHL.U32 R18, R186, 0x2, RZ ;  /* 0x00000002ba127824 */ /* 0x000fe200078e00ff */
[----:B------:R-:W-:Y:S01]  /*59d0*/  SHF.R.S32.HI R7, RZ, 0x1f, R185 ;  /* 0x0000001fff077819 */ /* 0x000fe200000114b9 */
[----:B------:R-:W-:Y:S01]  /*59e0*/  IMAD R174, R0, c[0x0][0x2b8], R2 ;  /* 0x0000ae0000ae7a24 */ /* 0x000fe200078e0202 */
[----:B------:R-:W-:Y:S01]  /*59f0*/  SHF.R.S32.HI R6, RZ, 0x1f, R177 ;  /* 0x0000001fff067819 */ /* 0x000fe200000114b1 */
[----:B------:R-:W-:Y:S01]  /*5a00*/  IMAD.SHL.U32 R17, R185, 0x2, RZ ;  /* 0x00000002b9117824 */ /* 0x000fe200078e00ff */
[----:B------:R-:W-:Y:S01]  /*5a10*/  SHF.L.U64.HI R15, R186, 0x1, R157 ;  /* 0x00000001ba0f7819 */ /* 0x000fe2000001029d */
[----:B------:R-:W-:Y:S01]  /*5a20*/  IMAD.WIDE.U32 R2, R174, c[0x0][0x1e0], RZ ;  /* 0x00007800ae027a25 */ /* 0x000fe200078e00ff */
[----:B------:R-:W-:-:S02]  /*5a30*/  SHF.R.S32.HI R0, RZ, 0x1f, R174 ;  /* 0x0000001fff007819 */ /* 0x000fc400000114ae */
[----:B------:R-:W-:Y:S01]  /*5a40*/  SHF.L.U64.HI R14, R185, 0x1, R7 ;  /* 0x00000001b90e7819 */ /* 0x000fe20000010207 */
[C---:B------:R-:W-:Y:S01]  /*5a50*/  IMAD.SHL.U32 R16, R177.reuse, 0x2, RZ ;  /* 0x00000002b1107824 */ /* 0x040fe200078e00ff */
[----:B------:R-:W-:Y:S01]  /*5a60*/  SHF.L.U64.HI R13, R177, 0x1, R6 ;  /* 0x00000001b10d7819 */ /* 0x000fe20000010206 */
        /* <DEDUP_REMOVED lines=13> */
.L_x_1657:
[----:B------:R-:W-:Y:S05]  /*5b40*/  BRA.DIV ~URZ, `(.L_x_1570) ;  /* 0x000086227f007947 */ /* 0x000fea000b800000 */
[----:B------:R-:W3:Y:S01]  /*5b50*/  SHFL.IDX PT, R0, R12, RZ, 0x181f ;  /* 0x00181fff0c007589 */ /* 0x000ee200000e0000 */
[----:B------:R-:W-:Y:S01]  /*5b60*/  IMAD.MOV.U32 R5, RZ, RZ, R252 ;  /* 0x000000ffff057224 */ /* 0x000fe200078e00fc */
[----:B------:R-:W-:Y:S02]  /*5b70*/  SEL R11, RZ, 0x10, P5 ;  /* 0x00000010ff0b7807 */ /* 0x000fe40002800000 */
[C---:B---3--:R-:W-:Y:S02]  /*5b80*/  IADD3 R2, P0, R0.reuse, R16, RZ ;  /* 0x0000001000027210 */ /* 0x048fe40007f1e0ff */
[----:B------:R-:W-:-:S03]  /*5b90*/  IADD3 R8, P1, R0, R17, RZ ;  /* 0x0000001100087210 */ /* 0x000fc60007f3e0ff */
[----:B--2---:R-:W-:Y:S01]  /*5ba0*/  IMAD.X R3, R4, 0x1, R13, P0 ;  /* 0x0000000104037824 */ /* 0x004fe200000e060d */
[----:B------:R-:W-:Y:S01]  /*5bb0*/  IADD3 R6, P0, R0, R18, RZ ;  /* 0x0000001200067210 */ /* 0x000fe20007f1e0ff */
[C---:B------:R-:W-:Y:S01]  /*5bc0*/  IMAD.X R9, R4.reuse, 0x1, R14, P1 ;  /* 0x0000000104097824 */ /* 0x040fe200008e060e */
[----:B------:R-:W2:Y:S03]  /*5bd0*/  SHFL.IDX PT, R0, R12, 0x1, 0x181f ;  /* 0x00381f000c007f89 */ /* 0x000ea600000e0000 */
[----:B------:R-:W-:Y:S01]  /*5be0*/  IMAD.X R7, R4, 0x1, R15, P0 ;  /* 0x0000000104077824 */ /* 0x000fe200000e060f */
[----:B------:R-:W-:Y:S01]  /*5bf0*/  @!PT LDS RZ, [RZ] ;  /* 0x00000000fffff984 */ /* 0x000fe20000000800 */
[----:B------:R3:W-:Y:S04]  /*5c00*/  LDGSTS.E.BYPASS.LTC128B.128 [R188+0xc100], [R2.64], !P5 ;  /* 0x0c10000002bc7fae */ /* 0x0007e8000e901d46 */
[----:B------:R3:W-:Y:S04]  /*5c10*/  LDGSTS.E.BYPASS.LTC128B.128 [R188+0xe100], [R8.64], !P4 ;  /* 0x0e10000008bc7fae */ /* 0x0007e8000e101d46 */
[----:B------:R3:W-:Y:S04]  /*5c20*/  LDGSTS.E.BYPASS.LTC128B.128 [R188+0x10100], [R6.64], !P6 ;  /* 0x1010000006bc7fae */ /* 0x0007e8000f101d46 */
[----:B------:R4:W1:Y:S02]  /*5c30*/  SHFL.IDX PT, R4, R10, 0x1, 0x181f ;  /* 0x00381f000a047f89 */ /* 0x00086400000e0000 */
[----:B-1--4-:R-:W-:-:S02]  /*5c40*/  SEL R10, RZ, 0x10, P4 ;  /* 0x00000010ff0a7807 */ /* 0x012fc40002000000 */
.L_x_1658:
[----:B--23--:R-:W-:Y:S02]  /*5c50*/  IADD3 R2, -R11, 0x10, RZ ;  /* 0x000000100b027810 */ /* 0x00cfe40007ffe1ff */
[----:B------:R-:W-:-:S02]  /*5c60*/  IADD3 R3, -R10, 0x10, RZ ;  /* 0x000000100a037810 */ /* 0x000fc40007ffe1ff */
[----:B------:R-:W-:-:S04]  /*5c70*/  LOP3.LUT R2, R2, 0xf, RZ, 0xc0, !PT ;  /* 0x0000000f02027812 */ /* 0x000fc800078ec0ff */
[----:B------:R-:W-:Y:S02]  /*5c80*/  IADD3 R8, P1, P0, R2, R0, R16 ;  /* 0x0000000002087210 */ /* 0x000fe4000783e010 */
[----:B------:R-:W-:Y:S02]  /*5c90*/  LOP3.LUT R2, R3, 0xf, RZ, 0xc0, !PT ;  /* 0x0000000f03027812 */ /* 0x000fe400078ec0ff */
[----:B------:R-:W-:Y:S02]  /*5ca0*/  IADD3 R3, -R5, 0x10, RZ ;  /* 0x0000001005037810 */ /* 0x000fe40007ffe1ff */
[----:B------:R-:W-:Y:S02]  /*5cb0*/  IADD3.X R9, RZ, R4, R13, P1, P0 ;  /* 0x00000004ff097210 */ /* 0x000fe40000fe040d */
[----:B------:R-:W-:Y:S02]  /*5cc0*/  IADD3 R6, P1, P0, R2, R0, R17 ;  /* 0x0000000002067210 */ /* 0x000fe4000783e011 */
[----:B------:R-:W-:-:S02]  /*5cd0*/  LOP3.LUT R2, R3, 0xf, RZ, 0xc0, !PT ;  /* 0x0000000f03027812 */ /* 0x000fc400078ec0ff */
        /* <DEDUP_REMOVED lines=12> */
.L_x_1568:
[----:B------:R-:W-:Y:S05]  /*5da0*/  BSYNC B0 ;  /* 0x0000000000007941 */ /* 0x000fea0003800000 */
.L_x_1567:
[----:B------:R-:W-:Y:S01]  /*5db0*/  IADD3 R0, R154, -0x2, RZ ;  /* 0xfffffffe9a007810 */ /* 0x000fe20007ffe0ff */
[----:B------:R-:W0:Y:S03]  /*5dc0*/  LDGDEPBAR ;  /* 0x00000000000079af */ /* 0x000e260000000000 */
[----:B------:R-:W-:-:S13]  /*5dd0*/  ISETP.GE.AND P0, PT, R0, R187, PT ;  /* 0x000000bb0000720c */ /* 0x000fda0003f06270 */
[----:B------:R-:W-:Y:S05]  /*5de0*/  @!P0 BRA `(.L_x_1571) ;  /* 0x00002ed000008947 */ /* 0x000fea0003800000 */
[----:B------:R-:W-:Y:S01]  /*5df0*/  MOV R175, R0 ;  /* 0x0000000000af7202 */ /* 0x000fe20000000f00 */
[----:B------:R-:W-:Y:S01]  /*5e00*/  IMAD.MOV.U32 R0, RZ, RZ, R101 ;  /* 0x000000ffff007224 */ /* 0x000fe200078e0065 */
[----:B------:R-:W-:Y:S01]  /*5e10*/  MOV R102, R100 ;  /* 0x0000006400667202 */ /* 0x000fe20000000f00 */
[----:B------:R-:W-:Y:S01]  /*5e20*/  IMAD.MOV.U32 R161, RZ, RZ, 0x1 ;  /* 0x00000001ffa17424 */ /* 0x000fe200078e00ff */
[----:B------:R-:W-:Y:S02]  /*5e30*/  MOV R176, RZ ;  /* 0x000000ff00b07202 */ /* 0x000fe40000000f00 */
.L_x_1581:
[----:B------:R-:W-:Y:S04]  /*5e40*/  DEPBAR.LE SB0, 0x2 ;  /* 0x000080800000791a */ /* 0x000fe80000000000 */
[----:B------:R-:W-:Y:S01]  /*5e50*/  WARPSYNC 0xffffffff ;  /* 0xffffffff00007948 */ /* 0x000fe20003800000 */
[----:B------:R-:W-:Y:S01]  /*5e60*/  BAR.SYNC.DEFER_BLOCKING 0x0 ;  /* 0x0000000000007b1d */ /* 0x000fe20000010000 */
[----:B------:R-:W-:Y:S01]  /*5e70*/  IMAD R160, R161, 0x6000, RZ ;  /* 0x00006000a1a07824 */ /* 0x000fe200078e02ff */
[----:B------:R-:W-:Y:S04]  /*5e80*/  ISETP.GE.AND P0, PT, R187, R175, PT ;  /* 0x000000afbb00720c */ /* 0x000fe80003f06270 */
[----:B------:R-:W-:Y:S04]  /*5e90*/  IADD3 R100, R169, R160, RZ ;  /* 0x000000a0a9647210 */ /* 0x000fe80007ffe0ff */
[----:B------:R-:W-:Y:S01]  /*5ea0*/  IADD3 R103, R167, R100, RZ ;  /* 0x00000064a7677210 */ /* 0x000fe20007ffe0ff */
[----:B------:R2:W3:Y:S01]  /*5eb0*/  LDSM.16.M88.4 R32, [R163] ;  /* 0x00000000a320783b */ /* 0x0004e20000000200 */
[----:B------:R-:W-:Y:S03]  /*5ec0*/  BSSY B0, `(.L_x_1572) ;  /* 0x000004b000007945 */ /* 0x000fe60003800000 */
[----:B-1----:R2:W1:Y:S04]  /*5ed0*/  LDSM.16.M88.4 R8, [R100] ;  /* 0x000000006408783b */ /* 0x0024680000000200 */
        /* <DEDUP_REMOVED lines=9> */
[----:B------:R-:W-:Y:S01]  /*5f70*/  IMAD.SHL.U32 R29, R186, 0x2, RZ ;  /* 0x00000002ba1d7824 */ /* 0x000fe200078e00ff */
        /* <DEDUP_REMOVED lines=8> */
[----:B------:R-:W-:Y:S02]  /*6000*/  SHF.L.U64.HI R22, R186, 0x1, R6 ;  /* 0x00000001ba167819 */ /* 0x000fe40000010206 */
[----:B------:R-:W-:Y:S01]  /*6010*/  SHF.R.S32.HI R6, RZ, 0x1f, R177 ;  /* 0x0000001fff067819 */ /* 0x000fe200000114b1 */
[----:B------:R-:W-:Y:S01]  /*6020*/  IMAD R4, R174, c[0x0][0x20c], R4 ;  /* 0x00008300ae047a24 */ /* 0x000fe200078e0204 */
[----:B------:R-:W-:Y:S02]  /*6030*/  SHF.L.U64.HI R21, R185, 0x1, R7 ;  /* 0x00000001b9157819 */ /* 0x000fe40000010207 */
[----:B------:R-:W-:Y:S01]  /*6040*/  SHF.L.U64.HI R20, R177, 0x1, R6 ;  /* 0x00000001b1147819 */ /* 0x000fe20000010206 */
[----:B------:R-:W-:Y:S02]  /*6050*/  IMAD.IADD R3, R3, 0x1, R4 ;  /* 0x0000000103037824 */ /* 0x000fe400078e0204 */
[----:B------:R-:W-:Y:S02]  /*6060*/  IMAD R4, R5, c[0x0][0x218], RZ ;  /* 0x0000860005047a24 */ /* 0x000fe400078e02ff */
[C---:B------:R-:W-:Y:S04]  /*6070*/  IMAD.WIDE.U32 R2, R173.reuse, c[0x0][0x218], R2 ;  /* 0x00008600ad027a25 */ /* 0x040fe800078e0002 */
[----:B------:R-:W-:Y:S01]  /*6080*/  IMAD R4, R173, c[0x0][0x21c], R4 ;  /* 0x00008700ad047a24 */ /* 0x000fe200078e0204 */
[----:B------:R-:W-:Y:S04]  /*6090*/  IADD3 R2, P0, R196, R2, RZ ;  /* 0x00000002c4027210 */ /* 0x000fe80007f1e0ff */
[----:B------:R-:W-:Y:S02]  /*60a0*/  IADD3.X R3, R199, R3, R4, P0, !PT ;  /* 0x00000003c7037210 */ /* 0x000fe400007fe404 */
[C---:B------:R-:W-:Y:S04]  /*60b0*/  LEA R13, P0, R2.reuse, c[0x0][0x1f8], 0x1 ;  /* 0x00007e00020d7a11 */ /* 0x040fe800078008ff */
[----:B------:R-:W-:Y:S01]  /*60c0*/  LEA.HI.X R12, R2, c[0x0][0x1fc], R3, 0x1, P0 ;  /* 0x00007f00020c7a11 */ /* 0x000fe200000f0c03 */
[----:B------:R-:W-:-:S06]  /*60d0*/  BRA.DIV ~URZ, `(.L_x_1574) ;  /* 0x000082a27f007947 */ /* 0x000fcc000b800000 */
[----:B------:R2:W4:Y:S02]  /*60e0*/  SHFL.IDX PT, R5, R12, RZ, 0x181f ;  /* 0x00181fff0c057589 */ /* 0x00052400000e0000 */
.L_x_1659:
[----:B------:R-:W-:-:S05]  /*60f0*/  BRA.DIV ~URZ, `(.L_x_1575) ;  /* 0x000082f27f007947 */ /* 0x000fca000b800000 */
[----:B------:R-:W5:Y:S01]  /*6100*/  SHFL.IDX PT, R2, R13, RZ, 0x181f ;  /* 0x00181fff0d027589 */ /* 0x000f6200000e0000 */
[----:B------:R-:W-:Y:S01]  /*6110*/  IMAD R4, R176, 0x6000, R204 ;  /* 0x00006000b0047824 */ /* 0x000fe200078e02cc */
[----:B------:R-:W-:Y:S02]  /*6120*/  SEL R15, RZ, 0x10, P4 ;  /* 0x00000010ff0f7807 */ /* 0x000fe40002000000 */
[----:B------:R-:W-:Y:S02]  /*6130*/  SEL R14, RZ, 0x10, P6 ;  /* 0x00000010ff0e7807 */ /* 0x000fe40003000000 */
[C---:B-----5:R-:W-:Y:S05]  /*6140*/  IADD3 R6, P0, R2.reuse, R23, RZ ;  /* 0x0000001702067210 */ /* 0x060fea0007f1e0ff */
[C---:B----4-:R-:W-:Y:S05]  /*6150*/  IMAD.X R7, R5.reuse, 0x1, R20, P0 ;  /* 0x0000000105077824 */ /* 0x050fea00000e0614 */
[----:B------:R-:W-:Y:S01]  /*6160*/  @!PT LDS RZ, [RZ] ;  /* 0x00000000fffff984 */ /* 0x000fe20000000800 */
[----:B------:R-:W-:Y:S01]  /*6170*/  @!PT LDS RZ, [RZ] ;  /* 0x00000000fffff984 */ /* 0x000fe20000000800 */
[----:B------:R4:W-:Y:S02]  /*6180*/  LDGSTS.E.BYPASS.LTC128B.128 [R4], [R6.64], !P5 ;  /* 0x0000000006047fae */ /* 0x0009e4000e901d46 */
[C---:B----4-:R-:W-:Y:S05]  /*6190*/  IADD3 R6, P0, R2.reuse, R28, RZ ;  /* 0x0000001c02067210 */ /* 0x050fea0007f1e0ff */
[C---:B------:R-:W-:Y:S01]  /*61a0*/  IMAD.X R7, R5.reuse, 0x1, R21, P0 ;  /* 0x0000000105077824 */ /* 0x040fe200000e0615 */
[----:B------:R-:W-:Y:S04]  /*61b0*/  IADD3 R2, P0, R2, R29, RZ ;  /* 0x0000001d02027210 */ /* 0x000fe80007f1e0ff */
[----:B------:R4:W-:Y:S01]  /*61c0*/  LDGSTS.E.BYPASS.LTC128B.128 [R4+0x2000], [R6.64], !P4 ;  /* 0x0200000006047fae */ /* 0x0009e2000e101d46 */
[----:B------:R-:W-:Y:S03]  /*61d0*/  IMAD.X R3, R5, 0x1, R22, P0 ;  /* 0x0000000105037824 */ /* 0x000fe600000e0616 */
[----:B------:R2:W3:Y:S04]  /*61e0*/  SHFL.IDX PT, R5, R12, 0x1, 0x181f ;  /* 0x00381f000c057f89 */ /* 0x0004e800000e0000 */
[----:B------:R5:W-:Y:S01]  /*61f0*/  LDGSTS.E.BYPASS.LTC128B.128 [R4+0x4000], [R2.64], !P6 ;  /* 0x0400000002047fae */ /* 0x000be2000f101d46 */
[----:B----4-:R-:W-:Y:S03]  /*6200*/  SEL R6, RZ, 0x10, P5 ;  /* 0x00000010ff067807 */ /* 0x010fe60002800000 */
[----:B-----5:R2:W4:Y:S04]  /*6210*/  SHFL.IDX PT, R2, R13, 0x1, 0x181f ;  /* 0x00381f000d027f89 */ /* 0x02052800000e0000 */
.L_x_1660:
[C---:B---3--:R-:W-:Y:S02]  /*6220*/  IADD3 R3, -R6.reuse, 0x10, RZ ;  /* 0x0000001006037810 */ /* 0x048fe40007ffe1ff */
[----:B------:R-:W-:Y:S02]  /*6230*/  ISETP.NE.U32.AND P2, PT, R6, RZ, PT ;  /* 0x000000ff0600720c */ /* 0x000fe40003f45070 */
[----:B------:R-:W-:Y:S04]  /*6240*/  LOP3.LUT R3, R3, 0xf, RZ, 0xc0, !PT ;  /* 0x0000000f03037812 */ /* 0x000fe800078ec0ff */
[-C--:B--2-4-:R-:W-:Y:S02]  /*6250*/  IADD3 R12, P1, P0, R3, R2.reuse, R23 ;  /* 0x00000002030c7210 */ /* 0x094fe4000783e017 */
[----:B------:R-:W-:Y:S02]  /*6260*/  IADD3 R3, -R15, 0x10, RZ ;  /* 0x000000100f037810 */ /* 0x000fe40007ffe1ff */
[-C--:B------:R-:W-:Y:S02]  /*6270*/  IADD3.X R13, RZ, R5.reuse, R20, P1, P0 ;  /* 0x00000005ff0d7210 */ /* 0x080fe40000fe0414 */
[----:B------:R-:W-:Y:S03]  /*6280*/  LOP3.LUT R3, R3, 0xf, RZ, 0xc0, !PT ;  /* 0x0000000f03037812 */ /* 0x000fe600078ec0ff */
[----:B------:R-:W-:Y:S01]  /*6290*/  @!PT LDS RZ, [RZ] ;  /* 0x00000000fffff984 */ /* 0x000fe20000000800 */
[----:B------:R-:W-:Y:S01]  /*62a0*/  @!PT LDS RZ, [RZ] ;  /* 0x00000000fffff984 */ /* 0x000fe20000000800 */
[----:B------:R-:W-:Y:S01]  /*62b0*/  @!PT LDS RZ, [RZ] ;  /* 0x00000000fffff984 */ /* 0x000fe20000000800 */
[----:B------:R2:W-:Y:S01]  /*62c0*/  LDGSTS.E.BYPASS.LTC128B.128.ZFILL [R4+0x1000], [R12.64], P2 ;  /* 0x010000000c047fae */ /* 0x0005e20009141d46 */
[-C--:B------:R-:W-:Y:S02]  /*62d0*/  IADD3 R6, P1, P0, R3, R2.reuse, R28 ;  /* 0x0000000203067210 */ /* 0x080fe4000783e01c */
[C---:B------:R-:W-:Y:S02]  /*62e0*/  IADD3 R3, -R14.reuse, 0x10, RZ ;  /* 0x000000100e037810 */ /* 0x040fe40007ffe1ff */
[-C--:B------:R-:W-:Y:S02]  /*62f0*/  IADD3.X R7, RZ, R5.reuse, R21, P1, P0 ;  /* 0x00000005ff077210 */ /* 0x080fe40000fe0415 */
[----:B------:R-:W-:Y:S04]  /*6300*/  LOP3.LUT R3, R3, 0xf, RZ, 0xc0, !PT ;  /* 0x0000000f03037812 */ /* 0x000fe800078ec0ff */
[----:B------:R-:W-:Y:S04]  /*6310*/  IADD3 R2, P1, P0, R3, R2, R29 ;  /* 0x0000000203027210 */ /* 0x000fe8000783e01d */
[----:B------:R-:W-:Y:S02]  /*6320*/  IADD3.X R3, RZ, R5, R22, P1, P0 ;  /* 0x00000005ff037210 */ /* 0x000fe40000fe0416 */
[----:B------:R-:W-:Y:S02]  /*6330*/  ISETP.NE.U32.AND P1, PT, R15, RZ, PT ;  /* 0x000000ff0f00720c */ /* 0x000fe40003f25070 */
[----:B------:R-:W-:Y:S11]  /*6340*/  ISETP.NE.U32.AND P0, PT, R14, RZ, PT ;  /* 0x000000ff0e00720c */ /* 0x000ff60003f05070 */
[----:B------:R2:W-:Y:S04]  /*6350*/  LDGSTS.E.BYPASS.LTC128B.128.ZFILL [R4+0x3000], [R6.64], P1 ;  /* 0x0300000006047fae */ /* 0x0005e80008941d46 */
[----:B------:R2:W-:Y:S02]  /*6360*/  LDGSTS.E.BYPASS.LTC128B.128.ZFILL [R4+0x5000], [R2.64], P0 ;  /* 0x0500000002047fae */ /* 0x0005e40008141d46 */
.L_x_1573:
[----:B------:R-:W-:Y:S05]  /*6370*/  BSYNC B0 ;  /* 0x0000000000007941 */ /* 0x000fea0003800000 */
.L_x_1572:
[----:B------:R-:W0:Y:S01]  /*6380*/  LDGDEPBAR ;  /* 0x00000000000079af */ /* 0x000e220000000000 */
[----:B------:R-:W-:Y:S01]  /*6390*/  WARPSYNC 0xffffffff ;  /* 0xffffffff00007948 */ /* 0x000fe20003800000 */
[C---:B-123--:R-:W-:Y:S01]  /*63a0*/  HMMA.16816.F32 R4, R32.reuse, R8, RZ ;  /* 0x000000082004723c */ /* 0x04efe200000018ff */
[----:B------:R-:W-:Y:S02]  /*63b0*/  IMAD.MOV.U32 R2, RZ, RZ, 0x40 ;  /* 0x00000040ff027424 */ /* 0x000fe400078e00ff */
[----:B------:R-:W-:Y:S01]  /*63c0*/  LOP3.LUT P0, RZ, R162, 0x4, RZ, 0xc0, !PT ;  /* 0x00000004a2ff7812 */ /* 0x000fe2000780c0ff */
[C-C-:B------:R-:W-:Y:S03]  /*63d0*/  IMAD.IADD R3, R167.reuse, 0x1, R100.reuse ;  /* 0x00000001a7037824 */ /* 0x140fe600078e0264 */
[----:B------:R-:W-:Y:S01]  /*63e0*/  SEL R2, R2, 0xffffffc0, !P0 ;  /* 0xffffffc002027807 */ /* 0x000fe20004000000 */
[C---:B------:R-:W-:Y:S01]  /*63f0*/  HMMA.16816.F32 R8, R32.reuse, R10, RZ ;  /* 0x0000000a2008723c */ /* 0x040fe200000018ff */
[----:B------:R-:W-:Y:S03]  /*6400*/  ISETP.GE.AND P0, PT, R176, 0x1, PT ;  /* 0x00000001b000780c */ /* 0x000fe60003f06270 */
[C---:B------:R-:W-:Y:S04]  /*6410*/  IMAD.IADD R101, R2.reuse, 0x1, R100 ;  /* 0x0000000102657824 */ /* 0x040fe800078e0264 */
        /* <DEDUP_REMOVED lines=12> */
[----:B------:R-:W-:Y:S07]  /*64e0*/  LDSM.16.M88.4 R148, [R101+0x1000] ;  /* 0x001000006594783b */ /* 0x000fee0000000200 */
[C---:B------:R-:W-:Y:S08]  /*64f0*/  HMMA.16816.F32 R20, R140.reuse, R152, R20 ;  /* 0x000000988c14723c */ /* 0x040ff00000001814 */
[C---:B------:R-:W-:Y:S01]  /*6500*/  HMMA.16816.F32 R24, R140.reuse, R154, R24 ;  /* 0x0000009a8c18723c */ /* 0x040fe20000001818 */
[----:B------:R-:W-:Y:S07]  /*6510*/  LDSM.16.M88.4 R152, [R3+0x5800] ;  /* 0x005800000398783b */ /* 0x000fee0000000200 */
[C---:B------:R-:W-:Y:S07]  /*6520*/  HMMA.16816.F32 R28, R140.reuse, R156, R28 ;  /* 0x0000009c8c1c723c */ /* 0x040fee000000181c */
[----:B------:R-:W-:Y:S01]  /*6530*/  IMAD.IADD R156, R2, 0x1, R103 ;  /* 0x00000001029c7824 */ /* 0x000fe200078e0267 */
[----:B------:R-:W-:Y:S01]  /*6540*/  HMMA.16816.F32 R32, R140, R158, R32 ;  /* 0x0000009e8c20723c */ /* 0x000fe20000001820 */
[----:B------:R-:W2:Y:S03]  /*6550*/  LDSM.16.M88.4 R140, [R101+0x800] ;  /* 0x00080000658c783b */ /* 0x000ea60000000200 */
[----:B------:R-:W-:Y:S04]  /*6560*/  IADD3 R2, R167, R100, R2 ;  /* 0x00000064a7027210 */ /* 0x000fe80007ffe002 */
[C---:B-1----:R-:W-:Y:S08]  /*6570*/  HMMA.16816.F32 R4, R136.reuse, R144, R4 ;  /* 0x000000908804723c */ /* 0x042ff00000001804 */
[C---:B------:R-:W-:Y:S01]  /*6580*/  HMMA.16816.F32 R8, R136.reuse, R146, R8 ;  /* 0x000000928808723c */ /* 0x040fe20000001808 */
[----:B------:R-:W1:Y:S07]  /*6590*/  LDSM.16.M88.4 R144, [R101+0x1800] ;  /* 0x001800006590783b */ /* 0x000e6e0000000200 */
[C---:B--2---:R-:W-:Y:S08]  /*65a0*/  HMMA.16816.F32 R12, R136.reuse, R140, R12 ;  /* 0x0000008c880c723c */ /* 0x044ff0000000180c */
[C---:B------:R-:W-:Y:S01]  /*65b0*/  HMMA.16816.F32 R16, R136.reuse, R142, R16 ;  /* 0x0000008e8810723c */ /* 0x040fe20000001810 */
[----:B------:R-:W-:Y:S07]  /*65c0*/  LDSM.16.M88.4 R140, [R165] ;  /* 0x00000000a58c783b */ /* 0x000fee0000000200 */
[C---:B------:R-:W-:Y:S08]  /*65d0*/  HMMA.16816.F32 R20, R136.reuse, R148, R20 ;  /* 0x000000948814723c */ /* 0x040ff00000001814 */
[C---:B------:R-:W-:Y:S01]  /*65e0*/  HMMA.16816.F32 R24, R136.reuse, R150, R24 ;  /* 0x000000968818723c */ /* 0x040fe20000001818 */
[----:B------:R-:W2:Y:S07]  /*65f0*/  LDSM.16.M88.4 R148, [R156] ;  /* 0x000000009c94783b */ /* 0x000eae0000000200 */
[C---:B-1----:R-:W-:Y:S08]  /*6600*/  HMMA.16816.F32 R28, R136.reuse, R144, R28 ;  /* 0x00000090881c723c */ /* 0x042ff0000000181c */
[----:B------:R-:W-:Y:S01]  /*6610*/  HMMA.16816.F32 R32, R136, R146, R32 ;  /* 0x000000928820723c */ /* 0x000fe20000001820 */
[----:B------:R-:W1:Y:S07]  /*6620*/  LDSM.16.M88.4 R136, [R156+0x800] ;  /* 0x000800009c88783b */ /* 0x000e6e0000000200 */
[----:B------:R-:W3:Y:S01]  /*6630*/  LDSM.16.M88.4 R144, [R156+0x1000] ;  /* 0x001000009c90783b */ /* 0x000ee20000000200 */
[C---:B--2---:R-:W-:Y:S08]  /*6640*/  HMMA.16816.F32 R4, R140.reuse, R148, R4 ;  /* 0x000000948c04723c */ /* 0x044ff00000001804 */
        /* <DEDUP_REMOVED lines=8> */
[C---:B-1----:R-:W-:Y:S08]  /*66d0*/  HMMA.16816.F32 R28, R140.reuse, R136, R28 ;  /* 0x000000888c1c723c */ /* 0x042ff0000000181c */
[----:B------:R-:W-:Y:S01]  /*66e0*/  HMMA.16816.F32 R32, R140, R138, R32 ;  /* 0x0000008a8c20723c */ /* 0x000fe20000001820 */
[----:B------:R-:W1:Y:S07]  /*66f0*/  LDSM.16.M88.4 R136, [R100+0x2800] ;  /* 0x002800006488783b */ /* 0x000e6e0000000200 */
[C---:B--2---:R-:W-:Y:S01]  /*6700*/  HMMA.16816.F32 R4, R148.reuse, R144, R4 ;  /* 0x000000909404723c */ /* 0x044fe20000001804 */
[----:B------:R-:W2:Y:S07]  /*6710*/  LDSM.16.M88.4 R140, [R100+0x3000] ;  /* 0x00300000648c783b */ /* 0x000eae0000000200 */
[C---:B------:R-:W-:Y:S01]  /*6720*/  HMMA.16816.F32 R8, R148.reuse, R146, R8 ;  /* 0x000000929408723c */ /* 0x040fe20000001808 */
[----:B------:R-:W3:Y:S07]  /*6730*/  LDSM.16.M88.4 R144, [R100+0x3800] ;  /* 0x003800006490783b */ /* 0x000eee0000000200 */
[C---:B-1----:R-:W-:Y:S08]  /*6740*/  HMMA.16816.F32 R12, R148.reuse, R136, R12 ;  /* 0x00000088940c723c */ /* 0x042ff0000000180c */
[C---:B------:R-:W-:Y:S01]  /*6750*/  HMMA.16816.F32 R16, R148.reuse, R138, R16 ;  /* 0x0000008a9410723c */ /* 0x040fe20000001810 */
[----:B------:R-:W-:Y:S07]  /*6760*/  LDSM.16.M88.4 R136, [R164+0x4000] ;  /* 0x00400000a488783b */ /* 0x000fee0000000200 */
[C---:B--2---:R-:W-:Y:S08]  /*6770*/  HMMA.16816.F32 R20, R148.reuse, R140, R20 ;  /* 0x0000008c9414723c */ /* 0x044ff00000001814 */
[C---:B------:R-:W-:Y:S01]  /*6780*/  HMMA.16816.F32 R24, R148.reuse, R142, R24 ;  /* 0x0000008e9418723c */ /* 0x040fe20000001818 */
[----:B------:R-:W1:Y:S07]  /*6790*/  LDSM.16.M88.4 R140, [R103+0x2000] ;  /* 0x00200000678c783b */ /* 0x000e6e0000000200 */
[C---:B---3--:R-:W-:Y:S08]  /*67a0*/  HMMA.16816.F32 R28, R148.reuse, R144, R28 ;  /* 0x00000090941c723c */ /* 0x048ff0000000181c */
[----:B------:R-:W-:Y:S01]  /*67b0*/  HMMA.16816.F32 R32, R148, R146, R32 ;  /* 0x000000929420723c */ /* 0x000fe20000001820 */
[----:B------:R-:W2:Y:S07]  /*67c0*/  LDSM.16.M88.4 R144, [R3+0x2800] ;  /* 0x002800000390783b */ /* 0x000eae0000000200 */
[----:B------:R-:W-:Y:S01]  /*67d0*/  LDSM.16.M88.4 R148, [R3+0x3800] ;  /* 0x003800000394783b */ /* 0x000fe20000000200 */
[C---:B-1----:R-:W-:Y:S08]  /*67e0*/  HMMA.16816.F32 R4, R136.reuse, R140, R4 ;  /* 0x0000008c8804723c */ /* 0x042ff00000001804 */
[C---:B------:R-:W-:Y:S01]  /*67f0*/  HMMA.16816.F32 R8, R136.reuse, R142, R8 ;  /* 0x0000008e8808723c */ /* 0x040fe20000001808 */
[----:B------:R-:W1:Y:S07]  /*6800*/  LDSM.16.M88.4 R140, [R3+0x3000] ;  /* 0x00300000038c783b */ /* 0x000e6e0000000200 */
[C---:B--2---:R-:W-:Y:S08]  /*6810*/  HMMA.16816.F32 R12, R136.reuse, R144, R12 ;  /* 0x00000090880c723c */ /* 0x044ff0000000180c */
[C---:B------:R-:W-:Y:S01]  /*6820*/  HMMA.16816.F32 R16, R136.reuse, R146, R16 ;  /* 0x000000928810723c */ /* 0x040fe20000001810 */
[----:B------:R-:W-:Y:S07]  /*6830*/  LDSM.16.M88.4 R144, [R101+0x2000] ;  /* 0x002000006590783b */ /* 0x000fee0000000200 */
[C---:B-1----:R-:W-:Y:S08]  /*6840*/  HMMA.16816.F32 R20, R136.reuse, R140, R20 ;  /* 0x0000008c8814723c */ /* 0x042ff00000001814 */
[C---:B------:R-:W-:Y:S01]  /*6850*/  HMMA.16816.F32 R24, R136.reuse, R142, R24 ;  /* 0x0000008e8818723c */ /* 0x040fe20000001818 */
[----:B------:R-:W1:Y:S07]  /*6860*/  LDSM.16.M88.4 R140, [R166+0x4000] ;  /* 0x00400000a68c783b */ /* 0x000e6e0000000200 */
[C---:B------:R-:W-:Y:S08]  /*6870*/  HMMA.16816.F32 R28, R136.reuse, R148, R28 ;  /* 0x00000094881c723c */ /* 0x040ff0000000181c */
        /* <DEDUP_REMOVED lines=28> */
[----:B------:R-:W3:Y:S01]  /*6a40*/  LDSM.16.M88.4 R148, [R100+0x5000] ;  /* 0x005000006494783b */ /* 0x000ee20000000200 */
[C---:B-1----:R-:W-:Y:S08]  /*6a50*/  HMMA.16816.F32 R4, R140.reuse, R144, R4 ;  /* 0x000000908c04723c */ /* 0x042ff00000001804 */
[C---:B------:R-:W-:Y:S01]  /*6a60*/  HMMA.16816.F32 R8, R140.reuse, R146, R8 ;  /* 0x000000928c08723c */ /* 0x040fe20000001808 */
[----:B------:R-:W1:Y:S07]  /*6a70*/  LDSM.16.M88.4 R144, [R100+0x5800] ;  /* 0x005800006490783b */ /* 0x000e6e0000000200 */
[C---:B--2---:R-:W-:Y:S08]  /*6a80*/  HMMA.16816.F32 R12, R140.reuse, R136, R12 ;  /* 0x000000888c0c723c */ /* 0x044ff0000000180c */
[C---:B------:R-:W-:Y:S01]  /*6a90*/  HMMA.16816.F32 R16, R140.reuse, R138, R16 ;  /* 0x0000008a8c10723c */ /* 0x040fe20000001810 */
[----:B------:R-:W-:Y:S07]  /*6aa0*/  LDSM.16.M88.4 R136, [R164+0x8000] ;  /* 0x00800000a488783b */ /* 0x000fee0000000200 */
[C---:B---3--:R-:W-:Y:S08]  /*6ab0*/  HMMA.16816.F32 R20, R140.reuse, R148, R20 ;  /* 0x000000948c14723c */ /* 0x048ff00000001814 */
[C---:B------:R-:W-:Y:S01]  /*6ac0*/  HMMA.16816.F32 R24, R140.reuse, R150, R24 ;  /* 0x000000968c18723c */ /* 0x040fe20000001818 */
[----:B------:R-:W2:Y:S07]  /*6ad0*/  LDSM.16.M88.4 R148, [R103+0x4000] ;  /* 0x004000006794783b */ /* 0x000eae0000000200 */
        /* <DEDUP_REMOVED lines=16> */
[----:B------:R-:W-:Y:S01]  /*6be0*/  LDSM.16.M88.4 R152, [R156+0x4000] ;  /* 0x004000009c98783b */ /* 0x000fe20000000200 */
[C---:B-1----:R-:W-:Y:S08]  /*6bf0*/  HMMA.16816.F32 R4, R140.reuse, R148, R4 ;  /* 0x000000948c04723c */ /* 0x042ff00000001804 */
[C---:B------:R-:W-:Y:S01]  /*6c00*/  HMMA.16816.F32 R8, R140.reuse, R150, R8 ;  /* 0x000000968c08723c */ /* 0x040fe20000001808 */
[----:B------:R-:W1:Y:S07]  /*6c10*/  LDSM.16.M88.4 R148, [R101+0x5800] ;  /* 0x005800006594783b */ /* 0x000e6e0000000200 */
[C---:B--2---:R-:W-:Y:S08]  /*6c20*/  HMMA.16816.F32 R12, R140.reuse, R144, R12 ;  /* 0x000000908c0c723c */ /* 0x044ff0000000180c */
[C---:B------:R-:W-:Y:S01]  /*6c30*/  HMMA.16816.F32 R16, R140.reuse, R146, R16 ;  /* 0x000000928c10723c */ /* 0x040fe20000001810 */
[----:B------:R-:W2:Y:S07]  /*6c40*/  LDSM.16.M88.4 R144, [R165+0x8000] ;  /* 0x00800000a590783b */ /* 0x000eae0000000200 */
[C---:B---3--:R-:W-:Y:S08]  /*6c50*/  HMMA.16816.F32 R20, R140.reuse, R136, R20 ;  /* 0x000000888c14723c */ /* 0x048ff00000001814 */
[C---:B------:R-:W-:Y:S01]  /*6c60*/  HMMA.16816.F32 R24, R140.reuse, R138, R24 ;  /* 0x0000008a8c18723c */ /* 0x040fe20000001818 */
[----:B------:R-:W3:Y:S07]  /*6c70*/  LDSM.16.M88.4 R136, [R2+0x4800] ;  /* 0x004800000288783b */ /* 0x000eee0000000200 */
[C---:B-1----:R-:W-:Y:S08]  /*6c80*/  HMMA.16816.F32 R28, R140.reuse, R148, R28 ;  /* 0x000000948c1c723c */ /* 0x042ff0000000181c */
[----:B------:R-:W-:Y:S01]  /*6c90*/  HMMA.16816.F32 R32, R140, R150, R32 ;  /* 0x000000968c20723c */ /* 0x000fe20000001820 */
[----:B------:R-:W1:Y:S07]  /*6ca0*/  LDSM.16.M88.4 R140, [R2+0x5000] ;  /* 0x00500000028c783b */ /* 0x000e6e0000000200 */
[C---:B--2---:R-:W-:Y:S01]  /*6cb0*/  HMMA.16816.F32 R4, R144.reuse, R152, R4 ;  /* 0x000000989004723c */ /* 0x044fe20000001804 */
[----:B------:R2:W4:Y:S07]  /*6cc0*/  LDSM.16.M88.4 R148, [R2+0x5800] ;  /* 0x005800000294783b */ /* 0x00052e0000000200 */
[C---:B------:R-:W-:Y:S08]  /*6cd0*/  HMMA.16816.F32 R8, R144.reuse, R154, R8 ;  /* 0x0000009a9008723c */ /* 0x040ff00000001808 */
[C---:B---3--:R-:W-:Y:S08]  /*6ce0*/  HMMA.16816.F32 R12, R144.reuse, R136, R12 ;  /* 0x00000088900c723c */ /* 0x048ff0000000180c */
[----:B------:R-:W-:Y:S01]  /*6cf0*/  FMNMX.FTZ R3, R4, R0, !PT ;  /* 0x0000000004037209 */ /* 0x000fe20007810000 */
[C---:B------:R-:W-:Y:S03]  /*6d00*/  HMMA.16816.F32 R16, R144.reuse, R138, R16 ;  /* 0x0000008a9010723c */ /* 0x040fe60000001810 */
[----:B--2---:R-:W-:Y:S02]  /*6d10*/  FMNMX.FTZ R2, R6, R102, !PT ;  /* 0x0000006606027209 */ /* 0x004fe40007810000 */
[----:B------:R-:W-:Y:S02]  /*6d20*/  FMNMX.FTZ R3, R5, R3, !PT ;  /* 0x0000000305037209 */ /* 0x000fe40007810000 */
[----:B------:R-:W-:Y:S01]  /*6d30*/  FMNMX.FTZ R2, R7, R2, !PT ;  /* 0x0000000207027209 */ /* 0x000fe20007810000 */
[C---:B-1----:R-:W-:Y:S04]  /*6d40*/  HMMA.16816.F32 R20, R144.reuse, R140, R20 ;  /* 0x0000008c9014723c */ /* 0x042fe80000001814 */
[----:B------:R-:W-:Y:S02]  /*6d50*/  FMNMX.FTZ R3, R8, R3, !PT ;  /* 0x0000000308037209 */ /* 0x000fe40007810000 */
[----:B------:R-:W-:Y:S02]  /*6d60*/  FMNMX.FTZ R2, R10, R2, !PT ;  /* 0x000000020a027209 */ /* 0x000fe40007810000 */
[----:B------:R-:W-:Y:S01]  /*6d70*/  FMNMX.FTZ R3, R9, R3, !PT ;  /* 0x0000000309037209 */ /* 0x000fe20007810000 */
[C---:B------:R-:W-:Y:S03]  /*6d80*/  HMMA.16816.F32 R24, R144.reuse, R142, R24 ;  /* 0x0000008e9018723c */ /* 0x040fe60000001818 */
[----:B------:R-:W-:Y:S02]  /*6d90*/  FMNMX.FTZ R2, R11, R2, !PT ;  /* 0x000000020b027209 */ /* 0x000fe40007810000 */
[----:B------:R-:W-:Y:S02]  /*6da0*/  FMNMX.FTZ R3, R12, R3, !PT ;  /* 0x000000030c037209 */ /* 0x000fe40007810000 */
[----:B------:R-:W-:Y:S01]  /*6db0*/  FMNMX.FTZ R2, R14, R2, !PT ;  /* 0x000000020e027209 */ /* 0x000fe20007810000 */
[C---:B----4-:R-:W-:Y:S04]  /*6dc0*/  HMMA.16816.F32 R28, R144.reuse, R148, R28 ;  /* 0x00000094901c723c */ /* 0x050fe8000000181c */
[----:B------:R-:W-:Y:S02]  /*6dd0*/  FMNMX.FTZ R3, R13, R3, !PT ;  /* 0x000000030d037209 */ /* 0x000fe40007810000 */
[----:B------:R-:W-:Y:S02]  /*6de0*/  FMNMX.FTZ R2, R15, R2, !PT ;  /* 0x000000020f027209 */ /* 0x000fe40007810000 */
[----:B------:R-:W-:Y:S01]  /*6df0*/  FMNMX.FTZ R3, R16, R3, !PT ;  /* 0x0000000310037209 */ /* 0x000fe20007810000 */
[----:B------:R-:W-:Y:S03]  /*6e00*/  HMMA.16816.F32 R32, R144, R150, R32 ;  /* 0x000000969020723c */ /* 0x000fe60000001820 */
[----:B------:R-:W-:Y:S02]  /*6e10*/  FMNMX.FTZ R2, R18, R2, !PT ;  /* 0x0000000212027209 */ /* 0x000fe40007810000 */
[----:B------:R-:W-:Y:S02]  /*6e20*/  FMNMX.FTZ R100, R17, R3, !PT ;  /* 0x0000000311647209 */ /* 0x000fe40007810000 */
[----:B------:R-:W-:Y:S02]  /*6e30*/  FMNMX.FTZ R3, R19, R2, !PT ;  /* 0x0000000213037209 */ /* 0x000fe40007810000 */
[----:B------:R-:W-:Y:S03]  /*6e40*/  FMNMX.FTZ R2, R20, R100, !PT ;  /* 0x0000006414027209 */ /* 0x000fe60007810000 */
        /* <DEDUP_REMOVED lines=11> */
[----:B------:R-:W-:Y:S02]  /*6f00*/  IADD3 R100, R176, 0x1, RZ ;  /* 0x00000001b0647810 */ /* 0x000fe40007ffe0ff */
[----:B------:R-:W-:Y:S02]  /*6f10*/  FMNMX.FTZ R2, R32, R2, !PT ;  /* 0x0000000220027209 */ /* 0x000fe40007810000 */
[----:B------:R-:W-:Y:S02]  /*6f20*/  FMNMX.FTZ R3, R34, R3, !PT ;  /* 0x0000000322037209 */ /* 0x000fe40007810000 */
[----:B------:R-:W-:Y:S02]  /*6f30*/  SEL R176, R100, RZ, !P0 ;  /* 0x000000ff64b07207 */ /* 0x000fe40004000000 */
[----:B------:R-:W-:Y:S02]  /*6f40*/  FMNMX.FTZ R100, R33, R2, !PT ;  /* 0x0000000221647209 */ /* 0x000fe40007810000 */
[----:B------:R-:W-:Y:S01]  /*6f50*/  FMNMX.FTZ R103, R35, R3, !PT ;  /* 0x0000000323677209 */ /* 0x000fe20007810000 */
[----:B------:R-:W-:-:S05]  /*6f60*/  BRA.DIV ~URZ, `(.L_x_1576) ;  /* 0x000076a27f007947 */ /* 0x000fca000b800000 */
[----:B------:R1:W2:Y:S02]  /*6f70*/  SHFL.BFLY PT, R2, R100, 0x2, 0x1f ;  /* 0x0c401f0064027f89 */ /* 0x0002a400000e0000 */
.L_x_1661:
[----:B--2---:R-:W-:Y:S01]  /*6f80*/  FMNMX.FTZ R2, R100, R2, !PT ;  /* 0x0000000264027209 */ /* 0x004fe20007810000 */
[----:B------:R-:W-:Y:S04]  /*6f90*/  DEPBAR.LE SB0, 0x2 ;  /* 0x000080800000791a */ /* 0x000fe80000000000 */
[----:B------:R-:W2:Y:S01]  /*6fa0*/  SHFL.BFLY PT, R3, R2, 0x1, 0x1f ;  /* 0x0c201f0002037f89 */ /* 0x000ea200000e0000 */
[----:B------:R-:W-:Y:S07]  /*6fb0*/  BSSY B0, `(.L_x_1577) ;  /* 0x00001c6000007945 */ /* 0x000fee0003800000 */
[----:B------:R-:W-:Y:S01]  /*6fc0*/  BAR.SYNC.DEFER_BLOCKING 0x0 ;  /* 0x0000000000007b1d */ /* 0x000fe20000010000 */
[----:B--2---:R-:W-:Y:S05]  /*6fd0*/  FMNMX.FTZ R101, R2, R3, !PT ;  /* 0x0000000302657209 */ /* 0x004fea0007810000 */
[C---:B------:R-:W-:Y:S02]  /*6fe0*/  FMUL.FTZ R3, R101.reuse, c[0x0][0x2d0] ;  /* 0x0000b40065037a20 */ /* 0x040fe40000410000 */
[----:B------:R-:W-:Y:S02]  /*6ff0*/  FADD.FTZ R0, -R101, R0 ;  /* 0x0000000065007221 */ /* 0x000fe40000010100 */
[--C-:B------:R-:W-:Y:S02]  /*7000*/  FFMA.FTZ R4, R4, c[0x0][0x2d0], -R3.reuse ;  /* 0x0000b40004047a23 */ /* 0x100fe40000010803 */
[----:B------:R-:W-:Y:S02]  /*7010*/  FMUL.FTZ R0, R0, c[0x0][0x2d0] ;  /* 0x0000b40000007a20 */ /* 0x000fe40000410000 */
[--C-:B------:R-:W-:Y:S02]  /*7020*/  FFMA.FTZ R137, R8, c[0x0][0x2d0], -R3.reuse ;  /* 0x0000b40008897a23 */ /* 0x100fe40000010803 */
[--C-:B------:R-:W-:Y:S01]  /*7030*/  FFMA.FTZ R8, R12, c[0x0][0x2d0], -R3.reuse ;  /* 0x0000b4000c087a23 */ /* 0x100fe20000010803 */
[----:B------:R-:W2:Y:S01]  /*7040*/  MUFU.EX2 R2, R0 ;  /* 0x0000000000027308 */ /* 0x000ea20000000800 */
[--C-:B------:R-:W-:Y:S02]  /*7050*/  FFMA.FTZ R5, R5, c[0x0][0x2d0], -R3.reuse ;  /* 0x0000b40005057a23 */ /* 0x100fe40000010803 */
[--C-:B------:R-:W-:Y:S02]  /*7060*/  FFMA.FTZ R157, R20, c[0x0][0x2d0], -R3.reuse ;  /* 0x0000b400149d7a23 */ /* 0x100fe40000010803 */
[--C-:B------:R-:W-:Y:S02]  /*7070*/  FFMA.FTZ R156, R21, c[0x0][0x2d0], -R3.reuse ;  /* 0x0000b400159c7a23 */ /* 0x100fe40000010803 */
[--C-:B------:R-:W-:Y:S02]  /*7080*/  FFMA.FTZ R182, R32, c[0x0][0x2d0], -R3.reuse ;  /* 0x0000b40020b67a23 */ /* 0x100fe40000010803 */
[--C-:B------:R-:W-:Y:S01]  /*7090*/  FFMA.FTZ R181, R33, c[0x0][0x2d0], -R3.reuse ;  /* 0x0000b40021b57a23 */ /* 0x100fe20000010803 */
[----:B------:R-:W3:Y:S01]  /*70a0*/  MUFU.EX2 R12, R4 ;  /* 0x00000004000c7308 */ /* 0x000ee20000000800 */
[--C-:B-1----:R-:W-:Y:S02]  /*70b0*/  FFMA.FTZ R100, R9, c[0x0][0x2d0], -R3.reuse ;  /* 0x0000b40009647a23 */ /* 0x102fe40000010803 */
[--C-:B------:R-:W-:Y:S02]  /*70c0*/  FFMA.FTZ R9, R13, c[0x0][0x2d0], -R3.reuse ;  /* 0x0000b4000d097a23 */ /* 0x100fe40000010803 */
[--C-:B------:R-:W-:Y:S02]  /*70d0*/  FFMA.FTZ R149, R16, c[0x0][0x2d0], -R3.reuse ;  /* 0x0000b40010957a23 */ /* 0x100fe40000010803 */
[--C-:B------:R-:W-:Y:S02]  /*70e0*/  FFMA.FTZ R148, R17, c[0x0][0x2d0], -R3.reuse ;  /* 0x0000b40011947a23 */ /* 0x100fe40000010803 */
[--C-:B------:R-:W-:Y:S02]  /*70f0*/  FFMA.FTZ R155, R24, c[0x0][0x2d0], -R3.reuse ;  /* 0x0000b400189b7a23 */ /* 0x100fe40000010803 */
[--C-:B------:R-:W-:Y:S02]  /*7100*/  FFMA.FTZ R154, R25, c[0x0][0x2d0], -R3.reuse ;  /* 0x0000b400199a7a23 */ /* 0x100fe40000010803 */
[--C-:B------:R-:W-:Y:S02]  /*7110*/  FFMA.FTZ R178, R28, c[0x0][0x2d0], -R3.reuse ;  /* 0x0000b4001cb27a23 */ /* 0x100fe40000010803 */
[----:B------:R-:W-:Y:S02]  /*7120*/  FFMA.FTZ R180, R29, c[0x0][0x2d0], -R3 ;  /* 0x0000b4001db47a23 */ /* 0x000fe40000010803 */
[----:B------:R-:W1:Y:S01]  /*7130*/  MUFU.EX2 R3, R5 ;  /* 0x0000000500037308 */ /* 0x000e620000000800 */
[C---:B--2---:R-:W-:Y:S02]  /*7140*/  FMUL.FTZ R32, R2.reuse, R104 ;  /* 0x0000006802207220 */ /* 0x044fe40000410000 */
[C---:B------:R-:W-:Y:S02]  /*7150*/  FMUL.FTZ R33, R2.reuse, R105 ;  /* 0x0000006902217220 */ /* 0x040fe40000410000 */
[C---:B------:R-:W-:Y:S02]  /*7160*/  FMUL.FTZ R13, R2.reuse, R125 ;  /* 0x0000007d020d7220 */ /* 0x040fe40000410000 */
[C---:B---3--:R-:W-:Y:S02]  /*7170*/  FFMA.FTZ R0, R2.reuse, R179, R12 ;  /* 0x000000b302007223 */ /* 0x048fe4000001000c */
        /* <DEDUP_REMOVED lines=10> */
[C---:B-1----:R-:W-:Y:S01]  /*7220*/  F2FP.PACK_AB R136, R3.reuse, R12 ;  /* 0x0000000c0388723e */ /* 0x042fe200000000ff */
[----:B------:R-:W-:Y:S02]  /*7230*/  FADD.FTZ R4, R3, R0 ;  /* 0x0000000003047221 */ /* 0x000fe40000010000 */
[----:B------:R-:W1:Y:S01]  /*7240*/  SHFL.BFLY PT, R0, R103, 0x2, 0x1f ;  /* 0x0c401f0067007f89 */ /* 0x000e6200000e0000 */
[C---:B------:R-:W-:Y:S02]  /*7250*/  FMUL.FTZ R36, R2.reuse, R36 ;  /* 0x0000002402247220 */ /* 0x040fe40000410000 */
[----:B------:R-:W2:Y:S01]  /*7260*/  MUFU.EX2 R12, R137 ;  /* 0x00000089000c7308 */ /* 0x000ea20000000800 */
        /* <DEDUP_REMOVED lines=8> */
[C---:B------:R-:W-:Y:S02]  /*72f0*/  FMUL.FTZ R52, R2.reuse, R52 ;  /* 0x0000003402347220 */ /* 0x040fe40000410000 */
[C---:B------:R-:W-:Y:S02]  /*7300*/  FMUL.FTZ R53, R2.reuse, R53 ;  /* 0x0000003502357220 */ /* 0x040fe40000410000 */
[C---:B------:R-:W-:Y:S01]  /*7310*/  FMUL.FTZ R56, R2.reuse, R56 ;  /* 0x0000003802387220 */ /* 0x040fe20000410000 */
[----:B------:R-:W-:Y:S01]  /*7320*/  MUFU.EX2 R109, R149 ;  /* 0x00000095006d7308 */ /* 0x000fe20000000800 */
[----:B-1----:R-:W-:Y:S01]  /*7330*/  FMNMX.FTZ R0, R103, R0, !PT ;  /* 0x0000000067007209 */ /* 0x002fe20007810000 */
[C---:B------:R-:W-:Y:S01]  /*7340*/  FMUL.FTZ R57, R2.reuse, R57 ;  /* 0x0000003902397220 */ /* 0x040fe20000410000 */
[----:B--2---:R-:W-:Y:S01]  /*7350*/  F2FP.PACK_AB R138, R5, R12 ;  /* 0x0000000c058a723e */ /* 0x004fe200000000ff */
[C---:B------:R-:W-:Y:S02]  /*7360*/  FMUL.FTZ R60, R2.reuse, R60 ;  /* 0x0000003c023c7220 */ /* 0x040fe40000410000 */
[----:B------:R-:W1:Y:S01]  /*7370*/  SHFL.BFLY PT, R3, R0, 0x1, 0x1f ;  /* 0x0c201f0000037f89 */ /* 0x000e6200000e0000 */
[C---:B------:R-:W-:Y:S02]  /*7380*/  FMUL.FTZ R61, R2.reuse, R61 ;  /* 0x0000003d023d7220 */ /* 0x040fe40000410000 */
[C---:B------:R-:W-:Y:S01]  /*7390*/  FMUL.FTZ R64, R2.reuse, R64 ;  /* 0x0000004002407220 */ /* 0x040fe20000410000 */
[----:B------:R-:W2:Y:S01]  /*73a0*/  MUFU.EX2 R103, R9 ;  /* 0x0000000900677308 */ /* 0x000ea20000000800 */
[C---:B------:R-:W-:Y:S02]  /*73b0*/  FMUL.FTZ R65, R2.reuse, R65 ;  /* 0x0000004102417220 */ /* 0x040fe40000410000 */
[C---:B------:R-:W-:Y:S02]  /*73c0*/  FMUL.FTZ R68, R2.reuse, R68 ;  /* 0x0000004402447220 */ /* 0x040fe40000410000 */
[C---:B---3--:R-:W-:Y:S02]  /*73d0*/  FMUL.FTZ R8, R2.reuse, R128 ;  /* 0x0000008002087220 */ /* 0x048fe40000410000 */
        /* <DEDUP_REMOVED lines=8> */
[----:B-1----:R-:W-:Y:S01]  /*7460*/  FMNMX.FTZ R100, R0, R3, !PT ;  /* 0x0000000300647209 */ /* 0x002fe20007810000 */
[C---:B------:R-:W-:Y:S01]  /*7470*/  FMUL.FTZ R84, R2.reuse, R84 ;  /* 0x0000005402547220 */ /* 0x040fe20000410000 */
[----:B------:R-:W-:Y:S01]  /*7480*/  MUFU.EX2 R116, R154 ;  /* 0x0000009a00747308 */ /* 0x000fe20000000800 */
[----:B------:R-:W-:Y:S01]  /*7490*/  FMUL.FTZ R85, R2, R85 ;  /* 0x0000005502557220 */ /* 0x000fe20000410000 */
[----:B--2---:R-:W-:Y:S01]  /*74a0*/  F2FP.PACK_AB R108, R103, R137 ;  /* 0x00000089676c723e */ /* 0x004fe200000000ff */
[C---:B------:R-:W-:Y:S02]  /*74b0*/  FADD.FTZ R0, -R100.reuse, R102 ;  /* 0x0000006664007221 */ /* 0x040fe40000010100 */
[----:B------:R-:W-:Y:S02]  /*74c0*/  FMUL.FTZ R3, R100, c[0x0][0x2d0] ;  /* 0x0000b40064037a20 */ /* 0x000fe40000410000 */
[----:B------:R-:W-:Y:S02]  /*74d0*/  FMUL.FTZ R0, R0, c[0x0][0x2d0] ;  /* 0x0000b40000007a20 */ /* 0x000fe40000410000 */
[--C-:B------:R-:W-:Y:S02]  /*74e0*/  FFMA.FTZ R10, R10, c[0x0][0x2d0], -R3.reuse ;  /* 0x0000b4000a0a7a23 */ /* 0x100fe40000010803 */
[--C-:B------:R-:W-:Y:S02]  /*74f0*/  FFMA.FTZ R11, R11, c[0x0][0x2d0], -R3.reuse ;  /* 0x0000b4000b0b7a23 */ /* 0x100fe40000010803 */
[----:B------:R-:W1:Y:S01]  /*7500*/  MUFU.EX2 R0, R0 ;  /* 0x0000000000007308 */ /* 0x000e620000000800 */
        /* <DEDUP_REMOVED lines=15> */
[----:B------:R-:W-:Y:S02]  /*7600*/  FFMA.FTZ R7, R7, c[0x0][0x2d0], -R3 ;  /* 0x0000b40007077a23 */ /* 0x000fe40000010803 */
[----:B------:R-:W-:Y:S01]  /*7610*/  FADD.FTZ R3, R12, R4 ;  /* 0x000000040c037221 */ /* 0x000fe20000010000 */
[----:B------:R-:W2:Y:S01]  /*7620*/  MUFU.EX2 R125, R10 ;  /* 0x0000000a007d7308 */ /* 0x000ea20000000800 */
        /* <DEDUP_REMOVED lines=10> */
[----:B------:R-:W-:Y:S01]  /*76d0*/  FADD.FTZ R3, R5, R3 ;  /* 0x0000000305037221 */ /* 0x000fe20000010000 */
[----:B------:R-:W-:Y:S01]  /*76e0*/  MUFU.EX2 R121, R145 ;  /* 0x0000009100797308 */ /* 0x000fe20000000800 */
[----:B------:R-:W-:Y:S01]  /*76f0*/  FMUL.FTZ R5, R2, R133 ;  /* 0x0000008502057220 */ /* 0x000fe20000410000 */
[----:B------:R-:W-:Y:S01]  /*7700*/  IADD3 R2, R170, R160, RZ ;  /* 0x000000a0aa027210 */ /* 0x000fe20007ffe0ff */
[----:B-1----:R-:W-:Y:S01]  /*7710*/  FMUL.FTZ R34, R0, R106 ;  /* 0x0000006a00227220 */ /* 0x002fe20000410000 */
[----:B--2---:R-:W-:Y:S01]  /*7720*/  F2FP.PACK_AB R139, R128, R125 ;  /* 0x0000007d808b723e */ /* 0x004fe200000000ff */
[----:B------:R-:W-:Y:S01]  /*7730*/  FMUL.FTZ R35, R0, R107 ;  /* 0x0000006b00237220 */ /* 0x000fe20000410000 */
[----:B------:R-:W-:Y:S01]  /*7740*/  IADD3 R102, R168, R2, RZ ;  /* 0x00000002a8667210 */ /* 0x000fe20007ffe0ff */
[----:B------:R-:W1:Y:S01]  /*7750*/  LDSM.16.MT88.4 R140, [R2] ;  /* 0x00000000028c783b */ /* 0x000e620000004200 */
[C---:B------:R-:W-:Y:S02]  /*7760*/  FFMA.FTZ R6, R0.reuse, R184, R14 ;  /* 0x000000b800067223 */ /* 0x040fe4000001000e */
[----:B------:R-:W-:Y:S01]  /*7770*/  FADD.FTZ R3, R137, R3 ;  /* 0x0000000389037221 */ /* 0x000fe20000010000 */
[----:B------:R-:W-:Y:S01]  /*7780*/  MUFU.EX2 R124, R146 ;  /* 0x00000092007c7308 */ /* 0x000fe20000000800 */
[C---:B------:R-:W-:Y:S02]  /*7790*/  FMUL.FTZ R10, R0.reuse, R130 ;  /* 0x00000082000a7220 */ /* 0x040fe40000410000 */
[C---:B---3--:R-:W-:Y:S01]  /*77a0*/  FADD.FTZ R120, R7.reuse, R6 ;  /* 0x0000000607787221 */ /* 0x048fe20000010000 */
[----:B------:R-:W2:Y:S01]  /*77b0*/  LDSM.16.MT88.4 R104, [R102] ;  /* 0x000000006668783b */ /* 0x000ea20000004200 */
[----:B------:R-:W-:Y:S01]  /*77c0*/  F2FP.PACK_AB R137, R7, R14 ;  /* 0x0000000e0789723e */ /* 0x000fe200000000ff */
        /* <DEDUP_REMOVED lines=18> */
[C---:B-1----:R-:W-:Y:S05]  /*78f0*/  HMMA.16816.F32 R4, R136.reuse, R140, R4 ;  /* 0x0000008c8804723c */ /* 0x042fea0000001804 */
[C---:B------:R-:W-:Y:S01]  /*7900*/  FMUL.FTZ R39, R0.reuse, R39 ;  /* 0x0000002700277220 */ /* 0x040fe20000410000 */
[----:B------:R-:W-:Y:S01]  /*7910*/  MUFU.EX2 R110, R148 ;  /* 0x00000094006e7308 */ /* 0x000fe20000000800 */
[C---:B------:R-:W-:Y:S01]  /*7920*/  FMUL.FTZ R42, R0.reuse, R42 ;  /* 0x0000002a002a7220 */ /* 0x040fe20000410000 */
[C---:B------:R-:W-:Y:S04]  /*7930*/  HMMA.16816.F32 R8, R136.reuse, R142, R8 ;  /* 0x0000008e8808723c */ /* 0x040fe80000001808 */
[C---:B------:R-:W-:Y:S02]  /*7940*/  FMUL.FTZ R43, R0.reuse, R43 ;  /* 0x0000002b002b7220 */ /* 0x040fe40000410000 */
[C---:B------:R-:W-:Y:S02]  /*7950*/  FMUL.FTZ R46, R0.reuse, R46 ;  /* 0x0000002e002e7220 */ /* 0x040fe40000410000 */
[C---:B--2---:R-:W-:Y:S01]  /*7960*/  HMMA.16816.F32 R12, R136.reuse, R104, R12 ;  /* 0x00000068880c723c */ /* 0x044fe2000000180c */
[----:B------:R-:W1:Y:S03]  /*7970*/  MUFU.EX2 R148, R147 ;  /* 0x0000009300947308 */ /* 0x000e660000000800 */
[C---:B------:R-:W-:Y:S02]  /*7980*/  FMUL.FTZ R47, R0.reuse, R47 ;  /* 0x0000002f002f7220 */ /* 0x040fe40000410000 */
[C---:B------:R-:W-:Y:S02]  /*7990*/  FMUL.FTZ R50, R0.reuse, R50 ;  /* 0x0000003200327220 */ /* 0x040fe40000410000 */
[C---:B------:R-:W-:Y:S03]  /*79a0*/  HMMA.16816.F32 R16, R136.reuse, R106, R16 ;  /* 0x0000006a8810723c */ /* 0x040fe60000001810 */
[----:B------:R-:W-:Y:S01]  /*79b0*/  MUFU.EX2 R147, R150 ;  /* 0x0000009600937308 */ /* 0x000fe20000000800 */
[C---:B------:R-:W-:Y:S02]  /*79c0*/  FMUL.FTZ R51, R0.reuse, R51 ;  /* 0x0000003300337220 */ /* 0x040fe40000410000 */
[C---:B------:R-:W-:Y:S02]  /*79d0*/  FMUL.FTZ R54, R0.reuse, R54 ;  /* 0x0000003600367220 */ /* 0x040fe40000410000 */
[C---:B------:R-:W-:Y:S04]  /*79e0*/  FMUL.FTZ R55, R0.reuse, R55 ;  /* 0x0000003700377220 */ /* 0x040fe80000410000 */
[C---:B------:R-:W-:Y:S01]  /*79f0*/  FMUL.FTZ R58, R0.reuse, R58 ;  /* 0x0000003a003a7220 */ /* 0x040fe20000410000 */
[----:B------:R-:W-:Y:S01]  /*7a00*/  MUFU.EX2 R144, R152 ;  /* 0x0000009800907308 */ /* 0x000fe20000000800 */
        /* <DEDUP_REMOVED lines=26> */
[----:B------:R-:W-:Y:S01]  /*7bb0*/  IADD3 R0, R171, R160, RZ ;  /* 0x000000a0ab007210 */ /* 0x000fe20007ffe0ff */
[----:B------:R-:W-:Y:S03]  /*7bc0*/  FADD.FTZ R112, R103, R3 ;  /* 0x0000000367707221 */ /* 0x000fe60000010000 */
[----:B------:R-:W-:Y:S01]  /*7bd0*/  IADD3 R3, R168, R0, RZ ;  /* 0x00000000a8037210 */ /* 0x000fe20007ffe0ff */
[----:B------:R-:W1:Y:S01]  /*7be0*/  LDSM.16.MT88.4 R104, [R0] ;  /* 0x000000000068783b */ /* 0x000e620000004200 */
[----:B------:R-:W-:Y:S02]  /*7bf0*/  FADD.FTZ R103, R109, R112 ;  /* 0x000000706d677221 */ /* 0x000fe40000010000 */
[----:B------:R-:W2:Y:S02]  /*7c00*/  MUFU.EX2 R112, R156 ;  /* 0x0000009c00707308 */ /* 0x000ea40000000800 */
[C---:B------:R-:W-:Y:S01]  /*7c10*/  FADD.FTZ R103, R110.reuse, R103 ;  /* 0x000000676e677221 */ /* 0x040fe20000010000 */
[----:B------:R-:W-:Y:S02]  /*7c20*/  F2FP.PACK_AB R110, R110, R109 ;  /* 0x0000006d6e6e723e */ /* 0x000fe400000000ff */
[----:B------:R-:W-:Y:S01]  /*7c30*/  F2FP.PACK_AB R109, R122, R121 ;  /* 0x000000797a6d723e */ /* 0x000fe200000000ff */
[----:B------:R-:W-:Y:S04]  /*7c40*/  FADD.FTZ R103, R113, R103 ;  /* 0x0000006771677221 */ /* 0x000fe80000010000 */
[----:B------:R-:W3:Y:S10]  /*7c50*/  MUFU.EX2 R142, R159 ;  /* 0x0000009f008e7308 */ /* 0x000ef40000000800 */
[----:B------:R-:W4:Y:S01]  /*7c60*/  MUFU.EX2 R140, R183 ;  /* 0x000000b7008c7308 */ /* 0x000f220000000800 */
[----:B--2---:R-:W-:Y:S04]  /*7c70*/  FADD.FTZ R103, R112, R103 ;  /* 0x0000006770677221 */ /* 0x004fe80000010000 */
[----:B------:R-:W-:Y:S04]  /*7c80*/  FADD.FTZ R103, R117, R103 ;  /* 0x0000006775677221 */ /* 0x000fe80000010000 */
[----:B------:R-:W-:Y:S04]  /*7c90*/  FADD.FTZ R103, R116, R103 ;  /* 0x0000006774677221 */ /* 0x000fe80000010000 */
[----:B------:R-:W-:Y:S01]  /*7ca0*/  FADD.FTZ R103, R119, R103 ;  /* 0x0000006777677221 */ /* 0x000fe20000010000 */
        /* <DEDUP_REMOVED lines=29> */
[----:B------:R-:W1:Y:S06]  /*7e80*/  LDSM.16.MT88.4 R104, [R2+0x800] ;  /* 0x000800000268783b */ /* 0x000e6c0000004200 */
[----:B---3--:R-:W-:Y:S02]  /*7e90*/  F2FP.PACK_AB R137, R142, R143 ;  /* 0x0000008f8e89723e */ /* 0x008fe400000000ff */
[----:B----4-:R-:W-:Y:S01]  /*7ea0*/  F2FP.PACK_AB R139, R140, R141 ;  /* 0x0000008d8c8b723e */ /* 0x010fe200000000ff */
        /* <DEDUP_REMOVED lines=36> */
[----:B------:R-:W1:Y:S03]  /*80f0*/  LDSM.16.MT88.4 R108, [R2+0x1000] ;  /* 0x00100000026c783b */ /* 0x000e660000004200 */
[----:B------:R-:W-:Y:S03]  /*8100*/  F2FP.PACK_AB R105, R147, R146 ;  /* 0x000000929369723e */ /* 0x000fe600000000ff */
[----:B------:R-:W-:Y:S02]  /*8110*/  F2FP.PACK_AB R106, R116, R117 ;  /* 0x00000075746a723e */ /* 0x000fe400000000ff */
[----:B------:R-:W2:Y:S01]  /*8120*/  LDSM.16.MT88.4 R112, [R102+0x1000] ;  /* 0x001000006670783b */ /* 0x000ea20000004200 */
[----:B------:R-:W3:Y:S02]  /*8130*/  MUFU.EX2 R116, R180 ;  /* 0x000000b400747308 */ /* 0x000ee40000000800 */
[----:B------:R-:W-:Y:S08]  /*8140*/  F2FP.PACK_AB R107, R145, R144 ;  /* 0x00000090916b723e */ /* 0x000ff000000000ff */
[----:B------:R-:W4:Y:S01]  /*8150*/  MUFU.EX2 R117, R181 ;  /* 0x000000b500757308 */ /* 0x000f220000000800 */
[C---:B---3--:R-:W-:Y:S01]  /*8160*/  FADD.FTZ R103, R116.reuse, R103 ;  /* 0x0000006774677221 */ /* 0x048fe20000010000 */
[----:B------:R-:W-:Y:S03]  /*8170*/  F2FP.PACK_AB R136, R116, R119 ;  /* 0x000000777488723e */ /* 0x000fe600000000ff */
[----:B------:R-:W-:Y:S01]  /*8180*/  FADD.FTZ R103, R118, R103 ;  /* 0x0000006776677221 */ /* 0x000fe20000010000 */
[C---:B-1----:R-:W-:Y:S05]  /*8190*/  HMMA.16816.F32 R4, R104.reuse, R108, R4 ;  /* 0x0000006c6804723c */ /* 0x042fea0000001804 */
[C---:B----4-:R-:W-:Y:S01]  /*81a0*/  FADD.FTZ R179, R117.reuse, R103 ;  /* 0x0000006775b37221 */ /* 0x050fe20000010000 */
[----:B------:R-:W-:Y:S02]  /*81b0*/  F2FP.PACK_AB R138, R117, R118 ;  /* 0x00000076758a723e */ /* 0x000fe400000000ff */
        /* <DEDUP_REMOVED lines=29> */
[C---:B-1----:R-:W-:Y:S07]  /*8390*/  HMMA.16816.F32 R84, R104.reuse, R108, R84 ;  /* 0x0000006c6854723c */ /* 0x042fee0000001854 */
[----:B------:R-:W-:Y:S01]  /*83a0*/  FADD.FTZ R108, R128, R120 ;  /* 0x00000078806c7221 */ /* 0x000fe20000010000 */
[C---:B------:R-:W-:Y:S01]  /*83b0*/  HMMA.16816.F32 R88, R104.reuse, R110, R88 ;  /* 0x0000006e6858723c */ /* 0x040fe20000001858 */
[----:B------:R-:W1:Y:S03]  /*83c0*/  LDSM.16.MT88.4 R128, [R2+0x1800] ;  /* 0x001800000280783b */ /* 0x000e660000004200 */
[----:B------:R-:W-:Y:S04]  /*83d0*/  FADD.FTZ R108, R121, R108 ;  /* 0x0000006c796c7221 */ /* 0x000fe80000010000 */
[C---:B--2---:R-:W-:Y:S04]  /*83e0*/  HMMA.16816.F32 R92, R104.reuse, R112, R92 ;  /* 0x00000070685c723c */ /* 0x044fe8000000185c */
[----:B------:R-:W-:Y:S02]  /*83f0*/  FADD.FTZ R108, R122, R108 ;  /* 0x0000006c7a6c7221 */ /* 0x000fe40000010000 */
[----:B------:R-:W2:Y:S02]  /*8400*/  LDSM.16.MT88.4 R120, [R102+0x1800] ;  /* 0x001800006678783b */ /* 0x000ea40000004200 */
[----:B------:R-:W-:Y:S04]  /*8410*/  HMMA.16816.F32 R96, R104, R114, R96 ;  /* 0x000000726860723c */ /* 0x000fe80000001860 */
[----:B------:R-:W-:Y:S02]  /*8420*/  FADD.FTZ R103, R124, R108 ;  /* 0x0000006c7c677221 */ /* 0x000fe40000010000 */
[----:B------:R-:W3:Y:S08]  /*8430*/  LDSM.16.MT88.4 R108, [R0+0x1800] ;  /* 0x00180000006c783b */ /* 0x000ef00000004200 */
[----:B------:R-:W4:Y:S01]  /*8440*/  LDSM.16.MT88.4 R104, [R3+0x1800] ;  /* 0x001800000368783b */ /* 0x000f220000004200 */
[C---:B-1----:R-:W-:Y:S07]  /*8450*/  HMMA.16816.F32 R132, R136.reuse, R128, R4 ;  /* 0x000000808884723c */ /* 0x042fee0000001804 */
[----:B------:R-:W1:Y:S01]  /*8460*/  LDSM.16.MT88.4 R4, [R2+0x3800] ;  /* 0x003800000204783b */ /* 0x000e620000004200 */
[C---:B------:R-:W-:Y:S07]  /*8470*/  HMMA.16816.F32 R128, R136.reuse, R130, R8 ;  /* 0x000000828880723c */ /* 0x040fee0000001808 */
[----:B------:R-:W5:Y:S01]  /*8480*/  LDSM.16.MT88.4 R8, [R102+0x3800] ;  /* 0x003800006608783b */ /* 0x000f620000004200 */
[C---:B--2---:R-:W-:Y:S07]  /*8490*/  HMMA.16816.F32 R124, R136.reuse, R120, R12 ;  /* 0x00000078887c723c */ /* 0x044fee000000180c */
[----:B------:R-:W2:Y:S01]  /*84a0*/  LDSM.16.MT88.4 R12, [R0+0x3800] ;  /* 0x00380000000c783b */ /* 0x000ea20000004200 */
[C---:B------:R-:W-:Y:S07]  /*84b0*/  HMMA.16816.F32 R120, R136.reuse, R122, R16 ;  /* 0x0000007a8878723c */ /* 0x040fee0000001810 */
[----:B------:R-:W-:Y:S01]  /*84c0*/  LDSM.16.MT88.4 R16, [R102+0x5800] ;  /* 0x005800006610783b */ /* 0x000fe20000004200 */
[C---:B---3--:R-:W-:Y:S07]  /*84d0*/  HMMA.16816.F32 R116, R136.reuse, R108, R20 ;  /* 0x0000006c8874723c */ /* 0x048fee0000001814 */
[----:B------:R3:W-:Y:S01]  /*84e0*/  LDSM.16.MT88.4 R20, [R0+0x5800] ;  /* 0x005800000014783b */ /* 0x0007e20000004200 */
[C---:B------:R-:W-:Y:S08]  /*84f0*/  HMMA.16816.F32 R112, R136.reuse, R110, R24 ;  /* 0x0000006e8870723c */ /* 0x040ff00000001818 */
[C---:B----4-:R-:W-:Y:S08]  /*8500*/  HMMA.16816.F32 R108, R136.reuse, R104, R28 ;  /* 0x00000068886c723c */ /* 0x050ff0000000181c */
[C---:B------:R-:W-:Y:S04]  /*8510*/  HMMA.16816.F32 R104, R136.reuse, R106, R32 ;  /* 0x0000006a8868723c */ /* 0x040fe80000001820 */
[----:B---3--:R-:W-:Y:S04]  /*8520*/  FADD.FTZ R0, R148, R103 ;  /* 0x0000006794007221 */ /* 0x008fe80000010000 */
[C---:B-1----:R-:W-:Y:S04]  /*8530*/  HMMA.16816.F32 R36, R136.reuse, R4, R36 ;  /* 0x000000048824723c */ /* 0x042fe80000001824 */
[----:B------:R-:W-:Y:S04]  /*8540*/  FADD.FTZ R0, R146, R0 ;  /* 0x0000000092007221 */ /* 0x000fe80000010000 */
[C---:B------:R-:W-:Y:S01]  /*8550*/  HMMA.16816.F32 R40, R136.reuse, R6, R40 ;  /* 0x000000068828723c */ /* 0x040fe20000001828 */
[----:B------:R-:W1:Y:S03]  /*8560*/  LDSM.16.MT88.4 R4, [R3+0x3800] ;  /* 0x003800000304783b */ /* 0x000e660000004200 */
[----:B------:R-:W-:Y:S04]  /*8570*/  FADD.FTZ R0, R147, R0 ;  /* 0x0000000093007221 */ /* 0x000fe80000010000 */
[C---:B-----5:R-:W-:Y:S04]  /*8580*/  HMMA.16816.F32 R44, R136.reuse, R8, R44 ;  /* 0x00000008882c723c */ /* 0x060fe8000000182c */
[----:B------:R-:W-:Y:S04]  /*8590*/  FADD.FTZ R0, R144, R0 ;  /* 0x0000000090007221 */ /* 0x000fe80000010000 */
[C---:B------:R-:W-:Y:S01]  /*85a0*/  HMMA.16816.F32 R48, R136.reuse, R10, R48 ;  /* 0x0000000a8830723c */ /* 0x040fe20000001830 */
[----:B------:R3:W4:Y:S03]  /*85b0*/  LDSM.16.MT88.4 R8, [R2+0x5800] ;  /* 0x005800000208783b */ /* 0x0007260000004200 */
[----:B------:R-:W-:Y:S04]  /*85c0*/  FADD.FTZ R0, R145, R0 ;  /* 0x0000000091007221 */ /* 0x000fe80000010000 */
[C---:B--2---:R-:W-:Y:S04]  /*85d0*/  HMMA.16816.F32 R52, R136.reuse, R12, R52 ;  /* 0x0000000c8834723c */ /* 0x044fe80000001834 */
[----:B------:R-:W-:Y:S04]  /*85e0*/  FADD.FTZ R0, R143, R0 ;  /* 0x000000008f007221 */ /* 0x000fe80000010000 */
[C---:B------:R-:W-:Y:S01]  /*85f0*/  HMMA.16816.F32 R56, R136.reuse, R14, R56 ;  /* 0x0000000e8838723c */ /* 0x040fe20000001838 */
[----:B------:R-:W2:Y:S03]  /*8600*/  LDSM.16.MT88.4 R12, [R3+0x5800] ;  /* 0x00580000030c783b */ /* 0x000ea60000004200 */
[----:B------:R-:W-:Y:S01]  /*8610*/  FADD.FTZ R0, R142, R0 ;  /* 0x000000008e007221 */ /* 0x000fe20000010000 */
[----:B---3--:R-:W-:Y:S03]  /*8620*/  IADD3 R2, R175, -0x2, RZ ;  /* 0xfffffffeaf027810 */ /* 0x008fe60007ffe0ff */
[C---:B-1----:R-:W-:Y:S03]  /*8630*/  HMMA.16816.F32 R60, R136.reuse, R4, R60 ;  /* 0x00000004883c723c */ /* 0x042fe6000000183c */
[----:B------:R-:W-:Y:S01]  /*8640*/  ISETP.GE.AND P0, PT, R2, R187, PT ;  /* 0x000000bb0200720c */ /* 0x000fe20003f06270 */
[----:B------:R-:W-:Y:S04]  /*8650*/  FADD.FTZ R0, R141, R0 ;  /* 0x000000008d007221 */ /* 0x000fe80000010000 */
[C---:B------:R-:W-:Y:S04]  /*8660*/  HMMA.16816.F32 R64, R136.reuse, R6, R64 ;  /* 0x000000068840723c */ /* 0x040fe80000001840 */
[----:B------:R-:W-:Y:S04]  /*8670*/  FADD.FTZ R184, R140, R0 ;  /* 0x000000008cb87221 */ /* 0x000fe80000010000 */
[C---:B----4-:R-:W-:Y:S08]  /*8680*/  HMMA.16816.F32 R68, R136.reuse, R8, R68 ;  /* 0x000000088844723c */ /* 0x050ff00000001844 */
[C---:B------:R-:W-:Y:S08]  /*8690*/  HMMA.16816.F32 R72, R136.reuse, R10, R72 ;  /* 0x0000000a8848723c */ /* 0x040ff00000001848 */
[C---:B------:R-:W-:Y:S08]  /*86a0*/  HMMA.16816.F32 R76, R136.reuse, R16, R76 ;  /* 0x00000010884c723c */ /* 0x040ff0000000184c */
[C---:B------:R-:W-:Y:S08]  /*86b0*/  HMMA.16816.F32 R80, R136.reuse, R18, R80 ;  /* 0x000000128850723c */ /* 0x040ff00000001850 */
[C---:B------:R-:W-:Y:S08]  /*86c0*/  HMMA.16816.F32 R84, R136.reuse, R20, R84 ;  /* 0x000000148854723c */ /* 0x040ff00000001854 */
[C---:B------:R-:W-:Y:S08]  /*86d0*/  HMMA.16816.F32 R88, R136.reuse, R22, R88 ;  /* 0x000000168858723c */ /* 0x040ff00000001858 */
[C---:B--2---:R-:W-:Y:S08]  /*86e0*/  HMMA.16816.F32 R92, R136.reuse, R12, R92 ;  /* 0x0000000c885c723c */ /* 0x044ff0000000185c */
[----:B------:R-:W-:Y:S01]  /*86f0*/  HMMA.16816.F32 R96, R136, R14, R96 ;  /* 0x0000000e8860723c */ /* 0x000fe20000001860 */
[----:B------:R-:W-:Y:S07]  /*8700*/  @!UPT UIADD3 URZ, URZ, URZ, URZ ;  /* 0x0000003f3f3ff290 */ /* 0x000fee000fffe03f */
[----:B------:R-:W-:-:S11]  /*8710*/  @!P0 BRA `(.L_x_1578) ;  /* 0x000004f000008947 */ /* 0x000fd60003800000 */
[----:B------:R-:W-:Y:S01]  /*8720*/  IMAD.MOV.U32 R212, RZ, RZ, c[0x0][0x2b8] ;  /* 0x0000ae00ffd47624 */ /* 0x000fe200078e00ff */
[----:B------:R-:W-:Y:S01]  /*8730*/  SHF.R.S32.HI R7, RZ, 0x1f, R185 ;  /* 0x0000001fff077819 */ /* 0x000fe200000114b9 */
[----:B------:R-:W-:Y:S01]  /*8740*/  IMAD R2, R175, 0x40, R194 ;  /* 0x00000040af027824 */ /* 0x000fe200078e02c2 */
[----:B------:R-:W-:Y:S01]  /*8750*/  SHF.R.S32.HI R6, RZ, 0x1f, R177 ;  /* 0x0000001fff067819 */ /* 0x000fe200000114b1 */
[----:B------:R-:W-:Y:S01]  /*8760*/  IMAD.MOV.U32 R173, RZ, RZ, RZ ;  /* 0x000000ffffad7224 */ /* 0x000fe200078e00ff */
[----:B------:R-:W-:Y:S01]  /*8770*/  ISETP.NE.AND P1, PT, R212, 0x1, PT ;  /* 0x00000001d400780c */ /* 0x000fe20003f25270 */
[----:B------:R-:W-:Y:S01]  /*8780*/  IMAD.SHL.U32 R18, R186, 0x2, RZ ;  /* 0x00000002ba127824 */ /* 0x000fe200078e00ff */
[----:B------:R-:W-:Y:S01]  /*8790*/  IADD3 R2, R2, -0x80, R189 ;  /* 0xffffff8002027810 */ /* 0x000fe20007ffe0bd */
[----:B------:R-:W-:Y:S01]  /*87a0*/  IMAD.SHL.U32 R17, R185, 0x2, RZ ;  /* 0x00000002b9117824 */ /* 0x000fe200078e00ff */
[----:B------:R-:W-:Y:S01]  /*87b0*/  SHF.R.S32.HI R212, RZ, 0x1f, R186 ;  /* 0x0000001fffd47819 */ /* 0x000fe200000114ba */
[----:B------:R-:W-:Y:S01]  /*87c0*/  IMAD.SHL.U32 R16, R177, 0x2, RZ ;  /* 0x00000002b1107824 */ /* 0x000fe200078e00ff */
[----:B------:R-:W-:Y:S01]  /*87d0*/  SHF.L.U64.HI R14, R185, 0x1, R7 ;  /* 0x00000001b90e7819 */ /* 0x000fe20000010207 */
[----:B------:R-:W-:Y:S01]  /*87e0*/  IMAD.MOV.U32 R0, RZ, RZ, R2 ;  /* 0x000000ffff007224 */ /* 0x000fe200078e0002 */
[----:B------:R-:W-:Y:S02]  /*87f0*/  SHF.L.U64.HI R15, R186, 0x1, R212 ;  /* 0x00000001ba0f7819 */ /* 0x000fe400000102d4 */
[----:B------:R-:W-:Y:S03]  /*8800*/  SHF.L.U64.HI R13, R177, 0x1, R6 ;  /* 0x00000001b10d7819 */ /* 0x000fe60000010206 */
        /* <DEDUP_REMOVED lines=24> */
.L_x_1662:
[----:B------:R-:W-:-:S05]  /*8990*/  BRA.DIV ~URZ, `(.L_x_1580) ;  /* 0x00005d427f007947 */ /* 0x000fca000b800000 */
[----:B------:R-:W3:Y:S01]  /*89a0*/  SHFL.IDX PT, R0, R12, RZ, 0x181f ;  /* 0x00181fff0c007589 */ /* 0x000ee200000e0000 */
[----:B------:R-:W-:Y:S02]  /*89b0*/  SEL R11, RZ, 0x10, P5 ;  /* 0x00000010ff0b7807 */ /* 0x000fe40002800000 */
[----:B------:R-:W-:Y:S02]  /*89c0*/  SEL R10, RZ, 0x10, P4 ;  /* 0x00000010ff0a7807 */ /* 0x000fe40002000000 */
[C---:B---3--:R-:W-:Y:S02]  /*89d0*/  IADD3 R2, P0, R0.reuse, R16, RZ ;  /* 0x0000001000027210 */ /* 0x048fe40007f1e0ff */
[----:B------:R-:W-:Y:S03]  /*89e0*/  IADD3 R8, P1, R0, R17, RZ ;  /* 0x0000001100087210 */ /* 0x000fe60007f3e0ff */
[----:B--2---:R-:W-:Y:S01]  /*89f0*/  IMAD.X R3, R4, 0x1, R13, P0 ;  /* 0x0000000104037824 */ /* 0x004fe200000e060d */
[----:B------:R-:W-:Y:S01]  /*8a00*/  IADD3 R6, P0, R0, R18, RZ ;  /* 0x0000001200067210 */ /* 0x000fe20007f1e0ff */
[----:B------:R-:W-:Y:S02]  /*8a10*/  IMAD R0, R176, 0x6000, R205 ;  /* 0x00006000b0007824 */ /* 0x000fe400078e02cd */
[C---:B------:R-:W-:Y:S02]  /*8a20*/  IMAD.X R9, R4.reuse, 0x1, R14, P1 ;  /* 0x0000000104097824 */ /* 0x040fe400008e060e */
[----:B------:R-:W-:Y:S01]  /*8a30*/  IMAD.X R7, R4, 0x1, R15, P0 ;  /* 0x0000000104077824 */ /* 0x000fe200000e060f */
[----:B------:R-:W-:Y:S01]  /*8a40*/  @!PT LDS RZ, [RZ] ;  /* 0x00000000fffff984 */ /* 0x000fe20000000800 */
[----:B------:R-:W-:Y:S01]  /*8a50*/  @!PT LDS RZ, [RZ] ;  /* 0x00000000fffff984 */ /* 0x000fe20000000800 */
[----:B------:R2:W-:Y:S04]  /*8a60*/  LDGSTS.E.BYPASS.LTC128B.128 [R0], [R2.64], !P5 ;  /* 0x0000000002007fae */ /* 0x0005e8000e901d46 */
[----:B------:R3:W-:Y:S04]  /*8a70*/  LDGSTS.E.BYPASS.LTC128B.128 [R0+0x2000], [R8.64], !P4 ;  /* 0x0200000008007fae */ /* 0x0007e8000e101d46 */
[----:B------:R4:W1:Y:S04]  /*8a80*/  SHFL.IDX PT, R4, R5, 0x1, 0x181f ;  /* 0x00381f0005047f89 */ /* 0x00086800000e0000 */
[----:B------:R3:W-:Y:S04]  /*8a90*/  LDGSTS.E.BYPASS.LTC128B.128 [R0+0x4000], [R6.64], !P6 ;  /* 0x0400000006007fae */ /* 0x0007e8000f101d46 */
[----:B--2---:R3:W2:Y:S01]  /*8aa0*/  SHFL.IDX PT, R2, R12, 0x1, 0x181f ;  /* 0x00381f000c027f89 */ /* 0x0046a200000e0000 */
[----:B-1--4-:R-:W-:Y:S03]  /*8ab0*/  SEL R5, RZ, 0x10, P6 ;  /* 0x00000010ff057807 */ /* 0x012fe60003000000 */
.L_x_1663:
[----:B------:R-:W-:Y:S02]  /*8ac0*/  IADD3 R3, -R11, 0x10, RZ ;  /* 0x000000100b037810 */ /* 0x000fe40007ffe1ff */
[----:B---3--:R-:W-:Y:S02]  /*8ad0*/  IADD3 R6, -R10, 0x10, RZ ;  /* 0x000000100a067810 */ /* 0x008fe40007ffe1ff */
[----:B------:R-:W-:Y:S02]  /*8ae0*/  LOP3.LUT R3, R3, 0xf, RZ, 0xc0, !PT ;  /* 0x0000000f03037812 */ /* 0x000fe400078ec0ff */
[----:B------:R-:W-:Y:S02]  /*8af0*/  IADD3 R7, -R5, 0x10, RZ ;  /* 0x0000001005077810 */ /* 0x000fe40007ffe1ff */
[----:B--2---:R-:W-:Y:S02]  /*8b00*/  IADD3 R8, P1, P0, R3, R2, R16 ;  /* 0x0000000203087210 */ /* 0x004fe4000783e010 */
[----:B------:R-:W-:Y:S02]  /*8b10*/  LOP3.LUT R3, R6, 0xf, RZ, 0xc0, !PT ;  /* 0x0000000f06037812 */ /* 0x000fe400078ec0ff */
[----:B------:R-:W-:Y:S02]  /*8b20*/  IADD3.X R9, RZ, R4, R13, P1, P0 ;  /* 0x00000004ff097210 */ /* 0x000fe40000fe040d */
[----:B------:R-:W-:Y:S02]  /*8b30*/  IADD3 R6, P1, P0, R3, R2, R17 ;  /* 0x0000000203067210 */ /* 0x000fe4000783e011 */
[----:B------:R-:W-:Y:S02]  /*8b40*/  LOP3.LUT R3, R7, 0xf, RZ, 0xc0, !PT ;  /* 0x0000000f07037812 */ /* 0x000fe400078ec0ff */
[----:B------:R-:W-:Y:S02]  /*8b50*/  IADD3.X R7, RZ, R4, R14, P1, P0 ;  /* 0x00000004ff077210 */ /* 0x000fe40000fe040e */
[----:B------:R-:W-:Y:S04]  /*8b60*/  IADD3 R2, P1, P0, R3, R2, R18 ;  /* 0x0000000203027210 */ /* 0x000fe8000783e012 */
[----:B------:R-:W-:Y:S02]  /*8b70*/  IADD3.X R3, RZ, R4, R15, P1, P0 ;  /* 0x00000004ff037210 */ /* 0x000fe40000fe040f */
[----:B------:R-:W-:Y:S02]  /*8b80*/  ISETP.NE.U32.AND P0, PT, R11, RZ, PT ;  /* 0x000000ff0b00720c */ /* 0x000fe40003f05070 */
[----:B------:R-:W-:Y:S11]  /*8b90*/  ISETP.NE.U32.AND P1, PT, R10, RZ, PT ;  /* 0x000000ff0a00720c */ /* 0x000ff60003f25070 */
[----:B------:R-:W-:Y:S01]  /*8ba0*/  @!PT LDS RZ, [RZ] ;  /* 0x00000000fffff984 */ /* 0x000fe20000000800 */
[----:B------:R-:W-:Y:S01]  /*8bb0*/  @!PT LDS RZ, [RZ] ;  /* 0x00000000fffff984 */ /* 0x000fe20000000800 */
[----:B------:R-:W-:Y:S01]  /*8bc0*/  @!PT LDS RZ, [RZ] ;  /* 0x00000000fffff984 */ /* 0x000fe20000000800 */
[----:B------:R1:W-:Y:S01]  /*8bd0*/  LDGSTS.E.BYPASS.LTC128B.128.ZFILL [R0+0x1000], [R8.64], P0 ;  /* 0x0100000008007fae */ /* 0x0003e20008141d46 */
[----:B------:R-:W-:Y:S03]  /*8be0*/  ISETP.NE.U32.AND P0, PT, R5, RZ, PT ;  /* 0x000000ff0500720c */ /* 0x000fe60003f05070 */
[----:B------:R1:W-:Y:S10]  /*8bf0*/  LDGSTS.E.BYPASS.LTC128B.128.ZFILL [R0+0x3000], [R6.64], P1 ;  /* 0x0300000006007fae */ /* 0x0003f40008941d46 */
[----:B------:R1:W-:Y:S02]  /*8c00*/  LDGSTS.E.BYPASS.LTC128B.128.ZFILL [R0+0x5000], [R2.64], P0 ;  /* 0x0500000002007fae */ /* 0x0003e40008141d46 */
.L_x_1578:
[----:B------:R-:W-:Y:S05]  /*8c10*/  BSYNC B0 ;  /* 0x0000000000007941 */ /* 0x000fea0003800000 */
.L_x_1577:
[----:B------:R-:W-:Y:S01]  /*8c20*/  ISETP.GE.AND P0, PT, R187, R175, PT ;  /* 0x000000afbb00720c */ /* 0x000fe20003f06270 */
[----:B------:R-:W0:Y:S01]  /*8c30*/  LDGDEPBAR ;  /* 0x00000000000079af */ /* 0x000e220000000000 */
[----:B-1----:R-:W-:Y:S01]  /*8c40*/  IADD3 R3, R175, -0x1, RZ ;  /* 0xffffffffaf037810 */ /* 0x002fe20007ffe0ff */
[----:B------:R-:W-:Y:S01]  /*8c50*/  IMAD.MOV.U32 R102, RZ, RZ, R100 ;  /* 0x000000ffff667224 */ /* 0x000fe200078e0064 */
[C---:B------:R-:W-:Y:S01]  /*8c60*/  ISETP.GE.AND P1, PT, R161.reuse, 0x1, PT ;  /* 0x00000001a100780c */ /* 0x040fe20003f26270 */
[----:B------:R-:W-:Y:S01]  /*8c70*/  IMAD.MOV.U32 R0, RZ, RZ, R101 ;  /* 0x000000ffff007224 */ /* 0x000fe200078e0065 */
[----:B------:R-:W-:Y:S01]  /*8c80*/  IADD3 R2, R161, 0x1, RZ ;  /* 0x00000001a1027810 */ /* 0x000fe20007ffe0ff */
[----:B------:R-:W-:Y:S03]  /*8c90*/  IMAD.MOV.U32 R175, RZ, RZ, R3 ;  /* 0x000000ffffaf7224 */ /* 0x000fe600078e0003 */
[----:B------:R-:W-:Y:S03]  /*8ca0*/  SEL R161, R2, RZ, !P1 ;  /* 0x000000ff02a17207 */ /* 0x000fe60004800000 */
[----:B------:R-:W-:-:S05]  /*8cb0*/  @!P0 BRA `(.L_x_1581) ;  /* 0xffffd18000008947 */ /* 0x000fca000383ffff */
.L_x_1571:
[----:B------:R-:W-:Y:S05]  /*8cc0*/  BRA.DIV ~URZ, `(.L_x_1582) ;  /* 0x00005c327f007947 */ /* 0x000fea000b800000 */
[----:B------:R2:W3:Y:S02]  /*8cd0*/  SHFL.BFLY PT, R0, R179, 0x2, 0x1f ;  /* 0x0c401f00b3007f89 */ /* 0x0004e400000e0000 */
.L_x_1664:
[----:B---3--:R-:W-:Y:S01]  /*8ce0*/  FADD.FTZ R0, R0, R179 ;  /* 0x000000b300007221 */ /* 0x008fe20000010000 */
[----:B------:R-:W-:Y:S05]  /*8cf0*/  BRA.DIV ~URZ, `(.L_x_1583) ;  /* 0x00005c627f007947 */ /* 0x000fea000b800000 */
[----:B-1----:R-:W1:Y:S04]  /*8d00*/  SHFL.BFLY PT, R2, R184, 0x2, 0x1f ;  /* 0x0c401f00b8027f89 */ /* 0x002e6800000e0000 */
[----:B------:R-:W3:Y:S01]  /*8d10*/  SHFL.BFLY PT, R5, R0, 0x1, 0x1f ;  /* 0x0c201f0000057f89 */ /* 0x000ee200000e0000 */
[----:B-1----:R-:W-:-:S02]  /*8d20*/  FADD.FTZ R4, R2, R184 ;  /* 0x000000b802047221 */ /* 0x002fc40000010000 */
[----:B---3--:R-:W-:-:S03]  /*8d30*/  FADD.FTZ R0, R0, R5 ;  /* 0x0000000500007221 */ /* 0x008fc60000010000 */
[----:B------:R1:W3:Y:S04]  /*8d40*/  SHFL.BFLY PT, R3, R4, 0x1, 0x1f ;  /* 0x0c201f0004037f89 */ /* 0x0002e800000e0000 */
.L_x_1665:
[----:B------:R-:W-:Y:S01]  /*8d50*/  FSETP.NE.FTZ.AND P1, PT, R0, RZ, PT ;  /* 0x000000ff0000720b */ /* 0x000fe20003f35000 */
[----:B---3--:R-:W-:Y:S01]  /*8d60*/  FADD.FTZ R3, R3, R4 ;  /* 0x0000000403037221 */ /* 0x008fe20000010000 */
[----:B------:R-:W-:Y:S02]  /*8d70*/  MOV R2, RZ ;  /* 0x000000ff00027202 */ /* 0x000fe40000000f00 */
[----:B------:R-:W-:Y:S02]  /*8d80*/  MOV R23, 0xff800000 ;  /* 0xff80000000177802 */ /* 0x000fe40000000f00 */
[----:B------:R-:W-:Y:S02]  /*8d90*/  FSETP.NE.FTZ.AND P0, PT, R3, RZ, PT ;  /* 0x000000ff0300720b */ /* 0x000fe40003f15000 */
[----:B------:R-:W-:-:S05]  /*8da0*/  MOV R22, 0xff800000 ;  /* 0xff80000000167802 */ /* 0x000fca0000000f00 */
[----:B------:R-:W3:Y:S01]  /*8db0*/  @P1 MUFU.RCP R2, R0 ;  /* 0x0000000000021308 */ /* 0x000ee20000001000 */
[----:B-1----:R-:W-:-:S05]  /*8dc0*/  @P1 MOV R4, 0x3f317218 ;  /* 0x3f31721800041802 */ /* 0x002fca0000000f00 */
[----:B------:R-:W-:Y:S02]  /*8dd0*/  @P1 FMUL.FTZ R4, R4, c[0x0][0x2d0] ;  /* 0x0000b40004041a20 */ /* 0x000fe40000410000 */
[----:B------:R1:W4:Y:S01]  /*8de0*/  @P1 MUFU.LG2 R5, R0 ;  /* 0x0000000000051308 */ /* 0x0003220000000c00 */
[C---:B---3--:R-:W-:Y:S02]  /*8df0*/  FMUL.FTZ R102, R2.reuse, R112 ;  /* 0x0000007002667220 */ /* 0x048fe40000410000 */
[C---:B------:R-:W-:Y:S02]  /*8e00*/  FMUL.FTZ R103, R2.reuse, R113 ;  /* 0x0000007102677220 */ /* 0x040fe40000410000 */
[C---:B------:R-:W-:Y:S02]  /*8e10*/  FMUL.FTZ R112, R2.reuse, R68 ;  /* 0x0000004402707220 */ /* 0x040fe40000410000 */
[C---:B------:R-:W-:Y:S01]  /*8e20*/  FMUL.FTZ R113, R2.reuse, R69 ;  /* 0x0000004502717220 */ /* 0x040fe20000410000 */
[----:B-1----:R-:W-:Y:S01]  /*8e30*/  MOV R0, RZ ;  /* 0x000000ff00007202 */ /* 0x002fe20000000f00 */
[----:B------:R-:W-:-:S02]  /*8e40*/  FMUL.FTZ R68, R2, R72 ;  /* 0x0000004802447220 */ /* 0x000fc40000410000 */
[C---:B------:R-:W-:Y:S02]  /*8e50*/  FMUL.FTZ R69, R2.reuse, R73 ;  /* 0x0000004902457220 */ /* 0x040fe40000410000 */
[C---:B------:R-:W-:Y:S01]  /*8e60*/  FMUL.FTZ R72, R2.reuse, R76 ;  /* 0x0000004c02487220 */ /* 0x040fe20000410000 */
[----:B------:R-:W1:Y:S01]  /*8e70*/  @P0 MUFU.RCP R0, R3 ;  /* 0x0000000300000308 */ /* 0x000e620000001000 */
        /* <DEDUP_REMOVED lines=41> */
[----:B------:R3:W5:Y:S01]  /*9110*/  @P0 MUFU.LG2 R2, R3 ;  /* 0x0000000300020308 */ /* 0x0007620000000c00 */
[----:B----4-:R-:W-:Y:S02]  /*9120*/  @P1 FMUL.FTZ R5, R5, 0.69314718246459960938 ;  /* 0x3f31721805051820 */ /* 0x010fe40000410000 */
[----:B-1----:R-:W-:Y:S02]  /*9130*/  FMUL.FTZ R124, R0, R38 ;  /* 0x00000026007c7220 */ /* 0x002fe40000410000 */
[----:B------:R-:W-:Y:S01]  /*9140*/  @P1 FFMA.FTZ R23, R4, R101, R5 ;  /* 0x0000006504171223 */ /* 0x000fe20000010005 */
[----:B------:R-:W-:Y:S01]  /*9150*/  MOV R4, 0x1 ;  /* 0x0000000100047802 */ /* 0x000fe20000000f00 */
[C---:B------:R-:W-:Y:S02]  /*9160*/  FMUL.FTZ R125, R0.reuse, R39 ;  /* 0x00000027007d7220 */ /* 0x040fe40000410000 */
[----:B------:R-:W-:-:S02]  /*9170*/  FMUL.FTZ R84, R0, R130 ;  /* 0x0000008200547220 */ /* 0x000fc40000410000 */
[C---:B------:R-:W-:Y:S02]  /*9180*/  FMUL.FTZ R85, R0.reuse, R131 ;  /* 0x0000008300557220 */ /* 0x040fe40000410000 */
[C---:B------:R-:W-:Y:S02]  /*9190*/  FMUL.FTZ R38, R0.reuse, R46 ;  /* 0x0000002e00267220 */ /* 0x040fe40000410000 */
[----:B------:R-:W-:Y:S01]  /*91a0*/  FMUL.FTZ R39, R0, R47 ;  /* 0x0000002f00277220 */ /* 0x000fe20000410000 */
[----:B---3--:R-:W-:Y:S01]  /*91b0*/  @P0 MOV R3, 0x3f317218 ;  /* 0x3f31721800030802 */ /* 0x008fe20000000f00 */
        /* <DEDUP_REMOVED lines=46> */
.L_x_1545:
[----:B------:R-:W-:Y:S01]  /*94a0*/  LOP3.LUT P0, RZ, R172, 0xff, RZ, 0xc0, !PT ;  /* 0x000000ffacff7812 */ /* 0x000fe2000780c0ff */
[----:B------:R-:W-:-:S12]  /*94b0*/  BSSY B0, `(.L_x_1584) ;  /* 0x000000f000007945 */ /* 0x000fd80003800000 */
        /* <DEDUP_REMOVED lines=14> */
.L_x_1585:
[----:B------:R-:W-:Y:S05]  /*95a0*/  BSYNC B0 ;  /* 0x0000000000007941 */ /* 0x000fea0003800000 */
.L_x_1584:
[----:B------:R-:W-:Y:S01]  /*95b0*/  PRMT R0, R0, 0x9910, RZ ;  /* 0x0000991000007816 */ /* 0x000fe200000000ff */
[----:B------:R-:W-:Y:S01]  /*95c0*/  BSSY B1, `(.L_x_1586) ;  /* 0x0000336000017945 */ /* 0x000fe20003800000 */
[----:B------:R-:W-:Y:S02]  /*95d0*/  IMAD.MOV.U32 R82, RZ, RZ, R200 ;  /* 0x000000ffff527224 */ /* 0x000fe400078e00c8 */
[----:B------:R-:W-:-:S13]  /*95e0*/  ISETP.NE.AND P0, PT, R0, RZ, PT ;  /* 0x000000ff0000720c */ /* 0x000fda0003f05270 */
[----:B------:R-:W-:Y:S05]  /*95f0*/  @!P0 BRA `(.L_x_1587) ;  /* 0x000026b000008947 */ /* 0x000fea0003800000 */
[----:B------:R-:W-:Y:S01]  /*9600*/  WARPSYNC 0xffffffff ;  /* 0xffffffff00007948 */ /* 0x000fe20003800000 */
[----:B------:R-:W-:Y:S01]  /*9610*/  BAR.SYNC.DEFER_BLOCKING 0x1, 0x100 ;  /* 0x0044000000007b1d */ /* 0x000fe20000010000 */
[----:B------:R-:W-:Y:S01]  /*9620*/  F2FP.PACK_AB R0, R133, R132 ;  /* 0x000000848500723e */ /* 0x000fe200000000ff */
[----:B------:R-:W-:Y:S01]  /*9630*/  IMAD.MOV.U32 R14, RZ, RZ, c[0x0][0x388] ;  /* 0x0000e200ff0e7624 */ /* 0x000fe200078e00ff */
        /* <DEDUP_REMOVED lines=10> */
[----:B-1----:R-:W-:-:S02]  /*96e0*/  F2FP.PACK_AB R0, R85, R84 ;  /* 0x000000545500723e */ /* 0x002fc400000000ff */
[----:B---3--:R-:W-:-:S03]  /*96f0*/  F2FP.PACK_AB R2, R29, R28 ;  /* 0x0000001c1d02723e */ /* 0x008fc600000000ff */
[----:B------:R1:W-:Y:S01]  /*9700*/  STS [R222+0x400], R0 ;  /* 0x00040000de007388 */ /* 0x0003e20000000800 */
[----:B----4-:R-:W-:-:S03]  /*9710*/  F2FP.PACK_AB R3, R127, R126 ;  /* 0x0000007e7f03723e */ /* 0x010fc600000000ff */
[----:B------:R3:W-:Y:S04]  /*9720*/  STS [R224], R2 ;  /* 0x00000002e0007388 */ /* 0x0007e80000000800 */
[----:B------:R4:W-:Y:S01]  /*9730*/  STS [R224+0x400], R3 ;  /* 0x00040003e0007388 */ /* 0x0009e20000000800 */
[----:B-1----:R-:W-:Y:S02]  /*9740*/  F2FP.PACK_AB R0, R33, R32 ;  /* 0x000000202100723e */ /* 0x002fe400000000ff */
[----:B---3--:R-:W-:-:S03]  /*9750*/  F2FP.PACK_AB R2, R123, R122 ;  /* 0x0000007a7b02723e */ /* 0x008fc600000000ff */
[----:B------:R1:W-:Y:S01]  /*9760*/  STS [R223], R0 ;  /* 0x00000000df007388 */ /* 0x0003e20000000800 */
[----:B----4-:R-:W-:-:S03]  /*9770*/  F2FP.PACK_AB R3, R35, R34 ;  /* 0x000000222303723e */ /* 0x010fc600000000ff */
[----:B------:R3:W-:Y:S04]  /*9780*/  STS [R223+0x400], R2 ;  /* 0x00040002df007388 */ /* 0x0007e80000000800 */
[----:B------:R4:W-:Y:S01]  /*9790*/  STS [R251], R3 ;  /* 0x00000003fb007388 */ /* 0x0009e20000000800 */
[----:B-1----:R-:W-:Y:S02]  /*97a0*/  F2FP.PACK_AB R0, R89, R88 ;  /* 0x000000585900723e */ /* 0x002fe400000000ff */
        /* <DEDUP_REMOVED lines=15> */
[----:B------:R3:W-:Y:S04]  /*98a0*/  STS [R221+0x4000], R2 ;  /* 0x00400002dd007388 */ /* 0x0007e80000000800 */
[----:B------:R4:W-:Y:S01]  /*98b0*/  STS [R221+0x4400], R3 ;  /* 0x00440003dd007388 */ /* 0x0009e20000000800 */
        /* <DEDUP_REMOVED lines=23> */
[----:B------:R4:W-:Y:S04]  /*9a30*/  STS [R250+0x4400], R4 ;  /* 0x00440004fa007388 */ /* 0x0009e80000000800 */
[----:B------:R2:W-:Y:S01]  /*9a40*/  STS [R248+0x4000], R2 ;  /* 0x00400002f8007388 */ /* 0x0005e20000000800 */
[----:B-1----:R-:W-:Y:S02]  /*9a50*/  F2FP.PACK_AB R0, R67, R66 ;  /* 0x000000424300723e */ /* 0x002fe400000000ff */
[----:B---3--:R-:W-:-:S03]  /*9a60*/  F2FP.PACK_AB R3, R51, R50 ;  /* 0x000000323303723e */ /* 0x008fc600000000ff */
[----:B------:R1:W-:Y:S01]  /*9a70*/  STS [R248+0x4400], R0 ;  /* 0x00440000f8007388 */ /* 0x0003e20000000800 */
[----:B----4-:R-:W-:-:S03]  /*9a80*/  F2FP.PACK_AB R4, R113, R112 ;  /* 0x000000707104723e */ /* 0x010fc600000000ff */
[----:B------:R3:W-:Y:S01]  /*9a90*/  STS [R221+0x8400], R3 ;  /* 0x00840003dd007388 */ /* 0x0007e20000000800 */
[----:B--2---:R-:W-:-:S03]  /*9aa0*/  F2FP.PACK_AB R2, R69, R68 ;  /* 0x000000444502723e */ /* 0x004fc600000000ff */
[----:B------:R2:W-:Y:S04]  /*9ab0*/  STS [R221+0x8000], R4 ;  /* 0x00800004dd007388 */ /* 0x0005e80000000800 */
[----:B------:R4:W-:Y:S01]  /*9ac0*/  STS [R222+0x8000], R2 ;  /* 0x00800002de007388 */ /* 0x0009e20000000800 */
[----:B-1----:R-:W-:Y:S02]  /*9ad0*/  F2FP.PACK_AB R0, R59, R58 ;  /* 0x0000003a3b00723e */ /* 0x002fe400000000ff */
[----:B---3--:R-:W-:-:S03]  /*9ae0*/  F2FP.PACK_AB R3, R63, R62 ;  /* 0x0000003e3f03723e */ /* 0x008fc600000000ff */
[----:B------:R1:W-:Y:S01]  /*9af0*/  STS [R222+0x8400], R0 ;  /* 0x00840000de007388 */ /* 0x0003e20000000800 */
[----:B--2---:R-:W-:-:S03]  /*9b00*/  F2FP.PACK_AB R4, R73, R72 ;  /* 0x000000484904723e */ /* 0x004fc600000000ff */
        /* <DEDUP_REMOVED lines=9> */
[----:B------:R2:W-:Y:S01]  /*9ba0*/  STS [R251+0x8400], R4 ;  /* 0x00840004fb007388 */ /* 0x0005e20000000800 */
[----:B-1----:R-:W-:-:S05]  /*9bb0*/  F2FP.PACK_AB R0, R121, R120 ;  /* 0x000000787900723e */ /* 0x002fca00000000ff */
[----:B------:R1:W-:Y:S01]  /*9bc0*/  STS [R251+0x8000], R0 ;  /* 0x00800000fb007388 */ /* 0x0003e20000000800 */
[----:B--2---:R-:W-:-:S03]  /*9bd0*/  @P2 IADD3 R4, P0, R209, c[0x0][0x508], RZ ;  /* 0x00014200d1042a10 */ /* 0x004fc60007f1e0ff */
[----:B------:R2:W-:Y:S01]  /*9be0*/  STS [R249+0x8000], R3 ;  /* 0x00800003f9007388 */ /* 0x0005e20000000800 */
[----:B------:R-:W-:-:S03]  /*9bf0*/  @P2 IADD3.X R5, R210, c[0x0][0x50c], RZ, P0, !PT ;  /* 0x00014300d2052a10 */ /* 0x000fc600007fe4ff */
[----:B------:R3:W-:Y:S01]  /*9c00*/  STS [R249+0x8400], R2 ;  /* 0x00840002f9007388 */ /* 0x0007e20000000800 */
[----:B-1----:R-:W-:Y:S02]  /*9c10*/  F2FP.PACK_AB R0, R81, R80 ;  /* 0x000000505100723e */ /* 0x002fe400000000ff */
[----:B--2---:R-:W-:-:S03]  /*9c20*/  F2FP.PACK_AB R3, R43, R42 ;  /* 0x0000002a2b03723e */ /* 0x004fc600000000ff */
[----:B------:R1:W-:Y:S01]  /*9c30*/  STS [R250+0x8000], R0 ;  /* 0x00800000fa007388 */ /* 0x0003e20000000800 */
[----:B---3--:R-:W-:-:S05]  /*9c40*/  F2FP.PACK_AB R2, R55, R54 ;  /* 0x000000363702723e */ /* 0x008fca00000000ff */
        /* <DEDUP_REMOVED lines=17> */
.L_x_1588:
[----:B--2---:R-:W2:Y:S01]  /*9d60*/  LDL R3, [R1+0xc] ;  /* 0x00000c0001037983 */ /* 0x004ea20000100800 */
[----:B------:R-:W-:Y:S01]  /*9d70*/  IMAD.MOV.U32 R2, RZ, RZ, 0x368 ;  /* 0x00000368ff027424 */ /* 0x000fe200078e00ff */
[----:B------:R-:W-:-:S02]  /*9d80*/  ISETP.GT.AND P2, PT, R5, 0x1, PT ;  /* 0x000000010500780c */ /* 0x000fc40003f44270 */
[----:B------:R-:W3:Y:S01]  /*9d90*/  LDL R31, [R1+0x8] ;  /* 0x00000800011f7983 */ /* 0x000ee20000100800 */
[----:B------:R-:W-:Y:S02]  /*9da0*/  ISETP.NE.U32.AND P0, PT, RZ, c[0x0][0x500], PT ;  /* 0x00014000ff007a0c */ /* 0x000fe40003f05070 */
[----:B------:R-:W-:Y:S02]  /*9db0*/  SEL R2, R2, 0x328, P2 ;  /* 0x0000032802027807 */ /* 0x000fe40001000000 */
[----:B------:R-:W-:Y:S02]  /*9dc0*/  ISETP.NE.AND.EX P0, PT, RZ, c[0x0][0x504], PT, P0 ;  /* 0x00014100ff007a0c */ /* 0x000fe40003f05300 */
[----:B------:R1:W4:Y:S02]  /*9dd0*/  LDC.64 R4, c[0x0][R2+0x170] ;  /* 0x00005c0002047b82 */ /* 0x0003240000000a00 */
[----:B------:R-:W-:-:S06]  /*9de0*/  SEL R8, R207, RZ, !P0 ;  /* 0x000000ffcf087207 */ /* 0x000fcc0004000000 */
[----:B------:R1:W4:Y:S08]  /*9df0*/  LDC.64 R16, c[0x0][R2+0x168] ;  /* 0x00005a0002107b82 */ /* 0x0003300000000a00 */
[----:B------:R1:W2:Y:S08]  /*9e00*/  LDC.64 R18, c[0x0][R2+0x178] ;  /* 0x00005e0002127b82 */ /* 0x0002b00000000a00 */
[----:B------:R1:W2:Y:S01]  /*9e10*/  LDC.64 R20, c[0x0][R2+0x160] ;  /* 0x0000580002147b82 */ /* 0x0002a20000000a00 */
[----:B------:R-:W-:Y:S01]  /*9e20*/  LOP3.LUT R9, R202, 0xffff, RZ, 0xc0, !PT ;  /* 0x0000ffffca097812 */ /* 0x000fe200078ec0ff */
[----:B-1----:R-:W-:-:S05]  /*9e30*/  IMAD.MOV.U32 R2, RZ, RZ, c[0x0][0x4e8] ;  /* 0x00013a00ff027624 */ /* 0x002fca00078e00ff */
[----:B------:R-:W-:Y:S01]  /*9e40*/  ISETP.NE.AND P3, PT, R2, 0x1, PT ;  /* 0x000000010200780c */ /* 0x000fe20003f65270 */
[----:B----4-:R-:W-:Y:S02]  /*9e50*/  IMAD R2, R5, R8, RZ ;  /* 0x0000000805027224 */ /* 0x010fe400078e02ff */
[----:B------:R-:W-:-:S04]  /*9e60*/  IMAD.WIDE.U32 R6, R16, R9, RZ ;  /* 0x0000000910067225 */ /* 0x000fc800078e00ff */
        /* <DEDUP_REMOVED lines=53> */
[----:B------:R-:W-:Y:S01]  /*a1c0*/  IMAD R11, R11, c[0x0][0x3a0], RZ ;  /* 0x0000e8000b0b7a24 */ /* 0x000fe200078e02ff */
[----:B-1----:R-:W-:Y:S01]  /*a1d0*/  LEA R4, R201, R189, 0x7 ;  /* 0x000000bdc9047211 */ /* 0x002fe200078e38ff */
[C---:B------:R-:W-:Y:S01]  /*a1e0*/  IMAD.WIDE.U32 R2, R0.reuse, c[0x0][0x3a0], RZ ;  /* 0x0000e80000027a25 */ /* 0x040fe200078e00ff */
[----:B------:R-:W-:Y:S01]  /*a1f0*/  SHF.R.S32.HI R5, RZ, 0x1f, R8 ;  /* 0x0000001fff057819 */ /* 0x000fe20000011408 */
[----:B------:R1:W2:Y:S02]  /*a200*/  LDS.128 R24, [R188+0x80] ;  /* 0x00008000bc187984 */ /* 0x0002a40000000c00 */
[----:B------:R-:W-:-:S02]  /*a210*/  IMAD R0, R0, c[0x0][0x3a4], R11 ;  /* 0x0000e90000007a24 */ /* 0x000fc400078e020b */
[----:B------:R-:W-:Y:S01]  /*a220*/  @P3 IMAD.HI.U32 R6, R4, c[0x0][0x4ec], RZ ;  /* 0x00013b0004063a27 */ /* 0x000fe200078e00ff */
[----:B------:R1:W3:Y:S02]  /*a230*/  LDS.128 R40, [R188+0x1080] ;  /* 0x00108000bc287984 */ /* 0x0002e40000000c00 */
[----:B------:R-:W-:Y:S01]  /*a240*/  IADD3 R3, R3, R0, RZ ;  /* 0x0000000003037210 */ /* 0x000fe20007ffe0ff */
[----:B------:R-:W-:Y:S01]  /*a250*/  IMAD R5, R5, c[0x0][0x3f0], RZ ;  /* 0x0000fc0005057a24 */ /* 0x000fe200078e02ff */
[----:B------:R1:W4:Y:S01]  /*a260*/  LDS.128 R52, [R188+0x2080] ;  /* 0x00208000bc347984 */ /* 0x0003220000000c00 */
[----:B------:R-:W-:Y:S02]  /*a270*/  MOV R0, R4 ;  /* 0x0000000400007202 */ /* 0x000fe40000000f00 */
[----:B------:R-:W-:Y:S01]  /*a280*/  IMAD.WIDE.U32 R2, R9, c[0x0][0x3e8], R2 ;  /* 0x0000fa0009027a25 */ /* 0x000fe200078e0002 */
[----:B------:R1:W1:Y:S01]  /*a290*/  LDS.128 R60, [R188+0x3080] ;  /* 0x00308000bc3c7984 */ /* 0x0002620000000c00 */
[----:B------:R-:W-:-:S02]  /*a2a0*/  @P3 SHF.R.U32.HI R0, RZ, c[0x0][0x4f0], R6 ;  /* 0x00013c00ff003a19 */ /* 0x000fc40000011606 */
[----:B------:R-:W-:Y:S01]  /*a2b0*/  IMAD R3, R9, c[0x0][0x3ec], R3 ;  /* 0x0000fb0009037a24 */ /* 0x000fe200078e0203 */
[----:B------:R1:W1:Y:S01]  /*a2c0*/  LDS.128 R20, [R188+0x4080] ;  /* 0x00408000bc147984 */ /* 0x0002620000000c00 */
[C---:B------:R-:W-:Y:S01]  /*a2d0*/  IMAD R7, R8.reuse, c[0x0][0x3f4], R5 ;  /* 0x0000fd0008077a24 */ /* 0x040fe200078e0205 */
[----:B------:R-:W-:Y:S01]  /*a2e0*/  SHF.R.S32.HI R6, RZ, 0x1f, R0 ;  /* 0x0000001fff067819 */ /* 0x000fe20000011400 */
[----:B------:R-:W-:Y:S01]  /*a2f0*/  IMAD.WIDE.U32 R2, R8, c[0x0][0x3f0], R2 ;  /* 0x0000fc0008027a25 */ /* 0x000fe200078e0002 */
[----:B------:R1:W1:Y:S01]  /*a300*/  LDS.128 R36, [R188+0x5080] ;  /* 0x00508000bc247984 */ /* 0x0002620000000c00 */
[----:B------:R-:W-:Y:S02]  /*a310*/  IADD3 R5, -R0, RZ, RZ ;  /* 0x000000ff00057210 */ /* 0x000fe40007ffe1ff */
[----:B------:R-:W-:Y:S01]  /*a320*/  IMAD R6, R6, c[0x0][0x3e0], RZ ;  /* 0x0000f80006067a24 */ /* 0x000fe200078e02ff */
[----:B------:R1:W1:Y:S01]  /*a330*/  LDS.128 R48, [R188+0x6080] ;  /* 0x00608000bc307984 */ /* 0x0002620000000c00 */
[----:B------:R-:W-:Y:S01]  /*a340*/  IADD3 R3, R3, R7, RZ ;  /* 0x0000000703037210 */ /* 0x000fe20007ffe0ff */
[----:B------:R-:W-:-:S02]  /*a350*/  IMAD R4, R5, c[0x0][0x4e8], R4 ;  /* 0x00013a0005047a24 */ /* 0x000fc400078e0204 */
        /* <DEDUP_REMOVED lines=17> */
.L_x_1666:
[----:B------:R-:W-:Y:S05]  /*a470*/  BRA.DIV ~URZ, `(.L_x_1591) ;  /* 0x000046527f007947 */ /* 0x000fea000b800000 */
[----:B------:R4:W2:Y:S02]  /*a480*/  SHFL.IDX PT, R0, R11, RZ, 0x181f ;  /* 0x00181fff0b007589 */ /* 0x0008a400000e0000 */
.L_x_1667:
        /* <DEDUP_REMOVED lines=19> */
.L_x_1593:
[----:B------:R-:W-:Y:S05]  /*a5c0*/  BSYNC B0 ;  /* 0x0000000000007941 */ /* 0x000fea0003800000 */
.L_x_1592:
[----:B------:R-:W-:Y:S05]  /*a5d0*/  BRA.DIV ~URZ, `(.L_x_1594) ;  /* 0x000045627f007947 */ /* 0x000fea000b800000 */
[----:B---3--:R3:W4:Y:S04]  /*a5e0*/  SHFL.IDX PT, R4, R5, 0x1, 0x181f ;  /* 0x00381f0005047f89 */ /* 0x00872800000e0000 */
[----:B--2---:R3:W2:Y:S02]  /*a5f0*/  SHFL.IDX PT, R0, R11, 0x1, 0x181f ;  /* 0x00381f000b007f89 */ /* 0x0046a400000e0000 */
.L_x_1668:
        /* <DEDUP_REMOVED lines=19> */
.L_x_1596:
[----:B------:R-:W-:Y:S05]  /*a730*/  BSYNC B0 ;  /* 0x0000000000007941 */ /* 0x000fea0003800000 */
.L_x_1595:
[----:B------:R-:W-:Y:S05]  /*a740*/  BRA.DIV ~URZ, `(.L_x_1597) ;  /* 0x000044c27f007947 */ /* 0x000fea000b800000 */
[----:B----4-:R4:W3:Y:S02]  /*a750*/  SHFL.IDX PT, R4, R5, 0x2, 0x181f ;  /* 0x00581f0005047f89 */ /* 0x0108e400000e0000 */
.L_x_1669:
[----:B------:R-:W-:Y:S05]  /*a760*/  BRA.DIV ~URZ, `(.L_x_1598) ;  /* 0x000045127f007947 */ /* 0x000fea000b800000 */
[----:B--2---:R2:W4:Y:S02]  /*a770*/  SHFL.IDX PT, R0, R11, 0x2, 0x181f ;  /* 0x00581f000b007f89 */ /* 0x00452400000e0000 */
.L_x_1670:
        /* <DEDUP_REMOVED lines=19> */
.L_x_1600:
[----:B------:R-:W-:Y:S05]  /*a8b0*/  BSYNC B0 ;  /* 0x0000000000007941 */ /* 0x000fea0003800000 */
.L_x_1599:
[----:B------:R-:W-:Y:S05]  /*a8c0*/  BRA.DIV ~URZ, `(.L_x_1601) ;  /* 0x000044227f007947 */ /* 0x000fea000b800000 */
[----:B---3--:R3:W2:Y:S04]  /*a8d0*/  SHFL.IDX PT, R6, R5, 0x3, 0x181f ;  /* 0x00781f0005067f89 */ /* 0x0086a800000e0000 */
[----:B----4-:R3:W4:Y:S02]  /*a8e0*/  SHFL.IDX PT, R0, R11, 0x3, 0x181f ;  /* 0x00781f000b007f89 */ /* 0x01072400000e0000 */
.L_x_1671:
        /* <DEDUP_REMOVED lines=9> */
[-C--:B--23--:R-:W-:Y:S02]  /*a980*/  @!P1 LEA.HI.X R5, R177, R6.reuse, R8, 0x1, P3 ;  /* 0x00000006b1059211 */ /* 0x08cfe400018f0c08 */
        /* <DEDUP_REMOVED lines=10> */
.L_x_1589:
        /* <DEDUP_REMOVED lines=32> */
.L_x_1672:
[----:B------:R-:W-:Y:S05]  /*ac30*/  BRA.DIV ~URZ, `(.L_x_1604) ;  /* 0x000041f27f007947 */ /* 0x000fea000b800000 */
[----:B------:R3:W4:Y:S02]  /*ac40*/  SHFL.IDX PT, R0, R12, RZ, 0x1c1f ;  /* 0x001c1fff0c007589 */ /* 0x00072400000e0000 */
.L_x_1673:
[----:B------:R-:W-:Y:S01]  /*ac50*/  BSSY B0, `(.L_x_1605) ;  /* 0x000007a000007945 */ /* 0x000fe20003800000 */
[----:B------:R-:W-:Y:S05]  /*ac60*/  @P0 BRA `(.L_x_1606) ;  /* 0x0000078000000947 */ /* 0x000fea0003800000 */
[----:B------:R-:W-:Y:S02]  /*ac70*/  ISETP.GE.AND P1, PT, R220, c[0x0][0x3c8], PT ;  /* 0x0000f200dc007a0c */ /* 0x000fe40003f26270 */
[----:B------:R-:W-:Y:S02]  /*ac80*/  ISETP.GE.AND P0, PT, R247, c[0x0][0x3c8], PT ;  /* 0x0000f200f7007a0c */ /* 0x000fe40003f06270 */
[----:B------:R-:W-:Y:S02]  /*ac90*/  ISETP.GE.AND P3, PT, R246, c[0x0][0x3c8], PT ;  /* 0x0000f200f6007a0c */ /* 0x000fe40003f66270 */
[----:B------:R-:W-:Y:S02]  /*aca0*/  ISETP.GE.AND P4, PT, R245, c[0x0][0x3c8], PT ;  /* 0x0000f200f5007a0c */ /* 0x000fe40003f86270 */
[----:B------:R-:W-:-:S02]  /*acb0*/  SHF.R.S32.HI R8, RZ, 0x1f, R247 ;  /* 0x0000001fff087819 */ /* 0x000fc400000114f7 */
[----:B------:R-:W-:Y:S02]  /*acc0*/  SHF.R.S32.HI R9, RZ, 0x1f, R246 ;  /* 0x0000001fff097819 */ /* 0x000fe400000114f6 */
[----:B------:R-:W-:Y:S01]  /*acd0*/  ISETP.GE.AND P6, PT, R230, c[0x0][0x3c8], PT ;  /* 0x0000f200e6007a0c */ /* 0x000fe20003fc6270 */
[----:B----4-:R-:W-:Y:S01]  /*ace0*/  @!P1 IMAD.MOV.U32 R6, RZ, RZ, R0 ;  /* 0x000000ffff069224 */ /* 0x010fe200078e0000 */
[----:B------:R-:W-:Y:S01]  /*acf0*/  SHF.R.S32.HI R10, RZ, 0x1f, R232 ;  /* 0x0000001fff0a7819 */ /* 0x000fe200000114e8 */
[----:B--2---:R-:W-:Y:S01]  /*ad00*/  @!P1 IMAD.MOV.U32 R7, RZ, RZ, R4 ;  /* 0x000000ffff079224 */ /* 0x004fe200078e0004 */
[C---:B------:R-:W-:Y:S02]  /*ad10*/  @!P0 LEA R2, P2, R247.reuse, R0, 0x2 ;  /* 0x00000000f7028211 */ /* 0x040fe400078410ff */
[----:B------:R-:W-:Y:S01]  /*ad20*/  SHF.R.S32.HI R11, RZ, 0x1f, R231 ;  /* 0x0000001fff0b7819 */ /* 0x000fe200000114e7 */
[----:B------:R-:W-:Y:S01]  /*ad30*/  @!P1 IMAD.WIDE R6, R220, 0x4, R6 ;  /* 0x00000004dc069825 */ /* 0x000fe200078e0206 */
[----:B------:R-:W-:-:S02]  /*ad40*/  @!P0 LEA.HI.X R3, R247, R4, R8, 0x2, P2 ;  /* 0x00000004f7038211 */ /* 0x000fc400010f1408 */
[----:B------:R-:W-:Y:S02]  /*ad50*/  ISETP.GE.AND P2, PT, R244, c[0x0][0x3c8], PT ;  /* 0x0000f200f4007a0c */ /* 0x000fe40003f46270 */
[----:B------:R2:W-:Y:S01]  /*ad60*/  @!P1 ST.E.64 [R6.64], R132 ;  /* 0x0000008406009985 */ /* 0x0005e2000c101b06 */
[----:B------:R-:W-:Y:S02]  /*ad70*/  ISETP.GE.AND P1, PT, R243, c[0x0][0x3c8], PT ;  /* 0x0000f200f3007a0c */ /* 0x000fe40003f26270 */
[----:B------:R-:W-:Y:S01]  /*ad80*/  SHF.R.S32.HI R8, RZ, 0x1f, R245 ;  /* 0x0000001fff087819 */ /* 0x000fe200000114f5 */
[----:B------:R4:W-:Y:S01]  /*ad90*/  @!P0 ST.E.64 [R2.64], R26 ;  /* 0x0000001a02008985 */ /* 0x0009e2000c101b06 */
[----:B------:R-:W-:Y:S02]  /*ada0*/  SHF.R.S32.HI R14, RZ, 0x1f, R228 ;  /* 0x0000001fff0e7819 */ /* 0x000fe400000114e4 */
[----:B------:R-:W-:Y:S02]  /*adb0*/  SHF.R.S32.HI R16, RZ, 0x1f, R227 ;  /* 0x0000001fff107819 */ /* 0x000fe400000114e3 */
[----:B------:R-:W-:-:S02]  /*adc0*/  SHF.R.S32.HI R15, RZ, 0x1f, R226 ;  /* 0x0000001fff0f7819 */ /* 0x000fc400000114e2 */
        /* <DEDUP_REMOVED lines=64> */
[----:B------:R-:W-:Y:S01]  /*b1d0*/  @!P2 LEA R8, P0, R232, R0, 0x2 ;  /* 0x00000000e808a211 */ /* 0x000fe200078010ff */
[----:B------:R2:W-:Y:S01]  /*b1e0*/  @!P3 ST.E.64 [R6.64], R60 ;  /* 0x0000003c0600b985 */ /* 0x0005e2000c101b06 */
[----:B------:R-:W-:-:S02]  /*b1f0*/  ISETP.GE.AND P5, PT, R229, c[0x0][0x3c8], PT ;  /* 0x0000f200e5007a0c */ /* 0x000fc40003fa6270 */
[----:B------:R-:W-:Y:S01]  /*b200*/  @!P2 LEA.HI.X R9, R232, R4, R10, 0x2, P0 ;  /* 0x00000004e809a211 */ /* 0x000fe200000f140a */
[----:B------:R4:W-:Y:S01]  /*b210*/  @!P4 ST.E.64 [R2.64], R64 ;  /* 0x000000400200c985 */ /* 0x0009e2000c101b06 */
[----:B------:R-:W-:Y:S02]  /*b220*/  SHF.R.S32.HI R10, RZ, 0x1f, R230 ;  /* 0x0000001fff0a7819 */ /* 0x000fe400000114e6 */
[----:B------:R-:W-:Y:S01]  /*b230*/  ISETP.GE.AND P4, PT, R228, c[0x0][0x3c8], PT ;  /* 0x0000f200e4007a0c */ /* 0x000fe20003f86270 */
[----:B------:R-:W-:Y:S01]  /*b240*/  @!P2 ST.E.64 [R8.64], R112 ;  /* 0x000000700800a985 */ /* 0x000fe2000c101b06 */
[----:B------:R-:W-:Y:S02]  /*b250*/  ISETP.GE.AND P2, PT, R227, c[0x0][0x3c8], PT ;  /* 0x0000f200e3007a0c */ /* 0x000fe40003f46270 */
[-C--:B--2---:R-:W-:Y:S02]  /*b260*/  @!P6 LEA R6, P0, R230, R0.reuse, 0x2 ;  /* 0x00000000e606e211 */ /* 0x084fe400078010ff */
[----:B----4-:R-:W-:-:S02]  /*b270*/  @!P1 LEA R2, P3, R231, R0, 0x2 ;  /* 0x00000000e7029211 */ /* 0x010fc400078610ff */
[-C--:B------:R-:W-:Y:S02]  /*b280*/  @!P6 LEA.HI.X R7, R230, R4.reuse, R10, 0x2, P0 ;  /* 0x00000004e607e211 */ /* 0x080fe400000f140a */
[----:B------:R-:W-:Y:S02]  /*b290*/  @!P1 LEA.HI.X R3, R231, R4, R11, 0x2, P3 ;  /* 0x00000004e7039211 */ /* 0x000fe400018f140b */
[----:B------:R-:W-:Y:S02]  /*b2a0*/  ISETP.GE.AND P0, PT, R225, c[0x0][0x3c8], PT ;  /* 0x0000f200e1007a0c */ /* 0x000fe40003f06270 */
[----:B------:R-:W-:Y:S01]  /*b2b0*/  SHF.R.S32.HI R10, RZ, 0x1f, R229 ;  /* 0x0000001fff0a7819 */ /* 0x000fe200000114e5 */
        /* <DEDUP_REMOVED lines=19> */
.L_x_1606:
[----:B------:R-:W-:Y:S05]  /*b3f0*/  BSYNC B0 ;  /* 0x0000000000007941 */ /* 0x000fea0003800000 */
.L_x_1605:
[----:B------:R-:W-:Y:S05]  /*b400*/  BRA.DIV ~URZ, `(.L_x_1607) ;  /* 0x00003a927f007947 */ /* 0x000fea000b800000 */
[----:B--2---:R2:W1:Y:S04]  /*b410*/  SHFL.IDX PT, R4, R5, 0x1, 0x1c1f ;  /* 0x003c1f0005047f89 */ /* 0x00446800000e0000 */
[----:B----4-:R2:W4:Y:S02]  /*b420*/  SHFL.IDX PT, R0, R12, 0x1, 0x1c1f ;  /* 0x003c1f000c007f89 */ /* 0x01052400000e0000 */
.L_x_1674:
[----:B------:R-:W-:-:S13]  /*b430*/  ISETP.NE.AND P0, PT, R13, RZ, PT ;  /* 0x000000ff0d00720c */ /* 0x000fda0003f05270 */
[----:B------:R-:W-:Y:S05]  /*b440*/  @P0 BRA `(.L_x_1602) ;  /* 0x000014d000000947 */ /* 0x000fea0003800000 */
[----:B------:R-:W-:Y:S02]  /*b450*/  ISETP.GE.AND P4, PT, R220, c[0x0][0x3c8], PT ;  /* 0x0000f200dc007a0c */ /* 0x000fe40003f86270 */
[----:B------:R-:W-:Y:S02]  /*b460*/  ISETP.GE.AND P1, PT, R245, c[0x0][0x3c8], PT ;  /* 0x0000f200f5007a0c */ /* 0x000fe40003f26270 */
[----:B------:R-:W-:Y:S02]  /*b470*/  ISETP.GE.AND P3, PT, R247, c[0x0][0x3c8], PT ;  /* 0x0000f200f7007a0c */ /* 0x000fe40003f66270 */
[----:B------:R-:W-:Y:S02]  /*b480*/  ISETP.GE.AND P2, PT, R246, c[0x0][0x3c8], PT ;  /* 0x0000f200f6007a0c */ /* 0x000fe40003f46270 */
[----:B-12---:R-:W-:Y:S02]  /*b490*/  SHF.R.S32.HI R5, RZ, 0x1f, R247 ;  /* 0x0000001fff057819 */ /* 0x006fe400000114f7 */
[----:B------:R-:W-:-:S02]  /*b4a0*/  ISETP.GE.AND P0, PT, R244, c[0x0][0x3c8], PT ;  /* 0x0000f200f4007a0c */ /* 0x000fc40003f06270 */
[----:B------:R-:W-:Y:S01]  /*b4b0*/  SHF.R.S32.HI R10, RZ, 0x1f, R245 ;  /* 0x0000001fff0a7819 */ /* 0x000fe200000114f5 */
[----:B----4-:R-:W-:Y:S01]  /*b4c0*/  @!P4 IMAD.MOV.U32 R6, RZ, RZ, R0 ;  /* 0x000000ffff06c224 */ /* 0x010fe200078e0000 */
[----:B------:R-:W-:Y:S01]  /*b4d0*/  SHF.R.S32.HI R13, RZ, 0x1f, R228 ;  /* 0x0000001fff0d7819 */ /* 0x000fe200000114e4 */
[----:B------:R-:W-:Y:S01]  /*b4e0*/  @!P4 IMAD.MOV.U32 R7, RZ, RZ, R4 ;  /* 0x000000ffff07c224 */ /* 0x000fe200078e0004 */
[----:B---3--:R-:W-:Y:S02]  /*b4f0*/  SHF.R.S32.HI R12, RZ, 0x1f, R227 ;  /* 0x0000001fff0c7819 */ /* 0x008fe400000114e3 */
[----:B------:R-:W-:Y:S01]  /*b500*/  @!P3 LEA R2, P5, R247, R0, 0x2 ;  /* 0x00000000f702b211 */ /* 0x000fe200078a10ff */
[----:B------:R-:W-:-:S03]  /*b510*/  @!P4 IMAD.WIDE R6, R220, 0x4, R6 ;  /* 0x00000004dc06c825 */ /* 0x000fc600078e0206 */
[----:B------:R-:W-:Y:S02]  /*b520*/  @!P3 LEA.HI.X R3, R247, R4, R5, 0x2, P5 ;  /* 0x00000004f703b211 */ /* 0x000fe400028f1405 */
[----:B------:R1:W-:Y:S01]  /*b530*/  @!P4 ST.E.64 [R6.64], R92 ;  /* 0x0000005c0600c985 */ /* 0x0003e2000c101b06 */
[----:B------:R-:W-:Y:S02]  /*b540*/  SHF.R.S32.HI R5, RZ, 0x1f, R246 ;  /* 0x0000001fff057819 */ /* 0x000fe400000114f6 */
[----:B------:R-:W-:Y:S01]  /*b550*/  ISETP.GE.AND P5, PT, R243, c[0x0][0x3c8], PT ;  /* 0x0000f200f3007a0c */ /* 0x000fe20003fa6270 */
[----:B------:R2:W-:Y:S01]  /*b560*/  @!P3 ST.E.64 [R2.64], R84 ;  /* 0x000000540200b985 */ /* 0x0005e2000c101b06 */
[----:B------:R-:W-:Y:S02]  /*b570*/  @!P2 LEA R8, P3, R246, R0, 0x2 ;  /* 0x00000000f608a211 */ /* 0x000fe400078610ff */
[----:B------:R-:W-:Y:S02]  /*b580*/  ISETP.GE.AND P4, PT, R242, c[0x0][0x3c8], PT ;  /* 0x0000f200f2007a0c */ /* 0x000fe40003f86270 */
[----:B------:R-:W-:-:S02]  /*b590*/  @!P2 LEA.HI.X R9, R246, R4, R5, 0x2, P3 ;  /* 0x00000004f609a211 */ /* 0x000fc400018f1405 */
[----:B------:R-:W-:-:S03]  /*b5a0*/  SHF.R.S32.HI R5, RZ, 0x1f, R244 ;  /* 0x0000001fff057819 */ /* 0x000fc600000114f4 */
[----:B------:R3:W-:Y:S01]  /*b5b0*/  @!P2 ST.E.64 [R8.64], R126 ;  /* 0x0000007e0800a985 */ /* 0x0007e2000c101b06 */
[----:B------:R-:W-:Y:S02]  /*b5c0*/  ISETP.GE.AND P2, PT, R240, c[0x0][0x3c8], PT ;  /* 0x0000f200f0007a0c */ /* 0x000fe40003f46270 */
        /* <DEDUP_REMOVED lines=11> */
[----:B---3--:R-:W-:-:S04]  /*b680*/  @!P5 LEA R8, P0, R243, R0, 0x2 ;  /* 0x00000000f308d211 */ /* 0x008fc800078010ff */
        /* <DEDUP_REMOVED lines=98> */
.L_x_1587:
        /* <DEDUP_REMOVED lines=16> */
[----:B------:R3:W4:Y:S04]  /*bdb0*/  LDG.E R0, [R2.64] ;  /* 0x0000000602007981 */ /* 0x000728000c1e1900 */
[----:B-1-3--:R-:W4:Y:S02]  /*bdc0*/  LDG.E R2, [R2.64+0x4] ;  /* 0x0000040602027981 */ /* 0x00af24000c1e1900 */
[----:B----45:R-:W-:Y:S02]  /*bdd0*/  IADD3 R20, -R0, R2, RZ ;  /* 0x0000000200147210 */ /* 0x030fe40007ffe1ff */
.L_x_1608:
[----:B------:R-:W-:Y:S01]  /*bde0*/  ISETP.GT.AND P0, PT, R172, 0x7f, PT ;  /* 0x0000007fac00780c */ /* 0x000fe20003f04270 */
[----:B------:R-:W-:Y:S01]  /*bdf0*/  BSSY B0, `(.L_x_1609) ;  /* 0x0000035000007945 */ /* 0x000fe20003800000 */
[----:B------:R-:W-:Y:S02]  /*be00*/  LOP3.LUT R14, R202, 0xffff, RZ, 0xc0, !PT ;  /* 0x0000ffffca0e7812 */ /* 0x000fe400078ec0ff */
[----:B------:R-:W-:-:S02]  /*be10*/  SEL R15, R207, RZ, !P3 ;  /* 0x000000ffcf0f7207 */ /* 0x000fc40005800000 */
[----:B------:R-:W-:Y:S02]  /*be20*/  SEL R21, R218, RZ, !P3 ;  /* 0x000000ffda157207 */ /* 0x000fe40005800000 */
[----:B-----5:R-:W-:-:S05]  /*be30*/  SHF.R.S32.HI R18, RZ, 0x1f, R8 ;  /* 0x0000001fff127819 */ /* 0x020fca0000011408 */
        /* <DEDUP_REMOVED lines=8> */
[----:B------:R3:W4:Y:S08]  /*bec0*/  LDC.64 R6, c[0x0][R0+0x170] ;  /* 0x00005c0000067b82 */ /* 0x0007300000000a00 */
[----:B-1----:R3:W1:Y:S08]  /*bed0*/  LDC.64 R4, c[0x0][R0+0x168] ;  /* 0x00005a0000047b82 */ /* 0x0026700000000a00 */
[----:B------:R3:W5:Y:S08]  /*bee0*/  LDC.64 R12, c[0x0][R0+0x178] ;  /* 0x00005e00000c7b82 */ /* 0x0007700000000a00 */
[----:B------:R3:W2:Y:S02]  /*bef0*/  LDC.64 R10, c[0x0][R0+0x160] ;  /* 0x00005800000a7b82 */ /* 0x0006a40000000a00 */
[----:B---3--:R-:W-:-:S02]  /*bf00*/  IMAD.MOV.U32 R0, RZ, RZ, c[0x0][0x4e8] ;  /* 0x00013a00ff007624 */ /* 0x008fc400078e00ff */
[-C--:B----4-:R-:W-:Y:S02]  /*bf10*/  IMAD R7, R7, R15.reuse, RZ ;  /* 0x0000000f07077224 */ /* 0x090fe400078e02ff */
[----:B------:R-:W-:Y:S01]  /*bf20*/  IMAD.WIDE.U32 R2, R6, R15, RZ ;  /* 0x0000000f06027225 */ /* 0x000fe200078e00ff */
[----:B------:R-:W-:Y:S02]  /*bf30*/  ISETP.NE.AND P0, PT, R0, 0x1, PT ;  /* 0x000000010000780c */ /* 0x000fe40003f05270 */
[----:B------:R-:W-:Y:S01]  /*bf40*/  MOV R0, R9 ;  /* 0x0000000900007202 */ /* 0x000fe20000000f00 */
[----:B------:R-:W-:Y:S01]  /*bf50*/  IMAD R7, R6, R21, R7 ;  /* 0x0000001506077224 */ /* 0x000fe200078e0207 */
[----:B------:R-:W-:Y:S01]  /*bf60*/  SEL R6, R219, RZ, P2 ;  /* 0x000000ffdb067207 */ /* 0x000fe20001000000 */
[-C--:B-1----:R-:W-:Y:S02]  /*bf70*/  IMAD R16, R5, R14.reuse, RZ ;  /* 0x0000000e05107224 */ /* 0x082fe400078e02ff */
        /* <DEDUP_REMOVED lines=15> */
[----:B--2---:R-:W-:Y:S01]  /*c070*/  IMAD R0, R11, R2, RZ ;  /* 0x000000020b007224 */ /* 0x004fe200078e02ff */
        /* <DEDUP_REMOVED lines=12> */
.L_x_1610:
[----:B------:R-:W-:Y:S05]  /*c140*/  BSYNC B0 ;  /* 0x0000000000007941 */ /* 0x000fea0003800000 */
.L_x_1609:
[----:B------:R-:W-:-:S13]  /*c150*/  ISETP.GT.AND P0, PT, R19, 0x1, PT ;  /* 0x000000011300780c */ /* 0x000fda0003f04270 */
[----:B------:R-:W-:Y:S05]  /*c160*/  @P0 BRA `(.L_x_1602) ;  /* 0x000007b000000947 */ /* 0x000fea0003800000 */
[----:B-1----:R-:W-:Y:S01]  /*c170*/  MOV R2, c[0x0][0x4e8] ;  /* 0x00013a0000027a02 */ /* 0x002fe20000000f00 */
[----:B------:R-:W-:Y:S01]  /*c180*/  IMAD R0, R18, c[0x0][0x3a0], RZ ;  /* 0x0000e80012007a24 */ /* 0x000fe200078e02ff */
[----:B------:R-:W-:Y:S01]  /*c190*/  LEA R4, R201, R189, 0x7 ;  /* 0x000000bdc9047211 */ /* 0x000fe200078e38ff */
[----:B------:R-:W-:Y:S01]  /*c1a0*/  IMAD R5, R21, c[0x0][0x3f0], RZ ;  /* 0x0000fc0015057a24 */ /* 0x000fe200078e02ff */
[----:B------:R-:W-:Y:S01]  /*c1b0*/  ISETP.NE.AND P0, PT, R2, 0x1, PT ;  /* 0x000000010200780c */ /* 0x000fe20003f05270 */
[----:B------:R-:W-:-:S04]  /*c1c0*/  IMAD.WIDE.U32 R2, R8, c[0x0][0x3a0], RZ ;  /* 0x0000e80008027a25 */ /* 0x000fc800078e00ff */
[----:B------:R-:W-:Y:S01]  /*c1d0*/  IMAD R8, R8, c[0x0][0x3a4], R0 ;  /* 0x0000e90008087a24 */ /* 0x000fe200078e0200 */
[----:B------:R-:W-:Y:S01]  /*c1e0*/  MOV R0, R4 ;  /* 0x0000000400007202 */ /* 0x000fe20000000f00 */
[----:B------:R-:W-:-:S03]  /*c1f0*/  IMAD R7, R15, c[0x0][0x3f4], R5 ;  /* 0x0000fd000f077a24 */ /* 0x000fc600078e0205 */
[----:B------:R-:W-:-:S03]  /*c200*/  IADD3 R3, R3, R8, RZ ;  /* 0x0000000803037210 */ /* 0x000fc60007ffe0ff */
        /* <DEDUP_REMOVED lines=21> */
[----:B------:R1:W3:Y:S02]  /*c360*/  SHFL.IDX PT, R4, R5, RZ, 0x181f ;  /* 0x00181fff05047589 */ /* 0x0002e400000e0000 */
.L_x_1675:
[----:B------:R-:W-:Y:S05]  /*c370*/  BRA.DIV ~URZ, `(.L_x_1612) ;  /* 0x00002c627f007947 */ /* 0x000fea000b800000 */
[----:B------:R4:W1:Y:S02]  /*c380*/  SHFL.IDX PT, R0, R12, RZ, 0x181f ;  /* 0x00181fff0c007589 */ /* 0x00086400000e0000 */
.L_x_1676:
        /* <DEDUP_REMOVED lines=20> */
.L_x_1614:
[----:B------:R-:W-:Y:S05]  /*c4d0*/  BSYNC B0 ;  /* 0x0000000000007941 */ /* 0x000fea0003800000 */
.L_x_1613:
[----:B------:R-:W-:Y:S05]  /*c4e0*/  BRA.DIV ~URZ, `(.L_x_1615) ;  /* 0x00002b627f007947 */ /* 0x000fea000b800000 */
[----:B---3--:R3:W2:Y:S04]  /*c4f0*/  SHFL.IDX PT, R4, R5, 0x1, 0x181f ;  /* 0x00381f0005047f89 */ /* 0x0086a800000e0000 */
[----:B-1----:R3:W1:Y:S02]  /*c500*/  SHFL.IDX PT, R0, R12, 0x1, 0x181f ;  /* 0x00381f000c007f89 */ /* 0x00266400000e0000 */
.L_x_1677:
        /* <DEDUP_REMOVED lines=19> */
.L_x_1617:
[----:B------:R-:W-:Y:S05]  /*c640*/  BSYNC B0 ;  /* 0x0000000000007941 */ /* 0x000fea0003800000 */
.L_x_1616:
[----:B------:R-:W-:Y:S05]  /*c650*/  BRA.DIV ~URZ, `(.L_x_1618) ;  /* 0x00002ac27f007947 */ /* 0x000fea000b800000 */
[----:B--2---:R2:W3:Y:S02]  /*c660*/  SHFL.IDX PT, R4, R5, 0x2, 0x181f ;  /* 0x00581f0005047f89 */ /* 0x0044e400000e0000 */
.L_x_1678:
[----:B------:R-:W-:Y:S05]  /*c670*/  BRA.DIV ~URZ, `(.L_x_1619) ;  /* 0x00002b127f007947 */ /* 0x000fea000b800000 */
[----:B-1----:R1:W2:Y:S02]  /*c680*/  SHFL.IDX PT, R0, R12, 0x2, 0x181f ;  /* 0x00581f000c007f89 */ /* 0x0022a400000e0000 */
.L_x_1679:
        /* <DEDUP_REMOVED lines=19> */
.L_x_1621:
[----:B------:R-:W-:Y:S05]  /*c7c0*/  BSYNC B0 ;  /* 0x0000000000007941 */ /* 0x000fea0003800000 */
.L_x_1620:
[----:B------:R-:W-:Y:S05]  /*c7d0*/  BRA.DIV ~URZ, `(.L_x_1622) ;  /* 0x00002a227f007947 */ /* 0x000fea000b800000 */
[----:B---3--:R3:W1:Y:S04]  /*c7e0*/  SHFL.IDX PT, R4, R5, 0x3, 0x181f ;  /* 0x00781f0005047f89 */ /* 0x00866800000e0000 */
[----:B--2---:R3:W2:Y:S02]  /*c7f0*/  SHFL.IDX PT, R0, R12, 0x3, 0x181f ;  /* 0x00781f000c007f89 */ /* 0x0046a400000e0000 */
.L_x_1680:
[----:B------:R-:W-:-:S04]  /*c800*/  IADD3 R2, R10, 0x60, RZ ;  /* 0x000000600a027810 */ /* 0x000fc80007ffe0ff */
[----:B------:R-:W-:-:S13]  /*c810*/  ISETP.GE.AND P0, PT, R2, R11, PT ;  /* 0x0000000b0200720c */ /* 0x000fda0003f06270 */
[----:B------:R-:W-:Y:S05]  /*c820*/  @P0 BRA `(.L_x_1602) ;  /* 0x000000f000000947 */ /* 0x000fea0003800000 */
[----:B------:R-:W-:Y:S02]  /*c830*/  ISETP.GE.AND P2, PT, R177, c[0x0][0x3c8], PT ;  /* 0x0000f200b1007a0c */ /* 0x000fe40003f46270 */
[----:B------:R-:W-:Y:S02]  /*c840*/  ISETP.GE.AND P1, PT, R185, c[0x0][0x3c8], PT ;  /* 0x0000f200b9007a0c */ /* 0x000fe40003f26270 */
[----:B------:R-:W-:Y:S02]  /*c850*/  ISETP.GE.AND P0, PT, R186, c[0x0][0x3c8], PT ;  /* 0x0000f200ba007a0c */ /* 0x000fe40003f06270 */
[----:B------:R-:W-:Y:S02]  /*c860*/  SHF.R.S32.HI R13, RZ, 0x1f, R177 ;  /* 0x0000001fff0d7819 */ /* 0x000fe400000114b1 */
[----:B-1-34-:R-:W-:Y:S02]  /*c870*/  SHF.R.S32.HI R12, RZ, 0x1f, R185 ;  /* 0x0000001fff0c7819 */ /* 0x01afe400000114b9 */
[----:B------:R-:W-:-:S03]  /*c880*/  SHF.R.S32.HI R5, RZ, 0x1f, R186 ;  /* 0x0000001fff057819 */ /* 0x000fc600000114ba */
[-C--:B--2---:R-:W-:Y:S02]  /*c890*/  @!P2 LEA R8, P5, R177, R0.reuse, 0x1 ;  /* 0x00000000b108a211 */ /* 0x084fe400078a08ff */
        /* <DEDUP_REMOVED lines=8> */
.L_x_1602:
[----:B------:R-:W-:Y:S05]  /*c920*/  BSYNC B1 ;  /* 0x0000000000017941 */ /* 0x000fea0003800000 */
.L_x_1586:
[----:B-12-4-:R-:W2:Y:S02]  /*c930*/  LDL R0, [R1+0x4] ;  /* 0x0000040001007983 */ /* 0x016ea40000100800 */
[----:B--2---:R-:W-:-:S13]  /*c940*/  ISETP.NE.AND P0, PT, R0, RZ, PT ;  /* 0x000000ff0000720c */ /* 0x004fda0003f05270 */
[----:B------:R-:W-:Y:S01]  /*c950*/  @P0 WARPSYNC 0xffffffff ;  /* 0xffffffff00000948 */ /* 0x000fe20003800000 */
[----:B------:R-:W-:Y:S06]  /*c960*/  @P0 BAR.SYNC.DEFER_BLOCKING 0x5, 0x100 ;  /* 0x0144000000000b1d */ /* 0x000fec0000010000 */
[----:B------:R-:W1:Y:S04]  /*c970*/  @P0 LDS.128 R200, [0x24100] ;  /* 0x02410000ffc80984 */ /* 0x000e680000000c00 */
[----:B------:R-:W-:Y:S06]  /*c980*/  @P0 BAR.ARV 0x4, 0x100 ;  /* 0x0104000000000b1d */ /* 0x000fec0000002000 */
[----:B------:R-:W-:Y:S05]  /*c990*/  @P0 BRA `(.L_x_1623) ;  /* 0x00000ac000000947 */ /* 0x000fea0003800000 */
[----:B------:R-:W-:Y:S01]  /*c9a0*/  LOP3.LUT R13, R172, 0x1f, RZ, 0xc0, !PT ;  /* 0x0000001fac0d7812 */ /* 0x000fe200078ec0ff */
[----:B------:R-:W-:-:S03]  /*c9b0*/  IMAD.MOV.U32 R7, RZ, RZ, RZ ;  /* 0x000000ffff077224 */ /* 0x000fc600078e00ff */
[----:B------:R-:W-:Y:S01]  /*c9c0*/  ISETP.NE.AND P6, PT, R13, 0x1f, PT ;  /* 0x0000001f0d00780c */ /* 0x000fe20003fc5270 */
[----:B------:R-:W-:Y:S10]  /*c9d0*/  BRA.DIV ~URZ, `(.L_x_1624) ;  /* 0x000028f27f007947 */ /* 0x000ff4000b800000 */
[----:B------:R2:W4:Y:S02]  /*c9e0*/  SHFL.IDX PT, R9, R82, RZ, 0x1f ;  /* 0x00001fff52097589 */ /* 0x00052400000e0000 */
.L_x_1681:
[----:B------:R-:W-:Y:S05]  /*c9f0*/  BRA.DIV ~URZ, `(.L_x_1625) ;  /* 0x000029427f007947 */ /* 0x000fea000b800000 */
[----:B------:R2:W3:Y:S02]  /*ca00*/  SHFL.IDX PT, R8, R82, 0x1, 0x1f ;  /* 0x00201f0052087f89 */ /* 0x0004e400000e0000 */
.L_x_1682:
[----:B-1----:R-:W-:Y:S02]  /*ca10*/  IMAD.IADD R0, R203, 0x1, R13 ;  /* 0x00000001cb007824 */ /* 0x002fe400078e020d */
[----:B------:R-:W-:-:S03]  /*ca20*/  IMAD.MOV.U32 R6, RZ, RZ, RZ ;  /* 0x000000ffff067224 */ /* 0x000fc600078e00ff */
[----:B------:R-:W-:-:S13]  /*ca30*/  ISETP.GE.OR P0, PT, R0, c[0x0][0x53c], !P6 ;  /* 0x00014f0000007a0c */ /* 0x000fda0007706670 */
[----:B------:R-:W-:Y:S01]  /*ca40*/  @!P0 IMAD.MOV.U32 R2, RZ, RZ, 0x4 ;  /* 0x00000004ff028424 */ /* 0x000fe200078e00ff */
[----:B------:R-:W-:-:S03]  /*ca50*/  @!P0 MOV R3, 0x4 ;  /* 0x0000000400038802 */ /* 0x000fc60000000f00 */
[----:B---3--:R-:W-:-:S04]  /*ca60*/  @!P0 IMAD.WIDE R4, R0, R2, c[0x0][0x580] ;  /* 0x0001600000048625 */ /* 0x008fc800078e0202 */
[----:B------:R-:W-:Y:S01]  /*ca70*/  @!P0 IMAD.WIDE R2, R0, R3, c[0x0][0x578] ;  /* 0x00015e0000028625 */ /* 0x000fe200078e0203 */
[----:B------:R-:W3:Y:S04]  /*ca80*/  @!P0 LDG.E R6, [R4.64] ;  /* 0x0000000604068981 */ /* 0x000ee8000c1e1900 */
[----:B------:R-:W3:Y:S01]  /*ca90*/  @!P0 LDG.E R7, [R2.64] ;  /* 0x0000000602078981 */ /* 0x000ee2000c1e1900 */
[C---:B------:R-:W-:Y:S02]  /*caa0*/  ISETP.GE.U32.AND P4, PT, R13.reuse, 0x10, PT ;  /* 0x000000100d00780c */ /* 0x040fe40003f86070 */
[C---:B------:R-:W-:Y:S02]  /*cab0*/  ISETP.GE.U32.AND P3, PT, R13.reuse, 0x8, PT ;  /* 0x000000080d00780c */ /* 0x040fe40003f66070 */
[----:B------:R-:W-:-:S02]  /*cac0*/  ISETP.GE.U32.AND P2, PT, R13, 0x4, PT ;  /* 0x000000040d00780c */ /* 0x000fc40003f46070 */
[C---:B------:R-:W-:Y:S02]  /*cad0*/  ISETP.GE.U32.AND P1, PT, R13.reuse, 0x2, PT ;  /* 0x000000020d00780c */ /* 0x040fe40003f26070 */
[----:B------:R-:W-:Y:S02]  /*cae0*/  ISETP.NE.AND P5, PT, R13, RZ, PT ;  /* 0x000000ff0d00720c */ /* 0x000fe40003fa5270 */
[----:B------:R-:W-:Y:S01]  /*caf0*/  MOV R10, RZ ;  /* 0x000000ff000a7202 */ /* 0x000fe20000000f00 */
[----:B---3--:R-:W-:Y:S01]  /*cb00*/  IMAD R0, R7, R6, RZ ;  /* 0x0000000607007224 */ /* 0x008fe200078e02ff */
[----:B------:R-:W-:Y:S07]  /*cb10*/  BRA.DIV ~URZ, `(.L_x_1626) ;  /* 0x000028927f007947 */ /* 0x000fee000b800000 */
[----:B------:R1:W3:Y:S02]  /*cb20*/  SHFL.UP PT, R4, R0, 0x1, RZ ;  /* 0x0420000000047989 */ /* 0x0002e400000e00ff */
.L_x_1683:
        /* <DEDUP_REMOVED lines=16> */
.L_x_1684:
[----:B---3--:R-:W-:Y:S01]  /*cc30*/  IMAD R0, R0, c[0x0][0x538], RZ ;  /* 0x00014e0000007a24 */ /* 0x008fe200078e02ff */
[----:B------:R-:W-:Y:S04]  /*cc40*/  BSSY B1, `(.L_x_1628) ;  /* 0x000007c000017945 */ /* 0x000fe80003800000 */
[----:B------:R-:W-:-:S04]  /*cc50*/  IADD3 R8, R0, R8, RZ ;  /* 0x0000000800087210 */ /* 0x000fc80007ffe0ff */
[----:B----4-:R-:W-:-:S13]  /*cc60*/  ISETP.GT.AND P0, PT, R8, R9, PT ;  /* 0x000000090800720c */ /* 0x010fda0003f04270 */
[----:B------:R-:W-:Y:S05]  /*cc70*/  @P0 BRA `(.L_x_1629) ;  /* 0x0000024000000947 */ /* 0x000fea0003800000 */
.L_x_1633:
        /* <DEDUP_REMOVED lines=11> */
[----:B------:R-:W3:Y:S04]  /*cd30*/  @!P0 LDG.E R6, [R4.64] ;  /* 0x0000000604068981 */ /* 0x000ee8000c1e1900 */
[----:B------:R-:W3:Y:S02]  /*cd40*/  @!P0 LDG.E R7, [R2.64] ;  /* 0x0000000602078981 */ /* 0x000ee4000c1e1900 */
[----:B---3--:R-:W-:Y:S01]  /*cd50*/  IMAD R0, R7, R6, RZ ;  /* 0x0000000607007224 */ /* 0x008fe200078e02ff */
[----:B------:R-:W-:Y:S05]  /*cd60*/  BRA.DIV ~URZ, `(.L_x_1631) ;  /* 0x000028327f007947 */ /* 0x000fea000b800000 */
[----:B------:R1:W3:Y:S02]  /*cd70*/  SHFL.UP PT, R2, R0, 0x1, RZ ;  /* 0x0420000000027989 */ /* 0x0002e400000e00ff */
.L_x_1685:
        /* <DEDUP_REMOVED lines=16> */
.L_x_1686:
[----:B---3--:R-:W-:-:S05]  /*ce80*/  IMAD R0, R0, c[0x0][0x538], RZ ;  /* 0x00014e0000007a24 */ /* 0x008fca00078e02ff */
[----:B------:R-:W-:-:S04]  /*ce90*/  IADD3 R8, R0, R8, RZ ;  /* 0x0000000800087210 */ /* 0x000fc80007ffe0ff */
[----:B------:R-:W-:-:S13]  /*cea0*/  ISETP.GT.AND P0, PT, R8, R9, PT ;  /* 0x000000090800720c */ /* 0x000fda0003f04270 */
[----:B-12---:R-:W-:Y:S05]  /*ceb0*/  @!P0 BRA `(.L_x_1633) ;  /* 0xfffffdc000008947 */ /* 0x006fea000383ffff */
.L_x_1629:
[----:B------:R-:W-:-:S05]  /*cec0*/  IADD3 R8, -R0, R8, RZ ;  /* 0x0000000800087210 */ /* 0x000fca0007ffe1ff */
[----:B------:R-:W-:-:S05]  /*ced0*/  IMAD R0, R4, c[0x0][0x538], R8 ;  /* 0x00014e0004007a24 */ /* 0x000fca00078e0208 */
[----:B------:R-:W-:Y:S01]  /*cee0*/  ISETP.GT.AND P0, PT, R0, R9, PT ;  /* 0x000000090000720c */ /* 0x000fe20003f04270 */
[----:B------:R-:W-:-:S12]  /*cef0*/  BRA.DIV ~URZ, `(.L_x_1634) ;  /* 0x000028a27f007947 */ /* 0x000fd8000b800000 */
[----:B------:R-:W-:-:S04]  /*cf00*/  VOTE.ANY R0, PT, !P0 ;  /* 0x0000000000007806 */ /* 0x000fc800040e0100 */
.L_x_1687:
[----:B------:R3:W4:Y:S01]  /*cf10*/  POPC R11, R0 ;  /* 0x00000000000b7309 */ /* 0x0007220000000000 */
[----:B------:R-:W-:Y:S05]  /*cf20*/  BRA.DIV ~URZ, `(.L_x_1635) ;  /* 0x000028b27f007947 */ /* 0x000fea000b800000 */
[----:B----4-:R4:W1:Y:S04]  /*cf30*/  SHFL.IDX PT, R6, R6, R11, 0x1f ;  /* 0x00001f0b06067589 */ /* 0x01086800000e0000 */
[----:B------:R4:W2:Y:S02]  /*cf40*/  SHFL.IDX PT, R7, R7, R11, 0x1f ;  /* 0x00001f0b07077589 */ /* 0x0008a400000e0000 */
.L_x_1688:
[----:B------:R-:W-:Y:S01]  /*cf50*/  ISETP.NE.AND P0, PT, R0, RZ, PT ;  /* 0x000000ff0000720c */ /* 0x000fe20003f05270 */
[----:B------:R-:W-:-:S12]  /*cf60*/  BSSY B0, `(.L_x_1636) ;  /* 0x0000005000007945 */ /* 0x000fd80003800000 */
[----:B------:R-:W-:Y:S05]  /*cf70*/  @!P0 BRA `(.L_x_1637) ;  /* 0x0000003000008947 */ /* 0x000fea0003800000 */
[----:B---3--:R-:W-:Y:S01]  /*cf80*/  IADD3 R0, R11, -0x1, RZ ;  /* 0xffffffff0b007810 */ /* 0x008fe20007ffe0ff */
[----:B------:R-:W-:Y:S05]  /*cf90*/  BRA.DIV ~URZ, `(.L_x_1638) ;  /* 0x000029127f007947 */ /* 0x000fea000b800000 */
[----:B------:R3:W4:Y:S02]  /*cfa0*/  SHFL.IDX PT, R10, R4, R0, 0x1f ;  /* 0x00001f00040a7589 */ /* 0x00072400000e0000 */
.L_x_1637:
[----:B------:R-:W-:Y:S05]  /*cfb0*/  BSYNC B0 ;  /* 0x0000000000007941 */ /* 0x000fea0003800000 */
.L_x_1636:
[-C--:B-1-3--:R-:W-:Y:S01]  /*cfc0*/  IABS R4, R6.reuse ;  /* 0x0000000600047213 */ /* 0x08afe20000000000 */
[----:B----4-:R-:W-:Y:S01]  /*cfd0*/  IMAD R200, R10, c[0x0][0x538], R8 ;  /* 0x00014e000ac87a24 */ /* 0x010fe200078e0208 */
[----:B--2---:R-:W-:Y:S01]  /*cfe0*/  IABS R0, R7 ;  /* 0x0000000700007213 */ /* 0x004fe20000000000 */
        /* <DEDUP_REMOVED lines=61> */
.L_x_1630:
[----:B------:R-:W-:Y:S01]  /*d3c0*/  IMAD.MOV.U32 R200, RZ, RZ, R9 ;  /* 0x000000ffffc87224 */ /* 0x000fe200078e0009 */
[----:B------:R-:W-:Y:S01]  /*d3d0*/  MOV R202, RZ ;  /* 0x000000ff00ca7202 */ /* 0x000fe20000000f00 */
[----:B------:R-:W-:Y:S01]  /*d3e0*/  IMAD.MOV.U32 R201, RZ, RZ, RZ ;  /* 0x000000ffffc97224 */ /* 0x000fe200078e00ff */
[----:B------:R-:W-:Y:S02]  /*d3f0*/  MOV R203, c[0x0][0x53c] ;  /* 0x00014f0000cb7a02 */ /* 0x000fe40000000f00 */
.L_x_1639:
[----:B------:R-:W-:Y:S05]  /*d400*/  BSYNC B1 ;  /* 0x0000000000017941 */ /* 0x000fea0003800000 */
.L_x_1628:
[----:B------:R-:W-:Y:S01]  /*d410*/  WARPSYNC 0xffffffff ;  /* 0xffffffff00007948 */ /* 0x000fe20003800000 */
[----:B------:R-:W-:Y:S01]  /*d420*/  BAR.SYNC.DEFER_BLOCKING 0x4, 0x100 ;  /* 0x0104000000007b1d */ /* 0x000fe20000010000 */
[----:B------:R-:W-:-:S13]  /*d430*/  ISETP.NE.AND P0, PT, R13, RZ, PT ;  /* 0x000000ff0d00720c */ /* 0x000fda0003f05270 */
[----:B------:R3:W-:Y:S04]  /*d440*/  @!P0 STS.128 [0x24100], R200 ;  /* 0x024100c8ff008388 */ /* 0x0007e80000000c00 */
[----:B------:R-:W-:Y:S06]  /*d450*/  BAR.ARV 0x5, 0x100 ;  /* 0x0144000000007b1d */ /* 0x000fec0000002000 */
.L_x_1623:
[----:B-1----:R-:W-:-:S13]  /*d460*/  ISETP.GE.AND P0, PT, R203, c[0x0][0x53c], PT ;  /* 0x00014f00cb007a0c */ /* 0x002fda0003f06270 */
[----:B--23--:R-:W-:Y:S01]  /*d470*/  @P0 CALL.REL.NOINC `(.L_x_1640) ;  /* 0x0000001000000944 */ /* 0x00cfe20003c00000 */
[----:B------:R-:W-:Y:S05]  /*d480*/  BRA `(.L_x_1641) ;  /* 0xffff411000007947 */ /* 0x000fea000383ffff */
.L_x_1640:
[----:B------:R-:W-:Y:S05]  /*d490*/  EXIT ;  /* 0x000000000000794d */ /* 0x000fea0003800000 */
.L_x_1531:
[----:B------:R-:W-:Y:S01]  /*d4a0*/  IMAD.MOV.U32 R0, RZ, RZ, R5 ;  /* 0x000000ffff007224 */ /* 0x000fe200078e0005 */
[----:B------:R-:W-:Y:S02]  /*d4b0*/  MOV R2, 0x1 ;  /* 0x0000000100027802 */ /* 0x000fe40000000f00 */
[----:B------:R-:W-:Y:S02]  /*d4c0*/  MOV R3, 0xd4e0 ;  /* 0x0000d4e000037802 */ /* 0x000fe40000000f00 */
[----:B--2---:R-:W-:Y:S05]  /*d4d0*/  CALL.REL.NOINC `($__internal_28_$__cuda_sm70_shflsync_up_p) ;  /* 0x0000250000007944 */ /* 0x004fea0003c00000 */
[----:B------:R-:W-:Y:S01]  /*d4e0*/  MOV R0, R4 ;  /* 0x0000000400007202 */ /* 0x000fe20000000f00 */
[----:B------:R-:W-:Y:S05]  /*d4f0*/  BRA `(.L_x_1642) ;  /* 0xffff2f5000007947 */ /* 0x000fea000383ffff */
.L_x_1532:
[----:B------:R-:W-:Y:S01]  /*d500*/  IMAD.MOV.U32 R0, RZ, RZ, R5 ;  /* 0x000000ffff007224 */ /* 0x000fe200078e0005 */
[----:B------:R-:W-:Y:S02]  /*d510*/  MOV R2, 0x2 ;  /* 0x0000000200027802 */ /* 0x000fe40000000f00 */
[----:B------:R-:W-:Y:S02]  /*d520*/  MOV R3, 0xd540 ;  /* 0x0000d54000037802 */ /* 0x000fe40000000f00 */
[----:B--2---:R-:W-:Y:S05]  /*d530*/  CALL.REL.NOINC `($__internal_28_$__cuda_sm70_shflsync_up_p) ;  /* 0x000024a000007944 */ /* 0x004fea0003c00000 */
[----:B------:R-:W-:Y:S01]  /*d540*/  SEL R0, R4, RZ, P4 ;  /* 0x000000ff04007207 */ /* 0x000fe20002000000 */
[----:B------:R-:W-:Y:S01]  /*d550*/  IMAD.MOV.U32 R2, RZ, RZ, 0x4 ;  /* 0x00000004ff027424 */ /* 0x000fe200078e00ff */
[----:B------:R-:W-:-:S03]  /*d560*/  MOV R3, 0xd590 ;  /* 0x0000d59000037802 */ /* 0x000fc60000000f00 */
[----:B------:R-:W-:Y:S02]  /*d570*/  IMAD.IADD R0, R5, 0x1, R0 ;  /* 0x0000000105007824 */ /* 0x000fe400078e0200 */
[----:B------:R-:W-:Y:S05]  /*d580*/  CALL.REL.NOINC `($__internal_28_$__cuda_sm70_shflsync_up_p) ;  /* 0x0000245000007944 */ /* 0x000fea0003c00000 */
        /* <DEDUP_REMOVED lines=12> */
[----:B------:R-:W-:Y:S02]  /*d650*/  MOV R3, 0x1f ;  /* 0x0000001f00037802 */ /* 0x000fe40000000f00 */
[----:B------:R-:W-:Y:S01]  /*d660*/  MOV R2, 0xd6a0 ;  /* 0x0000d6a000027802 */ /* 0x000fe20000000f00 */
[----:B------:R-:W-:-:S04]  /*d670*/  IMAD.IADD R4, R0, 0x1, R4 ;  /* 0x0000000100047824 */ /* 0x000fc800078e0204 */
[----:B------:R-:W-:Y:S02]  /*d680*/  IMAD.MOV.U32 R31, RZ, RZ, R4 ;  /* 0x000000ffff1f7224 */ /* 0x000fe400078e0004 */
[----:B------:R-:W-:Y:S05]  /*d690*/  CALL.REL.NOINC `($__internal_27_$__cuda_sm70_shflsync_idx_p) ;  /* 0x000022f000007944 */ /* 0x000fea0003c00000 */
[----:B------:R-:W-:Y:S01]  /*d6a0*/  MOV R0, R30 ;  /* 0x0000001e00007202 */ /* 0x000fe20000000f00 */
[----:B------:R-:W-:Y:S05]  /*d6b0*/  BRA `(.L_x_1643) ;  /* 0xffff2e9000007947 */ /* 0x000fea000383ffff */
.L_x_1534:
[----:B------:R-:W-:Y:S02]  /*d6c0*/  SEL R0, RZ, 0x1, P0 ;  /* 0x00000001ff007807 */ /* 0x000fe40000000000 */
[----:B------:R-:W-:Y:S02]  /*d6d0*/  MOV R2, 0xd6f0 ;  /* 0x0000d6f000027802 */ /* 0x000fe40000000f00 */
[----:B------:R-:W-:Y:S05]  /*d6e0*/  CALL.REL.NOINC `($__internal_29_$__cuda_sm70_votesync_ballot) ;  /* 0x0000236000007944 */ /* 0x000fea0003c00000 */
[----:B------:R-:W-:Y:S05]  /*d6f0*/  BRA `(.L_x_1644) ;  /* 0xffff2ee000007947 */ /* 0x000fea000383ffff */
.L_x_1535:
[----:B------:R-:W-:Y:S01]  /*d700*/  IMAD.MOV.U32 R31, RZ, RZ, R8 ;  /* 0x000000ffff1f7224 */ /* 0x000fe200078e0008 */
[----:B--2---:R-:W-:Y:S01]  /*d710*/  MOV R30, R203 ;  /* 0x000000cb001e7202 */ /* 0x004fe20000000f00 */
[----:B------:R-:W-:Y:S01]  /*d720*/  IMAD.MOV.U32 R3, RZ, RZ, 0x1f ;  /* 0x0000001fff037424 */ /* 0x000fe200078e00ff */
[----:B------:R-:W-:Y:S02]  /*d730*/  MOV R2, 0xd750 ;  /* 0x0000d75000027802 */ /* 0x000fe40000000f00 */
[----:B-1----:R-:W-:Y:S05]  /*d740*/  CALL.REL.NOINC `($__internal_27_$__cuda_sm70_shflsync_idx_p) ;  /* 0x0000224000007944 */ /* 0x002fea0003c00000 */
[----:B------:R-:W-:Y:S01]  /*d750*/  IMAD.MOV.U32 R11, RZ, RZ, R30 ;  /* 0x000000ffff0b7224 */ /* 0x000fe200078e001e */
[----:B------:R-:W-:Y:S01]  /*d760*/  MOV R31, R7 ;  /* 0x00000007001f7202 */ /* 0x000fe20000000f00 */
[----:B------:R-:W-:Y:S01]  /*d770*/  IMAD.MOV.U32 R5, RZ, RZ, RZ ;  /* 0x000000ffff057224 */ /* 0x000fe200078e00ff */
[----:B------:R-:W-:Y:S01]  /*d780*/  MOV R30, R203 ;  /* 0x000000cb001e7202 */ /* 0x000fe20000000f00 */
[----:B------:R-:W-:Y:S01]  /*d790*/  IMAD.MOV.U32 R3, RZ, RZ, 0x1f ;  /* 0x0000001fff037424 */ /* 0x000fe200078e00ff */
[----:B------:R-:W-:-:S02]  /*d7a0*/  MOV R2, 0xd7c0 ;  /* 0x0000d7c000027802 */ /* 0x000fc40000000f00 */
[----:B------:R-:W-:Y:S05]  /*d7b0*/  CALL.REL.NOINC `($__internal_27_$__cuda_sm70_shflsync_idx_p) ;  /* 0x000021d000007944 */ /* 0x000fea0003c00000 */
[----:B------:R-:W-:Y:S01]  /*d7c0*/  MOV R10, R30 ;  /* 0x0000001e000a7202 */ /* 0x000fe20000000f00 */
[----:B------:R-:W-:Y:S05]  /*d7d0*/  BRA `(.L_x_1645) ;  /* 0xffff2e5000007947 */ /* 0x000fea000383ffff */
.L_x_1538:
[----:B------:R-:W-:Y:S01]  /*d7e0*/  IMAD.MOV.U32 R31, RZ, RZ, R4 ;  /* 0x000000ffff1f7224 */ /* 0x000fe200078e0004 */
[----:B------:R-:W-:-:S02]  /*d7f0*/  MOV R3, 0x1f ;  /* 0x0000001f00037802 */ /* 0x000fc40000000f00 */
[----:B------:R-:W-:Y:S02]  /*d800*/  MOV R2, 0xd820 ;  /* 0x0000d82000027802 */ /* 0x000fe40000000f00 */
[----:B-1234-:R-:W-:Y:S05]  /*d810*/  CALL.REL.NOINC `($__internal_27_$__cuda_sm70_shflsync_idx_p) ;  /* 0x0000217000007944 */ /* 0x01efea0003c00000 */
[----:B------:R-:W-:Y:S01]  /*d820*/  MOV R5, R30 ;  /* 0x0000001e00057202 */ /* 0x000fe20000000f00 */
[----:B------:R-:W-:Y:S05]  /*d830*/  BRA `(.L_x_1537) ;  /* 0xffff2e5000007947 */ /* 0x000fea000383ffff */
.L_x_1546:
[----:B------:R-:W-:Y:S01]  /*d840*/  IMAD.MOV.U32 R31, RZ, RZ, R5 ;  /* 0x000000ffff1f7224 */ /* 0x000fe200078e0005 */
[----:B------:R-:W-:Y:S01]  /*d850*/  MOV R30, RZ ;  /* 0x000000ff001e7202 */ /* 0x000fe20000000f00 */
[----:B------:R-:W-:Y:S01]  /*d860*/  IMAD.MOV.U32 R3, RZ, RZ, 0x181f ;  /* 0x0000181fff037424 */ /* 0x000fe200078e00ff */
[----:B------:R-:W-:Y:S02]  /*d870*/  MOV R2, 0xd890 ;  /* 0x0000d89000027802 */ /* 0x000fe40000000f00 */
[----:B-----5:R-:W-:Y:S05]  /*d880*/  CALL.REL.NOINC `($__internal_27_$__cuda_sm70_shflsync_idx_p) ;  /* 0x0000210000007944 */ /* 0x020fea0003c00000 */
[----:B------:R-:W-:Y:S01]  /*d890*/  MOV R4, R30 ;  /* 0x0000001e00047202 */ /* 0x000fe20000000f00 */
[----:B------:R-:W-:Y:S05]  /*d8a0*/  BRA `(.L_x_1646) ;  /* 0xffff48f000007947 */ /* 0x000fea000383ffff */
.L_x_1547:
[----:B------:R-:W-:Y:S01]  /*d8b0*/  IMAD.MOV.U32 R31, RZ, RZ, R12 ;  /* 0x000000ffff1f7224 */ /* 0x000fe200078e000c */
[----:B------:R-:W-:Y:S01]  /*d8c0*/  MOV R30, RZ ;  /* 0x000000ff001e7202 */ /* 0x000fe20000000f00 */
[----:B------:R-:W-:Y:S01]  /*d8d0*/  IMAD.MOV.U32 R3, RZ, RZ, 0x181f ;  /* 0x0000181fff037424 */ /* 0x000fe200078e00ff */
[----:B------:R-:W-:Y:S02]  /*d8e0*/  MOV R2, 0xd900 ;  /* 0x0000d90000027802 */ /* 0x000fe40000000f00 */
[----:B-12--5:R-:W-:Y:S05]  /*d8f0*/  CALL.REL.NOINC `($__internal_27_$__cuda_sm70_shflsync_idx_p) ;  /* 0x0000209000007944 */ /* 0x026fea0003c00000 */
[----:B------:R-:W-:Y:S01]  /*d900*/  MOV R0, R30 ;  /* 0x0000001e00007202 */ /* 0x000fe20000000f00 */
[----:B------:R-:W-:Y:S05]  /*d910*/  BRA `(.L_x_1647) ;  /* 0xffff48a000007947 */ /* 0x000fea000383ffff */
.L_x_1550:
[----:B------:R-:W-:Y:S01]  /*d920*/  IMAD.MOV.U32 R31, RZ, RZ, R5 ;  /* 0x000000ffff1f7224 */ /* 0x000fe200078e0005 */
[----:B------:R-:W-:Y:S01]  /*d930*/  MOV R30, 0x1 ;  /* 0x00000001001e7802 */ /* 0x000fe20000000f00 */
[----:B--2---:R-:W-:Y:S01]  /*d940*/  IMAD.MOV.U32 R3, RZ, RZ, 0x181f ;  /* 0x0000181fff037424 */ /* 0x004fe200078e00ff */
[----:B------:R-:W-:-:S02]  /*d950*/  MOV R2, 0xd970 ;  /* 0x0000d97000027802 */ /* 0x000fc40000000f00 */
[----:B-1-345:R-:W-:Y:S05]  /*d960*/  CALL.REL.NOINC `($__internal_27_$__cuda_sm70_shflsync_idx_p) ;  /* 0x0000202000007944 */ /* 0x03afea0003c00000 */
[----:B------:R-:W-:Y:S01]  /*d970*/  IMAD.MOV.U32 R4, RZ, RZ, R30 ;  /* 0x000000ffff047224 */ /* 0x000fe200078e001e */
[----:B------:R-:W-:Y:S01]  /*d980*/  MOV R30, 0x1 ;  /* 0x00000001001e7802 */ /* 0x000fe20000000f00 */
[----:B------:R-:W-:Y:S01]  /*d990*/  IMAD.MOV.U32 R31, RZ, RZ, R12 ;  /* 0x000000ffff1f7224 */ /* 0x000fe200078e000c */
[----:B------:R-:W-:-:S02]  /*d9a0*/  MOV R3, 0x181f ;  /* 0x0000181f00037802 */ /* 0x000fc40000000f00 */
[----:B------:R-:W-:Y:S02]  /*d9b0*/  MOV R2, 0xd9d0 ;  /* 0x0000d9d000027802 */ /* 0x000fe40000000f00 */
[----:B------:R-:W-:Y:S05]  /*d9c0*/  CALL.REL.NOINC `($__internal_27_$__cuda_sm70_shflsync_idx_p) ;  /* 0x00001fc000007944 */ /* 0x000fea0003c00000 */
[----:B------:R-:W-:Y:S01]  /*d9d0*/  MOV R0, R30 ;  /* 0x0000001e00007202 */ /* 0x000fe20000000f00 */
[----:B------:R-:W-:Y:S05]  /*d9e0*/  BRA `(.L_x_1648) ;  /* 0xffff495000007947 */ /* 0x000fea000383ffff */
.L_x_1553:
[----:B------:R-:W-:Y:S01]  /*d9f0*/  IMAD.MOV.U32 R31, RZ, RZ, R5 ;  /* 0x000000ffff1f7224 */ /* 0x000fe200078e0005 */
[----:B------:R-:W-:Y:S01]  /*da00*/  MOV R30, 0x2 ;  /* 0x00000002001e7802 */ /* 0x000fe20000000f00 */
[----:B-1----:R-:W-:Y:S01]  /*da10*/  IMAD.MOV.U32 R3, RZ, RZ, 0x181f ;  /* 0x0000181fff037424 */ /* 0x002fe200078e00ff */
[----:B------:R-:W-:Y:S02]  /*da20*/  MOV R2, 0xda40 ;  /* 0x0000da4000027802 */ /* 0x000fe40000000f00 */
[----:B--2345:R-:W-:Y:S05]  /*da30*/  CALL.REL.NOINC `($__internal_27_$__cuda_sm70_shflsync_idx_p) ;  /* 0x00001f5000007944 */ /* 0x03cfea0003c00000 */
[----:B------:R-:W-:Y:S01]  /*da40*/  MOV R4, R30 ;  /* 0x0000001e00047202 */ /* 0x000fe20000000f00 */
[----:B------:R-:W-:Y:S05]  /*da50*/  BRA `(.L_x_1649) ;  /* 0xffff4a4000007947 */ /* 0x000fea000383ffff */
.L_x_1554:
[----:B------:R-:W-:Y:S01]  /*da60*/  IMAD.MOV.U32 R31, RZ, RZ, R12 ;  /* 0x000000ffff1f7224 */ /* 0x000fe200078e000c */
[----:B------:R-:W-:Y:S01]  /*da70*/  MOV R30, 0x2 ;  /* 0x00000002001e7802 */ /* 0x000fe20000000f00 */
[----:B------:R-:W-:Y:S01]  /*da80*/  IMAD.MOV.U32 R3, RZ, RZ, 0x181f ;  /* 0x0000181fff037424 */ /* 0x000fe200078e00ff */
[----:B------:R-:W-:Y:S02]  /*da90*/  MOV R2, 0xdab0 ;  /* 0x0000dab000027802 */ /* 0x000fe40000000f00 */
[----:B-12345:R-:W-:Y:S05]  /*daa0*/  CALL.REL.NOINC `($__internal_27_$__cuda_sm70_shflsync_idx_p) ;  /* 0x00001ee000007944 */ /* 0x03efea0003c00000 */
[----:B------:R-:W-:Y:S01]  /*dab0*/  MOV R0, R30 ;  /* 0x0000001e00007202 */ /* 0x000fe20000000f00 */
[----:B------:R-:W-:Y:S05]  /*dac0*/  BRA `(.L_x_1650) ;  /* 0xffff49f000007947 */ /* 0x000fea000383ffff */
.L_x_1557:
[----:B------:R-:W-:Y:S01]  /*dad0*/  IMAD.MOV.U32 R31, RZ, RZ, R5 ;  /* 0x000000ffff1f7224 */ /* 0x000fe200078e0005 */
[----:B------:R-:W-:Y:S01]  /*dae0*/  MOV R30, 0x3 ;  /* 0x00000003001e7802 */ /* 0x000fe20000000f00 */
[----:B-1----:R-:W-:Y:S01]  /*daf0*/  IMAD.MOV.U32 R3, RZ, RZ, 0x181f ;  /* 0x0000181fff037424 */ /* 0x002fe200078e00ff */
[----:B------:R-:W-:-:S02]  /*db00*/  MOV R2, 0xdb20 ;  /* 0x0000db2000027802 */ /* 0x000fc40000000f00 */
[----:B--2345:R-:W-:Y:S05]  /*db10*/  CALL.REL.NOINC `($__internal_27_$__cuda_sm70_shflsync_idx_p) ;  /* 0x00001e7000007944 */ /* 0x03cfea0003c00000 */
        /* <DEDUP_REMOVED lines=8> */
.L_x_1560:
[----:B------:R-:W-:Y:S01]  /*dba0*/  IMAD.MOV.U32 R31, RZ, RZ, R5 ;  /* 0x000000ffff1f7224 */ /* 0x000fe200078e0005 */
[----:B------:R-:W-:Y:S01]  /*dbb0*/  MOV R30, RZ ;  /* 0x000000ff001e7202 */ /* 0x000fe20000000f00 */
[----:B------:R-:W-:Y:S01]  /*dbc0*/  IMAD.MOV.U32 R3, RZ, RZ, 0x181f ;  /* 0x0000181fff037424 */ /* 0x000fe200078e00ff */
[----:B------:R-:W-:Y:S02]  /*dbd0*/  MOV R2, 0xdbf0 ;  /* 0x0000dbf000027802 */ /* 0x000fe40000000f00 */
[----:B------:R-:W-:Y:S05]  /*dbe0*/  CALL.REL.NOINC `($__internal_27_$__cuda_sm70_shflsync_idx_p) ;  /* 0x00001da000007944 */ /* 0x000fea0003c00000 */
[----:B------:R-:W-:Y:S01]  /*dbf0*/  MOV R4, R30 ;  /* 0x0000001e00047202 */ /* 0x000fe20000000f00 */
[----:B------:R-:W-:Y:S05]  /*dc00*/  BRA `(.L_x_1652) ;  /* 0xffff54e000007947 */ /* 0x000fea000383ffff */
.L_x_1561:
[----:B------:R-:W-:Y:S01]  /*dc10*/  IMAD.MOV.U32 R31, RZ, RZ, R10 ;  /* 0x000000ffff1f7224 */ /* 0x000fe200078e000a */
[----:B------:R-:W-:Y:S01]  /*dc20*/  MOV R30, RZ ;  /* 0x000000ff001e7202 */ /* 0x000fe20000000f00 */
[----:B------:R-:W-:Y:S01]  /*dc30*/  IMAD.MOV.U32 R3, RZ, RZ, 0x181f ;  /* 0x0000181fff037424 */ /* 0x000fe200078e00ff */
[----:B------:R-:W-:Y:S02]  /*dc40*/  MOV R2, 0xdc60 ;  /* 0x0000dc6000027802 */ /* 0x000fe40000000f00 */
[----:B-12---:R-:W-:Y:S05]  /*dc50*/  CALL.REL.NOINC `($__internal_27_$__cuda_sm70_shflsync_idx_p) ;  /* 0x00001d3000007944 */ /* 0x006fea0003c00000 */
[----:B------:R-:W-:Y:S02]  /*dc60*/  IADD3 R8, P0, R30, R20, RZ ;  /* 0x000000141e087210 */ /* 0x000fe40007f1e0ff */
[----:B------:R-:W-:-:S02]  /*dc70*/  MOV R31, R5 ;  /* 0x00000005001f7202 */ /* 0x000fc40000000f00 */
[----:B------:R-:W-:Y:S01]  /*dc80*/  SEL R12, RZ, 0x10, P5 ;  /* 0x00000010ff0c7807 */ /* 0x000fe20002800000 */
[----:B------:R-:W-:Y:S01]  /*dc90*/  IMAD.X R9, R4, 0x1, R16, P0 ;  /* 0x0000000104097824 */ /* 0x000fe200000e0610 */
[----:B------:R-:W-:Y:S02]  /*dca0*/  IADD3 R6, P0, R30, R19, RZ ;  /* 0x000000131e067210 */ /* 0x000fe40007f1e0ff */
[----:B------:R-:W-:Y:S02]  /*dcb0*/  SEL R11, RZ, 0x10, P4 ;  /* 0x00000010ff0b7807 */ /* 0x000fe40002000000 */
[----:B------:R-:W-:Y:S01]  /*dcc0*/  @!PT LDS RZ, [RZ] ;  /* 0x00000000fffff984 */ /* 0x000fe20000000800 */
[----:B------:R-:W-:Y:S01]  /*dcd0*/  @!PT LDS RZ, [RZ] ;  /* 0x00000000fffff984 */ /* 0x000fe20000000800 */
[----:B------:R-:W-:Y:S01]  /*dce0*/  @!PT LDS RZ, [RZ] ;  /* 0x00000000fffff984 */ /* 0x000fe20000000800 */
[----:B------:R1:W-:Y:S01]  /*dcf0*/  LDGSTS.E.BYPASS.LTC128B.128 [R188+0x12100], [R8.64], !P5 ;  /* 0x1210000008bc7fae */ /* 0x0003e2000e901d46 */
[----:B------:R-:W-:Y:S01]  /*dd00*/  IMAD.X R7, R4, 0x1, R13, P0 ;  /* 0x0000000104077824 */ /* 0x000fe200000e060d */
[----:B------:R-:W-:Y:S01]  /*dd10*/  IADD3 R2, P0, R30, R17, RZ ;  /* 0x000000111e027210 */ /* 0x000fe20007f1e0ff */
[----:B------:R-:W-:-:S03]  /*dd20*/  IMAD.MOV.U32 R30, RZ, RZ, 0x1 ;  /* 0x00000001ff1e7424 */ /* 0x000fc600078e00ff */
[----:B------:R2:W-:Y:S01]  /*dd30*/  LDGSTS.E.BYPASS.LTC128B.128 [R188+0x14100], [R6.64], !P4 ;  /* 0x1410000006bc7fae */ /* 0x0005e2000e101d46 */
[----:B------:R-:W-:-:S05]  /*dd40*/  IMAD.X R3, R4, 0x1, R15, P0 ;  /* 0x0000000104037824 */ /* 0x000fca00000e060f */
[----:B------:R3:W-:Y:S01]  /*dd50*/  LDGSTS.E.BYPASS.LTC128B.128 [R188+0x16100], [R2.64], !P6 ;  /* 0x1610000002bc7fae */ /* 0x0007e2000f101d46 */
[----:B-1----:R-:W-:Y:S01]  /*dd60*/  IMAD.MOV.U32 R9, RZ, RZ, R252 ;  /* 0x000000ffff097224 */ /* 0x002fe200078e00fc */
[----:B---3--:R-:W-:Y:S02]  /*dd70*/  MOV R3, 0x181f ;  /* 0x0000181f00037802 */ /* 0x008fe40000000f00 */
[----:B------:R-:W-:Y:S02]  /*dd80*/  MOV R2, 0xdda0 ;  /* 0x0000dda000027802 */ /* 0x000fe40000000f00 */
[----:B--2---:R-:W-:Y:S05]  /*dd90*/  CALL.REL.NOINC `($__internal_27_$__cuda_sm70_shflsync_idx_p) ;  /* 0x00001bf000007944 */ /* 0x004fea0003c00000 */
[----:B------:R-:W-:Y:S01]  /*dda0*/  IMAD.MOV.U32 R8, RZ, RZ, R30 ;  /* 0x000000ffff087224 */ /* 0x000fe200078e001e */
[----:B------:R-:W-:Y:S01]  /*ddb0*/  MOV R30, 0x1 ;  /* 0x00000001001e7802 */ /* 0x000fe20000000f00 */
[----:B------:R-:W-:Y:S01]  /*ddc0*/  IMAD.MOV.U32 R31, RZ, RZ, R10 ;  /* 0x000000ffff1f7224 */ /* 0x000fe200078e000a */
[----:B------:R-:W-:Y:S02]  /*ddd0*/  MOV R3, 0x181f ;  /* 0x0000181f00037802 */ /* 0x000fe40000000f00 */
[----:B------:R-:W-:Y:S02]  /*dde0*/  MOV R2, 0xde00 ;  /* 0x0000de0000027802 */ /* 0x000fe40000000f00 */
[----:B------:R-:W-:Y:S05]  /*ddf0*/  CALL.REL.NOINC `($__internal_27_$__cuda_sm70_shflsync_idx_p) ;  /* 0x00001b9000007944 */ /* 0x000fea0003c00000 */
[----:B------:R-:W-:Y:S01]  /*de00*/  MOV R0, R30 ;  /* 0x0000001e00007202 */ /* 0x000fe20000000f00 */
[----:B------:R-:W-:Y:S05]  /*de10*/  BRA `(.L_x_1653) ;  /* 0xffff53f000007947 */ /* 0x000fea000383ffff */
.L_x_1564:
[----:B------:R-:W-:Y:S01]  /*de20*/  IMAD.MOV.U32 R31, RZ, RZ, R13 ;  /* 0x000000ffff1f7224 */ /* 0x000fe200078e000d */
[----:B------:R-:W-:Y:S01]  /*de30*/  MOV R30, RZ ;  /* 0x000000ff001e7202 */ /* 0x000fe20000000f00 */
[----:B------:R-:W-:Y:S01]  /*de40*/  IMAD.MOV.U32 R3, RZ, RZ, 0x181f ;  /* 0x0000181fff037424 */ /* 0x000fe200078e00ff */
[----:B------:R-:W-:-:S02]  /*de50*/  MOV R2, 0xde70 ;  /* 0x0000de7000027802 */ /* 0x000fc40000000f00 */
[----:B-1234-:R-:W-:Y:S05]  /*de60*/  CALL.REL.NOINC `($__internal_27_$__cuda_sm70_shflsync_idx_p) ;  /* 0x00001b2000007944 */ /* 0x01efea0003c00000 */
[----:B------:R-:W-:Y:S01]  /*de70*/  MOV R12, R30 ;  /* 0x0000001e000c7202 */ /* 0x000fe20000000f00 */
[----:B------:R-:W-:Y:S05]  /*de80*/  BRA `(.L_x_1654) ;  /* 0xffff57b000007947 */ /* 0x000fea000383ffff */
.L_x_1565:
[----:B------:R-:W-:Y:S01]  /*de90*/  IMAD.MOV.U32 R31, RZ, RZ, R20 ;  /* 0x000000ffff1f7224 */ /* 0x000fe200078e0014 */
[----:B------:R-:W-:Y:S01]  /*dea0*/  MOV R30, RZ ;  /* 0x000000ff001e7202 */ /* 0x000fe20000000f00 */
[----:B------:R-:W-:Y:S01]  /*deb0*/  IMAD.MOV.U32 R3, RZ, RZ, 0x181f ;  /* 0x0000181fff037424 */ /* 0x000fe200078e00ff */
[----:B------:R-:W-:-:S02]  /*dec0*/  MOV R2, 0xdee0 ;  /* 0x0000dee000027802 */ /* 0x000fc40000000f00 */
[----:B-1234-:R-:W-:Y:S05]  /*ded0*/  CALL.REL.NOINC `($__internal_27_$__cuda_sm70_shflsync_idx_p) ;  /* 0x00001ab000007944 */ /* 0x01efea0003c00000 */
[C---:B------:R-:W-:Y:S02]  /*dee0*/  IADD3 R16, P0, R30.reuse, R28, RZ ;  /* 0x0000001c1e107210 */ /* 0x040fe40007f1e0ff */
[----:B------:R-:W-:-:S02]  /*def0*/  IADD3 R14, P1, R30, R29, RZ ;  /* 0x0000001d1e0e7210 */ /* 0x000fc40007f3e0ff */
[----:B------:R-:W-:Y:S01]  /*df00*/  MOV R31, R13 ;  /* 0x0000000d001f7202 */ /* 0x000fe20000000f00 */
[----:B------:R-:W-:Y:S01]  /*df10*/  IMAD.X R17, R12, 0x1, R21, P0 ;  /* 0x000000010c117824 */ /* 0x000fe200000e0615 */
[----:B------:R-:W-:Y:S01]  /*df20*/  IADD3 R2, P0, R30, R40, RZ ;  /* 0x000000281e027210 */ /* 0x000fe20007f1e0ff */
[C---:B------:R-:W-:Y:S01]  /*df30*/  IMAD.X R15, R12.reuse, 0x1, R22, P1 ;  /* 0x000000010c0f7824 */ /* 0x040fe200008e0616 */
[----:B------:R-:W-:Y:S01]  /*df40*/  SEL R19, RZ, 0x10, P5 ;  /* 0x00000010ff137807 */ /* 0x000fe20002800000 */
[----:B------:R-:W-:Y:S01]  /*df50*/  IMAD.MOV.U32 R30, RZ, RZ, 0x1 ;  /* 0x00000001ff1e7424 */ /* 0x000fe200078e00ff */
[----:B------:R-:W-:Y:S01]  /*df60*/  @!PT LDS RZ, [RZ] ;  /* 0x00000000fffff984 */ /* 0x000fe20000000800 */
[----:B------:R-:W-:Y:S01]  /*df70*/  @!PT LDS RZ, [RZ] ;  /* 0x00000000fffff984 */ /* 0x000fe20000000800 */
[----:B------:R-:W-:Y:S01]  /*df80*/  @!PT LDS RZ, [RZ] ;  /* 0x00000000fffff984 */ /* 0x000fe20000000800 */
[----:B------:R1:W-:Y:S01]  /*df90*/  LDGSTS.E.BYPASS.LTC128B.128 [R188+0x6100], [R16.64], !P5 ;  /* 0x0610000010bc7fae */ /* 0x0003e2000e901d46 */
[----:B------:R-:W-:-:S03]  /*dfa0*/  IMAD.X R3, R12, 0x1, R23, P0 ;  /* 0x000000010c037824 */ /* 0x000fc600000e0617 */
[----:B------:R2:W-:Y:S04]  /*dfb0*/  LDGSTS.E.BYPASS.LTC128B.128 [R188+0x8100], [R14.64], !P4 ;  /* 0x081000000ebc7fae */ /* 0x0005e8000e101d46 */
[----:B------:R3:W-:Y:S01]  /*dfc0*/  LDGSTS.E.BYPASS.LTC128B.128 [R188+0xa100], [R2.64], !P6 ;  /* 0x0a10000002bc7fae */ /* 0x0007e2000f101d46 */
[----:B-1----:R-:W-:Y:S01]  /*dfd0*/  SEL R17, RZ, 0x10, P4 ;  /* 0x00000010ff117807 */ /* 0x002fe20002000000 */
[----:B------:R-:W-:Y:S01]  /*dfe0*/  IMAD.MOV.U32 R16, RZ, RZ, R252 ;  /* 0x000000ffff107224 */ /* 0x000fe200078e00fc */
[----:B---3--:R-:W-:Y:S02]  /*dff0*/  MOV R3, 0x181f ;  /* 0x0000181f00037802 */ /* 0x008fe40000000f00 */
[----:B------:R-:W-:Y:S02]  /*e000*/  MOV R2, 0xe020 ;  /* 0x0000e02000027802 */ /* 0x000fe40000000f00 */
[----:B--2---:R-:W-:Y:S05]  /*e010*/  CALL.REL.NOINC `($__internal_27_$__cuda_sm70_shflsync_idx_p) ;  /* 0x0000197000007944 */ /* 0x004fea0003c00000 */
        /* <DEDUP_REMOVED lines=8> */
.L_x_1566:
[----:B------:R-:W-:Y:S01]  /*e0a0*/  IMAD.MOV.U32 R2, RZ, RZ, R0 ;  /* 0x000000ffff027224 */ /* 0x000fe200078e0000 */
[----:B------:R-:W-:Y:S02]  /*e0b0*/  MOV R136, 0x2 ;  /* 0x0000000200887802 */ /* 0x000fe40000000f00 */
[----:B------:R-:W-:Y:S02]  /*e0c0*/  MOV R3, 0xe0e0 ;  /* 0x0000e0e000037802 */ /* 0x000fe40000000f00 */
[----:B------:R-:W-:Y:S05]  /*e0d0*/  CALL.REL.NOINC `($__internal_26_$__cuda_sm70_shflsync_bfly_p) ;  /* 0x0000184000007944 */ /* 0x000fea0003c00000 */
[----:B------:R-:W-:Y:S01]  /*e0e0*/  MOV R2, R136 ;  /* 0x0000008800027202 */ /* 0x000fe20000000f00 */
[----:B------:R-:W-:Y:S05]  /*e0f0*/  BRA `(.L_x_1656) ;  /* 0xffff665000007947 */ /* 0x000fea000383ffff */
.L_x_1569:
[----:B------:R-:W-:Y:S01]  /*e100*/  IMAD.MOV.U32 R31, RZ, RZ, R10 ;  /* 0x000000ffff1f7224 */ /* 0x000fe200078e000a */
[----:B------:R-:W-:Y:S01]  /*e110*/  MOV R30, RZ ;  /* 0x000000ff001e7202 */ /* 0x000fe20000000f00 */
[----:B------:R-:W-:Y:S01]  /*e120*/  IMAD.MOV.U32 R3, RZ, RZ, 0x181f ;  /* 0x0000181fff037424 */ /* 0x000fe200078e00ff */
[----:B------:R-:W-:Y:S02]  /*e130*/  MOV R2, 0xe150 ;  /* 0x0000e15000027802 */ /* 0x000fe40000000f00 */
[----:B------:R-:W-:Y:S05]  /*e140*/  CALL.REL.NOINC `($__internal_27_$__cuda_sm70_shflsync_idx_p) ;  /* 0x0000184000007944 */ /* 0x000fea0003c00000 */
[----:B------:R-:W-:Y:S01]  /*e150*/  MOV R4, R30 ;  /* 0x0000001e00047202 */ /* 0x000fe20000000f00 */
[----:B------:R-:W-:Y:S05]  /*e160*/  BRA `(.L_x_1657) ;  /* 0xffff79d000007947 */ /* 0x000fea000383ffff */
.L_x_1570:
[----:B------:R-:W-:Y:S01]  /*e170*/  IMAD.MOV.U32 R31, RZ, RZ, R12 ;  /* 0x000000ffff1f7224 */ /* 0x000fe200078e000c */
[----:B------:R-:W-:Y:S01]  /*e180*/  MOV R30, RZ ;  /* 0x000000ff001e7202 */ /* 0x000fe20000000f00 */
[----:B------:R-:W-:Y:S01]  /*e190*/  IMAD.MOV.U32 R3, RZ, RZ, 0x181f ;  /* 0x0000181fff037424 */ /* 0x000fe200078e00ff */
[----:B------:R-:W-:-:S02]  /*e1a0*/  MOV R2, 0xe1c0 ;  /* 0x0000e1c000027802 */ /* 0x000fc40000000f00 */
[----:B-12---:R-:W-:Y:S05]  /*e1b0*/  CALL.REL.NOINC `($__internal_27_$__cuda_sm70_shflsync_idx_p) ;  /* 0x000017d000007944 */ /* 0x006fea0003c00000 */
[----:B------:R-:W-:Y:S01]  /*e1c0*/  IADD3 R6, P0, R30, R16, RZ ;  /* 0x000000101e067210 */ /* 0x000fe20007f1e0ff */
[----:B------:R-:W-:Y:S01]  /*e1d0*/  IMAD.MOV.U32 R31, RZ, RZ, R10 ;  /* 0x000000ffff1f7224 */ /* 0x000fe200078e000a */
        /* <DEDUP_REMOVED lines=9> */
[----:B------:R-:W-:-:S05]  /*e270*/  IMAD.X R3, R4, 0x1, R14, P0 ;  /* 0x0000000104037824 */ /* 0x000fca00000e060e */
[----:B------:R2:W-:Y:S02]  /*e280*/  LDGSTS.E.BYPASS.LTC128B.128 [R188+0xe100], [R2.64], !P4 ;  /* 0x0e10000002bc7fae */ /* 0x0005e4000e101d46 */
[----:B--2---:R-:W-:Y:S01]  /*e290*/  IADD3 R2, P0, R30, R18, RZ ;  /* 0x000000121e027210 */ /* 0x004fe20007f1e0ff */
[----:B------:R-:W-:-:S04]  /*e2a0*/  IMAD.MOV.U32 R30, RZ, RZ, 0x1 ;  /* 0x00000001ff1e7424 */ /* 0x000fc800078e00ff */
[----:B------:R-:W-:-:S05]  /*e2b0*/  IMAD.X R3, R4, 0x1, R15, P0 ;  /* 0x0000000104037824 */ /* 0x000fca00000e060f */
[----:B------:R2:W-:Y:S02]  /*e2c0*/  LDGSTS.E.BYPASS.LTC128B.128 [R188+0x10100], [R2.64], !P6 ;  /* 0x1010000002bc7fae */ /* 0x0005e4000f101d46 */
[----:B--2---:R-:W-:Y:S02]  /*e2d0*/  MOV R3, 0x181f ;  /* 0x0000181f00037802 */ /* 0x004fe40000000f00 */
[----:B------:R-:W-:Y:S02]  /*e2e0*/  MOV R2, 0xe300 ;  /* 0x0000e30000027802 */ /* 0x000fe40000000f00 */
[----:B-1----:R-:W-:Y:S05]  /*e2f0*/  CALL.REL.NOINC `($__internal_27_$__cuda_sm70_shflsync_idx_p) ;  /* 0x0000169000007944 */ /* 0x002fea0003c00000 */
        /* <DEDUP_REMOVED lines=8> */
.L_x_1574:
[----:B------:R-:W-:Y:S01]  /*e380*/  MOV R30, RZ ;  /* 0x000000ff001e7202 */ /* 0x000fe20000000f00 */
[----:B------:R-:W-:Y:S01]  /*e390*/  IMAD.MOV.U32 R31, RZ, RZ, R12 ;  /* 0x000000ffff1f7224 */ /* 0x000fe200078e000c */
[----:B------:R-:W-:Y:S01]  /*e3a0*/  MOV R2, 0xe3d0 ;  /* 0x0000e3d000027802 */ /* 0x000fe20000000f00 */
[----:B------:R-:W-:Y:S02]  /*e3b0*/  IMAD.MOV.U32 R3, RZ, RZ, 0x181f ;  /* 0x0000181fff037424 */ /* 0x000fe400078e00ff */
[----:B-1234-:R-:W-:Y:S05]  /*e3c0*/  CALL.REL.NOINC `($__internal_27_$__cuda_sm70_shflsync_idx_p) ;  /* 0x000015c000007944 */ /* 0x01efea0003c00000 */
[----:B------:R-:W-:Y:S01]  /*e3d0*/  MOV R5, R30 ;  /* 0x0000001e00057202 */ /* 0x000fe20000000f00 */
[----:B------:R-:W-:-:S05]  /*e3e0*/  BRA `(.L_x_1659) ;  /* 0xffff7d0000007947 */ /* 0x000fca000383ffff */
.L_x_1575:
[----:B------:R-:W-:Y:S01]  /*e3f0*/  MOV R30, RZ ;  /* 0x000000ff001e7202 */ /* 0x000fe20000000f00 */
[----:B------:R-:W-:Y:S01]  /*e400*/  IMAD.MOV.U32 R31, RZ, RZ, R13 ;  /* 0x000000ffff1f7224 */ /* 0x000fe200078e000d */
[----:B------:R-:W-:Y:S01]  /*e410*/  MOV R2, 0xe440 ;  /* 0x0000e44000027802 */ /* 0x000fe20000000f00 */
[----:B------:R-:W-:Y:S02]  /*e420*/  IMAD.MOV.U32 R3, RZ, RZ, 0x181f ;  /* 0x0000181fff037424 */ /* 0x000fe400078e00ff */
[----:B-1234-:R-:W-:Y:S05]  /*e430*/  CALL.REL.NOINC `($__internal_27_$__cuda_sm70_shflsync_idx_p) ;  /* 0x0000155000007944 */ /* 0x01efea0003c00000 */
[----:B------:R-:W-:Y:S01]  /*e440*/  IMAD R4, R176, 0x6000, R204 ;  /* 0x00006000b0047824 */ /* 0x000fe200078e02cc */
[C---:B------:R-:W-:Y:S01]  /*e450*/  IADD3 R2, P0, R30.reuse, R23, RZ ;  /* 0x000000171e027210 */ /* 0x040fe20007f1e0ff */
[----:B------:R-:W-:Y:S01]  /*e460*/  IMAD.MOV.U32 R31, RZ, RZ, R12 ;  /* 0x000000ffff1f7224 */ /* 0x000fe200078e000c */
[----:B------:R-:W-:Y:S02]  /*e470*/  SEL R15, RZ, 0x10, P4 ;  /* 0x00000010ff0f7807 */ /* 0x000fe40002000000 */
[----:B------:R-:W-:Y:S01]  /*e480*/  SEL R14, RZ, 0x10, P6 ;  /* 0x00000010ff0e7807 */ /* 0x000fe20003000000 */
[C---:B------:R-:W-:Y:S01]  /*e490*/  IMAD.X R3, R5.reuse, 0x1, R20, P0 ;  /* 0x0000000105037824 */ /* 0x040fe200000e0614 */
[C---:B------:R-:W-:Y:S04]  /*e4a0*/  IADD3 R6, P0, R30.reuse, R28, RZ ;  /* 0x0000001c1e067210 */ /* 0x040fe80007f1e0ff */
[----:B------:R-:W-:Y:S01]  /*e4b0*/  @!PT LDS RZ, [RZ] ;  /* 0x00000000fffff984 */ /* 0x000fe20000000800 */
[----:B------:R-:W-:Y:S01]  /*e4c0*/  @!PT LDS RZ, [RZ] ;  /* 0x00000000fffff984 */ /* 0x000fe20000000800 */
[----:B------:R-:W-:Y:S01]  /*e4d0*/  @!PT LDS RZ, [RZ] ;  /* 0x00000000fffff984 */ /* 0x000fe20000000800 */
[----:B------:R1:W-:Y:S01]  /*e4e0*/  LDGSTS.E.BYPASS.LTC128B.128 [R4], [R2.64], !P5 ;  /* 0x0000000002047fae */ /* 0x0003e2000e901d46 */
[C---:B------:R-:W-:Y:S05]  /*e4f0*/  IMAD.X R7, R5.reuse, 0x1, R21, P0 ;  /* 0x0000000105077824 */ /* 0x040fea00000e0615 */
[----:B------:R2:W-:Y:S01]  /*e500*/  LDGSTS.E.BYPASS.LTC128B.128 [R4+0x2000], [R6.64], !P4 ;  /* 0x0200000006047fae */ /* 0x0005e2000e101d46 */
[----:B-1----:R-:W-:Y:S01]  /*e510*/  IADD3 R2, P0, R30, R29, RZ ;  /* 0x0000001d1e027210 */ /* 0x002fe20007f1e0ff */
[----:B------:R-:W-:Y:S04]  /*e520*/  IMAD.MOV.U32 R30, RZ, RZ, 0x1 ;  /* 0x00000001ff1e7424 */ /* 0x000fe800078e00ff */
[----:B------:R-:W-:Y:S01]  /*e530*/  IMAD.X R3, R5, 0x1, R22, P0 ;  /* 0x0000000105037824 */ /* 0x000fe200000e0616 */
[----:B--2---:R-:W-:Y:S04]  /*e540*/  SEL R6, RZ, 0x10, P5 ;  /* 0x00000010ff067807 */ /* 0x004fe80002800000 */
[----:B------:R1:W-:Y:S02]  /*e550*/  LDGSTS.E.BYPASS.LTC128B.128 [R4+0x4000], [R2.64], !P6 ;  /* 0x0400000002047fae */ /* 0x0003e4000f101d46 */
[----:B-1----:R-:W-:Y:S01]  /*e560*/  MOV R2, 0xe590 ;  /* 0x0000e59000027802 */ /* 0x002fe20000000f00 */
[----:B------:R-:W-:Y:S02]  /*e570*/  IMAD.MOV.U32 R3, RZ, RZ, 0x181f ;  /* 0x0000181fff037424 */ /* 0x000fe400078e00ff */
[----:B------:R-:W-:Y:S05]  /*e580*/  CALL.REL.NOINC `($__internal_27_$__cuda_sm70_shflsync_idx_p) ;  /* 0x0000140000007944 */ /* 0x000fea0003c00000 */
[----:B------:R-:W-:Y:S01]  /*e590*/  MOV R3, 0x181f ;  /* 0x0000181f00037802 */ /* 0x000fe20000000f00 */
[----:B------:R-:W-:Y:S01]  /*e5a0*/  IMAD.MOV.U32 R5, RZ, RZ, R30 ;  /* 0x000000ffff057224 */ /* 0x000fe200078e001e */
[----:B------:R-:W-:Y:S01]  /*e5b0*/  MOV R30, 0x1 ;  /* 0x00000001001e7802 */ /* 0x000fe20000000f00 */
[----:B------:R-:W-:Y:S01]  /*e5c0*/  IMAD.MOV.U32 R31, RZ, RZ, R13 ;  /* 0x000000ffff1f7224 */ /* 0x000fe200078e000d */
[----:B------:R-:W-:Y:S02]  /*e5d0*/  MOV R2, 0xe5f0 ;  /* 0x0000e5f000027802 */ /* 0x000fe40000000f00 */
[----:B------:R-:W-:Y:S05]  /*e5e0*/  CALL.REL.NOINC `($__internal_27_$__cuda_sm70_shflsync_idx_p) ;  /* 0x000013a000007944 */ /* 0x000fea0003c00000 */
[----:B------:R-:W-:Y:S01]  /*e5f0*/  MOV R2, R30 ;  /* 0x0000001e00027202 */ /* 0x000fe20000000f00 */
[----:B------:R-:W-:-:S05]  /*e600*/  BRA `(.L_x_1660) ;  /* 0xffff7c1000007947 */ /* 0x000fca000383ffff */
.L_x_1576:
[----:B------:R-:W-:Y:S01]  /*e610*/  MOV R136, 0x2 ;  /* 0x0000000200887802 */ /* 0x000fe20000000f00 */
[----:B------:R-:W-:Y:S01]  /*e620*/  IMAD.MOV.U32 R2, RZ, RZ, R100 ;  /* 0x000000ffff027224 */ /* 0x000fe200078e0064 */
[----:B------:R-:W-:Y:S02]  /*e630*/  MOV R3, 0xe650 ;  /* 0x0000e65000037802 */ /* 0x000fe40000000f00 */
[----:B------:R-:W-:Y:S05]  /*e640*/  CALL.REL.NOINC `($__internal_26_$__cuda_sm70_shflsync_bfly_p) ;  /* 0x000012d000007944 */ /* 0x000fea0003c00000 */
[----:B------:R-:W-:Y:S01]  /*e650*/  MOV R2, R136 ;  /* 0x0000008800027202 */ /* 0x000fe20000000f00 */
[----:B------:R-:W-:-:S05]  /*e660*/  BRA `(.L_x_1661) ;  /* 0xffff891000007947 */ /* 0x000fca000383ffff */
.L_x_1579:
[----:B------:R-:W-:Y:S01]  /*e670*/  MOV R30, RZ ;  /* 0x000000ff001e7202 */ /* 0x000fe20000000f00 */
[----:B------:R-:W-:Y:S01]  /*e680*/  IMAD.MOV.U32 R31, RZ, RZ, R5 ;  /* 0x000000ffff1f7224 */ /* 0x000fe200078e0005 */
[----:B------:R-:W-:Y:S01]  /*e690*/  MOV R2, 0xe6c0 ;  /* 0x0000e6c000027802 */ /* 0x000fe20000000f00 */
[----:B------:R-:W-:Y:S02]  /*e6a0*/  IMAD.MOV.U32 R3, RZ, RZ, 0x181f ;  /* 0x0000181fff037424 */ /* 0x000fe400078e00ff */
[----:B------:R-:W-:Y:S05]  /*e6b0*/  CALL.REL.NOINC `($__internal_27_$__cuda_sm70_shflsync_idx_p) ;  /* 0x000012d000007944 */ /* 0x000fea0003c00000 */
[----:B------:R-:W-:Y:S01]  /*e6c0*/  MOV R4, R30 ;  /* 0x0000001e00047202 */ /* 0x000fe20000000f00 */
[----:B------:R-:W-:-:S05]  /*e6d0*/  BRA `(.L_x_1662) ;  /* 0xffffa2b000007947 */ /* 0x000fca000383ffff */
.L_x_1580:
[----:B------:R-:W-:Y:S01]  /*e6e0*/  MOV R30, RZ ;  /* 0x000000ff001e7202 */ /* 0x000fe20000000f00 */
[----:B------:R-:W-:Y:S01]  /*e6f0*/  IMAD.MOV.U32 R31, RZ, RZ, R12 ;  /* 0x000000ffff1f7224 */ /* 0x000fe200078e000c */
[----:B------:R-:W-:Y:S01]  /*e700*/  MOV R2, 0xe730 ;  /* 0x0000e73000027802 */ /* 0x000fe20000000f00 */
[----:B------:R-:W-:Y:S02]  /*e710*/  IMAD.MOV.U32 R3, RZ, RZ, 0x181f ;  /* 0x0000181fff037424 */ /* 0x000fe400078e00ff */
[----:B-12---:R-:W-:Y:S05]  /*e720*/  CALL.REL.NOINC `($__internal_27_$__cuda_sm70_shflsync_idx_p) ;  /* 0x0000126000007944 */ /* 0x006fea0003c00000 */
[----:B------:R-:W-:Y:S01]  /*e730*/  IMAD R0, R176, 0x6000, R205 ;  /* 0x00006000b0007824 */ /* 0x000fe200078e02cd */
[----:B------:R-:W-:Y:S01]  /*e740*/  IADD3 R2, P0, R30, R16, RZ ;  /* 0x000000101e027210 */ /* 0x000fe20007f1e0ff */
[----:B------:R-:W-:Y:S01]  /*e750*/  IMAD.MOV.U32 R31, RZ, RZ, R5 ;  /* 0x000000ffff1f7224 */ /* 0x000fe200078e0005 */
[----:B------:R-:W-:Y:S02]  /*e760*/  SEL R11, RZ, 0x10, P5 ;  /* 0x00000010ff0b7807 */ /* 0x000fe40002800000 */
[----:B------:R-:W-:Y:S01]  /*e770*/  SEL R10, RZ, 0x10, P4 ;  /* 0x00000010ff0a7807 */ /* 0x000fe20002000000 */
[----:B------:R-:W-:Y:S01]  /*e780*/  IMAD.X R3, R4, 0x1, R13, P0 ;  /* 0x0000000104037824 */ /* 0x000fe200000e060d */
[----:B------:R-:W-:Y:S02]  /*e790*/  IADD3 R6, P0, R30, R17, RZ ;  /* 0x000000111e067210 */ /* 0x000fe40007f1e0ff */
[----:B------:R-:W-:Y:S02]  /*e7a0*/  SEL R5, RZ, 0x10, P6 ;  /* 0x00000010ff057807 */ /* 0x000fe40003000000 */
[----:B------:R-:W-:Y:S01]  /*e7b0*/  @!PT LDS RZ, [RZ] ;  /* 0x00000000fffff984 */ /* 0x000fe20000000800 */
[----:B------:R-:W-:Y:S01]  /*e7c0*/  @!PT LDS RZ, [RZ] ;  /* 0x00000000fffff984 */ /* 0x000fe20000000800 */
[----:B------:R-:W-:Y:S01]  /*e7d0*/  @!PT LDS RZ, [RZ] ;  /* 0x00000000fffff984 */ /* 0x000fe20000000800 */
[----:B------:R1:W-:Y:S01]  /*e7e0*/  LDGSTS.E.BYPASS.LTC128B.128 [R0], [R2.64], !P5 ;  /* 0x0000000002007fae */ /* 0x0003e2000e901d46 */
        /* <DEDUP_REMOVED lines=8> */
[----:B--2---:R-:W-:Y:S05]  /*e870*/  CALL.REL.NOINC `($__internal_27_$__cuda_sm70_shflsync_idx_p) ;  /* 0x0000111000007944 */ /* 0x004fea0003c00000 */
        /* <DEDUP_REMOVED lines=8> */
.L_x_1582:
[----:B-1----:R-:W-:Y:S01]  /*e900*/  IMAD.MOV.U32 R2, RZ, RZ, R179 ;  /* 0x000000ffff027224 */ /* 0x002fe200078e00b3 */
[----:B------:R-:W-:-:S02]  /*e910*/  MOV R136, 0x2 ;  /* 0x0000000200887802 */ /* 0x000fc40000000f00 */
[----:B------:R-:W-:Y:S02]  /*e920*/  MOV R3, 0xe940 ;  /* 0x0000e94000037802 */ /* 0x000fe40000000f00 */
[----:B------:R-:W-:Y:S05]  /*e930*/  CALL.REL.NOINC `($__internal_26_$__cuda_sm70_shflsync_bfly_p) ;  /* 0x00000fe000007944 */ /* 0x000fea0003c00000 */
[----:B------:R-:W-:Y:S01]  /*e940*/  MOV R0, R136 ;  /* 0x0000008800007202 */ /* 0x000fe20000000f00 */
[----:B------:R-:W-:Y:S05]  /*e950*/  BRA `(.L_x_1664) ;  /* 0xffffa38000007947 */ /* 0x000fea000383ffff */
.L_x_1583:
[----:B-1----:R-:W-:Y:S01]  /*e960*/  IMAD.MOV.U32 R2, RZ, RZ, R0 ;  /* 0x000000ffff027224 */ /* 0x002fe200078e0000 */
[----:B------:R-:W-:Y:S02]  /*e970*/  MOV R136, 0x1 ;  /* 0x0000000100887802 */ /* 0x000fe40000000f00 */
[----:B------:R-:W-:Y:S02]  /*e980*/  MOV R3, 0xe9a0 ;  /* 0x0000e9a000037802 */ /* 0x000fe40000000f00 */
[----:B--2---:R-:W-:Y:S05]  /*e990*/  CALL.REL.NOINC `($__internal_26_$__cuda_sm70_shflsync_bfly_p) ;  /* 0x00000f8000007944 */ /* 0x004fea0003c00000 */
[----:B------:R-:W-:Y:S01]  /*e9a0*/  FADD.FTZ R0, R0, R136 ;  /* 0x0000008800007221 */ /* 0x000fe20000010000 */
[----:B------:R-:W-:Y:S02]  /*e9b0*/  MOV R2, R184 ;  /* 0x000000b800027202 */ /* 0x000fe40000000f00 */
[----:B------:R-:W-:Y:S02]  /*e9c0*/  MOV R136, 0x2 ;  /* 0x0000000200887802 */ /* 0x000fe40000000f00 */
[----:B------:R-:W-:Y:S02]  /*e9d0*/  MOV R3, 0xe9f0 ;  /* 0x0000e9f000037802 */ /* 0x000fe40000000f00 */
[----:B------:R-:W-:Y:S05]  /*e9e0*/  CALL.REL.NOINC `($__internal_26_$__cuda_sm70_shflsync_bfly_p) ;  /* 0x00000f3000007944 */ /* 0x000fea0003c00000 */
[----:B------:R-:W-:Y:S01]  /*e9f0*/  FADD.FTZ R4, R184, R136 ;  /* 0x00000088b8047221 */ /* 0x000fe20000010000 */
[----:B------:R-:W-:-:S02]  /*ea00*/  MOV R136, 0x1 ;  /* 0x0000000100887802 */ /* 0x000fc40000000f00 */
[----:B------:R-:W-:Y:S02]  /*ea10*/  MOV R3, 0xea40 ;  /* 0x0000ea4000037802 */ /* 0x000fe40000000f00 */
[----:B------:R-:W-:Y:S02]  /*ea20*/  MOV R2, R4 ;  /* 0x0000000400027202 */ /* 0x000fe40000000f00 */
[----:B------:R-:W-:Y:S05]  /*ea30*/  CALL.REL.NOINC `($__internal_26_$__cuda_sm70_shflsync_bfly_p) ;  /* 0x00000ee000007944 */ /* 0x000fea0003c00000 */
[----:B------:R-:W-:Y:S01]  /*ea40*/  MOV R3, R136 ;  /* 0x0000008800037202 */ /* 0x000fe20000000f00 */
[----:B------:R-:W-:Y:S05]  /*ea50*/  BRA `(.L_x_1665) ;  /* 0xffffa2f000007947 */ /* 0x000fea000383ffff */
.L_x_1590:
[----:B--234-:R-:W-:Y:S01]  /*ea60*/  IMAD.MOV.U32 R31, RZ, RZ, R5 ;  /* 0x000000ffff1f7224 */ /* 0x01cfe200078e0005 */
[----:B------:R-:W-:Y:S01]  /*ea70*/  MOV R30, RZ ;  /* 0x000000ff001e7202 */ /* 0x000fe20000000f00 */
[----:B------:R-:W-:Y:S01]  /*ea80*/  IMAD.MOV.U32 R3, RZ, RZ, 0x181f ;  /* 0x0000181fff037424 */ /* 0x000fe200078e00ff */
[----:B------:R-:W-:Y:S02]  /*ea90*/  MOV R2, 0xeab0 ;  /* 0x0000eab000027802 */ /* 0x000fe40000000f00 */
[----:B-1----:R-:W-:Y:S05]  /*eaa0*/  CALL.REL.NOINC `($__internal_27_$__cuda_sm70_shflsync_idx_p) ;  /* 0x00000ee000007944 */ /* 0x002fea0003c00000 */
[----:B------:R-:W-:Y:S01]  /*eab0*/  MOV R4, R30 ;  /* 0x0000001e00047202 */ /* 0x000fe20000000f00 */
[----:B------:R-:W-:Y:S05]  /*eac0*/  BRA `(.L_x_1666) ;  /* 0xffffb9a000007947 */ /* 0x000fea000383ffff */
.L_x_1591:
[----:B------:R-:W-:Y:S01]  /*ead0*/  IMAD.MOV.U32 R31, RZ, RZ, R11 ;  /* 0x000000ffff1f7224 */ /* 0x000fe200078e000b */
[----:B------:R-:W-:Y:S01]  /*eae0*/  MOV R30, RZ ;  /* 0x000000ff001e7202 */ /* 0x000fe20000000f00 */
[----:B------:R-:W-:Y:S01]  /*eaf0*/  IMAD.MOV.U32 R3, RZ, RZ, 0x181f ;  /* 0x0000181fff037424 */ /* 0x000fe200078e00ff */
[----:B------:R-:W-:-:S02]  /*eb00*/  MOV R2, 0xeb20 ;  /* 0x0000eb2000027802 */ /* 0x000fc40000000f00 */
[----:B-123--:R-:W-:Y:S05]  /*eb10*/  CALL.REL.NOINC `($__internal_27_$__cuda_sm70_shflsync_idx_p) ;  /* 0x00000e7000007944 */ /* 0x00efea0003c00000 */
[----:B------:R-:W-:Y:S01]  /*eb20*/  MOV R0, R30 ;  /* 0x0000001e00007202 */ /* 0x000fe20000000f00 */
[----:B------:R-:W-:Y:S05]  /*eb30*/  BRA `(.L_x_1667) ;  /* 0xffffb95000007947 */ /* 0x000fea000383ffff */
.L_x_1594:
[----:B------:R-:W-:Y:S01]  /*eb40*/  IMAD.MOV.U32 R31, RZ, RZ, R5 ;  /* 0x000000ffff1f7224 */ /* 0x000fe200078e0005 */
[----:B------:R-:W-:Y:S01]  /*eb50*/  MOV R30, 0x1 ;  /* 0x00000001001e7802 */ /* 0x000fe20000000f00 */
[----:B--2---:R-:W-:Y:S01]  /*eb60*/  IMAD.MOV.U32 R3, RZ, RZ, 0x181f ;  /* 0x0000181fff037424 */ /* 0x004fe200078e00ff */
[----:B------:R-:W-:-:S02]  /*eb70*/  MOV R2, 0xeb90 ;  /* 0x0000eb9000027802 */ /* 0x000fc40000000f00 */
[----:B-1-34-:R-:W-:Y:S05]  /*eb80*/  CALL.REL.NOINC `($__internal_27_$__cuda_sm70_shflsync_idx_p) ;  /* 0x00000e0000007944 */ /* 0x01afea0003c00000 */
        /* <DEDUP_REMOVED lines=8> */
.L_x_1597:
[----:B------:R-:W-:Y:S01]  /*ec10*/  IMAD.MOV.U32 R31, RZ, RZ, R5 ;  /* 0x000000ffff1f7224 */ /* 0x000fe200078e0005 */
[----:B------:R-:W-:Y:S01]  /*ec20*/  MOV R30, 0x2 ;  /* 0x00000002001e7802 */ /* 0x000fe20000000f00 */
[----:B--2---:R-:W-:Y:S01]  /*ec30*/  IMAD.MOV.U32 R3, RZ, RZ, 0x181f ;  /* 0x0000181fff037424 */ /* 0x004fe200078e00ff */
[----:B------:R-:W-:Y:S02]  /*ec40*/  MOV R2, 0xec60 ;  /* 0x0000ec6000027802 */ /* 0x000fe40000000f00 */
[----:B-1-34-:R-:W-:Y:S05]  /*ec50*/  CALL.REL.NOINC `($__internal_27_$__cuda_sm70_shflsync_idx_p) ;  /* 0x00000d3000007944 */ /* 0x01afea0003c00000 */
[----:B------:R-:W-:Y:S01]  /*ec60*/  MOV R4, R30 ;  /* 0x0000001e00047202 */ /* 0x000fe20000000f00 */
[----:B------:R-:W-:Y:S05]  /*ec70*/  BRA `(.L_x_1669) ;  /* 0xffffbae000007947 */ /* 0x000fea000383ffff */
.L_x_1598:
[----:B------:R-:W-:Y:S01]  /*ec80*/  IMAD.MOV.U32 R31, RZ, RZ, R11 ;  /* 0x000000ffff1f7224 */ /* 0x000fe200078e000b */
[----:B------:R-:W-:Y:S01]  /*ec90*/  MOV R30, 0x2 ;  /* 0x00000002001e7802 */ /* 0x000fe20000000f00 */
[----:B--2---:R-:W-:Y:S01]  /*eca0*/  IMAD.MOV.U32 R3, RZ, RZ, 0x181f ;  /* 0x0000181fff037424 */ /* 0x004fe200078e00ff */
[----:B------:R-:W-:Y:S02]  /*ecb0*/  MOV R2, 0xecd0 ;  /* 0x0000ecd000027802 */ /* 0x000fe40000000f00 */
[----:B-1-34-:R-:W-:Y:S05]  /*ecc0*/  CALL.REL.NOINC `($__internal_27_$__cuda_sm70_shflsync_idx_p) ;  /* 0x00000cc000007944 */ /* 0x01afea0003c00000 */
[----:B------:R-:W-:Y:S01]  /*ecd0*/  MOV R0, R30 ;  /* 0x0000001e00007202 */ /* 0x000fe20000000f00 */
[----:B------:R-:W-:Y:S05]  /*ece0*/  BRA `(.L_x_1670) ;  /* 0xffffba9000007947 */ /* 0x000fea000383ffff */
.L_x_1601:
[----:B------:R-:W-:Y:S01]  /*ecf0*/  IMAD.MOV.U32 R31, RZ, RZ, R5 ;  /* 0x000000ffff1f7224 */ /* 0x000fe200078e0005 */
[----:B------:R-:W-:Y:S01]  /*ed00*/  MOV R30, 0x3 ;  /* 0x00000003001e7802 */ /* 0x000fe20000000f00 */
[----:B---3--:R-:W-:Y:S01]  /*ed10*/  IMAD.MOV.U32 R3, RZ, RZ, 0x181f ;  /* 0x0000181fff037424 */ /* 0x008fe200078e00ff */
        /* <DEDUP_REMOVED lines=10> */
.L_x_1603:
[----:B------:R-:W-:Y:S01]  /*edc0*/  IMAD.MOV.U32 R31, RZ, RZ, R5 ;  /* 0x000000ffff1f7224 */ /* 0x000fe200078e0005 */
[----:B------:R-:W-:Y:S01]  /*edd0*/  MOV R30, RZ ;  /* 0x000000ff001e7202 */ /* 0x000fe20000000f00 */
[----:B------:R-:W-:Y:S01]  /*ede0*/  IMAD.MOV.U32 R3, RZ, RZ, 0x1c1f ;  /* 0x00001c1fff037424 */ /* 0x000fe200078e00ff */
[----:B------:R-:W-:Y:S02]  /*edf0*/  MOV R2, 0xee10 ;  /* 0x0000ee1000027802 */ /* 0x000fe40000000f00 */
[----:B------:R-:W-:Y:S05]  /*ee00*/  CALL.REL.NOINC `($__internal_27_$__cuda_sm70_shflsync_idx_p) ;  /* 0x00000b8000007944 */ /* 0x000fea0003c00000 */
[----:B------:R-:W-:Y:S01]  /*ee10*/  MOV R4, R30 ;  /* 0x0000001e00047202 */ /* 0x000fe20000000f00 */
[----:B------:R-:W-:Y:S05]  /*ee20*/  BRA `(.L_x_1672) ;  /* 0xffffbe0000007947 */ /* 0x000fea000383ffff */
.L_x_1604:
[----:B------:R-:W-:Y:S01]  /*ee30*/  IMAD.MOV.U32 R31, RZ, RZ, R12 ;  /* 0x000000ffff1f7224 */ /* 0x000fe200078e000c */
[----:B------:R-:W-:Y:S01]  /*ee40*/  MOV R30, RZ ;  /* 0x000000ff001e7202 */ /* 0x000fe20000000f00 */
[----:B------:R-:W-:Y:S01]  /*ee50*/  IMAD.MOV.U32 R3, RZ, RZ, 0x1c1f ;  /* 0x00001c1fff037424 */ /* 0x000fe200078e00ff */
[----:B------:R-:W-:Y:S02]  /*ee60*/  MOV R2, 0xee80 ;  /* 0x0000ee8000027802 */ /* 0x000fe40000000f00 */
[----:B-12---:R-:W-:Y:S05]  /*ee70*/  CALL.REL.NOINC `($__internal_27_$__cuda_sm70_shflsync_idx_p) ;  /* 0x00000b1000007944 */ /* 0x006fea0003c00000 */
[----:B------:R-:W-:Y:S01]  /*ee80*/  MOV R0, R30 ;  /* 0x0000001e00007202 */ /* 0x000fe20000000f00 */
[----:B------:R-:W-:Y:S05]  /*ee90*/  BRA `(.L_x_1673) ;  /* 0xffffbdb000007947 */ /* 0x000fea000383ffff */
.L_x_1607:
[----:B------:R-:W-:Y:S01]  /*eea0*/  IMAD.MOV.U32 R31, RZ, RZ, R5 ;  /* 0x000000ffff1f7224 */ /* 0x000fe200078e0005 */
[----:B------:R-:W-:Y:S01]  /*eeb0*/  MOV R30, 0x1 ;  /* 0x00000001001e7802 */ /* 0x000fe20000000f00 */
[----:B----4-:R-:W-:Y:S01]  /*eec0*/  IMAD.MOV.U32 R3, RZ, RZ, 0x1c1f ;  /* 0x00001c1fff037424 */ /* 0x010fe200078e00ff */
[----:B------:R-:W-:-:S02]  /*eed0*/  MOV R2, 0xeef0 ;  /* 0x0000eef000027802 */ /* 0x000fc40000000f00 */
[----:B-123--:R-:W-:Y:S05]  /*eee0*/  CALL.REL.NOINC `($__internal_27_$__cuda_sm70_shflsync_idx_p) ;  /* 0x00000aa000007944 */ /* 0x00efea0003c00000 */
        /* <DEDUP_REMOVED lines=8> */
.L_x_1611:
[----:B------:R-:W-:Y:S01]  /*ef70*/  IMAD.MOV.U32 R31, RZ, RZ, R5 ;  /* 0x000000ffff1f7224 */ /* 0x000fe200078e0005 */
[----:B------:R-:W-:Y:S01]  /*ef80*/  MOV R30, RZ ;  /* 0x000000ff001e7202 */ /* 0x000fe20000000f00 */
[----:B------:R-:W-:Y:S01]  /*ef90*/  IMAD.MOV.U32 R3, RZ, RZ, 0x181f ;  /* 0x0000181fff037424 */ /* 0x000fe200078e00ff */
[----:B------:R-:W-:Y:S02]  /*efa0*/  MOV R2, 0xefc0 ;  /* 0x0000efc000027802 */ /* 0x000fe40000000f00 */
[----:B--2---:R-:W-:Y:S05]  /*efb0*/  CALL.REL.NOINC `($__internal_27_$__cuda_sm70_shflsync_idx_p) ;  /* 0x000009d000007944 */ /* 0x004fea0003c00000 */
[----:B------:R-:W-:Y:S01]  /*efc0*/  MOV R4, R30 ;  /* 0x0000001e00047202 */ /* 0x000fe20000000f00 */
[----:B------:R-:W-:Y:S05]  /*efd0*/  BRA `(.L_x_1675) ;  /* 0xffffd39000007947 */ /* 0x000fea000383ffff */
.L_x_1612:
[----:B------:R-:W-:Y:S01]  /*efe0*/  IMAD.MOV.U32 R31, RZ, RZ, R12 ;  /* 0x000000ffff1f7224 */ /* 0x000fe200078e000c */
[----:B------:R-:W-:Y:S01]  /*eff0*/  MOV R30, RZ ;  /* 0x000000ff001e7202 */ /* 0x000fe20000000f00 */
[----:B------:R-:W-:Y:S01]  /*f000*/  IMAD.MOV.U32 R3, RZ, RZ, 0x181f ;  /* 0x0000181fff037424 */ /* 0x000fe200078e00ff */
[----:B------:R-:W-:Y:S02]  /*f010*/  MOV R2, 0xf030 ;  /* 0x0000f03000027802 */ /* 0x000fe40000000f00 */
[----:B-123--:R-:W-:Y:S05]  /*f020*/  CALL.REL.NOINC `($__internal_27_$__cuda_sm70_shflsync_idx_p) ;  /* 0x0000096000007944 */ /* 0x00efea0003c00000 */
[----:B------:R-:W-:Y:S01]  /*f030*/  MOV R0, R30 ;  /* 0x0000001e00007202 */ /* 0x000fe20000000f00 */
[----:B------:R-:W-:Y:S05]  /*f040*/  BRA `(.L_x_1676) ;  /* 0xffffd34000007947 */ /* 0x000fea000383ffff */
.L_x_1615:
[----:B------:R-:W-:Y:S01]  /*f050*/  IMAD.MOV.U32 R31, RZ, RZ, R5 ;  /* 0x000000ffff1f7224 */ /* 0x000fe200078e0005 */
[----:B------:R-:W-:Y:S01]  /*f060*/  MOV R30, 0x1 ;  /* 0x00000001001e7802 */ /* 0x000fe20000000f00 */
[----:B-1----:R-:W-:Y:S01]  /*f070*/  IMAD.MOV.U32 R3, RZ, RZ, 0x181f ;  /* 0x0000181fff037424 */ /* 0x002fe200078e00ff */
[----:B------:R-:W-:-:S02]  /*f080*/  MOV R2, 0xf0a0 ;  /* 0x0000f0a000027802 */ /* 0x000fc40000000f00 */
[----:B--234-:R-:W-:Y:S05]  /*f090*/  CALL.REL.NOINC `($__internal_27_$__cuda_sm70_shflsync_idx_p) ;  /* 0x000008f000007944 */ /* 0x01cfea0003c00000 */
        /* <DEDUP_REMOVED lines=8> */
.L_x_1618:
[----:B------:R-:W-:Y:S01]  /*f120*/  IMAD.MOV.U32 R31, RZ, RZ, R5 ;  /* 0x000000ffff1f7224 */ /* 0x000fe200078e0005 */
[----:B------:R-:W-:Y:S01]  /*f130*/  MOV R30, 0x2 ;  /* 0x00000002001e7802 */ /* 0x000fe20000000f00 */
[----:B-1----:R-:W-:Y:S01]  /*f140*/  IMAD.MOV.U32 R3, RZ, RZ, 0x181f ;  /* 0x0000181fff037424 */ /* 0x002fe200078e00ff */
[----:B------:R-:W-:Y:S02]  /*f150*/  MOV R2, 0xf170 ;  /* 0x0000f17000027802 */ /* 0x000fe40000000f00 */
[----:B--234-:R-:W-:Y:S05]  /*f160*/  CALL.REL.NOINC `($__internal_27_$__cuda_sm70_shflsync_idx_p) ;  /* 0x0000082000007944 */ /* 0x01cfea0003c00000 */
[----:B------:R-:W-:Y:S01]  /*f170*/  MOV R4, R30 ;  /* 0x0000001e00047202 */ /* 0x000fe20000000f00 */
[----:B------:R-:W-:Y:S05]  /*f180*/  BRA `(.L_x_1678) ;  /* 0xffffd4e000007947 */ /* 0x000fea000383ffff */
.L_x_1619:
[----:B------:R-:W-:Y:S01]  /*f190*/  IMAD.MOV.U32 R31, RZ, RZ, R12 ;  /* 0x000000ffff1f7224 */ /* 0x000fe200078e000c */
[----:B------:R-:W-:Y:S01]  /*f1a0*/  MOV R30, 0x2 ;  /* 0x00000002001e7802 */ /* 0x000fe20000000f00 */
[----:B-1----:R-:W-:Y:S01]  /*f1b0*/  IMAD.MOV.U32 R3, RZ, RZ, 0x181f ;  /* 0x0000181fff037424 */ /* 0x002fe200078e00ff */
[----:B------:R-:W-:Y:S02]  /*f1c0*/  MOV R2, 0xf1e0 ;  /* 0x0000f1e000027802 */ /* 0x000fe40000000f00 */
[----:B--234-:R-:W-:Y:S05]  /*f1d0*/  CALL.REL.NOINC `($__internal_27_$__cuda_sm70_shflsync_idx_p) ;  /* 0x000007b000007944 */ /* 0x01cfea0003c00000 */
[----:B------:R-:W-:Y:S01]  /*f1e0*/  MOV R0, R30 ;  /* 0x0000001e00007202 */ /* 0x000fe20000000f00 */
[----:B------:R-:W-:Y:S05]  /*f1f0*/  BRA `(.L_x_1679) ;  /* 0xffffd49000007947 */ /* 0x000fea000383ffff */
.L_x_1622:
        /* <DEDUP_REMOVED lines=13> */
.L_x_1624:
[----:B------:R-:W-:Y:S01]  /*f2d0*/  IMAD.MOV.U32 R31, RZ, RZ, R82 ;  /* 0x000000ffff1f7224 */ /* 0x000fe200078e0052 */
[----:B------:R-:W-:Y:S01]  /*f2e0*/  MOV R30, RZ ;  /* 0x000000ff001e7202 */ /* 0x000fe20000000f00 */
[----:B------:R-:W-:Y:S01]  /*f2f0*/  IMAD.MOV.U32 R3, RZ, RZ, 0x1f ;  /* 0x0000001fff037424 */ /* 0x000fe200078e00ff */
[----:B------:R-:W-:Y:S02]  /*f300*/  MOV R2, 0xf320 ;  /* 0x0000f32000027802 */ /* 0x000fe40000000f00 */
[----:B-1-3--:R-:W-:Y:S05]  /*f310*/  CALL.REL.NOINC `($__internal_27_$__cuda_sm70_shflsync_idx_p) ;  /* 0x0000067000007944 */ /* 0x00afea0003c00000 */
[----:B------:R-:W-:Y:S01]  /*f320*/  MOV R9, R30 ;  /* 0x0000001e00097202 */ /* 0x000fe20000000f00 */
[----:B------:R-:W-:Y:S05]  /*f330*/  BRA `(.L_x_1681) ;  /* 0xffffd6b000007947 */ /* 0x000fea000383ffff */
.L_x_1625:
[----:B------:R-:W-:Y:S01]  /*f340*/  IMAD.MOV.U32 R31, RZ, RZ, R82 ;  /* 0x000000ffff1f7224 */ /* 0x000fe200078e0052 */
[----:B------:R-:W-:Y:S01]  /*f350*/  MOV R30, 0x1 ;  /* 0x00000001001e7802 */ /* 0x000fe20000000f00 */
[----:B------:R-:W-:Y:S01]  /*f360*/  IMAD.MOV.U32 R3, RZ, RZ, 0x1f ;  /* 0x0000001fff037424 */ /* 0x000fe200078e00ff */
[----:B------:R-:W-:Y:S02]  /*f370*/  MOV R2, 0xf390 ;  /* 0x0000f39000027802 */ /* 0x000fe40000000f00 */
[----:B-1234-:R-:W-:Y:S05]  /*f380*/  CALL.REL.NOINC `($__internal_27_$__cuda_sm70_shflsync_idx_p) ;  /* 0x0000060000007944 */ /* 0x01efea0003c00000 */
[----:B------:R-:W-:Y:S01]  /*f390*/  MOV R8, R30 ;  /* 0x0000001e00087202 */ /* 0x000fe20000000f00 */
[----:B------:R-:W-:Y:S05]  /*f3a0*/  BRA `(.L_x_1682) ;  /* 0xffffd66000007947 */ /* 0x000fea000383ffff */
.L_x_1626:
[----:B------:R-:W-:Y:S02]  /*f3b0*/  MOV R2, 0x1 ;  /* 0x0000000100027802 */ /* 0x000fe40000000f00 */
[----:B------:R-:W-:-:S02]  /*f3c0*/  MOV R3, 0xf3e0 ;  /* 0x0000f3e000037802 */ /* 0x000fc40000000f00 */
[----:B--2-4-:R-:W-:Y:S05]  /*f3d0*/  CALL.REL.NOINC `($__internal_28_$__cuda_sm70_shflsync_up_p) ;  /* 0x0000060000007944 */ /* 0x014fea0003c00000 */
[----:B------:R-:W-:Y:S05]  /*f3e0*/  BRA `(.L_x_1683) ;  /* 0xffffd74000007947 */ /* 0x000fea000383ffff */
.L_x_1627:
[----:B------:R-:W-:Y:S02]  /*f3f0*/  MOV R2, 0x2 ;  /* 0x0000000200027802 */ /* 0x000fe40000000f00 */
[----:B------:R-:W-:-:S02]  /*f400*/  MOV R3, 0xf420 ;  /* 0x0000f42000037802 */ /* 0x000fc40000000f00 */
[----:B--2-4-:R-:W-:Y:S05]  /*f410*/  CALL.REL.NOINC `($__internal_28_$__cuda_sm70_shflsync_up_p) ;  /* 0x000005c000007944 */ /* 0x014fea0003c00000 */
        /* <DEDUP_REMOVED lines=24> */
.L_x_1631:
[----:B------:R-:W-:Y:S02]  /*f5a0*/  MOV R2, 0x1 ;  /* 0x0000000100027802 */ /* 0x000fe40000000f00 */
[----:B------:R-:W-:Y:S02]  /*f5b0*/  MOV R3, 0xf5d0 ;  /* 0x0000f5d000037802 */ /* 0x000fe40000000f00 */
[----:B--2---:R-:W-:Y:S05]  /*f5c0*/  CALL.REL.NOINC `($__internal_28_$__cuda_sm70_shflsync_up_p) ;  /* 0x0000041000007944 */ /* 0x004fea0003c00000 */
[----:B------:R-:W-:Y:S01]  /*f5d0*/  MOV R2, R4 ;  /* 0x0000000400027202 */ /* 0x000fe20000000f00 */
[----:B------:R-:W-:Y:S05]  /*f5e0*/  BRA `(.L_x_1685) ;  /* 0xffffd79000007947 */ /* 0x000fea000383ffff */
.L_x_1632:
        /* <DEDUP_REMOVED lines=27> */
.L_x_1634:
[----:B------:R-:W-:Y:S02]  /*f7a0*/  SEL R0, RZ, 0x1, P0 ;  /* 0x00000001ff007807 */ /* 0x000fe40000000000 */
[----:B------:R-:W-:Y:S02]  /*f7b0*/  MOV R2, 0xf7d0 ;  /* 0x0000f7d000027802 */ /* 0x000fe40000000f00 */
[----:B-12---:R-:W-:Y:S05]  /*f7c0*/  CALL.REL.NOINC `($__internal_29_$__cuda_sm70_votesync_ballot) ;  /* 0x0000028000007944 */ /* 0x006fea0003c00000 */
[----:B------:R-:W-:Y:S05]  /*f7d0*/  BRA `(.L_x_1687) ;  /* 0xffffd73000007947 */ /* 0x000fea000383ffff */
.L_x_1635:
[----:B------:R-:W-:Y:S01]  /*f7e0*/  IMAD.MOV.U32 R31, RZ, RZ, R6 ;  /* 0x000000ffff1f7224 */ /* 0x000fe200078e0006 */
[----:B----4-:R-:W-:Y:S01]  /*f7f0*/  MOV R30, R11 ;  /* 0x0000000b001e7202 */ /* 0x010fe20000000f00 */
[----:B------:R-:W-:Y:S01]  /*f800*/  IMAD.MOV.U32 R3, RZ, RZ, 0x1f ;  /* 0x0000001fff037424 */ /* 0x000fe200078e00ff */
[----:B------:R-:W-:Y:S02]  /*f810*/  MOV R2, 0xf830 ;  /* 0x0000f83000027802 */ /* 0x000fe40000000f00 */
[----:B-123--:R-:W-:Y:S05]  /*f820*/  CALL.REL.NOINC `($__internal_27_$__cuda_sm70_shflsync_idx_p) ;  /* 0x0000016000007944 */ /* 0x00efea0003c00000 */
[----:B------:R-:W-:Y:S01]  /*f830*/  IMAD.MOV.U32 R6, RZ, RZ, R30 ;  /* 0x000000ffff067224 */ /* 0x000fe200078e001e */
[----:B------:R-:W-:Y:S01]  /*f840*/  MOV R30, R11 ;  /* 0x0000000b001e7202 */ /* 0x000fe20000000f00 */
[----:B------:R-:W-:Y:S01]  /*f850*/  IMAD.MOV.U32 R31, RZ, RZ, R7 ;  /* 0x000000ffff1f7224 */ /* 0x000fe200078e0007 */
[----:B------:R-:W-:Y:S02]  /*f860*/  MOV R3, 0x1f ;  /* 0x0000001f00037802 */ /* 0x000fe40000000f00 */
[----:B------:R-:W-:-:S02]  /*f870*/  MOV R2, 0xf890 ;  /* 0x0000f89000027802 */ /* 0x000fc40000000f00 */
[----:B------:R-:W-:Y:S05]  /*f880*/  CALL.REL.NOINC `($__internal_27_$__cuda_sm70_shflsync_idx_p) ;  /* 0x0000010000007944 */ /* 0x000fea0003c00000 */
[----:B------:R-:W-:Y:S01]  /*f890*/  MOV R7, R30 ;  /* 0x0000001e00077202 */ /* 0x000fe20000000f00 */
[----:B------:R-:W-:Y:S05]  /*f8a0*/  BRA `(.L_x_1688) ;  /* 0xffffd6a000007947 */ /* 0x000fea000383ffff */
.L_x_1638:
[----:B------:R-:W-:Y:S01]  /*f8b0*/  IMAD.MOV.U32 R31, RZ, RZ, R4 ;  /* 0x000000ffff1f7224 */ /* 0x000fe200078e0004 */
[----:B------:R-:W-:Y:S01]  /*f8c0*/  MOV R30, R0 ;  /* 0x00000000001e7202 */ /* 0x000fe20000000f00 */
[----:B------:R-:W-:Y:S01]  /*f8d0*/  IMAD.MOV.U32 R3, RZ, RZ, 0x1f ;  /* 0x0000001fff037424 */ /* 0x000fe200078e00ff */
[----:B------:R-:W-:-:S02]  /*f8e0*/  MOV R2, 0xf900 ;  /* 0x0000f90000027802 */ /* 0x000fc40000000f00 */
[----:B-12-4-:R-:W-:Y:S05]  /*f8f0*/  CALL.REL.NOINC `($__internal_27_$__cuda_sm70_shflsync_idx_p) ;  /* 0x0000009000007944 */ /* 0x016fea0003c00000 */
[----:B------:R-:W-:Y:S01]  /*f900*/  MOV R10, R30 ;  /* 0x0000001e000a7202 */ /* 0x000fe20000000f00 */
[----:B------:R-:W-:Y:S05]  /*f910*/  BRA `(.L_x_1637) ;  /* 0xffffd69000007947 */ /* 0x000fea000383ffff */
        .weak           $__internal_26_$__cuda_sm70_shflsync_bfly_p
        .type           $__internal_26_$__cuda_sm70_shflsync_bfly_p,@function
        .size           $__internal_26_$__cuda_sm70_shflsync_bfly_p,($__internal_27_$__cuda_sm70_shflsync_idx_p - $__internal_26_$__cuda_sm70_shflsync_bfly_p)
$__internal_26_$__cuda_sm70_shflsync_bfly_p:
[----:B------:R-:W-:Y:S02]  /*f920*/  IMAD.MOV.U32 R138, RZ, RZ, -0x1 ;  /* 0xffffffffff8a7424 */ /* 0x000fe400078e00ff */
[----:B------:R-:W-:-:S02]  /*f930*/  IMAD.MOV.U32 R137, RZ, RZ, 0x1f ;  /* 0x0000001fff897424 */ /* 0x000fc400078e00ff */
[----:B------:R-:W-:Y:S04]  /*f940*/  WARPSYNC R138 ;  /* 0x0000008a00007348 */ /* 0x000fe80003800000 */
[----:B------:R1:W2:Y:S02]  /*f950*/  SHFL.BFLY PT, R136, R2, R136, R137 ;  /* 0x0c00008802887389 */ /* 0x0002a400000e0089 */
[----:B-1----:R-:W-:Y:S02]  /*f960*/  MOV R2, R3 ;  /* 0x0000000300027202 */ /* 0x002fe40000000f00 */
[----:B------:R-:W-:-:S04]  /*f970*/  MOV R3, 0x0 ;  /* 0x0000000000037802 */ /* 0x000fc80000000f00 */
[----:B--2---:R-:W-:Y:S05]  /*f980*/  RET.REL.NODEC R2 `(_ZN7cutlass13device_kernelIN5flash19enable_sm80_to_sm89INS1_16FlashAttnFwdSm80INS1_25CollectiveMainloopFwdSm80ILi8ELi2ELb0EN4cute5tupleIJNS5_1CILi128EEENS7_ILi64EEENS7_ILi192EEEEEELi192ENS_6half_tEfNS_4arch4Sm80ELb0ELb0ELb0ELb1ELb1ELb0ELb1ELb1EEENS1_21CollectiveEpilogueFwdINS6_IJS8_SA_S9_EEENS6_IJNS7_ILi1EEESI_SI_EEESC_SE_Li256ELb1ELb1ELb1ELb0EEENS1_36VarlenDynamicPersistentTileSchedulerILi128ELi64ELi256ELi256ELb1ELb1ELb0ELb0ELb1ELb1EEEEEEEEEvNT_6ParamsE) ;  /* 0xffff067002007950 */ /* 0x004fea0003c3ffff */
        .weak           $__internal_27_$__cuda_sm70_shflsync_idx_p
        .type           $__internal_27_$__cuda_sm70_shflsync_idx_p,@function
        .size           $__internal_27_$__cuda_sm70_shflsync_idx_p,($__internal_28_$__cuda_sm70_shflsync_up_p - $__internal_27_$__cuda_sm70_shflsync_idx_p)
$__internal_27_$__cuda_sm70_shflsync_idx_p:
[----:B------:R-:W-:-:S04]  /*f990*/  MOV R178, 0xffffffff ;  /* 0xffffffff00b27802 */ /* 0x000fc80000000f00 */
[----:B------:R-:W-:Y:S04]  /*f9a0*/  WARPSYNC R178 ;  /* 0x000000b200007348 */ /* 0x000fe80003800000 */
[----:B------:R1:W2:Y:S02]  /*f9b0*/  SHFL.IDX PT, R30, R31, R30, R3 ;  /* 0x0000001e1f1e7389 */ /* 0x0002a400000e0003 */
[----:B-1----:R-:W-:-:S04]  /*f9c0*/  MOV R3, 0x0 ;  /* 0x0000000000037802 */ /* 0x002fc80000000f00 */
[----:B--2---:R-:W-:Y:S05]  /*f9d0*/  RET.REL.NODEC R2 `(_ZN7cutlass13device_kernelIN5flash19enable_sm80_to_sm89INS1_16FlashAttnFwdSm80INS1_25CollectiveMainloopFwdSm80ILi8ELi2ELb0EN4cute5tupleIJNS5_1CILi128EEENS7_ILi64EEENS7_ILi192EEEEEELi192ENS_6half_tEfNS_4arch4Sm80ELb0ELb0ELb0ELb1ELb1ELb0ELb1ELb1EEENS1_21CollectiveEpilogueFwdINS6_IJS8_SA_S9_EEENS6_IJNS7_ILi1EEESI_SI_EEESC_SE_Li256ELb1ELb1ELb1ELb0EEENS1_36VarlenDynamicPersistentTileSchedulerILi128ELi64ELi256ELi256ELb1ELb1ELb0ELb0ELb1ELb1EEEEEEEEEvNT_6ParamsE) ;  /* 0xffff062002007950 */ /* 0x004fea0003c3ffff */
        .weak           $__internal_28_$__cuda_sm70_shflsync_up_p
        .type           $__internal_28_$__cuda_sm70_shflsync_up_p,@function
        .size           $__internal_28_$__cuda_sm70_shflsync_up_p,($__internal_29_$__cuda_sm70_votesync_ballot - $__internal_28_$__cuda_sm70_shflsync_up_p)
$__internal_28_$__cuda_sm70_shflsync_up_p:
[----:B------:R-:W-:Y:S02]  /*f9e0*/  IMAD.MOV.U32 R4, RZ, RZ, RZ ;  /* 0x000000ffff047224 */ /* 0x000fe400078e00ff */
[----:B------:R-:W-:-:S04]  /*f9f0*/  IMAD.MOV.U32 R11, RZ, RZ, -0x1 ;  /* 0xffffffffff0b7424 */ /* 0x000fc800078e00ff */
[----:B------:R-:W-:Y:S04]  /*fa00*/  WARPSYNC R11 ;  /* 0x0000000b00007348 */ /* 0x000fe80003800000 */
[----:B------:R1:W2:Y:S02]  /*fa10*/  SHFL.UP PT, R4, R0, R2, R4 ;  /* 0x0400000200047389 */ /* 0x0002a400000e0004 */
[----:B-1----:R-:W-:Y:S02]  /*fa20*/  MOV R2, R3 ;  /* 0x0000000300027202 */ /* 0x002fe40000000f00 */
[----:B------:R-:W-:-:S04]  /*fa30*/  MOV R3, 0x0 ;  /* 0x0000000000037802 */ /* 0x000fc80000000f00 */
[----:B--2---:R-:W-:Y:S05]  /*fa40*/  RET.REL.NODEC R2 `(_ZN7cutlass13device_kernelIN5flash19enable_sm80_to_sm89INS1_16FlashAttnFwdSm80INS1_25CollectiveMainloopFwdSm80ILi8ELi2ELb0EN4cute5tupleIJNS5_1CILi128EEENS7_ILi64EEENS7_ILi192EEEEEELi192ENS_6half_tEfNS_4arch4Sm80ELb0ELb0ELb0ELb1ELb1ELb0ELb1ELb1EEENS1_21CollectiveEpilogueFwdINS6_IJS8_SA_S9_EEENS6_IJNS7_ILi1EEESI_SI_EEESC_SE_Li256ELb1ELb1ELb1ELb0EEENS1_36VarlenDynamicPersistentTileSchedulerILi128ELi64ELi256ELi256ELb1ELb1ELb0ELb0ELb1ELb1EEEEEEEEEvNT_6ParamsE) ;  /* 0xffff05b002007950 */ /* 0x004fea0003c3ffff */
        .weak           $__internal_29_$__cuda_sm70_votesync_ballot
        .type           $__internal_29_$__cuda_sm70_votesync_ballot,@function
        .size           $__internal_29_$__cuda_sm70_votesync_ballot,(.L_x_3121 - $__internal_29_$__cuda_sm70_votesync_ballot)
$__internal_29_$__cuda_sm70_votesync_ballot:
[----:B------:R-:W-:Y:S01]  /*fa50*/  ISETP.NE.U32.AND P0, PT, R0, 0x1, PT ;  /* 0x000000010000780c */ /* 0x000fe20003f05070 */
[----:B------:R-:W-:-:S04]  /*fa60*/  IMAD.MOV.U32 R3, RZ, RZ, -0x1 ;  /* 0xffffffffff037424 */ /* 0x000fc800078e00ff */
[----:B------:R-:W-:Y:S08]  /*fa70*/  WARPSYNC R3 ;  /* 0x0000000300007348 */ /* 0x000ff00003800000 */
[----:B------:R-:W-:-:S04]  /*fa80*/  VOTE.ANY R0, PT, !P0 ;  /* 0x0000000000007806 */ /* 0x000fc800040e0100 */
[----:B------:R-:W-:Y:S01]  /*fa90*/  LOP3.LUT R0, R0, R3, RZ, 0xc0, !PT ;  /* 0x0000000300007212 */ /* 0x000fe200078ec0ff */
[----:B------:R-:W-:-:S04]  /*faa0*/  IMAD.MOV.U32 R3, RZ, RZ, 0x0 ;  /* 0x00000000ff037424 */ /* 0x000fc800078e00ff */
[----:B------:R-:W-:Y:S05]  /*fab0*/  RET.REL.NODEC R2 `(_ZN7cutlass13device_kernelIN5flash19enable_sm80_to_sm89INS1_16FlashAttnFwdSm80INS1_25CollectiveMainloopFwdSm80ILi8ELi2ELb0EN4cute5tupleIJNS5_1CILi128EEENS7_ILi64EEENS7_ILi192EEEEEELi192ENS_6half_tEfNS_4arch4Sm80ELb0ELb0ELb0ELb1ELb1ELb0ELb1ELb1EEENS1_21CollectiveEpilogueFwdINS6_IJS8_SA_S9_EEENS6_IJNS7_ILi1EEESI_SI_EEESC_SE_Li256ELb1ELb1ELb1ELb0EEENS1_36VarlenDynamicPersistentTileSchedulerILi128ELi64ELi256ELi256ELb1ELb1ELb0ELb0ELb1ELb1EEEEEEEEEvNT_6ParamsE) ;  /* 0xffff054002007950 */ /* 0x000fea0003c3ffff */
.L_x_1689:
        /* <DEDUP_REMOVED lines=12> */
.L_x_3121:


//--------------------- .text._ZN7cutlass13device_kernelIN5flash19enable_sm80_to_sm89INS1_16FlashAttnFwdSm80INS1_25CollectiveMainloopFwdSm80ILi8ELi2ELb0EN4cute5tupleIJNS5_1CILi128EEENS7_ILi64EEENS7_ILi192EEEEEELi192ENS_6half_tEfNS_4arch4Sm80ELb0ELb0ELb0ELb1ELb1ELb1ELb1ELb1EEENS1_21CollectiveEpilogueFwdINS6_IJS8_SA_S9_EEENS6_IJNS7_ILi1EEESI_SI_EEESC_SE_Li256ELb1ELb1ELb1ELb0EEENS1_36VarlenDynamicPersistentTileSchedulerILi128ELi64ELi256ELi256ELb1ELb1ELb0ELb0ELb1ELb1EEEEEEEEEvNT_6ParamsE --------------------------
	.section	.text._ZN7cutlass13device_kernelIN5flash19enable_sm80_to_sm89INS1_16FlashAttnFwdSm80INS1_25CollectiveMainloopFwdSm80ILi8ELi2ELb0EN4cute5tupleIJNS5_1CILi128EEENS7_ILi64EEENS7_ILi192EEEEEELi192ENS_6half_tEfNS_4arch4Sm80ELb0ELb0ELb0ELb1ELb1ELb1ELb1ELb1EEENS1_21CollectiveEpilogueFwdINS6_IJS8_SA_S9_EEENS6_IJNS7_ILi1EEESI_SI_EEESC_SE_Li256ELb1ELb1ELb1ELb0EEENS1_36VarlenDynamicPersistentTileSchedulerILi128ELi64ELi256ELi256ELb1ELb1ELb0ELb0ELb1ELb1EEEEEEEEEvNT_6ParamsE,"ax",@progbits
	.sectioninfo	@"SHI_REGISTERS=255"
	.align	128
.text._ZN7cutlass13device_kernelIN5flash19enable_sm80_to_sm89INS1_16FlashAttnFwdSm80INS1_25CollectiveMainloopFwdSm80ILi8ELi2ELb0EN4cute5tupleIJNS5_1CILi128EEENS7_ILi64EEENS7_ILi192EEEEEELi192ENS_6half_tEfNS_4arch4Sm80ELb0ELb0ELb0ELb1ELb1ELb1ELb1ELb1EEENS1_21CollectiveEpilogueFwdINS6_IJS8_SA_S9_EEENS6_IJNS7_ILi1EEESI_SI_EEESC_SE_Li256ELb1ELb1ELb1ELb0EEENS1_36VarlenDynamicPersistentTileSchedulerILi128ELi64ELi256ELi256ELb1ELb1ELb0ELb0ELb1ELb1EEEEEEEEEvNT_6ParamsE:
        .type           _ZN7cutlass13device_kernelIN5flash19enable_sm80_to_sm89INS1_16FlashAttnFwdSm80INS1_25CollectiveMainloopFwdSm80ILi8ELi2ELb0EN4cute5tupleIJNS5_1CILi128EEENS7_ILi64EEENS7_ILi192EEEEEELi192ENS_6half_tEfNS_4arch4Sm80ELb0ELb0ELb0ELb1ELb1ELb1ELb1ELb1EEENS1_21CollectiveEpilogueFwdINS6_IJS8_SA_S9_EEENS6_IJNS7_ILi1EEESI_SI_EEESC_SE_Li256ELb1ELb1ELb1ELb0EEENS1_36VarlenDynamicPersistentTileSchedulerILi128ELi64ELi256ELi256ELb1ELb1ELb0ELb0ELb1ELb1EEEEEEEEEvNT_6ParamsE,@function
        .size           _ZN7cutlass13device_kernelIN5flash19enable_sm80_to_sm89INS1_16FlashAttnFwdSm80INS1_25CollectiveMainloopFwdSm80ILi8ELi2ELb0EN4cute5tupleIJNS5_1CILi128EEENS7_ILi64EEENS7_ILi192EEEEEELi192ENS_6half_tEfNS_4arch4Sm80ELb0ELb0ELb0ELb1ELb1ELb1ELb1ELb1EEENS1_21CollectiveEpilogueFwdINS6_IJS8_SA_S9_EEENS6_IJNS7_ILi1EEESI_SI_EEESC_SE_Li256ELb1ELb1ELb1ELb0EEENS1_36VarlenDynamicPersistentTileSchedulerILi128ELi64ELi256ELi256ELb1ELb1ELb0ELb0ELb1ELb1EEEEEEEEEvNT_6ParamsE,(.L_x_3126 - _ZN7cutlass13device_kernelIN5flash19enable_sm80_to_sm89INS1_16FlashAttnFwdSm80INS1_25CollectiveMainloopFwdSm80ILi8ELi2ELb0EN4cute5tupleIJNS5_1CILi128EEENS7_ILi64EEENS7_ILi192EEEEEELi192ENS_6half_tEfNS_4arch4Sm80ELb0ELb0ELb0ELb1ELb1ELb1ELb1ELb1EEENS1_21CollectiveEpilogueFwdINS6_IJS8_SA_S9_EEENS6_IJNS7_ILi1EEESI_SI_EEESC_SE_Li256ELb1ELb1ELb1ELb0EEENS1_36VarlenDynamicPersistentTileSchedulerILi128ELi64ELi256ELi256ELb1ELb1ELb0ELb0ELb1ELb1EEEEEEEEEvNT_6ParamsE)
        .other          _ZN7cutlass13device_kernelIN5flash19enable_sm80_to_sm89INS1_16FlashAttnFwdSm80INS1_25CollectiveMainloopFwdSm80ILi8ELi2ELb0EN4cute5tupleIJNS5_1CILi128EEENS7_ILi64EEENS7_ILi192EEEEEELi192ENS_6half_tEfNS_4arch4Sm80ELb0ELb0ELb0ELb1ELb1ELb1ELb1ELb1EEENS1_21CollectiveEpilogueFwdINS6_IJS8_SA_S9_EEENS6_IJNS7_ILi1EEESI_SI_EEESC_SE_Li256ELb1ELb1ELb1ELb0EEENS1_36VarlenDynamicPersistentTileSchedulerILi128ELi64ELi256ELi256ELb1ELb1ELb0ELb0ELb1ELb1EEEEEEEEEvNT_6ParamsE,@"STO_CUDA_ENTRY STV_DEFAULT"
_ZN7cutlass13device_kernelIN5flash19enable_sm80_to_sm89INS1_16FlashAttnFwdSm80INS1_25CollectiveMainloopFwdSm80ILi8ELi2ELb0EN4cute5tupleIJNS5_1CILi128EEENS7_ILi64EEENS7_ILi192EEEEEELi192ENS_6half_tEfNS_4arch4Sm80ELb0ELb0ELb0ELb1ELb1ELb1ELb1ELb1EEENS1_21CollectiveEpilogueFwdINS6_IJS8_SA_S9_EEENS6_IJNS7_ILi1EEESI_SI_EEESC_SE_Li256ELb1ELb1ELb1ELb0EEENS1_36VarlenDynamicPersistentTileSchedulerILi128ELi64ELi256ELi256ELb1ELb1ELb0ELb0ELb1ELb1EEEEEEEEEvNT_6ParamsE:
        /* <DEDUP_REMOVED lines=52> */
.L_x_1695:
        /* <DEDUP_REMOVED lines=17> */
.L_x_1875:
        /* <DEDUP_REMOVED lines=16> */
.L_x_1876:
[----:B---3--:R-:W-:-:S05]  /*0550*/  IMAD R0, R0, c[0x0][0x538], RZ ;  /* 0x00014e0000007a24 */ /* 0x008fca00078e02ff */
[----:B------:R-:W-:-:S04]  /*0560*/  IADD3 R6, R0, R6, RZ ;  /* 0x0000000600067210 */ /* 0x000fc80007ffe0ff */
[----:B------:R-:W-:-:S13]  /*0570*/  ISETP.GT.AND P0, PT, R6, UR4, PT ;  /* 0x0000000406007c0c */ /* 0x000fda000bf04270 */
[----:B-12---:R-:W-:Y:S05]  /*0580*/  @!P0 BRA `(.L_x_1695) ;  /* 0xfffffdb000008947 */ /* 0x006fea000383ffff */
.L_x_1691:
[----:B------:R-:W-:-:S05]  /*0590*/  IADD3 R6, -R0, R6, RZ ;  /* 0x0000000600067210 */ /* 0x000fca0007ffe1ff */
[----:B------:R-:W-:-:S05]  /*05a0*/  IMAD R0, R4, c[0x0][0x538], R6 ;  /* 0x00014e0004007a24 */ /* 0x000fca00078e0206 */
[----:B------:R-:W-:Y:S01]  /*05b0*/  ISETP.GT.AND P0, PT, R0, UR4, PT ;  /* 0x0000000400007c0c */ /* 0x000fe2000bf04270 */
[----:B------:R-:W-:-:S12]  /*05c0*/  BRA.DIV ~URZ, `(.L_x_1696) ;  /* 0x00018ef27f007947 */ /* 0x000fd8000b800000 */
[----:B------:R-:W-:-:S04]  /*05d0*/  VOTE.ANY R0, PT, !P0 ;  /* 0x0000000000007806 */ /* 0x000fc800040e0100 */
.L_x_1877:
[----:B------:R1:W3:Y:S01]  /*05e0*/  POPC R12, R0 ;  /* 0x00000000000c7309 */ /* 0x0002e20000000000 */
[----:B------:R-:W-:Y:S05]  /*05f0*/  BRA.DIV ~URZ, `(.L_x_1697) ;  /* 0x00018f027f007947 */ /* 0x000fea000b800000 */
[----:B---3--:R3:W4:Y:S01]  /*0600*/  SHFL.IDX PT, R11, R8, R12, 0x1f ;  /* 0x00001f0c080b7589 */ /* 0x00872200000e0000 */
[----:B------:R-:W-:-:S03]  /*0610*/  MOV R5, RZ ;  /* 0x000000ff00057202 */ /* 0x000fc60000000f00 */
[----:B------:R3:W1:Y:S04]  /*0620*/  SHFL.IDX PT, R10, R7, R12, 0x1f ;  /* 0x00001f0c070a7589 */ /* 0x00066800000e0000 */
.L_x_1878:
[----:B------:R-:W-:Y:S01]  /*0630*/  ISETP.NE.AND P0, PT, R0, RZ, PT ;  /* 0x000000ff0000720c */ /* 0x000fe20003f05270 */
[----:B------:R-:W-:-:S12]  /*0640*/  BSSY B0, `(.L_x_1698) ;  /* 0x0000005000007945 */ /* 0x000fd80003800000 */
[----:B------:R-:W-:Y:S05]  /*0650*/  @!P0 BRA `(.L_x_1699) ;  /* 0x0000003000008947 */ /* 0x000fea0003800000 */
[----:B------:R-:W-:Y:S01]  /*0660*/  IADD3 R32, R12, -0x1, RZ ;  /* 0xffffffff0c207810 */ /* 0x000fe20007ffe0ff */
[----:B------:R-:W-:Y:S05]  /*0670*/  BRA.DIV ~URZ, `(.L_x_1700) ;  /* 0x00018f627f007947 */ /* 0x000fea000b800000 */
[----:B------:R3:W4:Y:S02]  /*0680*/  SHFL.IDX PT, R5, R4, R32, 0x1f ;  /* 0x00001f2004057589 */ /* 0x00072400000e0000 */
.L_x_1699:
[----:B------:R-:W-:Y:S05]  /*0690*/  BSYNC B0 ;  /* 0x0000000000007941 */ /* 0x000fea0003800000 */
.L_x_1698:
[-C--:B---34-:R-:W-:Y:S01]  /*06a0*/  IABS R4, R11.reuse ;  /* 0x0000000b00047213 */ /* 0x098fe20000000000 */
[----:B--2---:R-:W-:Y:S01]  /*06b0*/  IMAD R236, R5, c[0x0][0x538], R6 ;  /* 0x00014e0005ec7a24 */ /* 0x004fe200078e0206 */
[----:B-1----:R-:W-:Y:S01]  /*06c0*/  IABS R0, R10 ;  /* 0x0000000a00007213 */ /* 0x002fe20000000000 */
        /* <DEDUP_REMOVED lines=62> */
.L_x_1692:
[----:B--2---:R-:W-:Y:S01]  /*0ab0*/  IMAD.MOV.U32 R237, RZ, RZ, RZ ;  /* 0x000000ffffed7224 */ /* 0x004fe200078e00ff */
[----:B------:R-:W-:Y:S01]  /*0ac0*/  MOV R238, RZ ;  /* 0x000000ff00ee7202 */ /* 0x000fe20000000f00 */
[----:B------:R-:W-:Y:S01]  /*0ad0*/  IMAD.U32 R236, RZ, RZ, UR4 ;  /* 0x00000004ffec7e24 */ /* 0x000fe2000f8e00ff */
[----:B------:R-:W-:Y:S02]  /*0ae0*/  MOV R239, c[0x0][0x53c] ;  /* 0x00014f0000ef7a02 */ /* 0x000fe40000000f00 */
.L_x_1701:
[----:B------:R-:W-:Y:S01]  /*0af0*/  ISETP.NE.AND P0, PT, R14, RZ, PT ;  /* 0x000000ff0e00720c */ /* 0x000fe20003f05270 */
[----:B------:R-:W-:-:S12]  /*0b00*/  WARPSYNC 0xffffffff ;  /* 0xffffffff00007948 */ /* 0x000fd80003800000 */
[----:B------:R1:W-:Y:S04]  /*0b10*/  @!P0 STS.128 [0x24100], R236 ;  /* 0x024100ecff008388 */ /* 0x0003e80000000c00 */
[----:B------:R-:W-:Y:S06]  /*0b20*/  BAR.ARV 0x5, 0x100 ;  /* 0x0144000000007b1d */ /* 0x000fec0000002000 */
.L_x_1690:
[----:B-12---:R-:W-:-:S13]  /*0b30*/  ISETP.GE.AND P0, PT, R239, c[0x0][0x53c], PT ;  /* 0x00014f00ef007a0c */ /* 0x006fda0003f06270 */
[----:B------:R-:W-:Y:S05]  /*0b40*/  @P0 EXIT ;  /* 0x000000000000094d */ /* 0x000fea0003800000 */
[----:B------:R-:W-:Y:S01]  /*0b50*/  SHF.R.S32.HI R12, RZ, 0x1f, R187 ;  /* 0x0000001fff0c7819 */ /* 0x000fe200000114bb */
[----:B------:R-:W-:Y:S01]  /*0b60*/  IMAD.MOV.U32 R18, RZ, RZ, 0x40 ;  /* 0x00000040ff127424 */ /* 0x000fe200078e00ff */
[----:B------:R-:W-:Y:S02]  /*0b70*/  ULDC UR4, c[0x0][0x2ac] ;  /* 0x0000ab0000047ab9 */ /* 0x000fe40000000800 */
[CC--:B------:R-:W-:Y:S01]  /*0b80*/  LEA.HI R9, R12.reuse, R187.reuse, RZ, 0x3 ;  /* 0x000000bb0c097211 */ /* 0x0c0fe200078f18ff */
[----:B------:R-:W-:Y:S01]  /*0b90*/  ULDC UR6, c[0x0][0x1d0] ;  /* 0x0000740000067ab9 */ /* 0x000fe20000000800 */
[----:B------:R-:W-:Y:S01]  /*0ba0*/  LEA.HI R3, R12, R187, RZ, 0x4 ;  /* 0x000000bb0c037211 */ /* 0x000fe200078f20ff */
[----:B------:R-:W-:Y:S01]  /*0bb0*/  UIMAD UR6, UR4, UR6, URZ ;  /* 0x00000006040672a4 */ /* 0x000fe2000f8e023f */
[----:B------:R-:W-:Y:S02]  /*0bc0*/  LOP3.LUT R0, R9, 0xfffffff8, RZ, 0xc0, !PT ;  /* 0xfffffff809007812 */ /* 0x000fe400078ec0ff */
[----:B------:R-:W-:-:S02]  /*0bd0*/  LOP3.LUT R2, R3, 0xfffffff0, RZ, 0xc0, !PT ;  /* 0xfffffff003027812 */ /* 0x000fc400078ec0ff */
[----:B------:R-:W-:Y:S01]  /*0be0*/  SHF.R.S32.HI R242, RZ, 0x3, R9 ;  /* 0x00000003fff27819 */ /* 0x000fe20000011409 */
[C---:B------:R-:W-:Y:S01]  /*0bf0*/  IMAD.IADD R182, R187.reuse, 0x1, -R0 ;  /* 0x00000001bbb67824 */ /* 0x040fe200078e0a00 */
[----:B------:R-:W-:Y:S01]  /*0c00*/  SHF.R.S32.HI R4, RZ, 0x4, R3 ;  /* 0x00000004ff047819 */ /* 0x000fe20000011403 */
[----:B------:R-:W-:Y:S02]  /*0c10*/  IMAD.IADD R0, R187, 0x1, -R2 ;  /* 0x00000001bb007824 */ /* 0x000fe400078e0a02 */
[----:B------:R-:W-:Y:S01]  /*0c20*/  IMAD.SHL.U32 R5, R242, 0x40, RZ ;  /* 0x00000040f2057824 */ /* 0x000fe200078e00ff */
[----:B------:R-:W-:Y:S01]  /*0c30*/  LEA.HI R3, R3, R4, RZ, 0x1 ;  /* 0x0000000403037211 */ /* 0x000fe200078f08ff */
[C---:B------:R-:W-:Y:S01]  /*0c40*/  IMAD.SHL.U32 R204, R182.reuse, 0x8, RZ ;  /* 0x00000008b6cc7824 */ /* 0x040fe200078e00ff */
[----:B------:R-:W-:Y:S01]  /*0c50*/  SHF.R.S32.HI R8, RZ, 0x1f, R0 ;  /* 0x0000001fff087819 */ /* 0x000fe20000011400 */
[C---:B------:R-:W-:Y:S01]  /*0c60*/  IMAD.SHL.U32 R7, R182.reuse, 0x40, RZ ;  /* 0x00000040b6077824 */ /* 0x040fe200078e00ff */
[----:B------:R-:W-:Y:S01]  /*0c70*/  LOP3.LUT R6, R3, 0xfffffffe, RZ, 0xc0, !PT ;  /* 0xfffffffe03067812 */ /* 0x000fe200078ec0ff */
[----:B------:R-:W-:Y:S01]  /*0c80*/  IMAD R217, R182, 0x20, R242 ;  /* 0x00000020b6d97824 */ /* 0x000fe200078e02f2 */
[----:B------:R-:W-:-:S02]  /*0c90*/  LOP3.LUT R2, R5, 0x1c0, RZ, 0xc0, !PT ;  /* 0x000001c005027812 */ /* 0x000fc400078ec0ff */
[----:B------:R-:W-:Y:S01]  /*0ca0*/  LEA.HI R13, R8, R0, RZ, 0x3 ;  /* 0x00000000080d7211 */ /* 0x000fe200078f18ff */
[----:B------:R-:W-:Y:S01]  /*0cb0*/  IMAD.IADD R8, R4, 0x1, -R6 ;  /* 0x0000000104087824 */ /* 0x000fe200078e0a06 */
[----:B------:R-:W-:Y:S02]  /*0cc0*/  SHF.R.U32.HI R5, RZ, 0x3, R2 ;  /* 0x00000003ff057819 */ /* 0x000fe40000011602 */
[----:B------:R-:W-:Y:S02]  /*0cd0*/  LOP3.LUT R3, R2, 0x38, R204, 0xf8, !PT ;  /* 0x0000003802037812 */ /* 0x000fe400078ef8cc */
[----:B------:R-:W-:Y:S02]  /*0ce0*/  LOP3.LUT R2, R7, 0x1c0, RZ, 0xc0, !PT ;  /* 0x000001c007027812 */ /* 0x000fe400078ec0ff */
[----:B------:R-:W-:Y:S02]  /*0cf0*/  LOP3.LUT R4, R13, 0xfffffff8, RZ, 0xc0, !PT ;  /* 0xfffffff80d047812 */ /* 0x000fe400078ec0ff */
[----:B------:R-:W-:-:S02]  /*0d00*/  LOP3.LUT R10, R3, R5, RZ, 0x3c, !PT ;  /* 0x00000005030a7212 */ /* 0x000fc400078e3cff */
[CC--:B------:R-:W-:Y:S02]  /*0d10*/  LEA.HI R6, R12.reuse, R187.reuse, RZ, 0x2 ;  /* 0x000000bb0c067211 */ /* 0x0c0fe400078f10ff */
[----:B------:R-:W-:Y:S02]  /*0d20*/  LEA.HI R5, R12, R187, RZ, 0x5 ;  /* 0x000000bb0c057211 */ /* 0x000fe400078f28ff */
[----:B------:R-:W-:Y:S01]  /*0d30*/  LOP3.LUT R3, R2, 0x8, R9, 0xf8, !PT ;  /* 0x0000000802037812 */ /* 0x000fe200078ef809 */
[----:B------:R-:W-:Y:S01]  /*0d40*/  IMAD.IADD R9, R0, 0x1, -R4 ;  /* 0x0000000100097824 */ /* 0x000fe200078e0a04 */
[----:B------:R-:W-:Y:S02]  /*0d50*/  LOP3.LUT R4, R6, 0xfffffffc, RZ, 0xc0, !PT ;  /* 0xfffffffc06047812 */ /* 0x000fe400078ec0ff */
[----:B------:R-:W-:Y:S02]  /*0d60*/  LOP3.LUT R0, R5, 0xffffffe0, RZ, 0xc0, !PT ;  /* 0xffffffe005007812 */ /* 0x000fe400078ec0ff */
[----:B------:R-:W-:Y:S01]  /*0d70*/  SHF.R.U32.HI R2, RZ, 0x3, R2 ;  /* 0x00000003ff027819 */ /* 0x000fe20000011602 */
[C---:B------:R-:W-:Y:S01]  /*0d80*/  IMAD.IADD R240, R187.reuse, 0x1, -R4 ;  /* 0x00000001bbf07824 */ /* 0x040fe200078e0a04 */
[----:B------:R-:W-:Y:S01]  /*0d90*/  SHF.R.S32.HI R207, RZ, 0x2, R6 ;  /* 0x00000002ffcf7819 */ /* 0x000fe20000011406 */
[----:B------:R-:W-:Y:S01]  /*0da0*/  IMAD.IADD R22, R187, 0x1, -R0 ;  /* 0x00000001bb167824 */ /* 0x000fe200078e0a00 */
[----:B------:R-:W-:Y:S01]  /*0db0*/  LOP3.LUT R11, R3, R2, RZ, 0x3c, !PT ;  /* 0x00000002030b7212 */ /* 0x000fe200078e3cff */
[C---:B------:R-:W-:Y:S01]  /*0dc0*/  IMAD.SHL.U32 R108, R240.reuse, 0x4, RZ ;  /* 0x00000004f06c7824 */ /* 0x040fe200078e00ff */
[--C-:B------:R-:W-:Y:S01]  /*0dd0*/  SHF.R.S32.HI R2, RZ, 0x5, R5.reuse ;  /* 0x00000005ff027819 */ /* 0x100fe20000011405 */
[----:B------:R-:W-:Y:S01]  /*0de0*/  IMAD.SHL.U32 R104, R240, 0x8, RZ ;  /* 0x00000008f0687824 */ /* 0x000fe200078e00ff */
[----:B------:R-:W-:-:S02]  /*0df0*/  SHF.R.S32.HI R3, RZ, 0x1f, R5 ;  /* 0x0000001fff037819 */ /* 0x000fc40000011405 */
[----:B------:R-:W-:Y:S01]  /*0e00*/  SHF.R.S32.HI R4, RZ, 0x1f, R22 ;  /* 0x0000001fff047819 */ /* 0x000fe20000011416 */
[----:B------:R-:W-:Y:S01]  /*0e10*/  IMAD.SHL.U32 R148, R2, 0x200, RZ ;  /* 0x0000020002947824 */ /* 0x000fe200078e00ff */
[----:B------:R-:W-:Y:S02]  /*0e20*/  LEA.HI R3, R3, R2, RZ, 0x3 ;  /* 0x0000000203037211 */ /* 0x000fe400078f18ff */
[----:B------:R-:W-:Y:S02]  /*0e30*/  LEA.HI R0, R12, R187, RZ, 0x6 ;  /* 0x000000bb0c007211 */ /* 0x000fe400078f30ff */
[----:B------:R-:W-:Y:S02]  /*0e40*/  IADD3 R111, R108, 0x20, RZ ;  /* 0x000000206c6f7810 */ /* 0x000fe40007ffe0ff */
[----:B------:R-:W-:Y:S01]  /*0e50*/  LOP3.LUT R3, R3, 0xffffff8, RZ, 0xc0, !PT ;  /* 0x0ffffff803037812 */ /* 0x000fe200078ec0ff */
[----:B------:R-:W-:Y:S01]  /*0e60*/  IMAD.SHL.U32 R7, R0, 0x8, RZ ;  /* 0x0000000800077824 */ /* 0x000fe200078e00ff */
[----:B------:R-:W-:Y:S01]  /*0e70*/  LEA.HI R12, R4, R22, RZ, 0x2 ;  /* 0x00000016040c7211 */ /* 0x000fe200078f10ff */
[----:B------:R-:W-:Y:S01]  /*0e80*/  IMAD.IADD R0, R108, 0x1, R111 ;  /* 0x000000016c007824 */ /* 0x000fe200078e026f */
[----:B------:R-:W-:Y:S01]  /*0e90*/  SHF.R.S32.HI R6, RZ, 0x1f, R6 ;  /* 0x0000001fff067819 */ /* 0x000fe20000011406 */
[C---:B------:R-:W-:Y:S01]  /*0ea0*/  IMAD.IADD R5, R2.reuse, 0x1, -R3 ;  /* 0x0000000102057824 */ /* 0x040fe200078e0a03 */
[----:B------:R-:W-:Y:S01]  /*0eb0*/  SHF.R.S32.HI R4, RZ, 0x2, R12 ;  /* 0x00000002ff047819 */ /* 0x000fe2000001140c */
[----:B------:R-:W-:Y:S01]  /*0ec0*/  IMAD.SHL.U32 R2, R2, 0x400, RZ ;  /* 0x0000040002027824 */ /* 0x000fe200078e00ff */
[----:B------:R-:W-:-:S02]  /*0ed0*/  SHF.R.S32.HI R3, RZ, 0x1f, R0 ;  /* 0x0000001fff037819 */ /* 0x000fc40000011400 */
[----:B------:R-:W-:Y:S01]  /*0ee0*/  IADD3 R14, R207, 0x40, RZ ;  /* 0x00000040cf0e7810 */ /* 0x000fe20007ffe0ff */
[----:B------:R-:W-:Y:S01]  /*0ef0*/  IMAD R21, R5, 0x10, R4 ;  /* 0x0000001005157824 */ /* 0x000fe200078e0204 */
[----:B------:R-:W-:Y:S01]  /*0f00*/  LEA.HI R4, R6, R207, RZ, 0x3 ;  /* 0x000000cf06047211 */ /* 0x000fe200078f18ff */
[----:B------:R-:W-:Y:S01]  /*0f10*/  IMAD.SHL.U32 R6, R9, 0x40, RZ ;  /* 0x0000004009067824 */ /* 0x000fe200078e00ff */
[----:B------:R-:W-:Y:S01]  /*0f20*/  LOP3.LUT R107, R10, 0x7ffffe00, R7, 0xf8, !PT ;  /* 0x7ffffe000a6b7812 */ /* 0x000fe200078ef807 */
[----:B------:R-:W-:Y:S01]  /*0f30*/  IMAD.SHL.U32 R10, R8, 0x8, RZ ;  /* 0x00000008080a7824 */ /* 0x000fe200078e00ff */
[CC--:B------:R-:W-:Y:S01]  /*0f40*/  LEA.HI R211, R3.reuse, R0.reuse, RZ, 0x3 ;  /* 0x0000000003d37211 */ /* 0x0c0fe200078f18ff */
[----:B------:R-:W-:Y:S01]  /*0f50*/  STL [R1+0x48], R21 ;  /* 0x0000481501007387 */ /* 0x000fe20000100800 */
[----:B------:R-:W-:Y:S01]  /*0f60*/  LEA.HI R7, R3, R0, RZ, 0x6 ;  /* 0x0000000003077211 */ /* 0x000fe200078f30ff */
[----:B------:R-:W-:Y:S01]  /*0f70*/  IMAD.SHL.U32 R3, R14, 0x40, RZ ;  /* 0x000000400e037824 */ /* 0x000fe200078e00ff */
[----:B------:R-:W-:Y:S01]  /*0f80*/  LOP3.LUT R0, R4, 0xfffffff8, RZ, 0xc0, !PT ;  /* 0xfffffff804007812 */ /* 0x000fe200078ec0ff */
[----:B------:R-:W-:Y:S01]  /*0f90*/  IMAD.SHL.U32 R107, R107, 0x2, RZ ;  /* 0x000000026b6b7824 */ /* 0x000fe200078e00ff */
[----:B------:R-:W-:-:S02]  /*0fa0*/  SHF.R.S32.HI R4, RZ, 0x1f, R14 ;  /* 0x0000001fff047819 */ /* 0x000fc4000001140e */
[----:B------:R-:W-:Y:S01]  /*0fb0*/  IADD3 R110, R108, 0x40, RZ ;  /* 0x000000406c6e7810 */ /* 0x000fe20007ffe0ff */
[----:B------:R-:W-:Y:S01]  /*0fc0*/  IMAD.IADD R241, R207, 0x1, -R0 ;  /* 0x00000001cff17824 */ /* 0x000fe200078e0a00 */
[----:B------:R-:W-:Y:S01]  /*0fd0*/  LEA.HI R4, R4, R14, RZ, 0x3 ;  /* 0x0000000e04047211 */ /* 0x000fe200078f18ff */
[----:B------:R-:W-:Y:S01]  /*0fe0*/  IMAD R0, R8, 0x200, R11 ;  /* 0x0000020008007824 */ /* 0x000fe200078e020b */
[----:B------:R-:W-:Y:S01]  /*0ff0*/  LOP3.LUT R23, R3, 0x1c0, RZ, 0xc0, !PT ;  /* 0x000001c003177812 */ /* 0x000fe200078ec0ff */
[----:B------:R-:W-:Y:S01]  /*1000*/  IMAD.SHL.U32 R5, R241, 0x40, RZ ;  /* 0x00000040f1057824 */ /* 0x000fe200078e00ff */
[----:B------:R-:W-:Y:S01]  /*1010*/  R2P PR, R9, 0x6 ;  /* 0x0000000609007804 */ /* 0x000fe20000000000 */
[----:B------:R-:W-:Y:S01]  /*1020*/  IMAD.SHL.U32 R4, R4, 0x40, RZ ;  /* 0x0000004004047824 */ /* 0x000fe200078e00ff */
[----:B------:R-:W-:Y:S01]  /*1030*/  SHF.R.U32.HI R20, RZ, 0x3, R23 ;  /* 0x00000003ff147819 */ /* 0x000fe20000011617 */
[----:B------:R-:W-:Y:S01]  /*1040*/  IMAD.IADD R3, R108, 0x1, R110 ;  /* 0x000000016c037824 */ /* 0x000fe200078e026e */
[----:B------:R-:W-:-:S02]  /*1050*/  LOP3.LUT R209, R5, 0x1c0, RZ, 0xc0, !PT ;  /* 0x000001c005d17812 */ /* 0x000fc400078ec0ff */
[----:B------:R-:W-:Y:S02]  /*1060*/  LOP3.LUT R19, R4, 0xfffffe00, RZ, 0xc0, !PT ;  /* 0xfffffe0004137812 */ /* 0x000fe400078ec0ff */
[----:B------:R-:W-:Y:S01]  /*1070*/  LOP3.LUT R4, R6, 0x1c0, RZ, 0xc0, !PT ;  /* 0x000001c006047812 */ /* 0x000fe200078ec0ff */
[----:B------:R-:W-:Y:S01]  /*1080*/  IMAD.SHL.U32 R6, R7, 0x80, RZ ;  /* 0x0000008007067824 */ /* 0x000fe200078e00ff */
[----:B------:R-:W-:Y:S01]  /*1090*/  SHF.R.S32.HI R5, RZ, 0x1f, R3 ;  /* 0x0000001fff057819 */ /* 0x000fe20000011403 */
[----:B------:R-:W-:Y:S01]  /*10a0*/  STL [R1], R19 ;  /* 0x0000001301007387 */ /* 0x000fe20000100800 */
[----:B------:R-:W-:Y:S02]  /*10b0*/  SHF.R.U32.HI R147, RZ, 0x3, R209 ;  /* 0x00000003ff937819 */ /* 0x000fe400000116d1 */
[--C-:B------:R-:W-:Y:S02]  /*10c0*/  LOP3.LUT R8, R209, 0x38, R211.reuse, 0xf8, !PT ;  /* 0x00000038d1087812 */ /* 0x100fe400078ef8d3 */
[----:B------:R-:W-:-:S02]  /*10d0*/  LOP3.LUT R7, R23, 0x38, R211, 0xf8, !PT ;  /* 0x0000003817077812 */ /* 0x000fc400078ef8d3 */
[CC--:B------:R-:W-:Y:S02]  /*10e0*/  LEA.HI R11, R5.reuse, R3.reuse, RZ, 0x3 ;  /* 0x00000003050b7211 */ /* 0x0c0fe400078f18ff */
[----:B------:R-:W-:Y:S02]  /*10f0*/  LOP3.LUT R10, R4, 0x8, R10, 0xf8, !PT ;  /* 0x00000008040a7812 */ /* 0x000fe400078ef80a */
[----:B------:R-:W-:Y:S02]  /*1100*/  SHF.R.U32.HI R9, RZ, 0x3, R4 ;  /* 0x00000003ff097819 */ /* 0x000fe40000011604 */
[----:B------:R-:W-:Y:S02]  /*1110*/  LOP3.LUT R4, R6, 0xffffe000, RZ, 0xc0, !PT ;  /* 0xffffe00006047812 */ /* 0x000fe400078ec0ff */
[----:B------:R-:W-:Y:S02]  /*1120*/  LEA.HI R3, R5, R3, RZ, 0x6 ;  /* 0x0000000305037211 */ /* 0x000fe400078f30ff */
[----:B------:R-:W-:-:S02]  /*1130*/  LOP3.LUT R8, R8, R147, RZ, 0x3c, !PT ;  /* 0x0000009308087212 */ /* 0x000fc400078e3cff */
[----:B------:R-:W-:Y:S01]  /*1140*/  LOP3.LUT R6, R7, R20, RZ, 0x3c, !PT ;  /* 0x0000001407067212 */ /* 0x000fe200078e3cff */
[----:B------:R-:W-:Y:S01]  /*1150*/  IMAD.SHL.U32 R3, R3, 0x80, RZ ;  /* 0x0000008003037824 */ /* 0x000fe200078e00ff */
[-C--:B------:R-:W-:Y:S01]  /*1160*/  IADD3 R17, R8, R4.reuse, R148 ;  /* 0x0000000408117210 */ /* 0x080fe20007ffe094 */
[----:B------:R-:W-:Y:S01]  /*1170*/  IMAD.SHL.U32 R8, R13, 0x40, RZ ;  /* 0x000000400d087824 */ /* 0x000fe200078e00ff */
[----:B------:R-:W-:Y:S02]  /*1180*/  IADD3 R16, R6, R4, R19 ;  /* 0x0000000406107210 */ /* 0x000fe40007ffe013 */
[--C-:B------:R-:W-:Y:S02]  /*1190*/  LOP3.LUT R4, R209, 0x38, R11.reuse, 0xf8, !PT ;  /* 0x00000038d1047812 */ /* 0x100fe400078ef80b */
[----:B------:R-:W-:Y:S02]  /*11a0*/  LOP3.LUT R6, R23, 0x38, R11, 0xf8, !PT ;  /* 0x0000003817067812 */ /* 0x000fe400078ef80b */
[----:B------:R-:W-:-:S02]  /*11b0*/  LOP3.LUT R3, R3, 0xffffe000, RZ, 0xc0, !PT ;  /* 0xffffe00003037812 */ /* 0x000fc400078ec0ff */
[----:B------:R-:W-:Y:S02]  /*11c0*/  LOP3.LUT R7, R4, R147, RZ, 0x3c, !PT ;  /* 0x0000009304077212 */ /* 0x000fe400078e3cff */
[----:B------:R-:W-:Y:S02]  /*11d0*/  LOP3.LUT R6, R6, R20, RZ, 0x3c, !PT ;  /* 0x0000001406067212 */ /* 0x000fe400078e3cff */
[----:B------:R-:W-:Y:S02]  /*11e0*/  LOP3.LUT R5, R10, R9, RZ, 0x3c, !PT ;  /* 0x000000090a057212 */ /* 0x000fe400078e3cff */
[----:B------:R-:W-:Y:S02]  /*11f0*/  LOP3.LUT R4, R8, 0xfffffe00, RZ, 0xc0, !PT ;  /* 0xfffffe0008047812 */ /* 0x000fe400078ec0ff */
[----:B------:R-:W-:Y:S02]  /*1200*/  IADD3 R146, R108, 0x10, RZ ;  /* 0x000000106c927810 */ /* 0x000fe40007ffe0ff */
[----:B------:R-:W-:-:S02]  /*1210*/  IADD3 R15, R7, R3, R148 ;  /* 0x00000003070f7210 */ /* 0x000fc40007ffe094 */
[----:B------:R-:W-:Y:S01]  /*1220*/  IADD3 R14, R6, R3, R19 ;  /* 0x00000003060e7210 */ /* 0x000fe20007ffe013 */
[----:B------:R-:W-:Y:S01]  /*1230*/  IMAD.SHL.U32 R24, R146, 0x2, RZ ;  /* 0x0000000292187824 */ /* 0x000fe200078e00ff */
[CC--:B------:R-:W-:Y:S02]  /*1240*/  IADD3 R2, R5.reuse, R4.reuse, R2 ;  /* 0x0000000405027210 */ /* 0x0c0fe40007ffe002 */
[----:B------:R-:W-:Y:S01]  /*1250*/  LOP3.LUT R3, R5, R4, RZ, 0xfc, !PT ;  /* 0x0000000405037212 */ /* 0x000fe200078efcff */
[----:B------:R-:W-:Y:S01]  /*1260*/  IMAD.MOV.U32 R4, RZ, RZ, 0x20 ;  /* 0x00000020ff047424 */ /* 0x000fe200078e00ff */
[----:B------:R-:W-:Y:S01]  /*1270*/  LEA.HI R5, R240, R240, RZ, 0x1 ;  /* 0x000000f0f0057211 */ /* 0x000fe200078f08ff */
[----:B------:R1:W-:Y:S01]  /*1280*/  STL [R1+0x30], R24 ;  /* 0x0000301801007387 */ /* 0x0003e20000100800 */
[----:B------:R-:W-:Y:S02]  /*1290*/  LOP3.LUT R10, R12, 0x7ffffffc, RZ, 0xc0, !PT ;  /* 0x7ffffffc0c0a7812 */ /* 0x000fe400078ec0ff */
[----:B------:R-:W-:-:S02]  /*12a0*/  IADD3 R145, R108, 0x30, RZ ;  /* 0x000000306c917810 */ /* 0x000fc40007ffe0ff */
[----:B------:R-:W-:Y:S01]  /*12b0*/  LOP3.LUT R12, R23, 0x38, R104, 0xf8, !PT ;  /* 0x00000038170c7812 */ /* 0x000fe200078ef868 */
[----:B------:R-:W-:Y:S01]  /*12c0*/  IMAD.SHL.U32 R23, R111, 0x2, RZ ;  /* 0x000000026f177824 */ /* 0x000fe200078e00ff */
[----:B------:R-:W-:Y:S01]  /*12d0*/  LOP3.LUT R5, R5, 0x1ffffffe, RZ, 0xc0, !PT ;  /* 0x1ffffffe05057812 */ /* 0x000fe200078ec0ff */
[----:B------:R-:W-:Y:S01]  /*12e0*/  IMAD.SHL.U32 R25, R145, 0x2, RZ ;  /* 0x0000000291197824 */ /* 0x000fe200078e00ff */
[----:B------:R-:W-:Y:S01]  /*12f0*/  IADD3 R144, R108, 0x50, RZ ;  /* 0x000000506c907810 */ /* 0x000fe20007ffe0ff */
[----:B------:R-:W-:Y:S01]  /*1300*/  IMAD.IADD R10, R22, 0x1, -R10 ;  /* 0x00000001160a7824 */ /* 0x000fe200078e0a0a */
[----:B------:R-:W-:Y:S01]  /*1310*/  SHF.R.S32.HI R9, RZ, 0x1f, R146 ;  /* 0x0000001fff097819 */ /* 0x000fe20000011492 */
[----:B------:R2:W-:Y:S01]  /*1320*/  STL [R1+0x34], R23 ;  /* 0x0000341701007387 */ /* 0x0005e20000100800 */
[----:B------:R-:W-:Y:S01]  /*1330*/  SHF.R.S32.HI R8, RZ, 0x1f, R111 ;  /* 0x0000001fff087819 */ /* 0x000fe2000001146f */
[----:B------:R-:W-:Y:S01]  /*1340*/  IMAD.IADD R13, R240, 0x1, -R5 ;  /* 0x00000001f00d7824 */ /* 0x000fe200078e0a05 */
[----:B------:R-:W-:Y:S01]  /*1350*/  SHF.R.S32.HI R7, RZ, 0x1f, R145 ;  /* 0x0000001fff077819 */ /* 0x000fe20000011491 */
[----:B------:R3:W-:Y:S01]  /*1360*/  STL [R1+0x38], R25 ;  /* 0x0000381901007387 */ /* 0x0007e20000100800 */
[----:B------:R-:W-:Y:S01]  /*1370*/  SHF.R.S32.HI R6, RZ, 0x1f, R110 ;  /* 0x0000001fff067819 */ /* 0x000fe2000001146e */
[----:B------:R-:W-:Y:S01]  /*1380*/  IMAD.SHL.U32 R251, R10, 0x2, RZ ;  /* 0x000000020afb7824 */ /* 0x000fe200078e00ff */
[----:B------:R-:W-:-:S02]  /*1390*/  SHF.R.S32.HI R5, RZ, 0x1f, R144 ;  /* 0x0000001fff057819 */ /* 0x000fc40000011490 */
[----:B------:R-:W-:Y:S02]  /*13a0*/  SHF.L.U64.HI R9, R146, 0x1, R9 ;  /* 0x0000000192097819 */ /* 0x000fe40000010209 */
[----:B------:R-:W-:Y:S01]  /*13b0*/  SHF.L.U64.HI R8, R111, 0x1, R8 ;  /* 0x000000016f087819 */ /* 0x000fe20000010208 */
[C---:B-1----:R-:W-:Y:S01]  /*13c0*/  IMAD.SHL.U32 R24, R110.reuse, 0x2, RZ ;  /* 0x000000026e187824 */ /* 0x042fe200078e00ff */
[----:B------:R-:W-:Y:S02]  /*13d0*/  SHF.L.U64.HI R7, R145, 0x1, R7 ;  /* 0x0000000191077819 */ /* 0x000fe40000010207 */
[----:B------:R-:W-:Y:S02]  /*13e0*/  SHF.L.U64.HI R6, R110, 0x1, R6 ;  /* 0x000000016e067819 */ /* 0x000fe40000010206 */
[----:B------:R-:W-:Y:S01]  /*13f0*/  STL [R1+0x3c], R24 ;  /* 0x00003c1801007387 */ /* 0x000fe20000100800 */
[----:B------:R-:W-:Y:S02]  /*1400*/  SHF.L.U64.HI R5, R144, 0x1, R5 ;  /* 0x0000000190057819 */ /* 0x000fe40000010205 */
[----:B------:R-:W-:-:S02]  /*1410*/  IADD3 R34, R251, 0x8, RZ ;  /* 0x00000008fb227810 */ /* 0x000fc40007ffe0ff */
[C---:B------:R-:W-:Y:S01]  /*1420*/  IADD3 R33, R251.reuse, 0x10, RZ ;  /* 0x00000010fb217810 */ /* 0x040fe20007ffe0ff */
[----:B--2---:R-:W-:Y:S01]  /*1430*/  IMAD.SHL.U32 R23, R144, 0x2, RZ ;  /* 0x0000000290177824 */ /* 0x004fe200078e00ff */
[C---:B------:R-:W-:Y:S02]  /*1440*/  IADD3 R32, R251.reuse, 0x18, RZ ;  /* 0x00000018fb207810 */ /* 0x040fe40007ffe0ff */
[C---:B------:R-:W-:Y:S02]  /*1450*/  IADD3 R31, R251.reuse, 0x20, RZ ;  /* 0x00000020fb1f7810 */ /* 0x040fe40007ffe0ff */
[----:B------:R1:W-:Y:S01]  /*1460*/  STL [R1+0x40], R23 ;  /* 0x0000401701007387 */ /* 0x0003e20000100800 */
[C---:B------:R-:W-:Y:S02]  /*1470*/  IADD3 R29, R251.reuse, 0x30, RZ ;  /* 0x00000030fb1d7810 */ /* 0x040fe40007ffe0ff */
[C---:B------:R-:W-:Y:S01]  /*1480*/  IADD3 R28, R251.reuse, 0x38, RZ ;  /* 0x00000038fb1c7810 */ /* 0x040fe20007ffe0ff */
[----:B------:R2:W-:Y:S01]  /*1490*/  STL [R1+0x2c], R9 ;  /* 0x00002c0901007387 */ /* 0x0005e20000100800 */
[----:B------:R-:W-:-:S02]  /*14a0*/  IADD3 R26, R251, 0x48, RZ ;  /* 0x00000048fb1a7810 */ /* 0x000fc40007ffe0ff */
[----:B------:R-:W-:Y:S01]  /*14b0*/  SEL R183, R4, 0xffffffe0, !P1 ;  /* 0xffffffe004b77807 */ /* 0x000fe20004800000 */
[----:B------:R-:W-:Y:S01]  /*14c0*/  STL [R1+0x28], R8 ;  /* 0x0000280801007387 */ /* 0x000fe20000100800 */
[C---:B---3--:R-:W-:Y:S02]  /*14d0*/  IADD3 R25, R251.reuse, 0x50, RZ ;  /* 0x00000050fb197810 */ /* 0x048fe40007ffe0ff */
[----:B------:R-:W-:Y:S01]  /*14e0*/  IADD3 R22, R251, 0x68, RZ ;  /* 0x00000068fb167810 */ /* 0x000fe20007ffe0ff */
[----:B------:R3:W-:Y:S01]  /*14f0*/  STL [R1+0x24], R7 ;  /* 0x0000240701007387 */ /* 0x0007e20000100800 */
[----:B------:R-:W-:Y:S02]  /*1500*/  SHF.R.S32.HI R4, RZ, 0x1f, R33 ;  /* 0x0000001fff047819 */ /* 0x000fe40000011421 */
[----:B------:R-:W-:Y:S01]  /*1510*/  SHF.R.S32.HI R4, RZ, 0x1f, R31 ;  /* 0x0000001fff047819 */ /* 0x000fe2000001141f */
[----:B------:R4:W-:Y:S01]  /*1520*/  STL [R1+0x20], R6 ;  /* 0x0000200601007387 */ /* 0x0009e20000100800 */
[----:B------:R-:W-:-:S02]  /*1530*/  LEA R178, R2, 0x18100, 0x1 ;  /* 0x0001810002b27811 */ /* 0x000fc400078e08ff */
[----:B------:R-:W-:Y:S01]  /*1540*/  SHF.R.S32.HI R4, RZ, 0x1f, R28 ;  /* 0x0000001fff047819 */ /* 0x000fe2000001141c */
[----:B------:R5:W-:Y:S01]  /*1550*/  STL [R1+0x1c], R5 ;  /* 0x00001c0501007387 */ /* 0x000be20000100800 */
[----:B------:R-:W-:Y:S01]  /*1560*/  LEA R185, R3, 0x100, 0x1 ;  /* 0x0000010003b97811 */ /* 0x000fe200078e08ff */
[----:B------:R-:W-:Y:S01]  /*1570*/  IMAD.IADD R179, R178, 0x1, R183 ;  /* 0x00000001b2b37824 */ /* 0x000fe200078e02b7 */
[----:B------:R-:W-:Y:S02]  /*1580*/  SHF.R.S32.HI R4, RZ, 0x1f, R25 ;  /* 0x0000001fff047819 */ /* 0x000fe40000011419 */
[----:B-1----:R-:W-:Y:S01]  /*1590*/  IADD3 R23, R251, 0x60, RZ ;  /* 0x00000060fb177810 */ /* 0x002fe20007ffe0ff */
[----:B------:R-:W-:Y:S01]  /*15a0*/  IMAD.IADD R246, R183, 0x1, R185 ;  /* 0x00000001b7f67824 */ /* 0x000fe200078e02b9 */
[----:B------:R-:W-:Y:S02]  /*15b0*/  LEA R184, R0, 0xc100, 0x1 ;  /* 0x0000c10000b87811 */ /* 0x000fe400078e08ff */
[----:B--2---:R-:W-:-:S02]  /*15c0*/  IADD3 R9, R251, 0x98, RZ ;  /* 0x00000098fb097810 */ /* 0x004fc40007ffe0ff */
[----:B------:R-:W-:Y:S02]  /*15d0*/  SHF.R.S32.HI R4, RZ, 0x1f, R22 ;  /* 0x0000001fff047819 */ /* 0x000fe40000011416 */
[----:B------:R-:W-:Y:S02]  /*15e0*/  SEL R0, R18, 0xffffffc0, !P2 ;  /* 0xffffffc012007807 */ /* 0x000fe40005000000 */
[----:B------:R-:W-:Y:S02]  /*15f0*/  LEA R3, R15, 0x18100, 0x1 ;  /* 0x000181000f037811 */ /* 0x000fe400078e08ff */
[C---:B---3--:R-:W-:Y:S01]  /*1600*/  IADD3 R7, R251.reuse, 0xa8, RZ ;  /* 0x000000a8fb077810 */ /* 0x048fe20007ffe0ff */
[----:B------:R-:W-:Y:S01]  /*1610*/  IMAD.IADD R186, R0, 0x1, R185 ;  /* 0x0000000100ba7824 */ /* 0x000fe200078e02b9 */
[----:B------:R-:W-:Y:S01]  /*1620*/  LEA R2, R14, 0x18100, 0x1 ;  /* 0x000181000e027811 */ /* 0x000fe200078e08ff */
[--C-:B------:R-:W-:Y:S01]  /*1630*/  IMAD.IADD R181, R178, 0x1, R0.reuse ;  /* 0x00000001b2b57824 */ /* 0x100fe200078e0200 */
[----:B------:R-:W-:Y:S01]  /*1640*/  IADD3 R30, R251, 0x28, RZ ;  /* 0x00000028fb1e7810 */ /* 0x000fe20007ffe0ff */
[----:B----4-:R-:W-:Y:S01]  /*1650*/  IMAD R6, R13, 0x8, R21 ;  /* 0x000000080d067824 */ /* 0x010fe200078e0215 */
[----:B------:R-:W-:Y:S01]  /*1660*/  IADD3 R27, R251, 0x40, RZ ;  /* 0x00000040fb1b7810 */ /* 0x000fe20007ffe0ff */
[----:B------:R-:W-:Y:S01]  /*1670*/  IMAD.IADD R180, R179, 0x1, R0 ;  /* 0x00000001b3b47824 */ /* 0x000fe200078e0200 */
[----:B-----5:R-:W-:Y:S01]  /*1680*/  LOP3.LUT R5, R19, R12, R20, 0xf6, !PT ;  /* 0x0000000c13057212 */ /* 0x020fe200078ef614 */
[----:B------:R-:W-:Y:S01]  /*1690*/  IMAD.IADD R0, R0, 0x1, R246 ;  /* 0x0000000100007824 */ /* 0x000fe200078e02f6 */
[----:B------:R1:W-:Y:S01]  /*16a0*/  STL [R1+0x4c], R6 ;  /* 0x00004c0601007387 */ /* 0x0003e20000100800 */
[----:B------:R-:W-:Y:S01]  /*16b0*/  IADD3 R20, R251, 0x78, RZ ;  /* 0x00000078fb147810 */ /* 0x000fe20007ffe0ff */
[----:B------:R-:W-:Y:S01]  /*16c0*/  IMAD.IADD R247, R183, 0x1, R186 ;  /* 0x00000001b7f77824 */ /* 0x000fe200078e02ba */
[----:B------:R-:W-:-:S02]  /*16d0*/  LEA R5, R5, 0x18100, 0x1 ;  /* 0x0001810005057811 */ /* 0x000fc400078e08ff */
[C---:B------:R-:W-:Y:S02]  /*16e0*/  IADD3 R19, R251.reuse, 0x80, RZ ;  /* 0x00000080fb137810 */ /* 0x040fe40007ffe0ff */
[C---:B------:R-:W-:Y:S01]  /*16f0*/  IADD3 R12, R251.reuse, 0x90, RZ ;  /* 0x00000090fb0c7810 */ /* 0x040fe20007ffe0ff */
[----:B------:R2:W-:Y:S01]  /*1700*/  STL [R1+0x18], R5 ;  /* 0x0000180501007387 */ /* 0x0005e20000100800 */
[----:B------:R-:W-:Y:S02]  /*1710*/  SHF.R.S32.HI R4, RZ, 0x1f, R19 ;  /* 0x0000001fff047819 */ /* 0x000fe40000011413 */
[----:B------:R-:W-:Y:S02]  /*1720*/  SHF.R.S32.HI R4, RZ, 0x1f, R9 ;  /* 0x0000001fff047819 */ /* 0x000fe40000011409 */
[----:B------:R-:W-:Y:S02]  /*1730*/  IADD3 R24, R251, 0x58, RZ ;  /* 0x00000058fb187810 */ /* 0x000fe40007ffe0ff */
[----:B------:R-:W-:-:S02]  /*1740*/  IADD3 R203, R204, 0x40, RZ ;  /* 0x00000040cccb7810 */ /* 0x000fc40007ffe0ff */
[----:B------:R-:W-:Y:S02]  /*1750*/  IADD3 R206, R204, 0x80, RZ ;  /* 0x00000080ccce7810 */ /* 0x000fe40007ffe0ff */
[C---:B------:R-:W-:Y:S02]  /*1760*/  IADD3 R202, R104.reuse, 0x60, RZ ;  /* 0x0000006068ca7810 */ /* 0x040fe40007ffe0ff */
[C---:B------:R-:W-:Y:S02]  /*1770*/  IADD3 R201, R104.reuse, 0x80, RZ ;  /* 0x0000008068c97810 */ /* 0x040fe40007ffe0ff */
[----:B------:R-:W-:Y:S02]  /*1780*/  IADD3 R200, R104, 0xa0, RZ ;  /* 0x000000a068c87810 */ /* 0x000fe40007ffe0ff */
[C---:B-1----:R-:W-:Y:S02]  /*1790*/  IADD3 R6, R251.reuse, 0xb0, RZ ;  /* 0x000000b0fb067810 */ /* 0x042fe40007ffe0ff */
[----:B------:R-:W-:-:S02]  /*17a0*/  IADD3 R21, R251, 0x70, RZ ;  /* 0x00000070fb157810 */ /* 0x000fc40007ffe0ff */
[----:B------:R-:W-:Y:S02]  /*17b0*/  SHF.R.S32.HI R4, RZ, 0x1f, R6 ;  /* 0x0000001fff047819 */ /* 0x000fe40000011406 */
[----:B------:R-:W-:Y:S02]  /*17c0*/  LEA R4, R16, 0x18100, 0x1 ;  /* 0x0001810010047811 */ /* 0x000fe400078e08ff */
[----:B--2---:R-:W-:Y:S02]  /*17d0*/  SHF.R.S32.HI R5, RZ, 0x1f, R34 ;  /* 0x0000001fff057819 */ /* 0x004fe40000011422 */
[----:B------:R-:W-:Y:S02]  /*17e0*/  SHF.R.S32.HI R5, RZ, 0x1f, R32 ;  /* 0x0000001fff057819 */ /* 0x000fe40000011420 */
[----:B------:R-:W-:Y:S02]  /*17f0*/  SHF.R.S32.HI R5, RZ, 0x1f, R29 ;  /* 0x0000001fff057819 */ /* 0x000fe4000001141d */
[----:B------:R-:W-:-:S02]  /*1800*/  SHF.R.S32.HI R5, RZ, 0x1f, R26 ;  /* 0x0000001fff057819 */ /* 0x000fc4000001141a */
[----:B------:R-:W-:Y:S02]  /*1810*/  SHF.R.S32.HI R5, RZ, 0x1f, R23 ;  /* 0x0000001fff057819 */ /* 0x000fe40000011417 */
[----:B------:R-:W-:Y:S02]  /*1820*/  SHF.R.S32.HI R5, RZ, 0x1f, R20 ;  /* 0x0000001fff057819 */ /* 0x000fe40000011414 */
[----:B------:R-:W-:Y:S02]  /*1830*/  SHF.R.S32.HI R5, RZ, 0x1f, R12 ;  /* 0x0000001fff057819 */ /* 0x000fe4000001140c */
[----:B------:R-:W-:Y:S02]  /*1840*/  SHF.R.S32.HI R5, RZ, 0x1f, R7 ;  /* 0x0000001fff057819 */ /* 0x000fe40000011407 */
[----:B------:R-:W-:Y:S02]  /*1850*/  LEA R5, R17, 0x18100, 0x1 ;  /* 0x0001810011057811 */ /* 0x000fe400078e08ff */
[----:B------:R-:W-:-:S02]  /*1860*/  IADD3 R13, R251, 0x88, RZ ;  /* 0x00000088fb0d7810 */ /* 0x000fc40007ffe0ff */
[C---:B------:R-:W-:Y:S01]  /*1870*/  IADD3 R8, R251.reuse, 0xa0, RZ ;  /* 0x000000a0fb087810 */ /* 0x040fe20007ffe0ff */
[----:B------:R1:W-:Y:S01]  /*1880*/  STL [R1+0x14], R5 ;  /* 0x0000140501007387 */ /* 0x0003e20000100800 */
[----:B------:R-:W-:Y:S02]  /*1890*/  IADD3 R252, R251, 0xb8, RZ ;  /* 0x000000b8fbfc7810 */ /* 0x000fe40007ffe0ff */
        /* <DEDUP_REMOVED lines=9> */
[----:B------:R-:W-:Y:S01]  /*1930*/  SHF.R.S32.HI R213, RZ, 0x1f, R203 ;  /* 0x0000001fffd57819 */ /* 0x000fe200000114cb */
[----:B------:R1:W-:Y:S01]  /*1940*/  STL [R1+0x4], R0 ;  /* 0x0000040001007387 */ /* 0x0003e20000100800 */
[----:B------:R-:W-:Y:S02]  /*1950*/  SHF.R.S32.HI R212, RZ, 0x1f, R206 ;  /* 0x0000001fffd47819 */ /* 0x000fe400000114ce */
[----:B------:R-:W-:Y:S02]  /*1960*/  SHF.R.S32.HI R216, RZ, 0x1f, R202 ;  /* 0x0000001fffd87819 */ /* 0x000fe400000114ca */
[----:B------:R-:W-:-:S02]  /*1970*/  SHF.R.S32.HI R215, RZ, 0x1f, R201 ;  /* 0x0000001fffd77819 */ /* 0x000fc400000114c9 */
[----:B------:R-:W-:Y:S02]  /*1980*/  SHF.R.S32.HI R214, RZ, 0x1f, R200 ;  /* 0x0000001fffd67819 */ /* 0x000fe400000114c8 */
[----:B------:R-:W-:Y:S02]  /*1990*/  SHF.R.S32.HI R211, RZ, 0x3, R211 ;  /* 0x00000003ffd37819 */ /* 0x000fe400000114d3 */
[C---:B------:R-:W-:Y:S02]  /*19a0*/  IADD3 R11, R107.reuse, 0xc100, RZ ;  /* 0x0000c1006b0b7810 */ /* 0x040fe40007ffe0ff */
[----:B------:R-:W-:Y:S02]  /*19b0*/  IADD3 R10, R107, 0x100, RZ ;  /* 0x000001006b0a7810 */ /* 0x000fe40007ffe0ff */
[----:B------:R-:W-:Y:S02]  /*19c0*/  SHF.R.S32.HI R18, RZ, 0x1f, R21 ;  /* 0x0000001fff127819 */ /* 0x000fe40000011415 */
[----:B------:R-:W-:-:S02]  /*19d0*/  SHF.R.S32.HI R13, RZ, 0x1f, R13 ;  /* 0x0000001fff0d7819 */ /* 0x000fc4000001140d */
[----:B------:R-:W-:Y:S02]  /*19e0*/  SHF.R.S32.HI R8, RZ, 0x1f, R8 ;  /* 0x0000001fff087819 */ /* 0x000fe40000011408 */
[----:B------:R-:W-:Y:S02]  /*19f0*/  SHF.R.S32.HI R6, RZ, 0x1f, R252 ;  /* 0x0000001fff067819 */ /* 0x000fe400000114fc */
.L_x_1874:
        /* <DEDUP_REMOVED lines=42> */
.L_x_1702:
[----:B------:R-:W-:-:S04]  /*1ca0*/  ISETP.NE.U32.AND P0, PT, RZ, c[0x0][0x368], PT ;  /* 0x0000da00ff007a0c */ /* 0x000fc80003f05070 */
[----:B------:R-:W-:-:S13]  /*1cb0*/  ISETP.NE.AND.EX P0, PT, RZ, c[0x0][0x36c], PT, P0 ;  /* 0x0000db00ff007a0c */ /* 0x000fda0003f05300 */
[----:B------:R-:W-:Y:S05]  /*1cc0*/  @!P0 BRA `(.L_x_1703) ;  /* 0x0000004000008947 */ /* 0x000fea0003800000 */
[----:B---3--:R-:W-:-:S04]  /*1cd0*/  IADD3 R4, P0, R243, c[0x0][0x368], RZ ;  /* 0x0000da00f3047a10 */ /* 0x008fc80007f1e0ff */
[----:B------:R-:W-:-:S05]  /*1ce0*/  IADD3.X R5, R244, c[0x0][0x36c], RZ, P0, !PT ;  /* 0x0000db00f4057a10 */ /* 0x000fca00007fe4ff */
[----:B------:R1:W5:Y:S01]  /*1cf0*/  LDG.E R17, [R4.64] ;  /* 0x0000000804117981 */ /* 0x000362000c1e1900 */
[----:B------:R-:W-:Y:S05]  /*1d00*/  BRA `(.L_x_1704) ;  /* 0x0000005000007947 */ /* 0x000fea0003800000 */
.L_x_1703:
[----:B------:R-:W-:Y:S01]  /*1d10*/  MOV R17, UR6 ;  /* 0x0000000600117c02 */ /* 0x000fe20008000f00 */
[----:B------:R-:W-:Y:S05]  /*1d20*/  @!P5 BRA `(.L_x_1704) ;  /* 0x000000300000d947 */ /* 0x000fea0003800000 */
[----:B---3--:R-:W2:Y:S04]  /*1d30*/  LDG.E R6, [R4.64] ;  /* 0x0000000804067981 */ /* 0x008ea8000c1e1900 */
[----:B------:R-:W2:Y:S02]  /*1d40*/  LDG.E R0, [R4.64+0x4] ;  /* 0x0000040804007981 */ /* 0x000ea4000c1e1900 */
[----:B--2---:R-:W-:Y:S02]  /*1d50*/  IADD3 R17, -R6, R0, RZ ;  /* 0x0000000006117210 */ /* 0x004fe40007ffe1ff */
.L_x_1704:
        /* <DEDUP_REMOVED lines=56> */
.L_x_1706:
[----:B------:R-:W-:Y:S05]  /*20e0*/  BSYNC B0 ;  /* 0x0000000000007941 */ /* 0x000fea0003800000 */
.L_x_1705:
[----:B------:R-:W-:-:S04]  /*20f0*/  IMAD R2, R250, R0, RZ ;  /* 0x00000000fa027224 */ /* 0x000fc800078e02ff */
[----:B------:R-:W-:-:S05]  /*2100*/  IMAD.IADD R0, R2, 0x1, R0 ;  /* 0x0000000102007824 */ /* 0x000fca00078e0200 */
[----:B------:R-:W-:Y:S01]  /*2110*/  IMNMX R3, R129, R0, PT ;  /* 0x0000000081037217 */ /* 0x000fe20003800200 */
[----:B------:R-:W-:-:S04]  /*2120*/  IMAD R0, R2, 0x40, -R6 ;  /* 0x0000004002007824 */ /* 0x000fc800078e0a06 */
[----:B------:R-:W-:Y:S01]  /*2130*/  IMAD R2, R3, 0x40, -R6 ;  /* 0x0000004003027824 */ /* 0x000fe200078e0a06 */
[----:B------:R-:W-:-:S04]  /*2140*/  IMNMX R0, RZ, R0, !PT ;  /* 0x00000000ff007217 */ /* 0x000fc80007800200 */
[----:B------:R-:W-:Y:S02]  /*2150*/  IMNMX R2, R2, R78, PT ;  /* 0x0000004e02027217 */ /* 0x000fe40003800200 */
[----:B------:R-:W-:Y:S02]  /*2160*/  SHF.R.U32.HI R35, RZ, 0x6, R0 ;  /* 0x00000006ff237819 */ /* 0x000fe40000011600 */
[----:B------:R-:W-:-:S03]  /*2170*/  ISETP.GT.AND P0, PT, R2, R0, PT ;  /* 0x000000000200720c */ /* 0x000fc60003f04270 */
[----:B------:R-:W-:-:S10]  /*2180*/  IMAD.MOV.U32 R8, RZ, RZ, R35 ;  /* 0x000000ffff087224 */ /* 0x000fd400078e0023 */
[----:B------:R-:W-:-:S04]  /*2190*/  @P0 IADD3 R2, R2, 0x3f, RZ ;  /* 0x0000003f02020810 */ /* 0x000fc80007ffe0ff */
[----:B------:R-:W-:-:S04]  /*21a0*/  @P0 SHF.R.S32.HI R0, RZ, 0x1f, R2 ;  /* 0x0000001fff000819 */ /* 0x000fc80000011402 */
[----:B------:R-:W-:-:S04]  /*21b0*/  @P0 LEA.HI R2, R0, R2, RZ, 0x6 ;  /* 0x0000000200020211 */ /* 0x000fc800078f30ff */
[----:B------:R-:W-:-:S04]  /*21c0*/  @P0 SHF.R.S32.HI R8, RZ, 0x6, R2 ;  /* 0x00000006ff080819 */ /* 0x000fc80000011402 */
[----:B------:R-:W-:-:S13]  /*21d0*/  ISETP.GT.AND P0, PT, R8, R35, PT ;  /* 0x000000230800720c */ /* 0x000fda0003f04270 */
[----:B------:R-:W-:Y:S05]  /*21e0*/  @!P0 BRA `(.L_x_1707) ;  /* 0x0000560000008947 */ /* 0x000fea0003800000 */
[----:B------:R-:W-:Y:S01]  /*21f0*/  SHF.R.S32.HI R2, RZ, 0x1f, R12 ;  /* 0x0000001fff027819 */ /* 0x000fe2000001140c */
[----:B------:R-:W-:Y:S01]  /*2200*/  IMAD.MOV.U32 R9, RZ, RZ, c[0x0][0x238] ;  /* 0x00008e00ff097624 */ /* 0x000fe200078e00ff */
[----:B------:R-:W-:Y:S02]  /*2210*/  IADD3 R0, P0, R242, R12, RZ ;  /* 0x0000000cf2007210 */ /* 0x000fe40007f1e0ff */
[----:B------:R-:W-:Y:S01]  /*2220*/  LOP3.LUT R31, R238, 0xffff, RZ, 0xc0, !PT ;  /* 0x0000ffffee1f7812 */ /* 0x000fe200078ec0ff */
[----:B------:R-:W-:Y:S01]  /*2230*/  IMAD.SHL.U32 R137, R9, 0x40, RZ ;  /* 0x0000004009897824 */ /* 0x000fe200078e00ff */
[----:B------:R-:W-:Y:S01]  /*2240*/  LEA.HI.X.SX32 R15, R242, R2, 0x1, P0 ;  /* 0x00000002f20f7211 */ /* 0x000fe200000f0eff */
[----:B------:R-:W-:Y:S01]  /*2250*/  IMAD.WIDE.U32 R2, R0, c[0x0][0x238], R204 ;  /* 0x00008e0000027a25 */ /* 0x000fe200078e00cc */
[----:B------:R-:W-:Y:S02]  /*2260*/  IADD3 R16, R8, -0x1, RZ ;  /* 0xffffffff08107810 */ /* 0x000fe40007ffe0ff */
[----:B------:R-:W-:Y:S01]  /*2270*/  SEL R14, R248, RZ, !P6 ;  /* 0x000000fff80e7207 */ /* 0x000fe20007000000 */
[----:B------:R-:W-:Y:S01]  /*2280*/  IMAD R4, R15, c[0x0][0x238], RZ ;  /* 0x00008e000f047a24 */ /* 0x000fe200078e02ff */
[----:B------:R-:W-:Y:S01]  /*2290*/  SEL R13, R245, RZ, !P6 ;  /* 0x000000fff50d7207 */ /* 0x000fe20007000000 */
[C---:B------:R-:W-:Y:S01]  /*22a0*/  IMAD.SHL.U32 R138, R9.reuse, 0x20, RZ ;  /* 0x00000020098a7824 */ /* 0x040fe200078e00ff */
[----:B------:R-:W-:Y:S01]  /*22b0*/  MOV R132, 0x6 ;  /* 0x0000000600847802 */ /* 0x000fe20000000f00 */
[----:B------:R-:W-:Y:S01]  /*22c0*/  IMAD R4, R0, c[0x0][0x23c], R4 ;  /* 0x00008f0000047a24 */ /* 0x000fe200078e0204 */
[----:B------:R-:W-:Y:S01]  /*22d0*/  SHF.R.S32.HI R20, RZ, 0x1f, R16 ;  /* 0x0000001fff147819 */ /* 0x000fe20000011410 */
[----:B------:R-:W-:Y:S01]  /*22e0*/  IMAD R5, R14, c[0x0][0x248], RZ ;  /* 0x000092000e057a24 */ /* 0x000fe200078e02ff */
[----:B------:R-:W-:Y:S01]  /*22f0*/  SHF.L.U64.HI R136, R9, R132, c[0x0][0x23c] ;  /* 0x00008f0009887619 */ /* 0x000fe20000010284 */
[----:B------:R-:W-:Y:S01]  /*2300*/  IMAD.IADD R3, R3, 0x1, R4 ;  /* 0x0000000103037824 */ /* 0x000fe200078e0204 */
[----:B------:R-:W-:Y:S01]  /*2310*/  ISETP.NE.U32.AND P0, PT, RZ, c[0x0][0x340], PT ;  /* 0x0000d000ff007a0c */ /* 0x000fe20003f05070 */
[----:B------:R-:W-:Y:S01]  /*2320*/  IMAD.IADD R4, R78, 0x1, -R242 ;  /* 0x000000014e047824 */ /* 0x000fe200078e0af2 */
[----:B------:R-:W-:Y:S01]  /*2330*/  MOV R134, 0x5 ;  /* 0x0000000500867802 */ /* 0x000fe20000000f00 */
[----:B------:R-:W-:Y:S01]  /*2340*/  IMAD.WIDE.U32 R2, R31, c[0x0][0x240], R2 ;  /* 0x000090001f027a25 */ /* 0x000fe200078e0002 */
[----:B------:R-:W-:-:S02]  /*2350*/  ISETP.NE.AND.EX P3, PT, RZ, c[0x0][0x344], PT, P0 ;  /* 0x0000d100ff007a0c */ /* 0x000fc40003f65300 */
[----:B------:R-:W-:Y:S01]  /*2360*/  SHF.L.U64.HI R133, R9, R134, c[0x0][0x23c] ;  /* 0x00008f0009857619 */ /* 0x000fe20000010286 */
[----:B------:R-:W-:Y:S01]  /*2370*/  IMAD R4, R16, -0x40, R4 ;  /* 0xffffffc010047824 */ /* 0x000fe200078e0204 */
[----:B------:R-:W-:Y:S01]  /*2380*/  P2R R12, PR, RZ, 0x8 ;  /* 0x00000008ff0c7803 */ /* 0x000fe20000000000 */
[----:B------:R-:W-:Y:S01]  /*2390*/  IMAD R3, R31, c[0x0][0x244], R3 ;  /* 0x000091001f037a24 */ /* 0x000fe200078e0203 */
[----:B------:R-:W-:Y:S01]  /*23a0*/  ISETP.GE.AND P6, PT, R204, c[0x0][0x1d4], PT ;  /* 0x00007500cc007a0c */ /* 0x000fe20003fc6270 */
[C---:B------:R-:W-:Y:S01]  /*23b0*/  IMAD R5, R13.reuse, c[0x0][0x24c], R5 ;  /* 0x000093000d057a24 */ /* 0x040fe200078e0205 */
[C---:B------:R-:W-:Y:S01]  /*23c0*/  ISETP.GE.AND P2, PT, R4.reuse, 0x1, PT ;  /* 0x000000010400780c */ /* 0x040fe20003f46270 */
[----:B------:R-:W-:Y:S01]  /*23d0*/  IMAD.WIDE.U32 R90, R13, c[0x0][0x248], R2 ;  /* 0x000092000d5a7a25 */ /* 0x000fe200078e0002 */
[----:B------:R-:W-:Y:S02]  /*23e0*/  ISETP.GE.AND P1, PT, R4, 0x21, PT ;  /* 0x000000210400780c */ /* 0x000fe40003f26270 */
[----:B------:R-:W-:Y:S01]  /*23f0*/  ISETP.GE.AND P5, PT, R203, c[0x0][0x1d4], PT ;  /* 0x00007500cb007a0c */ /* 0x000fe20003fa6270 */
[----:B------:R-:W-:Y:S01]  /*2400*/  IMAD R3, R136, R16, RZ ;  /* 0x0000001088037224 */ /* 0x000fe200078e02ff */
[----:B------:R-:W-:Y:S01]  /*2410*/  ISETP.GE.AND P4, PT, R206, c[0x0][0x1d4], PT ;  /* 0x00007500ce007a0c */ /* 0x000fe20003f86270 */
[----:B------:R-:W-:-:S02]  /*2420*/  IMAD.IADD R87, R91, 0x1, R5 ;  /* 0x000000015b577824 */ /* 0x000fc400078e0205 */
[----:B------:R-:W-:Y:S02]  /*2430*/  IMAD.MOV.U32 R86, RZ, RZ, R90 ;  /* 0x000000ffff567224 */ /* 0x000fe400078e005a */
[-C--:B------:R-:W-:Y:S02]  /*2440*/  IMAD R3, R20, R137.reuse, R3 ;  /* 0x0000008914037224 */ /* 0x080fe400078e0203 */
[----:B------:R-:W-:-:S05]  /*2450*/  IMAD.WIDE.U32 R6, R16, R137, R86 ;  /* 0x0000008910067225 */ /* 0x000fca00078e0056 */
[----:B------:R-:W-:Y:S02]  /*2460*/  IADD3 R3, R7, R3, RZ ;  /* 0x0000000307037210 */ /* 0x000fe40007ffe0ff */
[----:B------:R-:W-:Y:S02]  /*2470*/  @P2 LEA R4, P3, R6, c[0x0][0x220], 0x1 ;  /* 0x0000880006042a11 */ /* 0x000fe400078608ff */
[----:B------:R-:W-:Y:S02]  /*2480*/  @P1 IADD3 R7, P0, R138, R6, RZ ;  /* 0x000000068a071210 */ /* 0x000fe40007f1e0ff */
[----:B------:R-:W-:Y:S02]  /*2490*/  @P2 LEA.HI.X R5, R6, c[0x0][0x224], R3, 0x1, P3 ;  /* 0x0000890006052a11 */ /* 0x000fe400018f0c03 */
[----:B------:R-:W-:Y:S01]  /*24a0*/  ISETP.NE.AND P3, PT, R12, RZ, PT ;  /* 0x000000ff0c00720c */ /* 0x000fe20003f65270 */
[----:B------:R-:W-:Y:S01]  /*24b0*/  @P1 IMAD.X R9, R3, 0x1, R133, P0 ;  /* 0x0000000103091824 */ /* 0x000fe200000e0685 */
[C---:B------:R-:W-:Y:S01]  /*24c0*/  @P1 LEA R2, P0, R7.reuse, c[0x0][0x220], 0x1 ;  /* 0x0000880007021a11 */ /* 0x040fe200078008ff */
[----:B------:R-:W-:Y:S01]  /*24d0*/  @!PT LDS RZ, [RZ] ;  /* 0x00000000fffff984 */ /* 0x000fe20000000800 */
[----:B------:R-:W-:Y:S01]  /*24e0*/  @!PT LDS RZ, [RZ] ;  /* 0x00000000fffff984 */ /* 0x000fe20000000800 */
[----:B------:R-:W-:Y:S01]  /*24f0*/  @!PT LDS RZ, [RZ] ;  /* 0x00000000fffff984 */ /* 0x000fe20000000800 */
[----:B------:R1:W-:Y:S03]  /*2500*/  @P2 LDGSTS.E.BYPASS.LTC128B.128 [R107+0xc100], [R4.64], !P6 ;  /* 0x0c100000046b2fae */ /* 0x0003e6000f101d48 */
[----:B------:R-:W-:Y:S01]  /*2510*/  @P1 LEA.HI.X R3, R7, c[0x0][0x224], R9, 0x1, P0 ;  /* 0x0000890007031a11 */ /* 0x000fe200000f0c09 */
[----:B------:R1:W-:Y:S04]  /*2520*/  @P2 LDGSTS.E.BYPASS.LTC128B.128 [R107+0xe100], [R4.64+0x80], !P5 ;  /* 0x0e100080046b2fae */ /* 0x0003e8000e901d48 */
[----:B------:R1:W-:Y:S02]  /*2530*/  @P2 LDGSTS.E.BYPASS.LTC128B.128 [R107+0x10100], [R4.64+0x100], !P4 ;  /* 0x10100100046b2fae */ /* 0x0003e4000e101d48 */
[----:B------:R-:W-:-:S02]  /*2540*/  @P3 IADD3 R6, P0, R243, c[0x0][0x340], RZ ;  /* 0x0000d000f3063a10 */ /* 0x000fc40007f1e0ff */
[----:B------:R2:W-:Y:S02]  /*2550*/  @P1 LDGSTS.E.BYPASS.LTC128B.128 [R107+0xd100], [R2.64], !P6 ;  /* 0x0d100000026b1fae */ /* 0x0005e4000f101d48 */
[----:B------:R-:W-:Y:S02]  /*2560*/  @P3 IADD3.X R7, R244, c[0x0][0x344], RZ, P0, !PT ;  /* 0x0000d100f4073a10 */ /* 0x000fe400007fe4ff */
[----:B------:R2:W-:Y:S04]  /*2570*/  @P1 LDGSTS.E.BYPASS.LTC128B.128 [R107+0xf100], [R2.64+0x80], !P5 ;  /* 0x0f100080026b1fae */ /* 0x0005e8000e901d48 */
[----:B------:R2:W-:Y:S04]  /*2580*/  @P1 LDGSTS.E.BYPASS.LTC128B.128 [R107+0x11100], [R2.64+0x100], !P4 ;  /* 0x11100100026b1fae */ /* 0x0005e8000e101d48 */
[----:B------:R-:W0:Y:S04]  /*2590*/  LDGDEPBAR ;  /* 0x00000000000079af */ /* 0x000e280000000000 */
[----:B------:R-:W3:Y:S01]  /*25a0*/  @P3 LDG.E R19, [R6.64] ;  /* 0x0000000806133981 */ /* 0x000ee2000c1e1900 */
[----:B------:R-:W-:Y:S01]  /*25b0*/  MOV R151, c[0x0][0x258] ;  /* 0x0000960000977a02 */ /* 0x000fe20000000f00 */
[----:B------:R-:W-:Y:S01]  /*25c0*/  IMAD.MOV.U32 R130, RZ, RZ, c[0x0][0x27c] ;  /* 0x00009f00ff827624 */ /* 0x000fe200078e00ff */
[----:B------:R-:W-:Y:S01]  /*25d0*/  WARPSYNC 0xffffffff ;  /* 0xffffffff00007948 */ /* 0x000fe20003800000 */
[----:B------:R-:W-:Y:S01]  /*25e0*/  IMAD.WIDE.U32 R80, R31, c[0x0][0x1e8], RZ ;  /* 0x00007a001f507a25 */ /* 0x000fe200078e00ff */
[----:B------:R-:W-:-:S02]  /*25f0*/  SHF.L.U64.HI R134, R151, R134, c[0x0][0x25c] ;  /* 0x0000970097867619 */ /* 0x000fc40000010286 */
[----:B------:R-:W-:Y:S01]  /*2600*/  SHF.L.U64.HI R135, R151, R132, c[0x0][0x25c] ;  /* 0x0000970097877619 */ /* 0x000fe20000010284 */
[----:B-1----:R-:W-:Y:S01]  /*2610*/  IMAD R4, R15, c[0x0][0x258], RZ ;  /* 0x000096000f047a24 */ /* 0x002fe200078e02ff */
[----:B------:R-:W-:Y:S01]  /*2620*/  SHF.R.S32.HI R109, RZ, 0x1f, R108 ;  /* 0x0000001fff6d7819 */ /* 0x000fe2000001146c */
[C---:B------:R-:W-:Y:S01]  /*2630*/  IMAD.SHL.U32 R141, R151.reuse, 0x40, RZ ;  /* 0x00000040978d7824 */ /* 0x040fe200078e00ff */
[----:B------:R-:W-:Y:S01]  /*2640*/  SHF.R.S32.HI R18, RZ, 0x1f, R207 ;  /* 0x0000001fff127819 */ /* 0x000fe200000114cf */
[----:B------:R-:W-:Y:S01]  /*2650*/  IMAD.SHL.U32 R130, R130, 0x2, RZ ;  /* 0x0000000282827824 */ /* 0x000fe200078e00ff */
[----:B------:R-:W-:Y:S01]  /*2660*/  SHF.L.U32 R151, R151, 0x5, RZ ;  /* 0x0000000597977819 */ /* 0x000fe200000006ff */
[----:B------:R-:W-:Y:S02]  /*2670*/  IMAD.MOV.U32 R28, RZ, RZ, R16 ;  /* 0x000000ffff1c7224 */ /* 0x000fe400078e0010 */
[----:B------:R-:W-:Y:S02]  /*2680*/  IMAD R84, R31, c[0x0][0x1ec], R81 ;  /* 0x00007b001f547a24 */ /* 0x000fe400078e0251 */
[----:B--2---:R-:W-:-:S04]  /*2690*/  IMAD.WIDE.U32 R2, R0, c[0x0][0x258], R204 ;  /* 0x0000960000027a25 */ /* 0x004fc800078e00cc */
[----:B------:R-:W-:-:S04]  /*26a0*/  IMAD R0, R0, c[0x0][0x25c], R4 ;  /* 0x0000970000007a24 */ /* 0x000fc800078e0204 */
[----:B------:R-:W-:Y:S02]  /*26b0*/  IMAD.IADD R3, R3, 0x1, R0 ;  /* 0x0000000103037824 */ /* 0x000fe400078e0200 */
[----:B------:R-:W-:Y:S02]  /*26c0*/  IMAD R0, R14, c[0x0][0x268], RZ ;  /* 0x00009a000e007a24 */ /* 0x000fe400078e02ff */
[----:B------:R-:W-:-:S04]  /*26d0*/  IMAD.WIDE.U32 R2, R31, c[0x0][0x260], R2 ;  /* 0x000098001f027a25 */ /* 0x000fc800078e0002 */
[----:B------:R-:W-:Y:S02]  /*26e0*/  IMAD R3, R31, c[0x0][0x264], R3 ;  /* 0x000099001f037a24 */ /* 0x000fe400078e0203 */
[C---:B------:R-:W-:Y:S02]  /*26f0*/  IMAD R0, R13.reuse, c[0x0][0x26c], R0 ;  /* 0x00009b000d007a24 */ /* 0x040fe400078e0200 */
[----:B------:R-:W-:-:S05]  /*2700*/  IMAD.WIDE.U32 R88, R13, c[0x0][0x268], R2 ;  /* 0x00009a000d587a25 */ /* 0x000fca00078e0002 */
[----:B------:R-:W-:Y:S02]  /*2710*/  IADD3 R85, R89, R0, RZ ;  /* 0x0000000059557210 */ /* 0x000fe40007ffe0ff */
[----:B---3--:R-:W-:Y:S01]  /*2720*/  @P3 SHF.R.S32.HI R27, RZ, 0x1f, R19 ;  /* 0x0000001fff1b3819 */ /* 0x008fe20000011413 */
[----:B------:R-:W-:Y:S01]  /*2730*/  @!P3 IMAD.MOV.U32 R27, RZ, RZ, R248 ;  /* 0x000000ffff1bb224 */ /* 0x000fe200078e00f8 */
[----:B------:R-:W-:Y:S02]  /*2740*/  @!P3 MOV R19, R245 ;  /* 0x000000f50013b202 */ /* 0x000fe40000000f00 */
[----:B------:R-:W-:Y:S01]  /*2750*/  BAR.SYNC.DEFER_BLOCKING 0x0 ;  /* 0x0000000000007b1d */ /* 0x000fe20000010000 */
[----:B------:R-:W-:Y:S01]  /*2760*/  ISETP.GT.AND P0, PT, R28, R35, PT ;  /* 0x000000231c00720c */ /* 0x000fe20003f04270 */
[----:B------:R-:W-:Y:S01]  /*2770*/  IMAD R0, R135, R16, RZ ;  /* 0x0000001087007224 */ /* 0x000fe200078e02ff */
[----:B------:R-:W-:Y:S01]  /*2780*/  IADD3 R30, R104, 0x20, RZ ;  /* 0x00000020681e7810 */ /* 0x000fe20007ffe0ff */
[----:B------:R-:W-:Y:S01]  /*2790*/  IMAD.MOV.U32 R2, RZ, RZ, R88 ;  /* 0x000000ffff027224 */ /* 0x000fe200078e0058 */
[----:B------:R-:W-:Y:S01]  /*27a0*/  LOP3.LUT R198, R198, 0xfffffffe, RZ, 0xc0, !PT ;  /* 0xfffffffec6c67812 */ /* 0x000fe200078ec0ff */
[----:B------:R-:W-:Y:S01]  /*27b0*/  IMAD.MOV.U32 R3, RZ, RZ, R85 ;  /* 0x000000ffff037224 */ /* 0x000fe200078e0055 */
[----:B------:R-:W-:Y:S01]  /*27c0*/  IADD3 R29, R104, 0x40, RZ ;  /* 0x00000040681d7810 */ /* 0x000fe20007ffe0ff */
[-C--:B------:R-:W-:Y:S01]  /*27d0*/  IMAD R0, R20, R141.reuse, R0 ;  /* 0x0000008d14007224 */ /* 0x080fe200078e0200 */
[----:B------:R-:W-:Y:S01]  /*27e0*/  ULDC.U8 UR5, c[0x0][0x298] ;  /* 0x0000a60000057ab9 */ /* 0x000fe20000000000 */
[----:B------:R-:W-:-:S04]  /*27f0*/  IMAD.WIDE.U32 R2, R16, R141, R2 ;  /* 0x0000008d10027225 */ /* 0x000fc800078e0002 */
[----:B------:R-:W-:Y:S01]  /*2800*/  IMAD.IADD R3, R3, 0x1, R0 ;  /* 0x0000000103037824 */ /* 0x000fe200078e0200 */
[----:B------:R-:W-:Y:S01]  /*2810*/  @P2 LEA R6, P3, R2, c[0x0][0x250], 0x1 ;  /* 0x0000940002062a11 */ /* 0x000fe200078608ff */
[----:B------:R-:W-:Y:S01]  /*2820*/  IMAD R4, R18, c[0x0][0x290], RZ ;  /* 0x0000a40012047a24 */ /* 0x000fe200078e02ff */
[----:B------:R-:W-:Y:S01]  /*2830*/  @P0 IADD3 R0, R8, -0x2, RZ ;  /* 0xfffffffe08000810 */ /* 0x000fe20007ffe0ff */
[----:B------:R-:W-:Y:S01]  /*2840*/  IMAD.IADD R126, R17, 0x1, R21 ;  /* 0x00000001117e7824 */ /* 0x000fe200078e0215 */
[----:B------:R-:W-:Y:S01]  /*2850*/  @P2 LEA.HI.X R7, R2, c[0x0][0x254], R3, 0x1, P3 ;  /* 0x0000950002072a11 */ /* 0x000fe200018f0c03 */
[----:B------:R-:W-:Y:S01]  /*2860*/  IMAD R16, R207, c[0x0][0x294], R4 ;  /* 0x0000a500cf107a24 */ /* 0x000fe200078e0204 */
[----:B------:R-:W-:Y:S01]  /*2870*/  @P1 IADD3 R2, P3, R151, R2, RZ ;  /* 0x0000000297021210 */ /* 0x000fe20007f7e0ff */
[----:B------:R-:W-:Y:S01]  /*2880*/  @P0 IMAD R5, R136, R0, RZ ;  /* 0x0000000088050224 */ /* 0x000fe200078e02ff */
[----:B------:R-:W-:Y:S01]  /*2890*/  @P0 SHF.R.S32.HI R14, RZ, 0x1f, R0 ;  /* 0x0000001fff0e0819 */ /* 0x000fe20000011400 */
[-C--:B------:R-:W-:Y:S01]  /*28a0*/  @P0 IMAD.WIDE.U32 R8, R0, R137.reuse, R86 ;  /* 0x0000008900080225 */ /* 0x080fe200078e0056 */
[----:B------:R-:W-:Y:S01]  /*28b0*/  @!PT LDS RZ, [RZ] ;  /* 0x00000000fffff984 */ /* 0x000fe20000000800 */
[----:B------:R-:W-:Y:S01]  /*28c0*/  @!PT LDS RZ, [RZ] ;  /* 0x00000000fffff984 */ /* 0x000fe20000000800 */
[----:B------:R-:W-:Y:S01]  /*28d0*/  @!PT LDS RZ, [RZ] ;  /* 0x00000000fffff984 */ /* 0x000fe20000000800 */
[----:B------:R1:W-:Y:S03]  /*28e0*/  @P2 LDGSTS.E.BYPASS.LTC128B.128 [R107+0x100], [R6.64], !P6 ;  /* 0x00100000066b2fae */ /* 0x0003e6000f101d48 */
[----:B------:R-:W-:Y:S01]  /*28f0*/  @P1 IMAD.X R3, R3, 0x1, R134, P3 ;  /* 0x0000000103031824 */ /* 0x000fe200018e0686 */
[----:B------:R-:W-:Y:S01]  /*2900*/  @P1 LEA R4, P3, R2, c[0x0][0x250], 0x1 ;  /* 0x0000940002041a11 */ /* 0x000fe200078608ff */
[----:B------:R-:W-:Y:S01]  /*2910*/  @P0 IMAD R0, R14, R137, R5 ;  /* 0x000000890e000224 */ /* 0x000fe200078e0205 */
[----:B------:R1:W-:Y:S01]  /*2920*/  @P2 LDGSTS.E.BYPASS.LTC128B.128 [R107+0x2100], [R6.64+0x80], !P5 ;  /* 0x02100080066b2fae */ /* 0x0003e2000e901d48 */
[----:B------:R-:W-:Y:S01]  /*2930*/  IMAD.WIDE.U32 R12, R207, c[0x0][0x290], R104 ;  /* 0x0000a400cf0c7a25 */ /* 0x000fe200078e0068 */
[----:B------:R-:W-:-:S02]  /*2940*/  @P1 LEA.HI.X R5, R2, c[0x0][0x254], R3, 0x1, P3 ;  /* 0x0000950002051a11 */ /* 0x000fc400018f0c03 */
[----:B------:R1:W-:Y:S01]  /*2950*/  @P2 LDGSTS.E.BYPASS.LTC128B.128 [R107+0x4100], [R6.64+0x100], !P4 ;  /* 0x04100100066b2fae */ /* 0x0003e2000e101d48 */
[----:B------:R-:W-:Y:S01]  /*2960*/  @P0 IMAD.IADD R0, R9, 0x1, R0 ;  /* 0x0000000109000824 */ /* 0x000fe200078e0200 */
[----:B------:R-:W-:Y:S01]  /*2970*/  ISETP.GE.AND P2, PT, R104, c[0x0][0x27c], PT ;  /* 0x00009f0068007a0c */ /* 0x000fe20003f46270 */
[----:B------:R-:W-:Y:S01]  /*2980*/  IMAD.IADD R15, R13, 0x1, R16 ;  /* 0x000000010d0f7824 */ /* 0x000fe200078e0210 */
[C---:B------:R-:W-:Y:S01]  /*2990*/  @P0 LEA R2, P3, R8.reuse, c[0x0][0x220], 0x1 ;  /* 0x0000880008020a11 */ /* 0x040fe200078608ff */
[----:B------:R2:W-:Y:S01]  /*29a0*/  @P1 LDGSTS.E.BYPASS.LTC128B.128 [R107+0x1100], [R4.64], !P6 ;  /* 0x01100000046b1fae */ /* 0x0005e2000f101d48 */
[----:B------:R-:W-:Y:S02]  /*29b0*/  IMAD.MOV.U32 R14, RZ, RZ, R12 ;  /* 0x000000ffff0e7224 */ /* 0x000fe400078e000c */
[----:B------:R-:W-:Y:S01]  /*29c0*/  @P0 LEA.HI.X R3, R8, c[0x0][0x224], R0, 0x1, P3 ;  /* 0x0000890008030a11 */ /* 0x000fe200018f0c00 */
[----:B------:R-:W-:Y:S01]  /*29d0*/  IMAD R0, R18, c[0x0][0x280], RZ ;  /* 0x0000a00012007a24 */ /* 0x000fe200078e02ff */
[----:B------:R-:W-:Y:S01]  /*29e0*/  ISETP.GE.AND P3, PT, R30, c[0x0][0x27c], PT ;  /* 0x00009f001e007a0c */ /* 0x000fe20003f66270 */
[----:B------:R2:W-:Y:S01]  /*29f0*/  @P1 LDGSTS.E.BYPASS.LTC128B.128 [R107+0x3100], [R4.64+0x80], !P5 ;  /* 0x03100080046b1fae */ /* 0x0005e2000e901d48 */
[----:B------:R-:W-:-:S03]  /*2a00*/  IMAD.WIDE.U32 R8, R207, c[0x0][0x290], R108 ;  /* 0x0000a400cf087a25 */ /* 0x000fc600078e006c */
[----:B------:R-:W-:Y:S01]  /*2a10*/  @P2 LOP3.LUT R198, R198, 0x1, RZ, 0xfc, !PT ;  /* 0x00000001c6c62812 */ /* 0x000fe200078efcff */
[----:B------:R-:W-:Y:S01]  /*2a20*/  IMAD R21, R207, c[0x0][0x284], R0 ;  /* 0x0000a100cf157a24 */ /* 0x000fe200078e0200 */
[----:B------:R-:W-:Y:S01]  /*2a30*/  SEL R0, RZ, c[0x0][0x27c], !P2 ;  /* 0x00009f00ff007a07 */ /* 0x000fe20005000000 */
[----:B------:R2:W-:Y:S01]  /*2a40*/  @P1 LDGSTS.E.BYPASS.LTC128B.128 [R107+0x5100], [R4.64+0x100], !P4 ;  /* 0x05100100046b1fae */ /* 0x0005e2000e101d48 */
[----:B------:R-:W-:Y:S01]  /*2a50*/  ISETP.GE.AND P2, PT, R29, c[0x0][0x27c], PT ;  /* 0x00009f001d007a0c */ /* 0x000fe20003f46270 */
[----:B------:R-:W-:Y:S01]  /*2a60*/  IMAD.IADD R9, R16, 0x1, R9 ;  /* 0x0000000110097824 */ /* 0x000fe200078e0209 */
[----:B------:R-:W-:Y:S01]  /*2a70*/  LOP3.LUT R198, R198, 0xfffffffd, RZ, 0xc0, !PT ;  /* 0xfffffffdc6c67812 */ /* 0x000fe200078ec0ff */
[----:B------:R-:W-:Y:S01]  /*2a80*/  IMAD.IADD R0, R104, 0x1, R0 ;  /* 0x0000000168007824 */ /* 0x000fe200078e0200 */
[----:B------:R-:W-:Y:S01]  /*2a90*/  SEL R17, RZ, c[0x0][0x27c], !P2 ;  /* 0x00009f00ff117a07 */ /* 0x000fe20005000000 */
[----:B------:R-:W0:Y:S01]  /*2aa0*/  LDGDEPBAR ;  /* 0x00000000000079af */ /* 0x000e220000000000 */
[----:B------:R-:W-:Y:S01]  /*2ab0*/  @P3 LOP3.LUT R198, R198, 0x2, RZ, 0xfc, !PT ;  /* 0x00000002c6c63812 */ /* 0x000fe200078efcff */
[----:B------:R-:W-:Y:S01]  /*2ac0*/  IMAD.MOV.U32 R153, RZ, RZ, 0x1 ;  /* 0x00000001ff997424 */ /* 0x000fe200078e00ff */
[----:B------:R-:W-:Y:S01]  /*2ad0*/  SHF.R.S32.HI R16, RZ, 0x1f, R0 ;  /* 0x0000001fff107819 */ /* 0x000fe20000011400 */
[----:B-1----:R-:W-:Y:S01]  /*2ae0*/  IMAD.WIDE.U32 R6, R207, c[0x0][0x280], R104 ;  /* 0x0000a000cf067a25 */ /* 0x002fe200078e0068 */
[----:B------:R1:W-:Y:S01]  /*2af0*/  @P0 LDGSTS.E.BYPASS.LTC128B.128 [R107+0x12100], [R2.64], !P6 ;  /* 0x12100000026b0fae */ /* 0x0003e2000f101d48 */
[----:B------:R-:W-:-:S02]  /*2b00*/  LOP3.LUT R198, R198, 0xfffffffb, RZ, 0xc0, !PT ;  /* 0xfffffffbc6c67812 */ /* 0x000fc400078ec0ff */
[----:B------:R-:W-:Y:S01]  /*2b10*/  IMAD.IADD R13, R7, 0x1, R21 ;  /* 0x00000001070d7824 */ /* 0x000fe200078e0215 */
[----:B------:R-:W-:Y:S01]  /*2b20*/  SEL R7, RZ, c[0x0][0x27c], !P3 ;  /* 0x00009f00ff077a07 */ /* 0x000fe20005800000 */
[----:B------:R-:W-:Y:S01]  /*2b30*/  IMAD.MOV.U32 R12, RZ, RZ, R6 ;  /* 0x000000ffff0c7224 */ /* 0x000fe200078e0006 */
[----:B------:R1:W-:Y:S01]  /*2b40*/  @P0 LDGSTS.E.BYPASS.LTC128B.128 [R107+0x14100], [R2.64+0x80], !P5 ;  /* 0x14100080026b0fae */ /* 0x0003e2000e901d48 */
[----:B------:R-:W-:Y:S01]  /*2b50*/  IMAD.IADD R20, R29, 0x1, R17 ;  /* 0x000000011d147824 */ /* 0x000fe200078e0211 */
[-C--:B------:R-:W-:Y:S01]  /*2b60*/  LEA.HI R18, R16, R0.reuse, RZ, 0x3 ;  /* 0x0000000010127211 */ /* 0x080fe200078f18ff */
[----:B------:R-:W-:Y:S01]  /*2b70*/  IMAD.IADD R6, R30, 0x1, R7 ;  /* 0x000000011e067824 */ /* 0x000fe200078e0207 */
[----:B------:R1:W-:Y:S01]  /*2b80*/  @P0 LDGSTS.E.BYPASS.LTC128B.128 [R107+0x16100], [R2.64+0x100], !P4 ;  /* 0x16100100026b0fae */ /* 0x0003e2000e101d48 */
[----:B------:R-:W-:Y:S01]  /*2b90*/  LEA.HI R16, R16, R0, RZ, 0x6 ;  /* 0x0000000010107211 */ /* 0x000fe200078f30ff */
[----:B------:R-:W-:Y:S01]  /*2ba0*/  IMAD.MOV.U32 R140, RZ, RZ, c[0x0][0x290] ;  /* 0x0000a400ff8c7624 */ /* 0x000fe200078e00ff */
[----:B------:R-:W-:Y:S01]  /*2bb0*/  SHF.R.S32.HI R0, RZ, 0x1f, R20 ;  /* 0x0000001fff007819 */ /* 0x000fe20000011414 */
[----:B------:R-:W-:Y:S01]  /*2bc0*/  IMAD.MOV.U32 R139, RZ, RZ, c[0x0][0x280] ;  /* 0x0000a000ff8b7624 */ /* 0x000fe200078e00ff */
[----:B------:R-:W-:Y:S01]  /*2bd0*/  SHF.R.S32.HI R7, RZ, 0x1f, R6 ;  /* 0x0000001fff077819 */ /* 0x000fe20000011406 */
[----:B------:R-:W-:Y:S01]  /*2be0*/  IMAD.SHL.U32 R22, R16, 0x40, RZ ;  /* 0x0000004010167824 */ /* 0x000fe200078e00ff */
[----:B--2---:R-:W-:Y:S01]  /*2bf0*/  @P0 LEA R4, P1, R138, R2, 0x1 ;  /* 0x000000028a040211 */ /* 0x004fe200078208ff */
[----:B------:R-:W-:Y:S01]  /*2c00*/  IMAD.WIDE.U32 R102, R19, c[0x0][0x2b0], RZ ;  /* 0x0000ac0013667a25 */ /* 0x000fe200078e00ff */
[----:B------:R-:W-:-:S02]  /*2c10*/  LEA.HI R24, R7, R6, RZ, 0x6 ;  /* 0x0000000607187211 */ /* 0x000fc400078f30ff */
[----:B------:R-:W-:Y:S01]  /*2c20*/  @P0 LEA.HI.X R5, R138, R3, R133, 0x1, P1 ;  /* 0x000000038a050211 */ /* 0x000fe200008f0c85 */
[----:B------:R-:W-:Y:S01]  /*2c30*/  IMAD.WIDE.U32 R100, R31, c[0x0][0x210], RZ ;  /* 0x000084001f647a25 */ /* 0x000fe200078e00ff */
[CC--:B------:R-:W-:Y:S02]  /*2c40*/  LEA.HI R16, R0.reuse, R20.reuse, RZ, 0x3 ;  /* 0x0000001400107211 */ /* 0x0c0fe400078f18ff */
[----:B------:R-:W-:Y:S01]  /*2c50*/  LEA.HI R0, R0, R20, RZ, 0x6 ;  /* 0x0000001400007211 */ /* 0x000fe200078f30ff */
[----:B------:R2:W-:Y:S01]  /*2c60*/  @P0 LDGSTS.E.BYPASS.LTC128B.128 [R107+0x13100], [R4.64], !P6 ;  /* 0x13100000046b0fae */ /* 0x0005e2000f101d48 */
[----:B------:R-:W-:Y:S01]  /*2c70*/  @P2 LOP3.LUT R198, R198, 0x4, RZ, 0xfc, !PT ;  /* 0x00000004c6c62812 */ /* 0x000fe200078efcff */
[----:B------:R-:W-:Y:S01]  /*2c80*/  IMAD.SHL.U32 R20, R24, 0x40, RZ ;  /* 0x0000004018147824 */ /* 0x000fe200078e00ff */
[----:B------:R-:W-:Y:S01]  /*2c90*/  LOP3.LUT R23, R209, 0x38, R18, 0xf8, !PT ;  /* 0x00000038d1177812 */ /* 0x000fe200078ef812 */
[----:B------:R2:W-:Y:S01]  /*2ca0*/  @P0 LDGSTS.E.BYPASS.LTC128B.128 [R107+0x15100], [R4.64+0x80], !P5 ;  /* 0x15100080046b0fae */ /* 0x0005e2000e901d48 */
[----:B------:R-:W-:Y:S01]  /*2cb0*/  IMAD.SHL.U32 R0, R0, 0x40, RZ ;  /* 0x0000004000007824 */ /* 0x000fe200078e00ff */
[----:B------:R-:W-:Y:S01]  /*2cc0*/  LOP3.LUT R198, R198, 0xfffffff7, RZ, 0xc0, !PT ;  /* 0xfffffff7c6c67812 */ /* 0x000fe200078ec0ff */
[----:B-----5:R-:W-:Y:S01]  /*2cd0*/  IMAD.WIDE.U32 R98, R142, c[0x0][0x290], R14 ;  /* 0x0000a4008e627a25 */ /* 0x020fe200078e000e */
[----:B------:R2:W-:Y:S01]  /*2ce0*/  @P0 LDGSTS.E.BYPASS.LTC128B.128 [R107+0x17100], [R4.64+0x100], !P4 ;  /* 0x17100100046b0fae */ /* 0x0005e2000e101d48 */
[----:B------:R-:W-:-:S02]  /*2cf0*/  LOP3.LUT P0, RZ, R241, 0x4, RZ, 0xc0, !PT ;  /* 0x00000004f1ff7812 */ /* 0x000fc4000780c0ff */
[----:B------:R-:W-:Y:S01]  /*2d00*/  LOP3.LUT R26, R22, 0xfffff000, RZ, 0xc0, !PT ;  /* 0xfffff000161a7812 */ /* 0x000fe200078ec0ff */
[----:B------:R-:W0:Y:S01]  /*2d10*/  LDGDEPBAR ;  /* 0x00000000000079af */ /* 0x000e220000000000 */
[----:B------:R-:W-:Y:S01]  /*2d20*/  LOP3.LUT R22, R209, 0x38, R16, 0xf8, !PT ;  /* 0x00000038d1167812 */ /* 0x000fe200078ef810 */
[C---:B------:R-:W-:Y:S01]  /*2d30*/  IMAD.WIDE.U32 R96, R142.reuse, c[0x0][0x280], R12 ;  /* 0x0000a0008e607a25 */ /* 0x040fe200078e000c */
[-C--:B------:R-:W-:Y:S02]  /*2d40*/  LOP3.LUT R25, R23, R147.reuse, RZ, 0x3c, !PT ;  /* 0x0000009317197212 */ /* 0x080fe400078e3cff */
[----:B------:R-:W-:Y:S01]  /*2d50*/  ISETP.NE.AND P1, PT, R153, c[0x0][0x2b8], PT ;  /* 0x0000ae0099007a0c */ /* 0x000fe20003f25270 */
[----:B------:R-:W-:Y:S01]  /*2d60*/  IMAD.WIDE.U32 R94, R142, c[0x0][0x290], R8 ;  /* 0x0000a4008e5e7a25 */ /* 0x000fe200078e0008 */
[----:B------:R-:W-:Y:S02]  /*2d70*/  LOP3.LUT R23, R20, 0xfffff000, RZ, 0xc0, !PT ;  /* 0xfffff00014177812 */ /* 0x000fe400078ec0ff */
[----:B------:R-:W-:Y:S01]  /*2d80*/  LOP3.LUT R20, R0, 0xfffff000, RZ, 0xc0, !PT ;  /* 0xfffff00000147812 */ /* 0x000fe200078ec0ff */
[----:B------:R-:W-:Y:S01]  /*2d90*/  IMAD R152, R240, 0x40, R207 ;  /* 0x00000040f0987824 */ /* 0x000fe200078e02cf */
[----:B------:R-:W-:Y:S01]  /*2da0*/  @P0 LOP3.LUT R198, R198, 0x8, RZ, 0xfc, !PT ;  /* 0x00000008c6c60812 */ /* 0x000fe200078efcff */
[----:B------:R-:W-:Y:S01]  /*2db0*/  IMAD.MOV.U32 R36, RZ, RZ, RZ ;  /* 0x000000ffff247224 */ /* 0x000fe200078e00ff */
[----:B------:R-:W-:Y:S01]  /*2dc0*/  LEA.HI R17, R7, R6, RZ, 0x3 ;  /* 0x0000000607117211 */ /* 0x000fe200078f18ff */
[----:B------:R-:W-:Y:S01]  /*2dd0*/  IMAD.WIDE.U32 R6, R207, c[0x0][0x280], R108 ;  /* 0x0000a000cf067a25 */ /* 0x000fe200078e006c */
[----:B------:R-:W-:-:S02]  /*2de0*/  LOP3.LUT R0, R22, R147, RZ, 0x3c, !PT ;  /* 0x0000009316007212 */ /* 0x000fc400078e3cff */
[----:B-1----:R-:W-:Y:S01]  /*2df0*/  SHF.R.S32.HI R2, RZ, 0x1f, R142 ;  /* 0x0000001fff027819 */ /* 0x002fe2000001148e */
[----:B------:R-:W-:Y:S01]  /*2e00*/  IMAD.IADD R7, R21, 0x1, R7 ;  /* 0x0000000115077824 */ /* 0x000fe200078e0207 */
[----:B------:R-:W-:Y:S01]  /*2e10*/  ISETP.LE.AND P0, PT, R153, c[0x0][0x27c], PT ;  /* 0x00009f0099007a0c */ /* 0x000fe20003f03270 */
[----:B------:R-:W-:Y:S01]  /*2e20*/  IMAD.MOV.U32 R40, RZ, RZ, 0x1 ;  /* 0x00000001ff287424 */ /* 0x000fe200078e00ff */
[----:B------:R-:W-:Y:S01]  /*2e30*/  LOP3.LUT R198, R198, 0xffffffdf, RZ, 0xc0, !PT ;  /* 0xffffffdfc6c67812 */ /* 0x000fe200078ec0ff */
[----:B------:R-:W-:Y:S01]  /*2e40*/  IMAD R3, R2, c[0x0][0x290], RZ ;  /* 0x0000a40002037a24 */ /* 0x000fe200078e02ff */
[----:B------:R-:W-:Y:S01]  /*2e50*/  IADD3 R123, R0, R20, R148 ;  /* 0x00000014007b7210 */ /* 0x000fe20007ffe094 */
[----:B------:R-:W-:Y:S01]  /*2e60*/  IMAD R0, R27, c[0x0][0x2b0], RZ ;  /* 0x0000ac001b007a24 */ /* 0x000fe200078e02ff */
[----:B------:R-:W-:Y:S01]  /*2e70*/  LOP3.LUT R21, R209, 0x38, R17, 0xf8, !PT ;  /* 0x00000038d1157812 */ /* 0x000fe200078ef811 */
[----:B------:R-:W-:Y:S01]  /*2e80*/  IMAD R2, R2, c[0x0][0x280], RZ ;  /* 0x0000a00002027a24 */ /* 0x000fe200078e02ff */
[----:B------:R-:W-:Y:S01]  /*2e90*/  LOP3.LUT R198, R198, 0xffffffef, RZ, 0xc0, !PT ;  /* 0xffffffefc6c67812 */ /* 0x000fe200078ec0ff */
[----:B--2---:R-:W-:Y:S01]  /*2ea0*/  IMAD R4, R19, c[0x0][0x2b4], R0 ;  /* 0x0000ad0013047a24 */ /* 0x004fe200078e0200 */
[----:B------:R-:W-:Y:S01]  /*2eb0*/  LOP3.LUT R21, R21, R147, RZ, 0x3c, !PT ;  /* 0x0000009315157212 */ /* 0x000fe200078e3cff */
[C---:B------:R-:W-:Y:S01]  /*2ec0*/  IMAD R3, R142.reuse, c[0x0][0x294], R3 ;  /* 0x0000a5008e037a24 */ /* 0x040fe200078e0203 */
[----:B------:R-:W-:Y:S01]  /*2ed0*/  LOP3.LUT R0, R209, 0x18, R104, 0xf8, !PT ;  /* 0x00000018d1007812 */ /* 0x000fe200078ef868 */
[----:B------:R-:W-:Y:S01]  /*2ee0*/  IMAD R2, R142, c[0x0][0x284], R2 ;  /* 0x0000a1008e027a24 */ /* 0x000fe200078e0202 */
[----:B------:R-:W-:Y:S01]  /*2ef0*/  LOP3.LUT R83, R18, 0xfffffff8, RZ, 0xc0, !PT ;  /* 0xfffffff812537812 */ /* 0x000fe200078ec0ff */
[----:B------:R-:W-:Y:S01]  /*2f00*/  IMAD.WIDE.U32 R92, R142, c[0x0][0x280], R6 ;  /* 0x0000a0008e5c7a25 */ /* 0x000fe200078e0006 */
[----:B------:R-:W-:-:S02]  /*2f10*/  LOP3.LUT R82, R17, 0xfffffff8, RZ, 0xc0, !PT ;  /* 0xfffffff811527812 */ /* 0x000fc400078ec0ff */
[----:B------:R-:W-:Y:S01]  /*2f20*/  LOP3.LUT R79, R16, 0xfffffff8, RZ, 0xc0, !PT ;  /* 0xfffffff8104f7812 */ /* 0x000fe200078ec0ff */
[----:B------:R-:W-:Y:S01]  /*2f30*/  IMAD R122, R31, c[0x0][0x214], R101 ;  /* 0x000085001f7a7a24 */ /* 0x000fe200078e0265 */
[----:B------:R-:W-:Y:S01]  /*2f40*/  @P1 LOP3.LUT R198, R198, 0x10, RZ, 0xfc, !PT ;  /* 0x00000010c6c61812 */ /* 0x000fe200078efcff */
[----:B------:R-:W-:Y:S01]  /*2f50*/  IMAD.IADD R121, R103, 0x1, R4 ;  /* 0x0000000167797824 */ /* 0x000fe200078e0204 */
[CC--:B------:R-:W-:Y:S01]  /*2f60*/  SHF.L.U64.HI R131, R140.reuse, R132.reuse, c[0x0][0x294] ;  /* 0x0000a5008c837619 */ /* 0x0c0fe20000010284 */
[----:B------:R-:W-:Y:S01]  /*2f70*/  IMAD.SHL.U32 R140, R140, 0x40, RZ ;  /* 0x000000408c8c7824 */ /* 0x000fe200078e00ff */
[C---:B------:R-:W-:Y:S01]  /*2f80*/  SHF.L.U64.HI R132, R139.reuse, R132, c[0x0][0x284] ;  /* 0x0000a1008b847619 */ /* 0x040fe20000010284 */
[----:B------:R-:W-:Y:S01]  /*2f90*/  IMAD.SHL.U32 R139, R139, 0x40, RZ ;  /* 0x000000408b8b7824 */ /* 0x000fe200078e00ff */
[--C-:B------:R-:W-:Y:S01]  /*2fa0*/  IADD3 R125, R25, R26, R148.reuse ;  /* 0x0000001a197d7210 */ /* 0x100fe20007ffe094 */
[----:B------:R-:W-:Y:S01]  /*2fb0*/  IMAD.IADD R119, R99, 0x1, R3 ;  /* 0x0000000163777824 */ /* 0x000fe200078e0203 */
[----:B------:R-:W-:Y:S01]  /*2fc0*/  IADD3 R124, R21, R23, R148 ;  /* 0x00000017157c7210 */ /* 0x000fe20007ffe094 */
[----:B------:R-:W-:Y:S01]  /*2fd0*/  IMAD.IADD R117, R3, 0x1, R95 ;  /* 0x0000000103757824 */ /* 0x000fe200078e025f */
[----:B------:R-:W-:Y:S01]  /*2fe0*/  LOP3.LUT R0, R148, R0, R147, 0xf6, !PT ;  /* 0x0000000094007212 */ /* 0x000fe200078ef693 */
        /* <DEDUP_REMOVED lines=8> */
[----:B------:R-:W-:Y:S02]  /*3070*/  @P0 LOP3.LUT R198, R198, 0x20, RZ, 0xfc, !PT ;  /* 0x00000020c6c60812 */ /* 0x000fe400078efcff */
.L_x_1732:
[----:B------:R-:W-:Y:S01]  /*3080*/  ISETP.NE.AND P1, PT, R153, c[0x0][0x2b8], PT ;  /* 0x0000ae0099007a0c */ /* 0x000fe20003f25270 */
[----:B------:R-:W-:Y:S01]  /*3090*/  IMAD.SHL.U32 R8, R28, 0x40, RZ ;  /* 0x000000401c087824 */ /* 0x000fe200078e00ff */
[----:B------:R-:W-:Y:S01]  /*30a0*/  LOP3.LUT P2, RZ, R241, 0x4, RZ, 0xc0, !PT ;  /* 0x00000004f1ff7812 */ /* 0x000fe2000784c0ff */
[----:B------:R-:W-:Y:S01]  /*30b0*/  IMAD.MOV.U32 R71, RZ, RZ, RZ ;  /* 0x000000ffff477224 */ /* 0x000fe200078e00ff */
[----:B------:R-:W-:Y:S04]  /*30c0*/  DEPBAR.LE SB0, 0x2 ;  /* 0x000080800000791a */ /* 0x000fe80000000000 */
[----:B-1----:R-:W-:Y:S01]  /*30d0*/  IMAD.IADD R2, R152, 0x1, R8 ;  /* 0x0000000198027824 */ /* 0x002fe200078e0208 */
[----:B------:R-:W-:Y:S01]  /*30e0*/  WARPSYNC 0xffffffff ;  /* 0xffffffff00007948 */ /* 0x000fe20003800000 */
[----:B------:R-:W-:Y:S02]  /*30f0*/  BSSY B1, `(.L_x_1708) ;  /* 0x0000400000017945 */ /* 0x000fe40003800000 */
[----:B------:R-:W-:Y:S01]  /*3100*/  IMAD.IADD R4, R126, 0x1, R2 ;  /* 0x000000017e047824 */ /* 0x000fe200078e0202 */
[----:B------:R-:W-:Y:S03]  /*3110*/  ISETP.GE.AND P0, PT, R2, R78, PT ;  /* 0x0000004e0200720c */ /* 0x000fe60003f06270 */
[----:B------:R-:W-:Y:S01]  /*3120*/  @P1 IMAD.HI.U32 R2, R4, c[0x0][0x2bc], RZ ;  /* 0x0000af0004021a27 */ /* 0x000fe200078e00ff */
[----:B------:R-:W-:Y:S03]  /*3130*/  ISETP.GT.OR P0, PT, R152, 0x3f, P0 ;  /* 0x0000003f9800780c */ /* 0x000fe60000704670 */
[----:B------:R-:W-:Y:S01]  /*3140*/  IMAD.MOV.U32 R3, RZ, RZ, R4 ;  /* 0x000000ffff037224 */ /* 0x000fe200078e0004 */
[----:B------:R-:W-:Y:S09]  /*3150*/  @P1 SHF.R.U32.HI R3, RZ, c[0x0][0x2c0], R2 ;  /* 0x0000b000ff031a19 */ /* 0x000ff20000011602 */
[C---:B------:R-:W-:Y:S04]  /*3160*/  @!P0 IADD3 R2, P1, R3.reuse, R102, RZ ;  /* 0x0000006603028210 */ /* 0x040fe80007f3e0ff */
[----:B------:R-:W-:Y:S01]  /*3170*/  @!P0 LEA.HI.X.SX32 R5, R3, R121, 0x1, P1 ;  /* 0x0000007903058211 */ /* 0x000fe200008f0eff */
[----:B------:R-:W-:Y:S01]  /*3180*/  IMAD.MOV R3, RZ, RZ, -R3 ;  /* 0x000000ffff037224 */ /* 0x000fe200078e0a03 */
[C---:B------:R-:W-:Y:S03]  /*3190*/  @!P0 LEA R6, P1, R2.reuse, c[0x0][0x2a0], 0x2 ;  /* 0x0000a80002068a11 */ /* 0x040fe600078210ff */
[----:B------:R-:W-:Y:S01]  /*31a0*/  IMAD R74, R3, c[0x0][0x2b8], R4 ;  /* 0x0000ae00034a7a24 */ /* 0x000fe200078e0204 */
[----:B------:R-:W-:Y:S01]  /*31b0*/  @!P0 LEA.HI.X R7, R2, c[0x0][0x2a4], R5, 0x2, P1 ;  /* 0x0000a90002078a11 */ /* 0x000fe200008f1405 */
[----:B------:R-:W-:Y:S04]  /*31c0*/  IMAD R2, R36, 0x3000, R0 ;  /* 0x0000300024027824 */ /* 0x000fe800078e0200 */
[----:B------:R1:W5:Y:S01]  /*31d0*/  @!P0 LDG.E R71, [R6.64] ;  /* 0x0000000806478981 */ /* 0x000362000c1e1900 */
[C---:B------:R-:W-:Y:S02]  /*31e0*/  IADD3 R5, R2.reuse, 0x20, RZ ;  /* 0x0000002002057810 */ /* 0x040fe40007ffe0ff */
[C---:B------:R-:W-:Y:S01]  /*31f0*/  @P2 IADD3 R5, R2.reuse, -0x20, RZ ;  /* 0xffffffe002052810 */ /* 0x040fe20007ffe0ff */
[----:B------:R-:W-:Y:S01]  /*3200*/  BAR.SYNC.DEFER_BLOCKING 0x0 ;  /* 0x0000000000007b1d */ /* 0x000fe20000010000 */
[----:B------:R-:W-:Y:S02]  /*3210*/  ISETP.LE.AND P2, PT, R153, c[0x0][0x27c], PT ;  /* 0x00009f0099007a0c */ /* 0x000fe40003f43270 */
[----:B------:R-:W-:Y:S02]  /*3220*/  LEA R72, R2, 0x100, 0x1 ;  /* 0x0000010002487811 */ /* 0x000fe400078e08ff */
[----:B------:R-:W-:Y:S09]  /*3230*/  LEA R73, R5, 0x100, 0x1 ;  /* 0x0000010005497811 */ /* 0x000ff200078e08ff */
[----:B---3--:R-:W-:-:S05]  /*3240*/  @!P2 BRA `(.L_x_1709) ;  /* 0x00003b600000a947 */ /* 0x008fca0003800000 */
[----:B------:R-:W-:Y:S01]  /*3250*/  IMAD.WIDE.U32 R2, R74, c[0x0][0x1e0], RZ ;  /* 0x000078004a027a25 */ /* 0x000fe200078e00ff */
[----:B------:R-:W-:Y:S02]  /*3260*/  SHF.R.S32.HI R76, RZ, 0x1f, R74 ;  /* 0x0000001fff4c7819 */ /* 0x000fe4000001144a */
[----:B-----5:R-:W-:Y:S02]  /*3270*/  SHF.R.S32.HI R77, RZ, 0x1f, R71 ;  /* 0x0000001fff4d7819 */ /* 0x020fe40000011447 */
[----:B------:R-:W-:Y:S01]  /*3280*/  IADD3 R5, -R8, R78, RZ ;  /* 0x0000004e08057210 */ /* 0x000fe20007ffe1ff */
[----:B------:R-:W-:Y:S02]  /*3290*/  IMAD R4, R76, c[0x0][0x1e0], RZ ;  /* 0x000078004c047a24 */ /* 0x000fe400078e02ff */
[----:B------:R-:W-:Y:S01]  /*32a0*/  IMAD.WIDE.U32 R8, R140, R28, RZ ;  /* 0x0000001c8c087225 */ /* 0x000fe200078e00ff */
[----:B------:R-:W-:Y:S03]  /*32b0*/  IMNMX R75, R5, 0x40, PT ;  /* 0x00000040054b7817 */ /* 0x000fe60003800200 */
[----:B------:R-:W-:Y:S05]  /*32c0*/  IMAD R4, R74, c[0x0][0x1e4], R4 ;  /* 0x000079004a047a24 */ /* 0x000fea00078e0204 */
[----:B------:R-:W-:Y:S01]  /*32d0*/  IADD3 R3, R3, R4, RZ ;  /* 0x0000000403037210 */ /* 0x000fe20007ffe0ff */
[----:B------:R-:W-:Y:S04]  /*32e0*/  IMAD R4, R77, c[0x0][0x1f0], RZ ;  /* 0x00007c004d047a24 */ /* 0x000fe800078e02ff */
[C---:B------:R-:W-:Y:S04]  /*32f0*/  IMAD.WIDE.U32 R2, R71.reuse, c[0x0][0x1f0], R2 ;  /* 0x00007c0047027a25 */ /* 0x040fe800078e0002 */
[----:B------:R-:W-:Y:S01]  /*3300*/  IMAD R4, R71, c[0x0][0x1f4], R4 ;  /* 0x00007d0047047a24 */ /* 0x000fe200078e0204 */
[----:B------:R-:W-:Y:S04]  /*3310*/  IADD3 R2, P0, R80, R2, RZ ;  /* 0x0000000250027210 */ /* 0x000fe80007f1e0ff */
[----:B------:R-:W-:Y:S01]  /*3320*/  IADD3.X R3, R84, R3, R4, P0, !PT ;  /* 0x0000000354037210 */ /* 0x000fe200007fe404 */
[-C--:B------:R-:W-:Y:S01]  /*3330*/  IMAD R4, R132, R28.reuse, RZ ;  /* 0x0000001c84047224 */ /* 0x080fe200078e02ff */
[C---:B------:R-:W-:Y:S04]  /*3340*/  LEA R34, P0, R2.reuse, c[0x0][0x1c8], 0x1 ;  /* 0x0000720002227a11 */ /* 0x040fe800078008ff */
[----:B------:R-:W-:Y:S01]  /*3350*/  LEA.HI.X R33, R2, c[0x0][0x1cc], R3, 0x1, P0 ;  /* 0x0000730002217a11 */ /* 0x000fe200000f0c03 */
[----:B------:R-:W-:Y:S01]  /*3360*/  IMAD R3, R131, R28, RZ ;  /* 0x0000001c83037224 */ /* 0x000fe200078e02ff */
[----:B------:R-:W-:Y:S02]  /*3370*/  ISETP.NE.AND P0, PT, RZ, UR5, PT ;  /* 0x00000005ff007c0c */ /* 0x000fe4000bf05270 */
[----:B------:R-:W-:Y:S05]  /*3380*/  SHF.R.S32.HI R2, RZ, 0x1f, R28 ;  /* 0x0000001fff027819 */ /* 0x000fea000001141c */
[C---:B------:R-:W-:Y:S02]  /*3390*/  IMAD R4, R2.reuse, R139, R4 ;  /* 0x0000008b02047224 */ /* 0x040fe400078e0204 */
[----:B-1----:R-:W-:Y:S02]  /*33a0*/  IMAD R6, R2, R140, R3 ;  /* 0x0000008c02067224 */ /* 0x002fe400078e0203 */
        /* <DEDUP_REMOVED lines=63> */
.L_x_1712:
[----:B------:R-:W-:Y:S05]  /*37a0*/  BSYNC B0 ;  /* 0x0000000000007941 */ /* 0x000fea0003800000 */
.L_x_1711:
        /* <DEDUP_REMOVED lines=11> */
[----:B------:R-:W-:Y:S01]  /*3860*/  PRMT R53, R2, 0x5410, R9 ;  /* 0x0000541002357816 */ /* 0x000fe20000000009 */
        /* <DEDUP_REMOVED lines=25> */
[----:B------:R-:W-:Y:S02]  /*3a00*/  PRMT R24, R8, 0x7610, R24 ;  /* 0x0000761008187816 */ /* 0x000fe40000000018 */
[----:B------:R-:W-:Y:S02]  /*3a10*/  PRMT R9, R2, 0x5410, R9 ;  /* 0x0000541002097816 */ /* 0x000fe40000000009 */
[----:B------:R-:W-:Y:S01]  /*3a20*/  PRMT R8, R3, 0x7610, R8 ;  /* 0x0000761003087816 */ /* 0x000fe20000000008 */
[----:B------:R-:W-:-:S05]  /*3a30*/  @P0 BRA `(.L_x_1715) ;  /* 0x0000039000000947 */ /* 0x000fca0003800000 */
[----:B------:R-:W-:Y:S01]  /*3a40*/  ISETP.GE.AND P0, PT, R108, c[0x0][0x27c], PT ;  /* 0x00009f006c007a0c */ /* 0x000fe20003f06270 */
[----:B------:R-:W1:Y:S01]  /*3a50*/  LDS.128 R12, [R72+0xc000] ;  /* 0x00c00000480c7984 */ /* 0x000e620000000c00 */
[----:B------:R-:W-:Y:S02]  /*3a60*/  MOV R3, R4 ;  /* 0x0000000400037202 */ /* 0x000fe40000000f00 */
[----:B------:R-:W-:Y:S09]  /*3a70*/  MOV R32, R38 ;  /* 0x0000002600207202 */ /* 0x000ff20000000f00 */
[----:B------:R-:W-:Y:S02]  /*3a80*/  @!P0 HADD2.F32 R3, -RZ, R3.H0_H0 ;  /* 0x20000003ff038230 */ /* 0x000fe40000004100 */
[----:B------:R-:W-:Y:S01]  /*3a90*/  @!P0 HADD2.F32 R32, -RZ, R32.H0_H0 ;  /* 0x20000020ff208230 */ /* 0x000fe20000004100 */
[----:B-1----:R-:W-:Y:S05]  /*3aa0*/  @!P0 MOV R2, R12 ;  /* 0x0000000c00028202 */ /* 0x002fea0000000f00 */
[--C-:B------:R-:W-:Y:S02]  /*3ab0*/  @!P0 HADD2.F32 R31, -RZ, R2.reuse.H1_H1 ;  /* 0x30000002ff1f8230 */ /* 0x100fe40000004100 */
[----:B------:R-:W-:Y:S03]  /*3ac0*/  @!P0 HADD2.F32 R2, -RZ, R2.H0_H0 ;  /* 0x20000002ff028230 */ /* 0x000fe60000004100 */
[CC--:B--2---:R-:W-:Y:S04]  /*3ad0*/  @!P0 FMUL.FTZ R33, R31.reuse, R3.reuse ;  /* 0x000000031f218220 */ /* 0x0c4fe80000410000 */
[CC--:B------:R-:W-:Y:S02]  /*3ae0*/  @!P0 FFMA.FTZ R33, R2.reuse, R32.reuse, -R33 ;  /* 0x0000002002218223 */ /* 0x0c0fe40000010821 */
[----:B------:R-:W-:Y:S01]  /*3af0*/  @!P0 FMUL.FTZ R2, R2, R3 ;  /* 0x0000000302028220 */ /* 0x000fe20000410000 */
[----:B------:R-:W-:Y:S03]  /*3b00*/  @!P0 SHF.R.U64 R3, R4, 0x10, R5 ;  /* 0x0000001004038819 */ /* 0x000fe60000001205 */
[----:B------:R-:W-:Y:S01]  /*3b10*/  @!P0 FFMA.FTZ R2, R31, R32, R2 ;  /* 0x000000201f028223 */ /* 0x000fe20000010002 */
[----:B------:R-:W-:Y:S01]  /*3b20*/  @!P0 SHF.R.U64 R31, R38, 0x10, R39 ;  /* 0x00000010261f8819 */ /* 0x000fe20000001227 */
[----:B------:R-:W-:Y:S03]  /*3b30*/  @!P0 HADD2.F32 R3, -RZ, R3.H0_H0 ;  /* 0x20000003ff038230 */ /* 0x000fe60000004100 */
[----:B------:R-:W-:Y:S01]  /*3b40*/  @!P0 F2FP.PACK_AB R32, R2, R33 ;  /* 0x000000210220823e */ /* 0x000fe200000000ff */
[----:B------:R-:W-:Y:S01]  /*3b50*/  @!P0 IMAD.MOV.U32 R2, RZ, RZ, R13 ;  /* 0x000000ffff028224 */ /* 0x000fe200078e000d */
[----:B------:R-:W-:Y:S03]  /*3b60*/  @!P0 HADD2.F32 R31, -RZ, R31.H0_H0 ;  /* 0x2000001fff1f8230 */ /* 0x000fe60000004100 */
[----:B------:R-:W-:Y:S01]  /*3b70*/  @!P0 IMAD.MOV.U32 R12, RZ, RZ, R32 ;  /* 0x000000ffff0c8224 */ /* 0x000fe200078e0020 */
[----:B------:R-:W-:Y:S01]  /*3b80*/  MOV R32, R39 ;  /* 0x0000002700207202 */ /* 0x000fe20000000f00 */
[--C-:B------:R-:W-:Y:S02]  /*3b90*/  @!P0 HADD2.F32 R4, -RZ, R2.reuse.H1_H1 ;  /* 0x30000002ff048230 */ /* 0x100fe40000004100 */
[----:B------:R-:W-:Y:S02]  /*3ba0*/  @!P0 HADD2.F32 R2, -RZ, R2.H0_H0 ;  /* 0x20000002ff028230 */ /* 0x000fe40000004100 */
[----:B------:R-:W-:Y:S01]  /*3bb0*/  @!P0 HADD2.F32 R32, -RZ, R32.H0_H0 ;  /* 0x20000020ff208230 */ /* 0x000fe20000004100 */
[----:B------:R-:W-:Y:S04]  /*3bc0*/  @!P0 FMUL.FTZ R33, R4, R3 ;  /* 0x0000000304218220 */ /* 0x000fe80000410000 */
[C---:B------:R-:W-:Y:S02]  /*3bd0*/  @!P0 FFMA.FTZ R33, R2.reuse, R31, -R33 ;  /* 0x0000001f02218223 */ /* 0x040fe40000010821 */
[----:B------:R-:W-:Y:S01]  /*3be0*/  @!P0 FMUL.FTZ R2, R2, R3 ;  /* 0x0000000302028220 */ /* 0x000fe20000410000 */
[----:B------:R-:W-:Y:S03]  /*3bf0*/  MOV R3, R5 ;  /* 0x0000000500037202 */ /* 0x000fe60000000f00 */
[----:B------:R-:W-:Y:S01]  /*3c00*/  @!P0 FFMA.FTZ R2, R4, R31, R2 ;  /* 0x0000001f04028223 */ /* 0x000fe20000010002 */
[----:B------:R-:W-:Y:S01]  /*3c10*/  @!P0 SHF.R.U32.HI R4, RZ, 0x10, R5 ;  /* 0x00000010ff048819 */ /* 0x000fe20000011605 */
[----:B------:R-:W-:Y:S03]  /*3c20*/  @!P0 HADD2.F32 R5, -RZ, R3.H0_H0 ;  /* 0x20000003ff058230 */ /* 0x000fe60000004100 */
[----:B------:R-:W-:Y:S02]  /*3c30*/  @!P0 F2FP.PACK_AB R31, R2, R33 ;  /* 0x00000021021f823e */ /* 0x000fe400000000ff */
[----:B------:R-:W-:Y:S02]  /*3c40*/  @!P0 MOV R2, R14 ;  /* 0x0000000e00028202 */ /* 0x000fe40000000f00 */
[----:B------:R-:W-:Y:S02]  /*3c50*/  @!P0 MOV R13, R31 ;  /* 0x0000001f000d8202 */ /* 0x000fe40000000f00 */
[----:B------:R-:W-:Y:S01]  /*3c60*/  @!P0 SHF.R.U32.HI R33, RZ, 0x10, R39 ;  /* 0x00000010ff218819 */ /* 0x000fe20000011627 */
[--C-:B------:R-:W-:Y:S02]  /*3c70*/  @!P0 HADD2.F32 R31, -RZ, R2.reuse.H1_H1 ;  /* 0x30000002ff1f8230 */ /* 0x100fe40000004100 */
[----:B------:R-:W-:Y:S03]  /*3c80*/  @!P0 HADD2.F32 R3, -RZ, R2.H0_H0 ;  /* 0x20000002ff038230 */ /* 0x000fe60000004100 */
[-C--:B------:R-:W-:Y:S02]  /*3c90*/  @!P0 FMUL.FTZ R34, R31, R5.reuse ;  /* 0x000000051f228220 */ /* 0x080fe40000410000 */
[C---:B------:R-:W-:Y:S01]  /*3ca0*/  @!P0 FMUL.FTZ R2, R3.reuse, R5 ;  /* 0x0000000503028220 */ /* 0x040fe20000410000 */
[----:B------:R-:W-:Y:S01]  /*3cb0*/  @!P0 HADD2.F32 R5, -RZ, R4.H0_H0 ;  /* 0x20000004ff058230 */ /* 0x000fe20000004100 */
[-C--:B------:R-:W-:Y:S02]  /*3cc0*/  @!P0 FFMA.FTZ R34, R3, R32.reuse, -R34 ;  /* 0x0000002003228223 */ /* 0x080fe40000010822 */
[----:B------:R-:W-:Y:S02]  /*3cd0*/  @!P0 IMAD.MOV.U32 R3, RZ, RZ, R15 ;  /* 0x000000ffff038224 */ /* 0x000fe400078e000f */
[----:B------:R-:W-:Y:S01]  /*3ce0*/  @!P0 FFMA.FTZ R2, R31, R32, R2 ;  /* 0x000000201f028223 */ /* 0x000fe20000010002 */
[----:B------:R-:W-:Y:S02]  /*3cf0*/  @!P0 HADD2.F32 R32, -RZ, R33.H0_H0 ;  /* 0x20000021ff208230 */ /* 0x000fe40000004100 */
[--C-:B------:R-:W-:Y:S02]  /*3d00*/  @!P0 HADD2.F32 R4, -RZ, R3.reuse.H0_H0 ;  /* 0x20000003ff048230 */ /* 0x100fe40000004100 */
[----:B------:R-:W-:Y:S01]  /*3d10*/  @!P0 F2FP.PACK_AB R2, R2, R34 ;  /* 0x000000220202823e */ /* 0x000fe200000000ff */
[----:B------:R-:W-:Y:S02]  /*3d20*/  @!P0 HADD2.F32 R31, -RZ, R3.H1_H1 ;  /* 0x30000003ff1f8230 */ /* 0x000fe40000004100 */
[CC--:B------:R-:W-:Y:S01]  /*3d30*/  @!P0 FMUL.FTZ R3, R4.reuse, R5.reuse ;  /* 0x0000000504038220 */ /* 0x0c0fe20000410000 */
[----:B------:R-:W-:Y:S02]  /*3d40*/  @!P0 MOV R14, R2 ;  /* 0x00000002000e8202 */ /* 0x000fe40000000f00 */
[C---:B------:R-:W-:Y:S02]  /*3d50*/  @!P0 FMUL.FTZ R33, R31.reuse, R5 ;  /* 0x000000051f218220 */ /* 0x040fe40000410000 */
[-C--:B------:R-:W-:Y:S02]  /*3d60*/  @!P0 FFMA.FTZ R3, R31, R32.reuse, R3 ;  /* 0x000000201f038223 */ /* 0x080fe40000010003 */
[----:B------:R-:W-:Y:S01]  /*3d70*/  @!P0 FFMA.FTZ R33, R4, R32, -R33 ;  /* 0x0000002004218223 */ /* 0x000fe20000010821 */
[C---:B----4-:R-:W-:Y:S04]  /*3d80*/  LEA R4, P1, R104.reuse, R56, 0x1 ;  /* 0x0000003868047211 */ /* 0x050fe800078208ff */
[----:B------:R-:W-:Y:S02]  /*3d90*/  @!P0 F2FP.PACK_AB R3, R3, R33 ;  /* 0x000000210303823e */ /* 0x000fe400000000ff */
[----:B---3--:R-:W-:Y:S02]  /*3da0*/  LEA.HI.X R5, R104, R57, R105, 0x1, P1 ;  /* 0x0000003968057211 */ /* 0x008fe400008f0c69 */
[----:B------:R-:W-:Y:S05]  /*3db0*/  @!P0 MOV R15, R3 ;  /* 0x00000003000f8202 */ /* 0x000fea0000000f00 */
[----:B------:R1:W-:Y:S02]  /*3dc0*/  ST.E.128 [R4.64], R12 ;  /* 0x0000000c04007985 */ /* 0x0003e4000c101d08 */
.L_x_1715:
[----:B------:R-:W-:Y:S05]  /*3dd0*/  BSYNC B0 ;  /* 0x0000000000007941 */ /* 0x000fea0003800000 */
.L_x_1714:
        /* <DEDUP_REMOVED lines=8> */
[--C-:B------:R-:W-:Y:S01]  /*3e60*/  @!P0 SHF.R.U64 R6, R6, 0x10, R7.reuse ;  /* 0x0000001006068819 */ /* 0x100fe20000001207 */
[----:B------:R-:W-:Y:S01]  /*3e70*/  @!P0 HADD2.F32 R32, -RZ, R27.H1_H1 ;  /* 0x3000001bff208230 */ /* 0x000fe20000004100 */
[----:B------:R-:W-:Y:S02]  /*3e80*/  @!P0 SHF.R.U32.HI R8, RZ, 0x10, R7 ;  /* 0x00000010ff088819 */ /* 0x000fe40000011607 */
[--C-:B--2---:R-:W-:Y:S01]  /*3e90*/  @!P0 SHF.R.U32.HI R34, RZ, 0x10, R43.reuse ;  /* 0x00000010ff228819 */ /* 0x104fe2000001162b */
[----:B------:R-:W-:Y:S01]  /*3ea0*/  @!P0 HADD2.F32 R6, -RZ, R6.H0_H0 ;  /* 0x20000006ff068230 */ /* 0x000fe20000004100 */
[----:B-1----:R-:W-:Y:S02]  /*3eb0*/  @!P0 MOV R2, R12 ;  /* 0x0000000c00028202 */ /* 0x002fe40000000f00 */
[----:B------:R-:W-:Y:S03]  /*3ec0*/  @!P0 MOV R3, R13 ;  /* 0x0000000d00038202 */ /* 0x000fe60000000f00 */
[--C-:B------:R-:W-:Y:S02]  /*3ed0*/  @!P0 HADD2.F32 R31, -RZ, R2.reuse.H1_H1 ;  /* 0x30000002ff1f8230 */ /* 0x100fe40000004100 */
[----:B------:R-:W-:Y:S03]  /*3ee0*/  @!P0 HADD2.F32 R5, -RZ, R2.H0_H0 ;  /* 0x20000002ff058230 */ /* 0x000fe60000004100 */
[-C--:B------:R-:W-:Y:S02]  /*3ef0*/  @!P0 FMUL.FTZ R33, R31, R4.reuse ;  /* 0x000000041f218220 */ /* 0x080fe40000410000 */
[C---:B------:R-:W-:Y:S01]  /*3f00*/  @!P0 FMUL.FTZ R2, R5.reuse, R4 ;  /* 0x0000000405028220 */ /* 0x040fe20000410000 */
[----:B------:R-:W-:Y:S01]  /*3f10*/  @!P0 SHF.R.U64 R4, R42, 0x10, R43 ;  /* 0x000000102a048819 */ /* 0x000fe2000000122b */
[-C--:B------:R-:W-:Y:S01]  /*3f20*/  @!P0 FFMA.FTZ R55, R5, R32.reuse, -R33 ;  /* 0x0000002005378223 */ /* 0x080fe20000010821 */
[--C-:B------:R-:W-:Y:S01]  /*3f30*/  @!P0 HADD2.F32 R33, -RZ, R3.reuse.H1_H1 ;  /* 0x30000003ff218230 */ /* 0x100fe20000004100 */
[----:B------:R-:W-:Y:S01]  /*3f40*/  @!P0 FFMA.FTZ R2, R31, R32, R2 ;  /* 0x000000201f028223 */ /* 0x000fe20000010002 */
[----:B------:R-:W-:Y:S02]  /*3f50*/  @!P0 HADD2.F32 R5, -RZ, R3.H0_H0 ;  /* 0x20000003ff058230 */ /* 0x000fe40000004100 */
[----:B------:R-:W-:Y:S01]  /*3f60*/  @!P0 HADD2.F32 R31, -RZ, R4.H0_H0 ;  /* 0x20000004ff1f8230 */ /* 0x000fe20000004100 */
[----:B------:R-:W-:Y:S01]  /*3f70*/  @!P0 FMUL.FTZ R7, R33, R6 ;  /* 0x0000000621078220 */ /* 0x000fe20000410000 */
[----:B------:R-:W-:Y:S01]  /*3f80*/  @!P0 MOV R4, R14 ;  /* 0x0000000e00048202 */ /* 0x000fe20000000f00 */
[C---:B------:R-:W-:Y:S02]  /*3f90*/  @!P0 FMUL.FTZ R3, R5.reuse, R6 ;  /* 0x0000000605038220 */ /* 0x040fe40000410000 */
[-C--:B------:R-:W-:Y:S01]  /*3fa0*/  @!P0 FFMA.FTZ R39, R5, R31.reuse, -R7 ;  /* 0x0000001f05278223 */ /* 0x080fe20000010807 */
[----:B------:R-:W-:Y:S01]  /*3fb0*/  @!P0 HADD2.F32 R7, -RZ, R9.H0_H0 ;  /* 0x20000009ff078230 */ /* 0x000fe20000004100 */
[----:B------:R-:W-:Y:S01]  /*3fc0*/  @!P0 FFMA.FTZ R3, R33, R31, R3 ;  /* 0x0000001f21038223 */ /* 0x000fe20000010003 */
[--C-:B------:R-:W-:Y:S01]  /*3fd0*/  @!P0 HADD2.F32 R32, -RZ, R4.reuse.H1_H1 ;  /* 0x30000004ff208230 */ /* 0x100fe20000004100 */
[----:B------:R-:W-:Y:S01]  /*3fe0*/  @!P0 IMAD.MOV.U32 R6, RZ, RZ, R15 ;  /* 0x000000ffff068224 */ /* 0x000fe200078e000f */
[----:B------:R-:W-:Y:S02]  /*3ff0*/  @!P0 HADD2.F32 R5, -RZ, R4.H0_H0 ;  /* 0x20000004ff058230 */ /* 0x000fe40000004100 */
[----:B------:R-:W-:Y:S01]  /*4000*/  @!P0 HADD2.F32 R31, -RZ, R37.H0_H0 ;  /* 0x20000025ff1f8230 */ /* 0x000fe20000004100 */
[CC--:B------:R-:W-:Y:S02]  /*4010*/  @!P0 FMUL.FTZ R33, R32.reuse, R7.reuse ;  /* 0x0000000720218220 */ /* 0x0c0fe40000410000 */
[C---:B------:R-:W-:Y:S01]  /*4020*/  @!P0 FMUL.FTZ R4, R5.reuse, R7 ;  /* 0x0000000705048220 */ /* 0x040fe20000410000 */
[----:B------:R-:W-:Y:S01]  /*4030*/  @!P0 HADD2.F32 R7, -RZ, R6.H1_H1 ;  /* 0x30000006ff078230 */ /* 0x000fe20000004100 */
[-C--:B------:R-:W-:Y:S01]  /*4040*/  @!P0 FFMA.FTZ R38, R5, R31.reuse, -R33 ;  /* 0x0000001f05268223 */ /* 0x080fe20000010821 */
[----:B------:R-:W-:Y:S01]  /*4050*/  @!P0 HADD2.F32 R5, -RZ, R8.H0_H0 ;  /* 0x20000008ff058230 */ /* 0x000fe20000004100 */
[----:B------:R-:W-:Y:S01]  /*4060*/  @!P0 FFMA.FTZ R4, R32, R31, R4 ;  /* 0x0000001f20048223 */ /* 0x000fe20000010004 */
[----:B------:R-:W-:Y:S01]  /*4070*/  SHF.L.U32 R31, R211, 0x3, RZ ;  /* 0x00000003d31f7819 */ /* 0x000fe200000006ff */
[----:B------:R-:W-:Y:S02]  /*4080*/  @!P0 HADD2.F32 R6, -RZ, R6.H0_H0 ;  /* 0x20000006ff068230 */ /* 0x000fe40000004100 */
[----:B------:R-:W-:Y:S01]  /*4090*/  @!P0 HADD2.F32 R8, -RZ, R34.H0_H0 ;  /* 0x20000022ff088230 */ /* 0x000fe20000004100 */
[-C--:B------:R-:W-:Y:S02]  /*40a0*/  @!P0 FMUL.FTZ R32, R7, R5.reuse ;  /* 0x0000000507208220 */ /* 0x080fe40000410000 */
[C---:B------:R-:W-:Y:S02]  /*40b0*/  @!P0 FMUL.FTZ R5, R6.reuse, R5 ;  /* 0x0000000506058220 */ /* 0x040fe40000410000 */
[-C--:B------:R-:W-:Y:S01]  /*40c0*/  @!P0 FFMA.FTZ R34, R6, R8.reuse, -R32 ;  /* 0x0000000806228223 */ /* 0x080fe20000010820 */
[----:B------:R-:W-:Y:S01]  /*40d0*/  @!P0 F2FP.PACK_AB R6, R3, R39 ;  /* 0x000000270306823e */ /* 0x000fe200000000ff */
[----:B------:R-:W-:Y:S01]  /*40e0*/  @!P0 FFMA.FTZ R5, R7, R8, R5 ;  /* 0x0000000807058223 */ /* 0x000fe20000010005 */
[----:B----4-:R-:W-:Y:S02]  /*40f0*/  LEA R32, P1, R31, R56, 0x1 ;  /* 0x000000381f207211 */ /* 0x010fe400078208ff */
[----:B------:R-:W-:Y:S01]  /*4100*/  @!P0 F2FP.PACK_AB R7, R2, R55 ;  /* 0x000000370207823e */ /* 0x000fe200000000ff */
[----:B------:R-:W-:Y:S01]  /*4110*/  @!P0 IMAD.MOV.U32 R13, RZ, RZ, R6 ;  /* 0x000000ffff0d8224 */ /* 0x000fe200078e0006 */
[----:B------:R-:W-:Y:S02]  /*4120*/  @!P0 F2FP.PACK_AB R3, R4, R38 ;  /* 0x000000260403823e */ /* 0x000fe400000000ff */
[----:B------:R-:W-:Y:S02]  /*4130*/  @!P0 F2FP.PACK_AB R2, R5, R34 ;  /* 0x000000220502823e */ /* 0x000fe400000000ff */
[----:B---3--:R-:W-:Y:S02]  /*4140*/  LEA.HI.X.SX32 R33, R31, R57, 0x1, P1 ;  /* 0x000000391f217211 */ /* 0x008fe400008f0eff */
[----:B------:R-:W-:Y:S02]  /*4150*/  @!P0 MOV R12, R7 ;  /* 0x00000007000c8202 */ /* 0x000fe40000000f00 */
[----:B------:R-:W-:Y:S02]  /*4160*/  @!P0 MOV R14, R3 ;  /* 0x00000003000e8202 */ /* 0x000fe40000000f00 */
[----:B------:R-:W-:Y:S05]  /*4170*/  @!P0 MOV R15, R2 ;  /* 0x00000002000f8202 */ /* 0x000fea0000000f00 */
[----:B------:R1:W-:Y:S02]  /*4180*/  ST.E.128 [R32.64], R12 ;  /* 0x0000000c20007985 */ /* 0x0003e4000c101d08 */
.L_x_1717:
[----:B------:R-:W-:Y:S05]  /*4190*/  BSYNC B0 ;  /* 0x0000000000007941 */ /* 0x000fea0003800000 */
.L_x_1716:
[----:B------:R-:W-:Y:S01]  /*41a0*/  ISETP.GE.AND P0, PT, R29, c[0x0][0x1d4], PT ;  /* 0x000075001d007a0c */ /* 0x000fe20003f06270 */
[----:B------:R-:W-:Y:S01]  /*41b0*/  @!UPT UIADD3 URZ, URZ, URZ, URZ ;  /* 0x0000003f3f3ff290 */ /* 0x000fe2000fffe03f */
[----:B------:R-:W-:Y:S11]  /*41c0*/  BSSY B0, `(.L_x_1718) ;  /* 0x000003b000007945 */ /* 0x000ff60003800000 */
[----:B------:R-:W-:-:S05]  /*41d0*/  @P0 BRA `(.L_x_1719) ;  /* 0x0000039000000947 */ /* 0x000fca0003800000 */
[----:B---3--:R-:W-:Y:S01]  /*41e0*/  IMAD.MOV.U32 R3, RZ, RZ, R57 ;  /* 0x000000ffff037224 */ /* 0x008fe200078e0039 */
[----:B-1----:R-:W-:Y:S01]  /*41f0*/  SHF.L.U32 R4, R210, 0x3, RZ ;  /* 0x00000003d2047819 */ /* 0x002fe200000006ff */
[----:B------:R-:W1:Y:S01]  /*4200*/  LDS.128 R12, [R72+0xe000] ;  /* 0x00e00000480c7984 */ /* 0x000e620000000c00 */
[----:B----4-:R-:W-:Y:S04]  /*4210*/  MOV R2, R56 ;  /* 0x0000003800027202 */ /* 0x010fe80000000f00 */
[C---:B------:R-:W-:Y:S04]  /*4220*/  LEA R38, P0, R4.reuse, R2, 0x1 ;  /* 0x0000000204267211 */ /* 0x040fe800078008ff */
[----:B------:R-:W-:Y:S02]  /*4230*/  LEA.HI.X.SX32 R39, R4, R3, 0x1, P0 ;  /* 0x0000000304277211 */ /* 0x000fe400000f0eff */
[----:B------:R-:W-:Y:S11]  /*4240*/  ISETP.GE.AND P0, PT, R111, c[0x0][0x27c], PT ;  /* 0x00009f006f007a0c */ /* 0x000ff60003f06270 */
[----:B------:R-:W-:Y:S02]  /*4250*/  @!UPT UIADD3 URZ, URZ, URZ, URZ ;  /* 0x0000003f3f3ff290 */ /* 0x000fe4000fffe03f */
[----:B------:R-:W-:Y:S01]  /*4260*/  @!P0 SHF.R.U64 R5, R16, 0x10, R17 ;  /* 0x0000001010058819 */ /* 0x000fe20000001211 */
[----:B------:R-:W-:Y:S01]  /*4270*/  @!P0 HADD2.F32 R2, -RZ, R9.H1_H1 ;  /* 0x30000009ff028230 */ /* 0x000fe20000004100 */
[----:B------:R-:W-:Y:S01]  /*4280*/  @!P0 SHF.R.U64 R16, R44, 0x10, R45 ;  /* 0x000000102c108819 */ /* 0x000fe2000000122d */
[----:B------:R-:W-:Y:S01]  /*4290*/  @!P0 HADD2.F32 R8, -RZ, R37.H1_H1 ;  /* 0x30000025ff088230 */ /* 0x000fe20000004100 */
[----:B------:R-:W-:Y:S01]  /*42a0*/  @!P0 SHF.R.U32.HI R7, RZ, 0x10, R17 ;  /* 0x00000010ff078819 */ /* 0x000fe20000011611 */
[----:B------:R-:W-:Y:S01]  /*42b0*/  @!P0 HADD2.F32 R5, -RZ, R5.H0_H0 ;  /* 0x20000005ff058230 */ /* 0x000fe20000004100 */
[----:B--2---:R-:W-:Y:S01]  /*42c0*/  @!P0 SHF.R.U32.HI R33, RZ, 0x10, R45 ;  /* 0x00000010ff218819 */ /* 0x004fe2000001162d */
        /* <DEDUP_REMOVED lines=13> */
[----:B------:R-:W-:Y:S01]  /*43a0*/  @!P0 HADD2.F32 R8, -RZ, R7.H0_H0 ;  /* 0x20000007ff088230 */ /* 0x000fe20000004100 */
[----:B------:R-:W-:Y:S02]  /*43b0*/  @!P0 IMAD.MOV.U32 R6, RZ, RZ, R14 ;  /* 0x000000ffff068224 */ /* 0x000fe400078e000e */
        /* <DEDUP_REMOVED lines=8> */
[--C-:B------:R-:W-:Y:S02]  /*4440*/  @!P0 HADD2.F32 R6, -RZ, R5.reuse.H0_H0 ;  /* 0x20000005ff068230 */ /* 0x100fe40000004100 */
[----:B------:R-:W-:Y:S01]  /*4450*/  @!P0 HADD2.F32 R32, -RZ, R5.H1_H1 ;  /* 0x30000005ff208230 */ /* 0x000fe20000004100 */
[-C--:B------:R-:W-:Y:S02]  /*4460*/  @!P0 FMUL.FTZ R5, R17, R4.reuse ;  /* 0x0000000411058220 */ /* 0x080fe40000410000 */
[C---:B------:R-:W-:Y:S02]  /*4470*/  @!P0 FMUL.FTZ R4, R7.reuse, R4 ;  /* 0x0000000407048220 */ /* 0x040fe40000410000 */
[----:B------:R-:W-:Y:S01]  /*4480*/  @!P0 FFMA.FTZ R37, R7, R31, -R5 ;  /* 0x0000001f07258223 */ /* 0x000fe20000010805 */
[----:B------:R-:W-:Y:S01]  /*4490*/  @!P0 F2FP.PACK_AB R7, R2, R43 ;  /* 0x0000002b0207823e */ /* 0x000fe200000000ff */
[-C--:B------:R-:W-:Y:S02]  /*44a0*/  @!P0 FMUL.FTZ R5, R6, R8.reuse ;  /* 0x0000000806058220 */ /* 0x080fe40000410000 */
[----:B------:R-:W-:Y:S01]  /*44b0*/  @!P0 FMUL.FTZ R34, R32, R8 ;  /* 0x0000000820228220 */ /* 0x000fe20000410000 */
[----:B------:R-:W-:Y:S01]  /*44c0*/  @!P0 MOV R12, R7 ;  /* 0x00000007000c8202 */ /* 0x000fe20000000f00 */
[----:B------:R-:W-:Y:S02]  /*44d0*/  @!P0 FFMA.FTZ R4, R17, R31, R4 ;  /* 0x0000001f11048223 */ /* 0x000fe40000010004 */
[-C--:B------:R-:W-:Y:S01]  /*44e0*/  @!P0 FFMA.FTZ R34, R6, R33.reuse, -R34 ;  /* 0x0000002106228223 */ /* 0x080fe20000010822 */
[----:B------:R-:W-:Y:S01]  /*44f0*/  @!P0 F2FP.PACK_AB R6, R3, R42 ;  /* 0x0000002a0306823e */ /* 0x000fe200000000ff */
[----:B------:R-:W-:Y:S01]  /*4500*/  @!P0 FFMA.FTZ R5, R32, R33, R5 ;  /* 0x0000002120058223 */ /* 0x000fe20000010005 */
[----:B------:R-:W-:Y:S03]  /*4510*/  @!P0 F2FP.PACK_AB R3, R4, R37 ;  /* 0x000000250403823e */ /* 0x000fe600000000ff */
[----:B------:R-:W-:Y:S01]  /*4520*/  @!P0 IMAD.MOV.U32 R13, RZ, RZ, R6 ;  /* 0x000000ffff0d8224 */ /* 0x000fe200078e0006 */
[----:B------:R-:W-:Y:S02]  /*4530*/  @!P0 F2FP.PACK_AB R2, R5, R34 ;  /* 0x000000220502823e */ /* 0x000fe400000000ff */
[----:B------:R-:W-:Y:S02]  /*4540*/  @!P0 MOV R14, R3 ;  /* 0x00000003000e8202 */ /* 0x000fe40000000f00 */
[----:B------:R-:W-:Y:S05]  /*4550*/  @!P0 MOV R15, R2 ;  /* 0x00000002000f8202 */ /* 0x000fea0000000f00 */
[----:B------:R1:W-:Y:S02]  /*4560*/  ST.E.128 [R38.64], R12 ;  /* 0x0000000c26007985 */ /* 0x0003e4000c101d08 */
.L_x_1719:
[----:B------:R-:W-:Y:S05]  /*4570*/  BSYNC B0 ;  /* 0x0000000000007941 */ /* 0x000fea0003800000 */
.L_x_1718:
[----:B------:R-:W-:Y:S01]  /*4580*/  ISETP.GE.AND P0, PT, R202, c[0x0][0x1d4], PT ;  /* 0x00007500ca007a0c */ /* 0x000fe20003f06270 */
[----:B------:R-:W-:Y:S01]  /*4590*/  @!UPT UIADD3 URZ, URZ, URZ, URZ ;  /* 0x0000003f3f3ff290 */ /* 0x000fe2000fffe03f */
[----:B------:R-:W-:Y:S11]  /*45a0*/  BSSY B0, `(.L_x_1720) ;  /* 0x0000038000007945 */ /* 0x000ff60003800000 */
[----:B------:R-:W-:-:S05]  /*45b0*/  @P0 BRA `(.L_x_1721) ;  /* 0x0000036000000947 */ /* 0x000fca0003800000 */
[C---:B-1--4-:R-:W-:Y:S01]  /*45c0*/  LEA R32, P0, R202.reuse, R56, 0x1 ;  /* 0x00000038ca207211 */ /* 0x052fe200078008ff */
[----:B------:R-:W1:Y:S03]  /*45d0*/  LDS.128 R12, [R73+0xe000] ;  /* 0x00e00000490c7984 */ /* 0x000e660000000c00 */
[----:B--23--:R-:W-:Y:S02]  /*45e0*/  LEA.HI.X R33, R202, R57, R216, 0x1, P0 ;  /* 0x00000039ca217211 */ /* 0x00cfe400000f0cd8 */
[----:B------:R-:W-:Y:S11]  /*45f0*/  ISETP.GE.AND P0, PT, R145, c[0x0][0x27c], PT ;  /* 0x00009f0091007a0c */ /* 0x000ff60003f06270 */
[----:B------:R-:W-:Y:S02]  /*4600*/  @!UPT UIADD3 URZ, URZ, URZ, URZ ;  /* 0x0000003f3f3ff290 */ /* 0x000fe4000fffe03f */
[----:B------:R-:W-:Y:S01]  /*4610*/  @!P0 HADD2.F32 R2, -RZ, R24.H1_H1 ;  /* 0x30000018ff028230 */ /* 0x000fe20000004100 */
[----:B------:R-:W-:Y:S01]  /*4620*/  @!P0 SHF.R.U64 R5, R18, 0x10, R19 ;  /* 0x0000001012058819 */ /* 0x000fe20000001213 */
[----:B------:R-:W-:Y:S01]  /*4630*/  @!P0 HADD2.F32 R8, -RZ, R41.H1_H1 ;  /* 0x30000029ff088230 */ /* 0x000fe20000004100 */
[----:B------:R-:W-:Y:S01]  /*4640*/  @!P0 SHF.R.U64 R16, R46, 0x10, R47 ;  /* 0x000000102e108819 */ /* 0x000fe2000000122f */
[----:B------:R-:W-:Y:S01]  /*4650*/  @!P0 HADD2.F32 R18, -RZ, R52.H0_H0 ;  /* 0x20000034ff128230 */ /* 0x000fe20000004100 */
[----:B------:R-:W-:Y:S01]  /*4660*/  @!P0 SHF.R.U32.HI R7, RZ, 0x10, R19 ;  /* 0x00000010ff078819 */ /* 0x000fe20000011613 */
[----:B------:R-:W-:Y:S01]  /*4670*/  @!P0 HADD2.F32 R5, -RZ, R5.H0_H0 ;  /* 0x20000005ff058230 */ /* 0x000fe20000004100 */
[----:B------:R-:W-:Y:S01]  /*4680*/  @!P0 SHF.R.U32.HI R24, RZ, 0x10, R47 ;  /* 0x00000010ff188819 */ /* 0x000fe2000001162f */
[----:B------:R-:W-:Y:S04]  /*4690*/  @!P0 HADD2.F32 R16, -RZ, R16.H0_H0 ;  /* 0x20000010ff108230 */ /* 0x000fe80000004100 */
        /* <DEDUP_REMOVED lines=12> */
[CC--:B------:R-:W-:Y:S01]  /*4760*/  @!P0 FMUL.FTZ R17, R9.reuse, R5.reuse ;  /* 0x0000000509118220 */ /* 0x0c0fe20000410000 */
[----:B------:R-:W-:Y:S01]  /*4770*/  @!P0 HADD2.F32 R8, -RZ, R7.H0_H0 ;  /* 0x20000007ff088230 */ /* 0x000fe20000004100 */
        /* <DEDUP_REMOVED lines=13> */
[CC--:B------:R-:W-:Y:S02]  /*4850*/  @!P0 FMUL.FTZ R5, R6.reuse, R8.reuse ;  /* 0x0000000806058220 */ /* 0x0c0fe40000410000 */
[----:B------:R-:W-:Y:S01]  /*4860*/  @!P0 FMUL.FTZ R31, R19, R8 ;  /* 0x00000008131f8220 */ /* 0x000fe20000410000 */
[----:B------:R-:W-:Y:S01]  /*4870*/  @!P0 MOV R12, R7 ;  /* 0x00000007000c8202 */ /* 0x000fe20000000f00 */
        /* <DEDUP_REMOVED lines=10> */
.L_x_1721:
[----:B------:R-:W-:Y:S05]  /*4920*/  BSYNC B0 ;  /* 0x0000000000007941 */ /* 0x000fea0003800000 */
.L_x_1720:
        /* <DEDUP_REMOVED lines=58> */
.L_x_1723:
[----:B------:R-:W-:Y:S05]  /*4cd0*/  BSYNC B0 ;  /* 0x0000000000007941 */ /* 0x000fea0003800000 */
.L_x_1722:
[----:B------:R-:W-:Y:S11]  /*4ce0*/  ISETP.GE.AND P0, PT, R200, c[0x0][0x1d4], PT ;  /* 0x00007500c8007a0c */ /* 0x000ff60003f06270 */
[----:B------:R-:W-:Y:S02]  /*4cf0*/  @!UPT UIADD3 URZ, URZ, URZ, URZ ;  /* 0x0000003f3f3ff290 */ /* 0x000fe4000fffe03f */
[----:B------:R-:W-:-:S05]  /*4d00*/  @P0 BRA `(.L_x_1713) ;  /* 0x000023e000000947 */ /* 0x000fca0003800000 */
[C---:B----4-:R-:W-:Y:S01]  /*4d10*/  LEA R24, P0, R200.reuse, R56, 0x1 ;  /* 0x00000038c8187211 */ /* 0x050fe200078008ff */
[----:B-1----:R-:W1:Y:S03]  /*4d20*/  LDS.128 R12, [R73+0x10000] ;  /* 0x01000000490c7984 */ /* 0x002e660000000c00 */
[----:B---3--:R-:W-:Y:S02]  /*4d30*/  LEA.HI.X R25, R200, R57, R214, 0x1, P0 ;  /* 0x00000039c8197211 */ /* 0x008fe400000f0cd6 */
        /* <DEDUP_REMOVED lines=52> */
.L_x_1710:
        /* <DEDUP_REMOVED lines=31> */
[----:B------:R-:W-:Y:S01]  /*5270*/  LEA.HI.X R5, R2, c[0x0][0x274], R5, 0x1, P0 ;  /* 0x00009d0002057a11 */ /* 0x000fe200000f0c05 */
[----:B------:R-:W-:Y:S01]  /*5280*/  CS2R R24, SRZ ;  /* 0x0000000000187805 */ /* 0x000fe2000001ff00 */
[C---:B------:R-:W-:Y:S04]  /*5290*/  LEA R2, P0, R3.reuse, c[0x0][0x288], 0x1 ;  /* 0x0000a20003027a11 */ /* 0x040fe800078008ff */
[----:B------:R-:W-:Y:S02]  /*52a0*/  LEA.HI.X R3, R3, c[0x0][0x28c], R6, 0x1, P0 ;  /* 0x0000a30003037a11 */ /* 0x000fe400000f0c06 */
[----:B------:R-:W-:Y:S11]  /*52b0*/  ISETP.GE.AND P0, PT, R104, c[0x0][0x27c], PT ;  /* 0x00009f0068007a0c */ /* 0x000ff60003f06270 */
[----:B------:R-:W-:Y:S02]  /*52c0*/  @!UPT UIADD3 URZ, URZ, URZ, URZ ;  /* 0x0000003f3f3ff290 */ /* 0x000fe4000fffe03f */
        /* <DEDUP_REMOVED lines=10> */
.L_x_1725:
[----:B------:R-:W-:Y:S05]  /*5370*/  BSYNC B0 ;  /* 0x0000000000007941 */ /* 0x000fea0003800000 */
.L_x_1724:
[----:B------:R2:W3:Y:S04]  /*5380*/  SHFL.IDX PT, R65, R33, RZ, 0x1c1f ;  /* 0x001c1fff21417589 */ /* 0x0004e800000e0000 */
[----:B------:R2:W4:Y:S01]  /*5390*/  SHFL.IDX PT, R64, R34, RZ, 0x1c1f ;  /* 0x001c1fff22407589 */ /* 0x00052200000e0000 */
[----:B------:R-:W-:-:S05]  /*53a0*/  @P1 BRA `(.L_x_1713) ;  /* 0x00001d4000001947 */ /* 0x000fca0003800000 */
[----:B-1---5:R-:W-:Y:S01]  /*53b0*/  MOV R2, R57 ;  /* 0x0000003900027202 */ /* 0x022fe20000000f00 */
[----:B------:R-:W-:Y:S01]  /*53c0*/  IMAD.MOV.U32 R5, RZ, RZ, R58 ;  /* 0x000000ffff057224 */ /* 0x000fe200078e003a */
[----:B------:R-:W-:Y:S01]  /*53d0*/  ISETP.GE.AND P0, PT, R104, c[0x0][0x1d4], PT ;  /* 0x0000750068007a0c */ /* 0x000fe20003f06270 */
[----:B------:R-:W-:Y:S01]  /*53e0*/  IMAD.MOV.U32 R4, RZ, RZ, R59 ;  /* 0x000000ffff047224 */ /* 0x000fe200078e003b */
[----:B------:R-:W-:Y:S01]  /*53f0*/  IADD3 R127, -R130, c[0x0][0x1d4], RZ ;  /* 0x00007500827f7a10 */ /* 0x000fe20007ffe1ff */
[----:B------:R-:W-:Y:S01]  /*5400*/  IMAD.MOV.U32 R3, RZ, RZ, R56 ;  /* 0x000000ffff037224 */ /* 0x000fe200078e0038 */
[----:B------:R-:W-:Y:S01]  /*5410*/  BSSY B0, `(.L_x_1726) ;  /* 0x0000099000007945 */ /* 0x000fe20003800000 */
[----:B------:R-:W-:Y:S01]  /*5420*/  IMAD R66, R36, 0x3000, RZ ;  /* 0x0000300024427824 */ /* 0x000fe200078e02ff */
        /* <DEDUP_REMOVED lines=12> */
[----:B--2---:R-:W-:Y:S01]  /*54f0*/  PRMT R34, R4, 0x5410, R5 ;  /* 0x0000541004227816 */ /* 0x004fe20000000005 */
[----:B------:R-:W-:Y:S01]  /*5500*/  IMAD.MOV.U32 R4, RZ, RZ, R23 ;  /* 0x000000ffff047224 */ /* 0x000fe200078e0017 */
[----:B------:R-:W-:Y:S01]  /*5510*/  PRMT R33, R3, 0x5410, R2 ;  /* 0x0000541003217816 */ /* 0x000fe20000000002 */
[----:B------:R-:W-:Y:S01]  /*5520*/  IMAD.MOV.U32 R3, RZ, RZ, R20 ;  /* 0x000000ffff037224 */ /* 0x000fe200078e0014 */
[----:B------:R-:W-:Y:S02]  /*5530*/  MOV R5, R22 ;  /* 0x0000001600057202 */ /* 0x000fe40000000f00 */
[----:B------:R-:W-:Y:S02]  /*5540*/  MOV R2, R21 ;  /* 0x0000001500027202 */ /* 0x000fe40000000f00 */
[----:B------:R-:W-:Y:S02]  /*5550*/  PRMT R32, R5, 0x5410, R4 ;  /* 0x0000541005207816 */ /* 0x000fe40000000004 */
[----:B------:R-:W-:Y:S01]  /*5560*/  PRMT R31, R3, 0x5410, R2 ;  /* 0x00005410031f7816 */ /* 0x000fe20000000002 */
[----:B------:R-:W-:-:S05]  /*5570*/  @P0 BRA `(.L_x_1727) ;  /* 0x0000082000000947 */ /* 0x000fca0003800000 */
[----:B------:R-:W-:Y:S01]  /*5580*/  IMAD.MOV.U32 R8, RZ, RZ, R44 ;  /* 0x000000ffff087224 */ /* 0x000fe200078e002c */
[----:B------:R-:W-:Y:S02]  /*5590*/  LOP3.LUT P2, RZ, R198, 0x1, RZ, 0xc0, !PT ;  /* 0x00000001c6ff7812 */ /* 0x000fe4000784c0ff */
[----:B------:R-:W-:Y:S02]  /*55a0*/  ISETP.GE.AND P0, PT, R104, c[0x0][0x27c], PT ;  /* 0x00009f0068007a0c */ /* 0x000fe40003f06270 */
[----:B------:R-:W-:Y:S02]  /*55b0*/  SEL R2, R130, R127, !P2 ;  /* 0x0000007f82027207 */ /* 0x000fe40005000000 */
[----:B------:R-:W-:Y:S02]  /*55c0*/  MOV R6, R13 ;  /* 0x0000000d00067202 */ /* 0x000fe40000000f00 */
[----:B------:R-:W-:Y:S04]  /*55d0*/  SHF.R.S32.HI R3, RZ, 0x1f, R2 ;  /* 0x0000001fff037819 */ /* 0x000fe80000011402 */
[----:B------:R-:W-:Y:S03]  /*55e0*/  LEA.HI R2, R3, R2, RZ, 0x4 ;  /* 0x0000000203027211 */ /* 0x000fe600078f20ff */
[----:B------:R-:W-:Y:S01]  /*55f0*/  @!P0 HADD2.F32 R8, -RZ, R8.H0_H0 ;  /* 0x20000008ff088230 */ /* 0x000fe20000004100 */
[----:B------:R-:W-:Y:S01]  /*5600*/  LEA.HI.SX32 R2, R2, R120, 0x1c ;  /* 0x0000007802027211 */ /* 0x000fe200078fe2ff */
[----:B------:R-:W-:Y:S01]  /*5610*/  @!P0 HADD2.F32 R6, -RZ, R6.H0_H0 ;  /* 0x20000006ff068230 */ /* 0x000fe20000004100 */
        /* <DEDUP_REMOVED lines=9> */
[----:B------:R-:W-:Y:S03]  /*56b0*/  IADD3 R3, R125, R66, RZ ;  /* 0x000000427d037210 */ /* 0x000fe60007ffe0ff */
[----:B------:R-:W-:Y:S01]  /*56c0*/  IMAD.IADD R2, R66, 0x1, R2 ;  /* 0x0000000142027824 */ /* 0x000fe200078e0202 */
[----:B------:R-:W-:Y:S03]  /*56d0*/  SHF.L.U32 R3, R3, 0x1, RZ ;  /* 0x0000000103037819 */ /* 0x000fe600000006ff */
[----:B------:R-:W-:Y:S02]  /*56e0*/  IMAD.SHL.U32 R2, R2, 0x2, RZ ;  /* 0x0000000202027824 */ /* 0x000fe400078e00ff */
[----:B------:R-:W1:Y:S08]  /*56f0*/  LDS.128 R16, [R3+0xc100] ;  /* 0x00c1000003107984 */ /* 0x000e700000000c00 */
[----:B------:R2:W5:Y:S02]  /*5700*/  LDS.128 R52, [R2+0xc100] ;  /* 0x00c1000002347984 */ /* 0x0005640000000c00 */
[----:B--2---:R-:W-:Y:S05]  /*5710*/  MOV R2, R12 ;  /* 0x0000000c00027202 */ /* 0x004fea0000000f00 */
[----:B------:R-:W-:Y:S01]  /*5720*/  @!P0 HADD2.F32 R3, -RZ, R2.H0_H0 ;  /* 0x20000002ff038230 */ /* 0x000fe20000004100 */
[----:B-1----:R-:W-:Y:S05]  /*5730*/  @!P0 IMAD.MOV.U32 R5, RZ, RZ, R16 ;  /* 0x000000ffff058224 */ /* 0x002fea00078e0010 */
[----:B------:R-:W-:Y:S01]  /*5740*/  @!P0 HADD2.F32 R4, -RZ, R5.H0_H0 ;  /* 0x20000005ff048230 */ /* 0x000fe20000004100 */
[----:B-----5:R-:W-:Y:S01]  /*5750*/  @!P0 IMAD.MOV.U32 R39, RZ, RZ, R54 ;  /* 0x000000ffff278224 */ /* 0x020fe200078e0036 */
[----:B------:R-:W-:Y:S03]  /*5760*/  @!P0 MOV R9, R52 ;  /* 0x0000003400098202 */ /* 0x000fe60000000f00 */
[----:B------:R-:W-:Y:S01]  /*5770*/  @!P0 FMUL.FTZ R2, R4, R3 ;  /* 0x0000000304028220 */ /* 0x000fe20000410000 */
[----:B------:R-:W-:Y:S01]  /*5780*/  @!P0 MOV R41, R53 ;  /* 0x0000003500298202 */ /* 0x000fe20000000f00 */
[--C-:B------:R-:W-:Y:S05]  /*5790*/  @!P0 HADD2.F32 R7, -RZ, R9.reuse.H0_H0 ;  /* 0x20000009ff078230 */ /* 0x100fea0000004100 */
[C---:B------:R-:W-:Y:S01]  /*57a0*/  @!P0 FMUL.FTZ R37, R7.reuse, R3 ;  /* 0x0000000307258220 */ /* 0x040fe20000410000 */
[----:B------:R-:W-:Y:S01]  /*57b0*/  @!P0 SHF.R.U64 R3, R12, 0x10, R13 ;  /* 0x000000100c038819 */ /* 0x000fe2000000120d */
[-C--:B------:R-:W-:Y:S01]  /*57c0*/  @!P0 FFMA.FTZ R2, R7, R8.reuse, R2 ;  /* 0x0000000807028223 */ /* 0x080fe20000010002 */
[----:B------:R-:W-:Y:S01]  /*57d0*/  @!P0 HADD2.F32 R7, -RZ, R9.H1_H1 ;  /* 0x30000009ff078230 */ /* 0x000fe20000004100 */
[----:B------:R-:W-:Y:S01]  /*57e0*/  @!P0 FFMA.FTZ R70, R4, R8, -R37 ;  /* 0x0000000804468223 */ /* 0x000fe20000010825 */
[----:B------:R-:W-:Y:S01]  /*57f0*/  @!P0 SHF.R.U64 R8, R44, 0x10, R45 ;  /* 0x000000102c088819 */ /* 0x000fe2000000122d */
[----:B------:R-:W-:Y:S01]  /*5800*/  @!P0 IMAD.MOV.U32 R9, RZ, RZ, R17 ;  /* 0x000000ffff098224 */ /* 0x000fe200078e0011 */
[----:B------:R-:W-:Y:S01]  /*5810*/  @!P0 HADD2.F32 R3, -RZ, R3.H0_H0 ;  /* 0x20000003ff038230 */ /* 0x000fe20000004100 */
[----:B------:R-:W-:Y:S01]  /*5820*/  IMAD.MOV.U32 R37, RZ, RZ, R45 ;  /* 0x000000ffff257224 */ /* 0x000fe200078e002d */
[----:B------:R-:W-:Y:S01]  /*5830*/  @!P0 HADD2.F32 R4, -RZ, R5.H1_H1 ;  /* 0x30000005ff048230 */ /* 0x000fe20000004100 */
[----:B------:R-:W-:Y:S01]  /*5840*/  @!P0 SHF.R.U32.HI R12, RZ, 0x10, R13 ;  /* 0x00000010ff0c8819 */ /* 0x000fe2000001160d */
[----:B------:R-:W-:Y:S01]  /*5850*/  @!P0 HADD2.F32 R8, -RZ, R8.H0_H0 ;  /* 0x20000008ff088230 */ /* 0x000fe20000004100 */
[-C--:B------:R-:W-:Y:S01]  /*5860*/  @!P0 FMUL.FTZ R38, R7, R3.reuse ;  /* 0x0000000307268220 */ /* 0x080fe20000410000 */
[----:B------:R-:W-:Y:S01]  /*5870*/  @!P0 HADD2.F32 R13, -RZ, R41.H0_H0 ;  /* 0x20000029ff0d8230 */ /* 0x000fe20000004100 */
[C---:B------:R-:W-:Y:S01]  /*5880*/  @!P0 FMUL.FTZ R3, R4.reuse, R3 ;  /* 0x0000000304038220 */ /* 0x040fe20000410000 */
[----:B------:R-:W-:Y:S01]  /*5890*/  @!P0 HADD2.F32 R5, -RZ, R9.H0_H0 ;  /* 0x20000009ff058230 */ /* 0x000fe20000004100 */
[----:B------:R-:W-:Y:S01]  /*58a0*/  @!P0 FFMA.FTZ R69, R4, R8, -R38 ;  /* 0x0000000804458223 */ /* 0x000fe20000010826 */
[----:B------:R-:W-:Y:S01]  /*58b0*/  @!P0 HADD2.F32 R37, -RZ, R37.H0_H0 ;  /* 0x20000025ff258230 */ /* 0x000fe20000004100 */
[-C--:B------:R-:W-:Y:S02]  /*58c0*/  @!P0 FMUL.FTZ R38, R13, R6.reuse ;  /* 0x000000060d268220 */ /* 0x080fe40000410000 */
[----:B------:R-:W-:Y:S01]  /*58d0*/  @!P0 FMUL.FTZ R4, R5, R6 ;  /* 0x0000000605048220 */ /* 0x000fe20000410000 */
[----:B------:R-:W-:Y:S01]  /*58e0*/  MOV R6, R14 ;  /* 0x0000000e00067202 */ /* 0x000fe20000000f00 */
[----:B------:R-:W-:Y:S02]  /*58f0*/  @!P0 FFMA.FTZ R3, R7, R8, R3 ;  /* 0x0000000807038223 */ /* 0x000fe40000010003 */
[-C--:B------:R-:W-:Y:S01]  /*5900*/  @!P0 FFMA.FTZ R44, R5, R37.reuse, -R38 ;  /* 0x00000025052c8223 */ /* 0x080fe20000010826 */
[----:B------:R-:W-:Y:S01]  /*5910*/  MOV R5, R46 ;  /* 0x0000002e00057202 */ /* 0x000fe20000000f00 */
[----:B------:R-:W-:Y:S01]  /*5920*/  @!P0 IMAD.MOV.U32 R8, RZ, RZ, R18 ;  /* 0x000000ffff088224 */ /* 0x000fe200078e0012 */
[----:B------:R-:W-:Y:S01]  /*5930*/  @!P0 HADD2.F32 R6, -RZ, R6.H0_H0 ;  /* 0x20000006ff068230 */ /* 0x000fe20000004100 */
[----:B------:R-:W-:Y:S01]  /*5940*/  @!P0 FFMA.FTZ R4, R13, R37, R4 ;  /* 0x000000250d048223 */ /* 0x000fe20000010004 */
[----:B------:R-:W-:Y:S01]  /*5950*/  @!P0 HADD2.F32 R37, -RZ, R39.H0_H0 ;  /* 0x20000027ff258230 */ /* 0x000fe20000004100 */
[----:B------:R-:W-:Y:S01]  /*5960*/  @!P0 SHF.R.U32.HI R13, RZ, 0x10, R45 ;  /* 0x00000010ff0d8819 */ /* 0x000fe2000001162d */
[----:B------:R-:W-:Y:S02]  /*5970*/  @!P0 HADD2.F32 R38, -RZ, R5.H0_H0 ;  /* 0x20000005ff268230 */ /* 0x000fe40000004100 */
[--C-:B------:R-:W-:Y:S01]  /*5980*/  @!P0 HADD2.F32 R5, -RZ, R8.reuse.H0_H0 ;  /* 0x20000008ff058230 */ /* 0x100fe20000004100 */
[----:B------:R-:W-:Y:S01]  /*5990*/  @!P0 FMUL.FTZ R7, R37, R6 ;  /* 0x0000000625078220 */ /* 0x000fe20000410000 */
[----:B------:R-:W-:Y:S03]  /*59a0*/  @!P0 HADD2.F32 R13, -RZ, R13.H0_H0 ;  /* 0x2000000dff0d8230 */ /* 0x000fe60000004100 */
[C---:B------:R-:W-:Y:S01]  /*59b0*/  @!P0 FFMA.FTZ R68, R5.reuse, R38, -R7 ;  /* 0x0000002605448223 */ /* 0x040fe20000010807 */
[----:B------:R-:W-:Y:S01]  /*59c0*/  @!P0 SHF.R.U64 R7, R14, 0x10, R15 ;  /* 0x000000100e078819 */ /* 0x000fe2000000120f */
[----:B------:R-:W-:Y:S01]  /*59d0*/  @!P0 FMUL.FTZ R6, R5, R6 ;  /* 0x0000000605068220 */ /* 0x000fe20000410000 */
[----:B------:R-:W-:Y:S01]  /*59e0*/  @!P0 SHF.R.U64 R5, R46, 0x10, R47 ;  /* 0x000000102e058819 */ /* 0x000fe2000000122f */
[----:B------:R-:W-:Y:S02]  /*59f0*/  @!P0 HADD2.F32 R14, -RZ, R39.H1_H1 ;  /* 0x30000027ff0e8230 */ /* 0x000fe40000004100 */
[----:B------:R-:W-:Y:S02]  /*5a00*/  @!P0 HADD2.F32 R7, -RZ, R7.H0_H0 ;  /* 0x20000007ff078230 */ /* 0x000fe40000004100 */
[----:B------:R-:W-:Y:S02]  /*5a10*/  @!P0 HADD2.F32 R39, -RZ, R5.H0_H0 ;  /* 0x20000005ff278230 */ /* 0x000fe40000004100 */
[----:B------:R-:W-:Y:S01]  /*5a20*/  @!P0 HADD2.F32 R5, -RZ, R8.H1_H1 ;  /* 0x30000008ff058230 */ /* 0x000fe20000004100 */
[----:B------:R-:W-:Y:S01]  /*5a30*/  @!P0 FMUL.FTZ R42, R14, R7 ;  /* 0x000000070e2a8220 */ /* 0x000fe20000410000 */
[----:B------:R-:W-:Y:S02]  /*5a40*/  @!P0 HADD2.F32 R8, -RZ, R12.H0_H0 ;  /* 0x2000000cff088230 */ /* 0x000fe40000004100 */
[----:B------:R-:W-:Y:S01]  /*5a50*/  @!P0 HADD2.F32 R12, -RZ, R41.H1_H1 ;  /* 0x30000029ff0c8230 */ /* 0x000fe20000004100 */
[C---:B------:R-:W-:Y:S01]  /*5a60*/  @!P0 FFMA.FTZ R46, R5.reuse, R39, -R42 ;  /* 0x00000027052e8223 */ /* 0x040fe2000001082a */
[----:B------:R-:W-:Y:S01]  /*5a70*/  @!P0 MOV R41, R55 ;  /* 0x0000003700298202 */ /* 0x000fe20000000f00 */
[----:B------:R-:W-:Y:S01]  /*5a80*/  @!P0 FMUL.FTZ R7, R5, R7 ;  /* 0x0000000705078220 */ /* 0x000fe20000410000 */
[----:B------:R-:W-:Y:S01]  /*5a90*/  @!P0 HADD2.F32 R5, -RZ, R9.H1_H1 ;  /* 0x30000009ff058230 */ /* 0x000fe20000004100 */
[CC--:B------:R-:W-:Y:S01]  /*5aa0*/  @!P0 FMUL.FTZ R9, R12.reuse, R8.reuse ;  /* 0x000000080c098220 */ /* 0x0c0fe20000410000 */
[----:B------:R-:W-:Y:S03]  /*5ab0*/  MOV R42, R47 ;  /* 0x0000002f002a7202 */ /* 0x000fe60000000f00 */
[CC--:B------:R-:W-:Y:S02]  /*5ac0*/  @!P0 FFMA.FTZ R9, R5.reuse, R13.reuse, -R9 ;  /* 0x0000000d05098223 */ /* 0x0c0fe40000010809 */
[----:B------:R-:W-:Y:S02]  /*5ad0*/  @!P0 FMUL.FTZ R5, R5, R8 ;  /* 0x0000000805058220 */ /* 0x000fe40000410000 */
[----:B------:R-:W-:Y:S01]  /*5ae0*/  IMAD.MOV.U32 R8, RZ, RZ, R15 ;  /* 0x000000ffff087224 */ /* 0x000fe200078e000f */
[----:B------:R-:W-:Y:S01]  /*5af0*/  @!P0 F2FP.PACK_AB R45, R9, R44 ;  /* 0x0000002c092d823e */ /* 0x000fe200000000ff */
[----:B------:R-:W-:Y:S01]  /*5b00*/  @!P0 IMAD.MOV.U32 R9, RZ, RZ, R19 ;  /* 0x000000ffff098224 */ /* 0x000fe200078e0013 */
[----:B------:R-:W-:Y:S01]  /*5b10*/  @!P0 F2FP.PACK_AB R44, R69, R70 ;  /* 0x00000046452c823e */ /* 0x000fe200000000ff */
[----:B------:R-:W-:Y:S01]  /*5b20*/  @!P0 FFMA.FTZ R5, R12, R13, R5 ;  /* 0x0000000d0c058223 */ /* 0x000fe20000010005 */
[----:B------:R-:W-:Y:S01]  /*5b30*/  @!P0 SHF.R.U32.HI R12, RZ, 0x10, R15 ;  /* 0x00000010ff0c8819 */ /* 0x000fe2000001160f */
[----:B------:R-:W-:Y:S01]  /*5b40*/  @!P0 FFMA.FTZ R6, R37, R38, R6 ;  /* 0x0000002625068223 */ /* 0x000fe20000010006 */
[----:B------:R-:W-:Y:S01]  /*5b50*/  @!P0 MOV R16, R44 ;  /* 0x0000002c00108202 */ /* 0x000fe20000000f00 */
[----:B------:R-:W-:Y:S01]  /*5b60*/  @!P0 FFMA.FTZ R7, R14, R39, R7 ;  /* 0x000000270e078223 */ /* 0x000fe20000010007 */
[----:B------:R-:W-:Y:S01]  /*5b70*/  @!P0 F2FP.PACK_AB R4, R5, R4 ;  /* 0x000000040504823e */ /* 0x000fe200000000ff */
[----:B------:R-:W-:Y:S01]  /*5b80*/  @!P0 IMAD.MOV.U32 R17, RZ, RZ, R45 ;  /* 0x000000ffff118224 */ /* 0x000fe200078e002d */
[----:B------:R-:W-:Y:S02]  /*5b90*/  @!P0 HADD2.F32 R13, -RZ, R8.H0_H0 ;  /* 0x20000008ff0d8230 */ /* 0x000fe40000004100 */
[----:B------:R-:W-:Y:S01]  /*5ba0*/  @!P0 HADD2.F32 R15, -RZ, R41.H0_H0 ;  /* 0x20000029ff0f8230 */ /* 0x000fe20000004100 */
[----:B------:R-:W-:Y:S01]  /*5bb0*/  @!P0 IMAD.MOV.U32 R53, RZ, RZ, R4 ;  /* 0x000000ffff358224 */ /* 0x000fe200078e0004 */
[----:B------:R-:W-:Y:S02]  /*5bc0*/  @!P0 HADD2.F32 R37, -RZ, R42.H0_H0 ;  /* 0x2000002aff258230 */ /* 0x000fe40000004100 */
[----:B------:R-:W-:Y:S01]  /*5bd0*/  @!P0 HADD2.F32 R8, -RZ, R9.H0_H0 ;  /* 0x20000009ff088230 */ /* 0x000fe20000004100 */
[C---:B------:R-:W-:Y:S01]  /*5be0*/  @!P0 FMUL.FTZ R42, R15.reuse, R13 ;  /* 0x0000000d0f2a8220 */ /* 0x040fe20000410000 */
[----:B------:R-:W-:Y:S02]  /*5bf0*/  @!P0 HADD2.F32 R12, -RZ, R12.H0_H0 ;  /* 0x2000000cff0c8230 */ /* 0x000fe40000004100 */
[----:B------:R-:W-:Y:S01]  /*5c00*/  @!P0 HADD2.F32 R38, -RZ, R41.H1_H1 ;  /* 0x30000029ff268230 */ /* 0x000fe20000004100 */
[C---:B------:R-:W-:Y:S01]  /*5c10*/  @!P0 FFMA.FTZ R42, R8.reuse, R37, -R42 ;  /* 0x00000025082a8223 */ /* 0x040fe2000001082a */
[----:B------:R-:W-:Y:S01]  /*5c20*/  @!P0 HADD2.F32 R9, -RZ, R9.H1_H1 ;  /* 0x30000009ff098230 */ /* 0x000fe20000004100 */
[----:B------:R-:W-:Y:S01]  /*5c30*/  @!P0 FMUL.FTZ R8, R8, R13 ;  /* 0x0000000d08088220 */ /* 0x000fe20000410000 */
[----:B------:R-:W-:Y:S01]  /*5c40*/  @!P0 HADD2.F32 R13, -RZ, R43.H0_H0 ;  /* 0x2000002bff0d8230 */ /* 0x000fe20000004100 */
[----:B------:R-:W-:Y:S02]  /*5c50*/  @!P0 FMUL.FTZ R41, R38, R12 ;  /* 0x0000000c26298220 */ /* 0x000fe40000410000 */
[----:B------:R-:W-:Y:S02]  /*5c60*/  @!P0 FFMA.FTZ R8, R15, R37, R8 ;  /* 0x000000250f088223 */ /* 0x000fe40000010008 */
[CC--:B------:R-:W-:Y:S01]  /*5c70*/  @!P0 FFMA.FTZ R43, R9.reuse, R13.reuse, -R41 ;  /* 0x0000000d092b8223 */ /* 0x0c0fe20000010829 */
[----:B------:R-:W-:Y:S01]  /*5c80*/  @!P0 F2FP.PACK_AB R41, R46, R68 ;  /* 0x000000442e29823e */ /* 0x000fe200000000ff */
[----:B------:R-:W-:Y:S01]  /*5c90*/  @!P0 FMUL.FTZ R9, R9, R12 ;  /* 0x0000000c09098220 */ /* 0x000fe20000410000 */
[----:B------:R-:W-:Y:S02]  /*5ca0*/  @!P0 F2FP.PACK_AB R12, R3, R2 ;  /* 0x00000002030c823e */ /* 0x000fe400000000ff */
[----:B------:R-:W-:Y:S01]  /*5cb0*/  @!P0 F2FP.PACK_AB R3, R7, R6 ;  /* 0x000000060703823e */ /* 0x000fe200000000ff */
[----:B------:R-:W-:Y:S01]  /*5cc0*/  @!P0 FFMA.FTZ R9, R38, R13, R9 ;  /* 0x0000000d26098223 */ /* 0x000fe20000010009 */
[----:B------:R-:W-:Y:S02]  /*5cd0*/  @!P0 F2FP.PACK_AB R13, R43, R42 ;  /* 0x0000002a2b0d823e */ /* 0x000fe400000000ff */
[----:B------:R-:W-:Y:S02]  /*5ce0*/  @!P0 MOV R18, R41 ;  /* 0x0000002900128202 */ /* 0x000fe40000000f00 */
[----:B------:R-:W-:Y:S01]  /*5cf0*/  @!P0 F2FP.PACK_AB R2, R9, R8 ;  /* 0x000000080902823e */ /* 0x000fe200000000ff */
[----:B------:R-:W-:Y:S01]  /*5d00*/  @!P0 IMAD.MOV.U32 R19, RZ, RZ, R13 ;  /* 0x000000ffff138224 */ /* 0x000fe200078e000d */
        /* <DEDUP_REMOVED lines=9> */
.L_x_1727:
[----:B------:R-:W-:Y:S05]  /*5da0*/  BSYNC B0 ;  /* 0x0000000000007941 */ /* 0x000fea0003800000 */
.L_x_1726:
[----:B------:R-:W-:Y:S01]  /*5db0*/  ISETP.GE.AND P0, PT, R30, c[0x0][0x1d4], PT ;  /* 0x000075001e007a0c */ /* 0x000fe20003f06270 */
[----:B------:R-:W-:Y:S01]  /*5dc0*/  @!UPT UIADD3 URZ, URZ, URZ, URZ ;  /* 0x0000003f3f3ff290 */ /* 0x000fe2000fffe03f */
[----:B------:R-:W-:Y:S11]  /*5dd0*/  BSSY B0, `(.L_x_1728) ;  /* 0x000007c000007945 */ /* 0x000ff60003800000 */
[----:B------:R-:W-:-:S05]  /*5de0*/  @P0 BRA `(.L_x_1729) ;  /* 0x000007a000000947 */ /* 0x000fca0003800000 */
[----:B------:R-:W-:Y:S02]  /*5df0*/  LOP3.LUT P1, RZ, R198, 0x2, RZ, 0xc0, !PT ;  /* 0x00000002c6ff7812 */ /* 0x000fe4000782c0ff */
[----:B------:R-:W-:Y:S02]  /*5e00*/  ISETP.GE.AND P0, PT, R30, c[0x0][0x27c], PT ;  /* 0x00009f001e007a0c */ /* 0x000fe40003f06270 */
[----:B-1----:R-:W-:Y:S04]  /*5e10*/  SEL R2, R130, R127, !P1 ;  /* 0x0000007f82027207 */ /* 0x002fe80004800000 */
[----:B------:R-:W-:Y:S04]  /*5e20*/  SHF.R.S32.HI R3, RZ, 0x1f, R2 ;  /* 0x0000001fff037819 */ /* 0x000fe80000011402 */
[----:B------:R-:W-:Y:S03]  /*5e30*/  LEA.HI R2, R3, R2, RZ, 0x4 ;  /* 0x0000000203027211 */ /* 0x000fe600078f20ff */
[--C-:B------:R-:W-:Y:S01]  /*5e40*/  @!P0 HADD2.F32 R9, -RZ, R60.reuse.H0_H0 ;  /* 0x2000003cff098230 */ /* 0x100fe20000004100 */
[----:B------:R-:W-:Y:S01]  /*5e50*/  LEA.HI.SX32 R2, R2, R116, 0x1c ;  /* 0x0000007402027211 */ /* 0x000fe200078fe2ff */
[----:B------:R-:W-:Y:S01]  /*5e60*/  @!P0 HADD2.F32 R17, -RZ, R60.H1_H1 ;  /* 0x3000003cff118230 */ /* 0x000fe20000004100 */
[----:B------:R-:W-:Y:S02]  /*5e70*/  @!P0 SHF.R.U32.HI R8, RZ, 0x10, R21 ;  /* 0x00000010ff088819 */ /* 0x000fe40000011615 */
[----:B------:R-:W-:Y:S02]  /*5e80*/  SHF.R.S32.HI R3, RZ, 0x1f, R2 ;  /* 0x0000001fff037819 */ /* 0x000fe40000011402 */
[----:B------:R-:W-:Y:S01]  /*5e90*/  SHF.L.U32 R39, R2, 0x3, RZ ;  /* 0x0000000302277819 */ /* 0x000fe200000006ff */
[----:B------:R-:W-:Y:S01]  /*5ea0*/  @!P0 HADD2.F32 R8, -RZ, R8.H0_H0 ;  /* 0x20000008ff088230 */ /* 0x000fe20000004100 */
[----:B------:R-:W-:Y:S02]  /*5eb0*/  LEA.HI R2, R3, R2, RZ, 0x3 ;  /* 0x0000000203027211 */ /* 0x000fe400078f18ff */
[----:B------:R-:W-:Y:S02]  /*5ec0*/  @!P0 SHF.R.U32.HI R19, RZ, 0x10, R49 ;  /* 0x00000010ff138819 */ /* 0x000fe40000011631 */
[----:B------:R-:W-:Y:S01]  /*5ed0*/  @!P0 SHF.R.U64 R7, R20, 0x10, R21 ;  /* 0x0000001014078819 */ /* 0x000fe20000001215 */
[----:B------:R-:W-:Y:S01]  /*5ee0*/  IMAD.SHL.U32 R2, R2, 0x200, RZ ;  /* 0x0000020002027824 */ /* 0x000fe200078e00ff */
[----:B------:R-:W-:Y:S01]  /*5ef0*/  LOP3.LUT R3, R209, 0x38, R39, 0xf8, !PT ;  /* 0x00000038d1037812 */ /* 0x000fe200078ef827 */
[----:B------:R-:W-:Y:S01]  /*5f00*/  @!P0 HADD2.F32 R19, -RZ, R19.H0_H0 ;  /* 0x20000013ff138230 */ /* 0x000fe20000004100 */
[----:B------:R-:W-:Y:S01]  /*5f10*/  @!P0 SHF.R.U64 R38, R48, 0x10, R49 ;  /* 0x0000001030268819 */ /* 0x000fe20000001231 */
[----:B------:R-:W-:Y:S01]  /*5f20*/  @!P0 HADD2.F32 R7, -RZ, R7.H0_H0 ;  /* 0x20000007ff078230 */ /* 0x000fe20000004100 */
[----:B------:R-:W-:Y:S02]  /*5f30*/  LOP3.LUT R3, R3, R147, RZ, 0x3c, !PT ;  /* 0x0000009303037212 */ /* 0x000fe400078e3cff */
[----:B------:R-:W-:Y:S04]  /*5f40*/  LOP3.LUT R2, R2, 0x7ffff000, RZ, 0xc0, !PT ;  /* 0x7ffff00002027812 */ /* 0x000fe800078ec0ff */
[----:B------:R-:W-:Y:S02]  /*5f50*/  IADD3 R2, R3, R2, R148 ;  /* 0x0000000203027210 */ /* 0x000fe40007ffe094 */
[----:B------:R-:W-:Y:S03]  /*5f60*/  IADD3 R3, R124, R66, RZ ;  /* 0x000000427c037210 */ /* 0x000fe60007ffe0ff */
[----:B------:R-:W-:Y:S01]  /*5f70*/  IMAD.IADD R2, R66, 0x1, R2 ;  /* 0x0000000142027824 */ /* 0x000fe200078e0202 */
[----:B------:R-:W-:Y:S03]  /*5f80*/  SHF.L.U32 R3, R3, 0x1, RZ ;  /* 0x0000000103037819 */ /* 0x000fe600000006ff */
[----:B------:R-:W-:Y:S02]  /*5f90*/  IMAD.SHL.U32 R2, R2, 0x2, RZ ;  /* 0x0000000202027824 */ /* 0x000fe400078e00ff */
[----:B------:R1:W-:Y:S08]  /*5fa0*/  LDS.128 R12, [R3+0xc100] ;  /* 0x00c10000030c7984 */ /* 0x0003f00000000c00 */
[----:B------:R-:W2:Y:S01]  /*5fb0*/  LDS.128 R44, [R2+0xc100] ;  /* 0x00c10000022c7984 */ /* 0x000ea20000000c00 */
[----:B-1----:R-:W-:Y:S01]  /*5fc0*/  @!P0 HADD2.F32 R3, -RZ, R31.H0_H0 ;  /* 0x2000001fff038230 */ /* 0x002fe20000004100 */
[----:B--2---:R-:W-:Y:S01]  /*5fd0*/  @!P0 IMAD.MOV.U32 R37, RZ, RZ, R44 ;  /* 0x000000ffff258224 */ /* 0x004fe200078e002c */
[----:B------:R-:W-:Y:S02]  /*5fe0*/  @!P0 MOV R6, R12 ;  /* 0x0000000c00068202 */ /* 0x000fe40000000f00 */
[----:B------:R-:W-:Y:S02]  /*5ff0*/  @!P0 MOV R18, R45 ;  /* 0x0000002d00128202 */ /* 0x000fe40000000f00 */
[----:B------:R-:W-:Y:S02]  /*6000*/  @!P0 HADD2.F32 R5, -RZ, R37.H0_H0 ;  /* 0x20000025ff058230 */ /* 0x000fe40000004100 */
[----:B------:R-:W-:Y:S02]  /*6010*/  @!P0 HADD2.F32 R4, -RZ, R6.H0_H0 ;  /* 0x20000006ff048230 */ /* 0x000fe40000004100 */
[--C-:B------:R-:W-:Y:S02]  /*6020*/  @!P0 HADD2.F32 R16, -RZ, R18.reuse.H0_H0 ;  /* 0x20000012ff108230 */ /* 0x100fe40000004100 */
[----:B------:R-:W-:Y:S01]  /*6030*/  @!P0 HADD2.F32 R18, -RZ, R18.H1_H1 ;  /* 0x30000012ff128230 */ /* 0x000fe20000004100 */
[CC--:B------:R-:W-:Y:S02]  /*6040*/  @!P0 FMUL.FTZ R2, R4.reuse, R3.reuse ;  /* 0x0000000304028220 */ /* 0x0c0fe40000410000 */
[C---:B------:R-:W-:Y:S02]  /*6050*/  @!P0 FMUL.FTZ R3, R5.reuse, R3 ;  /* 0x0000000305038220 */ /* 0x040fe40000410000 */
[-C--:B------:R-:W-:Y:S02]  /*6060*/  @!P0 FFMA.FTZ R2, R5, R9.reuse, R2 ;  /* 0x0000000905028223 */ /* 0x080fe40000010002 */
[----:B------:R-:W-:Y:S02]  /*6070*/  @!P0 IMAD.MOV.U32 R5, RZ, RZ, R13 ;  /* 0x000000ffff058224 */ /* 0x000fe400078e000d */
[----:B------:R-:W-:Y:S01]  /*6080*/  @!P0 FFMA.FTZ R41, R4, R9, -R3 ;  /* 0x0000000904298223 */ /* 0x000fe20000010803 */
[----:B------:R-:W-:Y:S01]  /*6090*/  @!P0 HADD2.F32 R3, -RZ, R31.H1_H1 ;  /* 0x3000001fff038230 */ /* 0x000fe20000004100 */
[----:B------:R-:W-:Y:S01]  /*60a0*/  @!P0 MOV R31, R46 ;  /* 0x0000002e001f8202 */ /* 0x000fe20000000f00 */
[----:B------:R-:W-:Y:S03]  /*60b0*/  @!P0 HADD2.F32 R4, -RZ, R5.H0_H0 ;  /* 0x20000005ff048230 */ /* 0x000fe60000004100 */
[----:B------:R-:W-:Y:S04]  /*60c0*/  @!P0 FMUL.FTZ R9, R16, R3 ;  /* 0x0000000310098220 */ /* 0x000fe80000410000 */
[C---:B------:R-:W-:Y:S01]  /*60d0*/  @!P0 FFMA.FTZ R20, R4.reuse, R17, -R9 ;  /* 0x0000001104148223 */ /* 0x040fe20000010809 */
[----:B------:R-:W-:Y:S01]  /*60e0*/  @!P0 HADD2.F32 R9, -RZ, R37.H1_H1 ;  /* 0x30000025ff098230 */ /* 0x000fe20000004100 */
[----:B------:R-:W-:Y:S01]  /*60f0*/  @!P0 FMUL.FTZ R4, R4, R3 ;  /* 0x0000000304048220 */ /* 0x000fe20000410000 */
[----:B------:R-:W-:Y:S01]  /*6100*/  @!P0 HADD2.F32 R3, -RZ, R5.H1_H1 ;  /* 0x30000005ff038230 */ /* 0x000fe20000004100 */
[-C--:B------:R-:W-:Y:S04]  /*6110*/  @!P0 FMUL.FTZ R5, R18, R8.reuse ;  /* 0x0000000812058220 */ /* 0x080fe80000410000 */
[C---:B------:R-:W-:Y:S02]  /*6120*/  @!P0 FFMA.FTZ R21, R3.reuse, R19, -R5 ;  /* 0x0000001303158223 */ /* 0x040fe40000010805 */
[----:B------:R-:W-:Y:S01]  /*6130*/  @!P0 FMUL.FTZ R5, R3, R8 ;  /* 0x0000000803058220 */ /* 0x000fe20000410000 */
[----:B------:R-:W-:Y:S02]  /*6140*/  @!P0 HADD2.F32 R8, -RZ, R38.H0_H0 ;  /* 0x20000026ff088230 */ /* 0x000fe40000004100 */
[----:B------:R-:W-:Y:S01]  /*6150*/  @!P0 HADD2.F32 R3, -RZ, R6.H1_H1 ;  /* 0x30000006ff038230 */ /* 0x000fe20000004100 */
[----:B------:R-:W-:Y:S01]  /*6160*/  @!P0 FMUL.FTZ R6, R9, R7 ;  /* 0x0000000709068220 */ /* 0x000fe20000410000 */
[----:B------:R-:W-:Y:S03]  /*6170*/  @!P0 F2FP.PACK_AB R21, R21, R20 ;  /* 0x000000141515823e */ /* 0x000fe600000000ff */
[CC--:B------:R-:W-:Y:S01]  /*6180*/  @!P0 FFMA.FTZ R6, R3.reuse, R8.reuse, -R6 ;  /* 0x0000000803068223 */ /* 0x0c0fe20000010806 */
[----:B------:R-:W-:Y:S01]  /*6190*/  @!P0 MOV R13, R21 ;  /* 0x00000015000d8202 */ /* 0x000fe20000000f00 */
[----:B------:R-:W-:Y:S01]  /*61a0*/  @!P0 FMUL.FTZ R3, R3, R7 ;  /* 0x0000000703038220 */ /* 0x000fe20000410000 */
[----:B------:R-:W-:Y:S02]  /*61b0*/  @!P0 HADD2.F32 R21, -RZ, R61.H1_H1 ;  /* 0x3000003dff158230 */ /* 0x000fe40000004100 */
[----:B------:R-:W-:Y:S01]  /*61c0*/  @!P0 F2FP.PACK_AB R20, R6, R41 ;  /* 0x000000290614823e */ /* 0x000fe200000000ff */
[----:B------:R-:W-:Y:S01]  /*61d0*/  @!P0 FFMA.FTZ R3, R9, R8, R3 ;  /* 0x0000000809038223 */ /* 0x000fe20000010003 */
[----:B------:R-:W-:Y:S01]  /*61e0*/  @!P0 HADD2.F32 R6, -RZ, R32.H0_H0 ;  /* 0x20000020ff068230 */ /* 0x000fe20000004100 */
[----:B------:R-:W-:Y:S01]  /*61f0*/  @!P0 FFMA.FTZ R4, R16, R17, R4 ;  /* 0x0000001110048223 */ /* 0x000fe20000010004 */
[----:B------:R-:W-:Y:S01]  /*6200*/  @!P0 HADD2.F32 R8, -RZ, R31.H0_H0 ;  /* 0x2000001fff088230 */ /* 0x000fe20000004100 */
[----:B------:R-:W-:Y:S01]  /*6210*/  @!P0 IMAD.MOV.U32 R16, RZ, RZ, R14 ;  /* 0x000000ffff108224 */ /* 0x000fe200078e000e */
[----:B------:R-:W-:Y:S01]  /*6220*/  @!P0 HADD2.F32 R9, -RZ, R61.H0_H0 ;  /* 0x2000003dff098230 */ /* 0x000fe20000004100 */
[----:B------:R-:W-:Y:S01]  /*6230*/  @!P0 FFMA.FTZ R5, R18, R19, R5 ;  /* 0x0000001312058223 */ /* 0x000fe20000010005 */
[--C-:B------:R-:W-:Y:S01]  /*6240*/  @!P0 SHF.R.U64 R18, R22, 0x10, R23.reuse ;  /* 0x0000001016128819 */ /* 0x100fe20000001217 */
[CC--:B------:R-:W-:Y:S01]  /*6250*/  @!P0 FMUL.FTZ R19, R8.reuse, R6.reuse ;  /* 0x0000000608138220 */ /* 0x0c0fe20000410000 */
[----:B------:R-:W-:Y:S01]  /*6260*/  @!P0 HADD2.F32 R7, -RZ, R16.H0_H0 ;  /* 0x20000010ff078230 */ /* 0x000fe20000004100 */
[----:B------:R-:W-:Y:S01]  /*6270*/  @!P0 IMAD.MOV.U32 R12, RZ, RZ, R20 ;  /* 0x000000ffff0c8224 */ /* 0x000fe200078e0014 */
[----:B------:R-:W-:Y:S02]  /*6280*/  @!P0 MOV R22, R47 ;  /* 0x0000002f00168202 */ /* 0x000fe40000000f00 */
[----:B------:R-:W-:Y:S01]  /*6290*/  @!P0 SHF.R.U32.HI R17, RZ, 0x10, R23 ;  /* 0x00000010ff118819 */ /* 0x000fe20000011617 */
[C---:B------:R-:W-:Y:S01]  /*62a0*/  @!P0 FMUL.FTZ R6, R7.reuse, R6 ;  /* 0x0000000607068220 */ /* 0x040fe20000410000 */
[----:B------:R-:W-:Y:S01]  /*62b0*/  @!P0 SHF.R.U32.HI R23, RZ, 0x10, R51 ;  /* 0x00000010ff178819 */ /* 0x000fe20000011633 */
[-C--:B------:R-:W-:Y:S01]  /*62c0*/  @!P0 FFMA.FTZ R38, R7, R9.reuse, -R19 ;  /* 0x0000000907268223 */ /* 0x080fe20000010813 */
[----:B------:R-:W-:Y:S01]  /*62d0*/  @!P0 HADD2.F32 R7, -RZ, R32.H1_H1 ;  /* 0x30000020ff078230 */ /* 0x000fe20000004100 */
[----:B------:R-:W-:Y:S01]  /*62e0*/  @!P0 FFMA.FTZ R6, R8, R9, R6 ;  /* 0x0000000908068223 */ /* 0x000fe20000010006 */
[--C-:B------:R-:W-:Y:S01]  /*62f0*/  @!P0 HADD2.F32 R20, -RZ, R22.reuse.H0_H0 ;  /* 0x20000016ff148230 */ /* 0x100fe20000004100 */
[----:B------:R-:W-:Y:S01]  /*6300*/  @!P0 IMAD.MOV.U32 R9, RZ, RZ, R15 ;  /* 0x000000ffff098224 */ /* 0x000fe200078e000f */
[----:B------:R-:W-:Y:S01]  /*6310*/  @!P0 HADD2.F32 R19, -RZ, R17.H0_H0 ;  /* 0x20000011ff138230 */ /* 0x000fe20000004100 */
[----:B------:R-:W-:Y:S01]  /*6320*/  @!P0 SHF.R.U64 R32, R50, 0x10, R51 ;  /* 0x0000001032208819 */ /* 0x000fe20000001233 */
[----:B------:R-:W-:Y:S01]  /*6330*/  @!P0 HADD2.F32 R22, -RZ, R22.H1_H1 ;  /* 0x30000016ff168230 */ /* 0x000fe20000004100 */
[----:B------:R-:W-:Y:S01]  /*6340*/  @!P0 FMUL.FTZ R37, R20, R7 ;  /* 0x0000000714258220 */ /* 0x000fe20000410000 */
[----:B------:R-:W-:Y:S01]  /*6350*/  @!P0 HADD2.F32 R8, -RZ, R9.H0_H0 ;  /* 0x20000009ff088230 */ /* 0x000fe20000004100 */
[----:B------:R-:W-:Y:S01]  /*6360*/  @!P0 F2FP.PACK_AB R4, R5, R4 ;  /* 0x000000040504823e */ /* 0x000fe200000000ff */
[----:B------:R-:W-:Y:S02]  /*6370*/  @!P0 HADD2.F32 R23, -RZ, R23.H0_H0 ;  /* 0x20000017ff178230 */ /* 0x000fe40000004100 */
[----:B------:R-:W-:Y:S01]  /*6380*/  @!P0 HADD2.F32 R17, -RZ, R18.H0_H0 ;  /* 0x20000012ff118230 */ /* 0x000fe20000004100 */
[C---:B------:R-:W-:Y:S01]  /*6390*/  @!P0 FFMA.FTZ R37, R8.reuse, R21, -R37 ;  /* 0x0000001508258223 */ /* 0x040fe20000010825 */
[----:B------:R-:W-:Y:S01]  /*63a0*/  @!P0 HADD2.F32 R18, -RZ, R31.H1_H1 ;  /* 0x3000001fff128230 */ /* 0x000fe20000004100 */
[----:B------:R-:W-:Y:S01]  /*63b0*/  @!P0 FMUL.FTZ R8, R8, R7 ;  /* 0x0000000708088220 */ /* 0x000fe20000410000 */
[----:B------:R-:W-:Y:S01]  /*63c0*/  @!P0 HADD2.F32 R7, -RZ, R9.H1_H1 ;  /* 0x30000009ff078230 */ /* 0x000fe20000004100 */
[----:B------:R-:W-:Y:S02]  /*63d0*/  @!P0 FMUL.FTZ R9, R22, R19 ;  /* 0x0000001316098220 */ /* 0x000fe40000410000 */
[----:B------:R-:W-:Y:S02]  /*63e0*/  @!P0 IMAD.MOV.U32 R45, RZ, RZ, R4 ;  /* 0x000000ffff2d8224 */ /* 0x000fe400078e0004 */
        /* <DEDUP_REMOVED lines=26> */
.L_x_1729:
[----:B------:R-:W-:Y:S05]  /*6590*/  BSYNC B0 ;  /* 0x0000000000007941 */ /* 0x000fea0003800000 */
.L_x_1728:
[----:B------:R-:W-:Y:S11]  /*65a0*/  ISETP.GE.AND P0, PT, R29, c[0x0][0x1d4], PT ;  /* 0x000075001d007a0c */ /* 0x000ff60003f06270 */
[----:B------:R-:W-:Y:S02]  /*65b0*/  @!UPT UIADD3 URZ, URZ, URZ, URZ ;  /* 0x0000003f3f3ff290 */ /* 0x000fe4000fffe03f */
[----:B------:R-:W-:-:S05]  /*65c0*/  @P0 BRA `(.L_x_1713) ;  /* 0x00000b2000000947 */ /* 0x000fca0003800000 */
[----:B------:R-:W-:Y:S02]  /*65d0*/  LOP3.LUT P1, RZ, R198, 0x4, RZ, 0xc0, !PT ;  /* 0x00000004c6ff7812 */ /* 0x000fe4000782c0ff */
[C---:B----4-:R-:W-:Y:S02]  /*65e0*/  LEA R48, P0, R79.reuse, R64, 0x1 ;  /* 0x000000404f307211 */ /* 0x050fe400078008ff */
[----:B-1----:R-:W-:Y:S02]  /*65f0*/  SEL R2, R130, R127, !P1 ;  /* 0x0000007f82027207 */ /* 0x002fe40004800000 */
[----:B---3--:R-:W-:Y:S02]  /*6600*/  LEA.HI.X R49, R79, R65, R106, 0x1, P0 ;  /* 0x000000414f317211 */ /* 0x008fe400000f0c6a */
[----:B------:R-:W-:Y:S02]  /*6610*/  SHF.R.S32.HI R3, RZ, 0x1f, R2 ;  /* 0x0000001fff037819 */ /* 0x000fe40000011402 */
[----:B------:R-:W-:Y:S02]  /*6620*/  ISETP.GE.AND P0, PT, R29, c[0x0][0x27c], PT ;  /* 0x00009f001d007a0c */ /* 0x000fe40003f06270 */
[----:B------:R-:W-:Y:S04]  /*6630*/  LEA.HI R2, R3, R2, RZ, 0x4 ;  /* 0x0000000203027211 */ /* 0x000fe800078f20ff */
[----:B------:R-:W-:Y:S04]  /*6640*/  LEA.HI.SX32 R2, R2, R114, 0x1c ;  /* 0x0000007202027211 */ /* 0x000fe800078fe2ff */
[----:B------:R-:W-:Y:S02]  /*6650*/  SHF.R.S32.HI R3, RZ, 0x1f, R2 ;  /* 0x0000001fff037819 */ /* 0x000fe40000011402 */
[----:B------:R-:W-:Y:S01]  /*6660*/  SHF.L.U32 R38, R2, 0x3, RZ ;  /* 0x0000000302267819 */ /* 0x000fe200000006ff */
[--C-:B------:R-:W-:Y:S01]  /*6670*/  @!P0 HADD2.F32 R9, -RZ, R62.reuse.H0_H0 ;  /* 0x2000003eff098230 */ /* 0x100fe20000004100 */
[----:B------:R-:W-:Y:S01]  /*6680*/  LEA.HI R2, R3, R2, RZ, 0x3 ;  /* 0x0000000203027211 */ /* 0x000fe200078f18ff */
[----:B------:R-:W-:Y:S01]  /*6690*/  @!P0 HADD2.F32 R20, -RZ, R62.H1_H1 ;  /* 0x3000003eff148230 */ /* 0x000fe20000004100 */
[----:B------:R-:W-:Y:S02]  /*66a0*/  LOP3.LUT R3, R209, 0x38, R38, 0xf8, !PT ;  /* 0x00000038d1037812 */ /* 0x000fe400078ef826 */
[----:B------:R-:W-:Y:S01]  /*66b0*/  @!P0 SHF.R.U64 R15, R56, 0x10, R57 ;  /* 0x00000010380f8819 */ /* 0x000fe20000001239 */
[----:B------:R-:W-:Y:S01]  /*66c0*/  IMAD.SHL.U32 R2, R2, 0x200, RZ ;  /* 0x0000020002027824 */ /* 0x000fe200078e00ff */
[----:B------:R-:W-:Y:S02]  /*66d0*/  LOP3.LUT R3, R3, R147, RZ, 0x3c, !PT ;  /* 0x0000009303037212 */ /* 0x000fe400078e3cff */
[--C-:B------:R-:W-:Y:S02]  /*66e0*/  @!P0 SHF.R.U64 R6, R24, 0x10, R25.reuse ;  /* 0x0000001018068819 */ /* 0x100fe40000001219 */
[----:B------:R-:W-:Y:S02]  /*66f0*/  LOP3.LUT R2, R2, 0x7ffff000, RZ, 0xc0, !PT ;  /* 0x7ffff00002027812 */ /* 0x000fe400078ec0ff */
[----:B------:R-:W-:Y:S02]  /*6700*/  @!P0 SHF.R.U32.HI R8, RZ, 0x10, R25 ;  /* 0x00000010ff088819 */ /* 0x000fe40000011619 */
[----:B------:R-:W-:Y:S02]  /*6710*/  IADD3 R2, R3, R2, R148 ;  /* 0x0000000203027210 */ /* 0x000fe40007ffe094 */
[----:B------:R-:W-:Y:S02]  /*6720*/  IADD3 R3, R123, R66, RZ ;  /* 0x000000427b037210 */ /* 0x000fe40007ffe0ff */
[----:B------:R-:W-:Y:S01]  /*6730*/  @!P0 SHF.R.U32.HI R22, RZ, 0x10, R57 ;  /* 0x00000010ff168819 */ /* 0x000fe20000011639 */
[----:B------:R-:W-:Y:S01]  /*6740*/  IMAD.IADD R2, R66, 0x1, R2 ;  /* 0x0000000142027824 */ /* 0x000fe200078e0202 */
[----:B------:R-:W-:Y:S02]  /*6750*/  SHF.L.U32 R3, R3, 0x1, RZ ;  /* 0x0000000103037819 */ /* 0x000fe400000006ff */
[--C-:B------:R-:W-:Y:S01]  /*6760*/  @!P0 SHF.R.U64 R14, R26, 0x10, R27.reuse ;  /* 0x000000101a0e8819 */ /* 0x100fe2000000121b */
[----:B------:R-:W-:Y:S01]  /*6770*/  IMAD.SHL.U32 R2, R2, 0x2, RZ ;  /* 0x0000000202027824 */ /* 0x000fe200078e00ff */
[----:B------:R-:W-:Y:S01]  /*6780*/  @!P0 HADD2.F32 R22, -RZ, R22.H0_H0 ;  /* 0x20000016ff168230 */ /* 0x000fe20000004100 */
[----:B------:R1:W-:Y:S01]  /*6790*/  LDS.128 R16, [R3+0xc100] ;  /* 0x00c1000003107984 */ /* 0x0003e20000000c00 */
[----:B------:R-:W-:Y:S01]  /*67a0*/  @!P0 SHF.R.U32.HI R13, RZ, 0x10, R27 ;  /* 0x00000010ff0d8819 */ /* 0x000fe2000001161b */
[--C-:B------:R-:W-:Y:S01]  /*67b0*/  @!P0 HADD2.F32 R27, -RZ, R63.reuse.H0_H0 ;  /* 0x2000003fff1b8230 */ /* 0x100fe20000004100 */
[--C-:B------:R-:W-:Y:S02]  /*67c0*/  @!P0 SHF.R.U32.HI R24, RZ, 0x10, R59.reuse ;  /* 0x00000010ff188819 */ /* 0x100fe4000001163b */
[----:B------:R-:W-:Y:S03]  /*67d0*/  @!P0 SHF.R.U64 R37, R58, 0x10, R59 ;  /* 0x000000103a258819 */ /* 0x000fe6000000123b */
[----:B------:R-:W2:Y:S01]  /*67e0*/  LDS.128 R44, [R2+0xc100] ;  /* 0x00c10000022c7984 */ /* 0x000ea20000000c00 */
[----:B------:R-:W-:Y:S02]  /*67f0*/  @!P0 HADD2.F32 R32, -RZ, R24.H0_H0 ;  /* 0x20000018ff208230 */ /* 0x000fe40000004100 */
[----:B------:R-:W-:Y:S02]  /*6800*/  @!P0 HADD2.F32 R24, -RZ, R63.H1_H1 ;  /* 0x3000003fff188230 */ /* 0x000fe40000004100 */
[----:B-1----:R-:W-:Y:S01]  /*6810*/  @!P0 HADD2.F32 R3, -RZ, R33.H0_H0 ;  /* 0x20000021ff038230 */ /* 0x002fe20000004100 */
[----:B--2---:R-:W-:Y:S01]  /*6820*/  @!P0 IMAD.MOV.U32 R12, RZ, RZ, R44 ;  /* 0x000000ffff0c8224 */ /* 0x004fe200078e002c */
[----:B------:R-:W-:Y:S02]  /*6830*/  @!P0 MOV R5, R16 ;  /* 0x0000001000058202 */ /* 0x000fe40000000f00 */
[----:B------:R-:W-:Y:S02]  /*6840*/  @!P0 MOV R21, R45 ;  /* 0x0000002d00158202 */ /* 0x000fe40000000f00 */
[--C-:B------:R-:W-:Y:S02]  /*6850*/  @!P0 HADD2.F32 R7, -RZ, R12.reuse.H0_H0 ;  /* 0x2000000cff078230 */ /* 0x100fe40000004100 */
[--C-:B------:R-:W-:Y:S02]  /*6860*/  @!P0 HADD2.F32 R4, -RZ, R5.reuse.H0_H0 ;  /* 0x20000005ff048230 */ /* 0x100fe40000004100 */
[----:B------:R-:W-:Y:S03]  /*6870*/  @!P0 HADD2.F32 R5, -RZ, R5.H1_H1 ;  /* 0x30000005ff058230 */ /* 0x000fe60000004100 */
[CC--:B------:R-:W-:Y:S02]  /*6880*/  @!P0 FMUL.FTZ R2, R4.reuse, R3.reuse ;  /* 0x0000000304028220 */ /* 0x0c0fe40000410000 */
[C---:B------:R-:W-:Y:S02]  /*6890*/  @!P0 FMUL.FTZ R3, R7.reuse, R3 ;  /* 0x0000000307038220 */ /* 0x040fe40000410000 */
[-C--:B------:R-:W-:Y:S02]  /*68a0*/  @!P0 FFMA.FTZ R2, R7, R9.reuse, R2 ;  /* 0x0000000907028223 */ /* 0x080fe40000010002 */
[----:B------:R-:W-:Y:S02]  /*68b0*/  @!P0 IMAD.MOV.U32 R7, RZ, RZ, R17 ;  /* 0x000000ffff078224 */ /* 0x000fe400078e0011 */
[----:B------:R-:W-:Y:S01]  /*68c0*/  @!P0 FFMA.FTZ R51, R4, R9, -R3 ;  /* 0x0000000904338223 */ /* 0x000fe20000010803 */
[----:B------:R-:W-:Y:S02]  /*68d0*/  @!P0 HADD2.F32 R4, -RZ, R33.H1_H1 ;  /* 0x30000021ff048230 */ /* 0x000fe40000004100 */
[----:B------:R-:W-:Y:S02]  /*68e0*/  @!P0 HADD2.F32 R9, -RZ, R12.H1_H1 ;  /* 0x3000000cff098230 */ /* 0x000fe40000004100 */
[----:B------:R-:W-:Y:S02]  /*68f0*/  @!P0 HADD2.F32 R12, -RZ, R15.H0_H0 ;  /* 0x2000000fff0c8230 */ /* 0x000fe40000004100 */
[----:B------:R-:W-:Y:S02]  /*6900*/  @!P0 HADD2.F32 R15, -RZ, R21.H0_H0 ;  /* 0x20000015ff0f8230 */ /* 0x000fe40000004100 */
[----:B------:R-:W-:Y:S02]  /*6910*/  @!P0 HADD2.F32 R3, -RZ, R6.H0_H0 ;  /* 0x20000006ff038230 */ /* 0x000fe40000004100 */
[--C-:B------:R-:W-:Y:S01]  /*6920*/  @!P0 HADD2.F32 R6, -RZ, R7.reuse.H0_H0 ;  /* 0x20000007ff068230 */ /* 0x100fe20000004100 */
[----:B------:R-:W-:Y:S01]  /*6930*/  @!P0 FMUL.FTZ R23, R15, R4 ;  /* 0x000000040f178220 */ /* 0x000fe20000410000 */
[----:B------:R-:W-:Y:S01]  /*6940*/  @!P0 HADD2.F32 R7, -RZ, R7.H1_H1 ;  /* 0x30000007ff078230 */ /* 0x000fe20000004100 */
[-C--:B------:R-:W-:Y:S01]  /*6950*/  @!P0 FMUL.FTZ R25, R9, R3.reuse ;  /* 0x0000000309198220 */ /* 0x080fe20000410000 */
[----:B------:R-:W-:Y:S01]  /*6960*/  @!P0 HADD2.F32 R21, -RZ, R21.H1_H1 ;  /* 0x30000015ff158230 */ /* 0x000fe20000004100 */
[C---:B------:R-:W-:Y:S02]  /*6970*/  @!P0 FMUL.FTZ R3, R5.reuse, R3 ;  /* 0x0000000305038220 */ /* 0x040fe40000410000 */
[C---:B------:R-:W-:Y:S01]  /*6980*/  @!P0 FFMA.FTZ R43, R6.reuse, R20, -R23 ;  /* 0x00000014062b8223 */ /* 0x040fe20000010817 */
[----:B------:R-:W-:Y:S01]  /*6990*/  @!P0 MOV R23, R47 ;  /* 0x0000002f00178202 */ /* 0x000fe20000000f00 */
[-C--:B------:R-:W-:Y:S01]  /*69a0*/  @!P0 FFMA.FTZ R50, R5, R12.reuse, -R25 ;  /* 0x0000000c05328223 */ /* 0x080fe20000010819 */
[----:B------:R-:W-:Y:S01]  /*69b0*/  @!P0 HADD2.F32 R5, -RZ, R8.H0_H0 ;  /* 0x20000008ff058230 */ /* 0x000fe20000004100 */
[----:B------:R-:W-:Y:S02]  /*69c0*/  @!P0 FFMA.FTZ R3, R9, R12, R3 ;  /* 0x0000000c09038223 */ /* 0x000fe40000010003 */
[----:B------:R-:W-:Y:S01]  /*69d0*/  @!P0 IMAD.MOV.U32 R12, RZ, RZ, R19 ;  /* 0x000000ffff0c8224 */ /* 0x000fe200078e0013 */
[--C-:B------:R-:W-:Y:S01]  /*69e0*/  @!P0 HADD2.F32 R26, -RZ, R23.reuse.H0_H0 ;  /* 0x20000017ff1a8230 */ /* 0x100fe20000004100 */
[----:B------:R-:W-:Y:S01]  /*69f0*/  @!P0 FMUL.FTZ R4, R6, R4 ;  /* 0x0000000406048220 */ /* 0x000fe20000410000 */
[----:B------:R-:W-:Y:S01]  /*6a00*/  @!P0 HADD2.F32 R6, -RZ, R34.H0_H0 ;  /* 0x20000022ff068230 */ /* 0x000fe20000004100 */
[-C--:B------:R-:W-:Y:S01]  /*6a10*/  @!P0 FMUL.FTZ R8, R21, R5.reuse ;  /* 0x0000000515088220 */ /* 0x080fe20000410000 */
[--C-:B------:R-:W-:Y:S01]  /*6a20*/  @!P0 HADD2.F32 R9, -RZ, R12.reuse.H0_H0 ;  /* 0x2000000cff098230 */ /* 0x100fe20000004100 */
[C---:B------:R-:W-:Y:S01]  /*6a30*/  @!P0 FMUL.FTZ R5, R7.reuse, R5 ;  /* 0x0000000507058220 */ /* 0x040fe20000410000 */
[----:B------:R-:W-:Y:S01]  /*6a40*/  @!P0 HADD2.F32 R31, -RZ, R23.H1_H1 ;  /* 0x30000017ff1f8230 */ /* 0x000fe20000004100 */
[----:B------:R-:W-:Y:S02]  /*6a50*/  @!P0 FMUL.FTZ R25, R26, R6 ;  /* 0x000000061a198220 */ /* 0x000fe40000410000 */
[----:B------:R-:W-:Y:S01]  /*6a60*/  @!P0 FFMA.FTZ R42, R7, R22, -R8 ;  /* 0x00000016072a8223 */ /* 0x000fe20000010808 */
[----:B------:R-:W-:Y:S01]  /*6a70*/  @!P0 HADD2.F32 R7, -RZ, R12.H1_H1 ;  /* 0x3000000cff078230 */ /* 0x000fe20000004100 */
[C---:B------:R-:W-:Y:S01]  /*6a80*/  @!P0 FMUL.FTZ R8, R9.reuse, R6 ;  /* 0x0000000609088220 */ /* 0x040fe20000410000 */
[----:B------:R-:W-:Y:S01]  /*6a90*/  @!P0 HADD2.F32 R6, -RZ, R34.H1_H1 ;  /* 0x30000022ff068230 */ /* 0x000fe20000004100 */
[----:B------:R-:W-:Y:S01]  /*6aa0*/  @!P0 FFMA.FTZ R41, R9, R27, -R25 ;  /* 0x0000001b09298223 */ /* 0x000fe20000010819 */
[----:B------:R-:W-:Y:S01]  /*6ab0*/  @!P0 HADD2.F32 R9, -RZ, R13.H0_H0 ;  /* 0x2000000dff098230 */ /* 0x000fe20000004100 */
[----:B------:R-:W-:Y:S01]  /*6ac0*/  @!P0 IMAD.MOV.U32 R12, RZ, RZ, R18 ;  /* 0x000000ffff0c8224 */ /* 0x000fe200078e0012 */
[----:B------:R-:W-:Y:S01]  /*6ad0*/  @!P0 MOV R25, R46 ;  /* 0x0000002e00198202 */ /* 0x000fe20000000f00 */
[----:B------:R-:W-:Y:S01]  /*6ae0*/  @!P0 FFMA.FTZ R4, R15, R20, R4 ;  /* 0x000000140f048223 */ /* 0x000fe20000010004 */
[----:B------:R-:W-:Y:S01]  /*6af0*/  @!P0 F2FP.PACK_AB R20, R50, R51 ;  /* 0x000000333214823e */ /* 0x000fe200000000ff */
[-C--:B------:R-:W-:Y:S02]  /*6b00*/  @!P0 FMUL.FTZ R13, R31, R9.reuse ;  /* 0x000000091f0d8220 */ /* 0x080fe40000410000 */
[C---:B------:R-:W-:Y:S01]  /*6b10*/  @!P0 FMUL.FTZ R9, R7.reuse, R9 ;  /* 0x0000000907098220 */ /* 0x040fe20000410000 */
[--C-:B------:R-:W-:Y:S01]  /*6b20*/  @!P0 HADD2.F32 R23, -RZ, R25.reuse.H0_H0 ;  /* 0x20000019ff178230 */ /* 0x100fe20000004100 */
[----:B------:R-:W-:Y:S01]  /*6b30*/  @!P0 FFMA.FTZ R34, R7, R32, -R13 ;  /* 0x0000002007228223 */ /* 0x000fe2000001080d */
[----:B------:R-:W-:Y:S01]  /*6b40*/  @!P0 HADD2.F32 R7, -RZ, R12.H0_H0 ;  /* 0x2000000cff078230 */ /* 0x000fe20000004100 */
[----:B------:R-:W-:Y:S01]  /*6b50*/  @!P0 FFMA.FTZ R5, R21, R22, R5 ;  /* 0x0000001615058223 */ /* 0x000fe20000010005 */
[----:B------:R-:W-:Y:S01]  /*6b60*/  @!P0 MOV R16, R20 ;  /* 0x0000001400108202 */ /* 0x000fe20000000f00 */
[-C--:B------:R-:W-:Y:S01]  /*6b70*/  @!P0 FMUL.FTZ R33, R23, R6.reuse ;  /* 0x0000000617218220 */ /* 0x080fe20000410000 */
[----:B------:R-:W-:Y:S01]  /*6b80*/  @!P0 F2FP.PACK_AB R15, R34, R41 ;  /* 0x00000029220f823e */ /* 0x000fe200000000ff */
[----:B------:R-:W-:Y:S01]  /*6b90*/  @!P0 FMUL.FTZ R6, R7, R6 ;  /* 0x0000000607068220 */ /* 0x000fe20000410000 */
[----:B------:R-:W-:Y:S01]  /*6ba0*/  @!P0 F2FP.PACK_AB R4, R5, R4 ;  /* 0x000000040504823e */ /* 0x000fe200000000ff */
[-C--:B------:R-:W-:Y:S01]  /*6bb0*/  @!P0 FFMA.FTZ R39, R7, R24.reuse, -R33 ;  /* 0x0000001807278223 */ /* 0x080fe20000010821 */
[----:B------:R-:W-:Y:S01]  /*6bc0*/  @!P0 HADD2.F32 R13, -RZ, R14.H0_H0 ;  /* 0x2000000eff0d8230 */ /* 0x000fe20000004100 */
[----:B------:R-:W-:Y:S01]  /*6bd0*/  @!P0 FFMA.FTZ R6, R23, R24, R6 ;  /* 0x0000001817068223 */ /* 0x000fe20000010006 */
[----:B------:R-:W-:Y:S01]  /*6be0*/  @!P0 HADD2.F32 R14, -RZ, R25.H1_H1 ;  /* 0x30000019ff0e8230 */ /* 0x000fe20000004100 */
[----:B------:R-:W-:Y:S01]  /*6bf0*/  @!P0 IMAD.MOV.U32 R19, RZ, RZ, R15 ;  /* 0x000000ffff138224 */ /* 0x000fe200078e000f */
[----:B------:R-:W-:Y:S01]  /*6c00*/  @!P0 HADD2.F32 R12, -RZ, R12.H1_H1 ;  /* 0x3000000cff0c8230 */ /* 0x000fe20000004100 */
[----:B------:R-:W-:Y:S01]  /*6c10*/  @!P0 IMAD.MOV.U32 R45, RZ, RZ, R4 ;  /* 0x000000ffff2d8224 */ /* 0x000fe200078e0004 */
[----:B------:R-:W-:Y:S01]  /*6c20*/  @!P0 HADD2.F32 R25, -RZ, R37.H0_H0 ;  /* 0x20000025ff198230 */ /* 0x000fe20000004100 */
[-C--:B------:R-:W-:Y:S02]  /*6c30*/  @!P0 FMUL.FTZ R33, R14, R13.reuse ;  /* 0x0000000d0e218220 */ /* 0x080fe40000410000 */
[C---:B------:R-:W-:Y:S02]  /*6c40*/  @!P0 FMUL.FTZ R7, R12.reuse, R13 ;  /* 0x0000000d0c078220 */ /* 0x040fe40000410000 */
[----:B------:R-:W-:Y:S01]  /*6c50*/  @!P0 FFMA.FTZ R13, R12, R25, -R33 ;  /* 0x000000190c0d8223 */ /* 0x000fe20000010821 */
[----:B------:R-:W-:Y:S01]  /*6c60*/  @!P0 F2FP.PACK_AB R33, R42, R43 ;  /* 0x0000002b2a21823e */ /* 0x000fe200000000ff */
[----:B------:R-:W-:Y:S01]  /*6c70*/  @!P0 FFMA.FTZ R7, R14, R25, R7 ;  /* 0x000000190e078223 */ /* 0x000fe20000010007 */
[----:B------:R-:W-:Y:S01]  /*6c80*/  @!P0 F2FP.PACK_AB R12, R3, R2 ;  /* 0x00000002030c823e */ /* 0x000fe200000000ff */
[----:B------:R-:W-:Y:S01]  /*6c90*/  @!P0 FFMA.FTZ R8, R26, R27, R8 ;  /* 0x0000001b1a088223 */ /* 0x000fe20000010008 */
[----:B------:R-:W-:Y:S01]  /*6ca0*/  @!P0 F2FP.PACK_AB R13, R13, R39 ;  /* 0x000000270d0d823e */ /* 0x000fe200000000ff */
[----:B------:R-:W-:Y:S01]  /*6cb0*/  @!P0 IMAD.MOV.U32 R17, RZ, RZ, R33 ;  /* 0x000000ffff118224 */ /* 0x000fe200078e0021 */
[----:B------:R-:W-:Y:S01]  /*6cc0*/  @!P0 F2FP.PACK_AB R3, R7, R6 ;  /* 0x000000060703823e */ /* 0x000fe200000000ff */
[----:B------:R-:W-:Y:S01]  /*6cd0*/  @!P0 FFMA.FTZ R9, R31, R32, R9 ;  /* 0x000000201f098223 */ /* 0x000fe20000010009 */
[----:B------:R-:W-:Y:S02]  /*6ce0*/  @!P0 MOV R18, R13 ;  /* 0x0000000d00128202 */ /* 0x000fe40000000f00 */
[----:B------:R-:W-:Y:S02]  /*6cf0*/  @!P0 MOV R44, R12 ;  /* 0x0000000c002c8202 */ /* 0x000fe40000000f00 */
[----:B------:R-:W-:Y:S01]  /*6d00*/  @!P0 F2FP.PACK_AB R2, R9, R8 ;  /* 0x000000080902823e */ /* 0x000fe200000000ff */
[----:B------:R1:W-:Y:S01]  /*6d10*/  ST.E.128 [R48.64], R16 ;  /* 0x0000001030007985 */ /* 0x0003e2000c101d08 */
[----:B------:R-:W-:Y:S02]  /*6d20*/  @!P0 MOV R46, R3 ;  /* 0x00000003002e8202 */ /* 0x000fe40000000f00 */
[----:B------:R-:W-:Y:S02]  /*6d30*/  @!P0 MOV R47, R2 ;  /* 0x00000002002f8202 */ /* 0x000fe40000000f00 */
[----:B------:R-:W-:Y:S11]  /*6d40*/  ISETP.GE.AND P0, PT, R38, c[0x0][0x1d4], PT ;  /* 0x0000750026007a0c */ /* 0x000ff60003f06270 */
[----:B------:R-:W-:Y:S02]  /*6d50*/  @!UPT UIADD3 URZ, URZ, URZ, URZ ;  /* 0x0000003f3f3ff290 */ /* 0x000fe4000fffe03f */
[----:B------:R-:W-:-:S05]  /*6d60*/  @P0 BRA `(.L_x_1713) ;  /* 0x0000038000000947 */ /* 0x000fca0003800000 */
[C---:B------:R-:W-:Y:S04]  /*6d70*/  LEA R2, P0, R38.reuse, R64, 0x1 ;  /* 0x0000004026027211 */ /* 0x040fe800078008ff */
[----:B------:R-:W-:Y:S05]  /*6d80*/  LEA.HI.X.SX32 R3, R38, R65, 0x1, P0 ;  /* 0x0000004126037211 */ /* 0x000fea00000f0eff */
[----:B------:R2:W-:Y:S01]  /*6d90*/  ST.E.128 [R2.64], R44 ;  /* 0x0000002c02007985 */ /* 0x0005e2000c101d08 */
[----:B------:R-:W-:-:S05]  /*6da0*/  BRA `(.L_x_1713) ;  /* 0x0000034000007947 */ /* 0x000fca0003800000 */
.L_x_1709:
[----:B------:R-:W-:Y:S01]  /*6db0*/  IMAD.WIDE.U32 R2, R74, c[0x0][0x1e0], RZ ;  /* 0x000078004a027a25 */ /* 0x000fe200078e00ff */
[----:B------:R-:W-:Y:S02]  /*6dc0*/  SHF.R.S32.HI R76, RZ, 0x1f, R74 ;  /* 0x0000001fff4c7819 */ /* 0x000fe4000001144a */
[----:B-----5:R-:W-:Y:S03]  /*6dd0*/  SHF.R.S32.HI R77, RZ, 0x1f, R71 ;  /* 0x0000001fff4d7819 */ /* 0x020fe60000011447 */
[----:B------:R-:W-:Y:S04]  /*6de0*/  IMAD R4, R76, c[0x0][0x1e0], RZ ;  /* 0x000078004c047a24 */ /* 0x000fe800078e02ff */
[----:B------:R-:W-:Y:S04]  /*6df0*/  IMAD R4, R74, c[0x0][0x1e4], R4 ;  /* 0x000079004a047a24 */ /* 0x000fe800078e0204 */
[----:B------:R-:W-:Y:S02]  /*6e00*/  IMAD.IADD R3, R3, 0x1, R4 ;  /* 0x0000000103037824 */ /* 0x000fe400078e0204 */
[----:B------:R-:W-:Y:S02]  /*6e10*/  IMAD R4, R77, c[0x0][0x1f0], RZ ;  /* 0x00007c004d047a24 */ /* 0x000fe400078e02ff */
[C---:B------:R-:W-:Y:S04]  /*6e20*/  IMAD.WIDE.U32 R2, R71.reuse, c[0x0][0x1f0], R2 ;  /* 0x00007c0047027a25 */ /* 0x040fe800078e0002 */
[----:B------:R-:W-:Y:S01]  /*6e30*/  IMAD R4, R71, c[0x0][0x1f4], R4 ;  /* 0x00007d0047047a24 */ /* 0x000fe200078e0204 */
[----:B------:R-:W-:Y:S04]  /*6e40*/  IADD3 R2, P0, R80, R2, RZ ;  /* 0x0000000250027210 */ /* 0x000fe80007f1e0ff */
[----:B------:R-:W-:Y:S02]  /*6e50*/  IADD3.X R4, R84, R3, R4, P0, !PT ;  /* 0x0000000354047210 */ /* 0x000fe400007fe404 */
[C---:B------:R-:W-:Y:S04]  /*6e60*/  LEA R3, P0, R2.reuse, c[0x0][0x1c8], 0x1 ;  /* 0x0000720002037a11 */ /* 0x040fe800078008ff */
[----:B------:R-:W-:Y:S02]  /*6e70*/  LEA.HI.X R4, R2, c[0x0][0x1cc], R4, 0x1, P0 ;  /* 0x0000730002047a11 */ /* 0x000fe400000f0c04 */
[----:B------:R-:W2:Y:S08]  /*6e80*/  SHFL.IDX PT, R2, R3, RZ, 0x1c1f ;  /* 0x001c1fff03027589 */ /* 0x000eb000000e0000 */
[----:B------:R3:W4:Y:S02]  /*6e90*/  SHFL.IDX PT, R3, R4, RZ, 0x1c1f ;  /* 0x001c1fff04037589 */ /* 0x00072400000e0000 */
[----:B---3--:R-:W-:Y:S05]  /*6ea0*/  IMAD.IADD R4, R78, 0x1, -R8 ;  /* 0x000000014e047824 */ /* 0x008fea00078e0a08 */
[----:B------:R-:W-:Y:S04]  /*6eb0*/  IMNMX R75, R4, 0x40, PT ;  /* 0x00000040044b7817 */ /* 0x000fe80003800200 */
[----:B------:R-:W-:Y:S11]  /*6ec0*/  ISETP.GT.AND P0, PT, R75, R207, PT ;  /* 0x000000cf4b00720c */ /* 0x000ff60003f04270 */
[----:B------:R-:W-:Y:S02]  /*6ed0*/  @!UPT UIADD3 URZ, URZ, URZ, URZ ;  /* 0x0000003f3f3ff290 */ /* 0x000fe4000fffe03f */
[----:B------:R-:W-:-:S05]  /*6ee0*/  @!P0 BRA `(.L_x_1713) ;  /* 0x0000020000008947 */ /* 0x000fca0003800000 */
[----:B--2-4-:R-:W-:Y:S02]  /*6ef0*/  ISETP.GE.AND P1, PT, R104, c[0x0][0x1d4], PT ;  /* 0x0000750068007a0c */ /* 0x014fe40003f26270 */
[----:B------:R-:W-:Y:S02]  /*6f00*/  ISETP.GE.AND P3, PT, R202, c[0x0][0x1d4], PT ;  /* 0x00007500ca007a0c */ /* 0x000fe40003f66270 */
[C---:B------:R-:W-:Y:S09]  /*6f10*/  ISETP.GE.AND P2, PT, R201.reuse, c[0x0][0x1d4], PT ;  /* 0x00007500c9007a0c */ /* 0x040ff20003f46270 */
[----:B------:R-:W2:Y:S01]  /*6f20*/  @!P1 LDS.128 R12, [R72+0xc000] ;  /* 0x00c00000480c9984 */ /* 0x000ea20000000c00 */
[CC--:B------:R-:W-:Y:S04]  /*6f30*/  @!P1 LEA R4, P0, R104.reuse, R2.reuse, 0x1 ;  /* 0x0000000268049211 */ /* 0x0c0fe800078008ff */
[-C--:B------:R-:W-:Y:S02]  /*6f40*/  @!P1 LEA.HI.X R5, R104, R3.reuse, R105, 0x1, P0 ;  /* 0x0000000368059211 */ /* 0x080fe400000f0c69 */
[CC--:B------:R-:W-:Y:S04]  /*6f50*/  @!P3 LEA R8, P0, R202.reuse, R2.reuse, 0x1 ;  /* 0x00000002ca08b211 */ /* 0x0c0fe800078008ff */
[-C--:B------:R-:W-:Y:S02]  /*6f60*/  @!P3 LEA.HI.X R9, R202, R3.reuse, R216, 0x1, P0 ;  /* 0x00000003ca09b211 */ /* 0x080fe400000f0cd8 */
[CC--:B-1----:R-:W-:Y:S04]  /*6f70*/  @!P2 LEA R6, P0, R201.reuse, R2.reuse, 0x1 ;  /* 0x00000002c906a211 */ /* 0x0c2fe800078008ff */
[-C--:B------:R-:W-:Y:S02]  /*6f80*/  @!P2 LEA.HI.X R7, R201, R3.reuse, R215, 0x1, P0 ;  /* 0x00000003c907a211 */ /* 0x080fe400000f0cd7 */
[----:B------:R-:W-:Y:S01]  /*6f90*/  ISETP.GE.AND P0, PT, R30, c[0x0][0x1d4], PT ;  /* 0x000075001e007a0c */ /* 0x000fe20003f06270 */
[----:B--2---:R1:W-:Y:S11]  /*6fa0*/  @!P1 ST.E.128 [R4.64], R12 ;  /* 0x0000000c04009985 */ /* 0x0043f6000c101d08 */
[----:B------:R-:W-:Y:S01]  /*6fb0*/  @!UPT UIADD3 URZ, URZ, URZ, URZ ;  /* 0x0000003f3f3ff290 */ /* 0x000fe2000fffe03f */
[----:B------:R-:W2:Y:S01]  /*6fc0*/  @!P0 LDS.128 R12, [R73+0xc000] ;  /* 0x00c00000490c8984 */ /* 0x000ea20000000c00 */
[----:B-1----:R-:W-:Y:S04]  /*6fd0*/  @!P0 IMAD.SHL.U32 R4, R211, 0x8, RZ ;  /* 0x00000008d3048824 */ /* 0x002fe800078e00ff */
[--C-:B------:R-:W-:Y:S05]  /*6fe0*/  @!P0 IMAD.WIDE R4, R4, 0x2, R2.reuse ;  /* 0x0000000204048825 */ /* 0x100fea00078e0202 */
[----:B--2---:R1:W-:Y:S01]  /*6ff0*/  @!P0 ST.E.128 [R4.64], R12 ;  /* 0x0000000c04008985 */ /* 0x0043e2000c101d08 */
[----:B------:R-:W-:Y:S11]  /*7000*/  ISETP.GE.AND P0, PT, R29, c[0x0][0x1d4], PT ;  /* 0x000075001d007a0c */ /* 0x000ff60003f06270 */
[----:B------:R-:W-:Y:S02]  /*7010*/  @!UPT UIADD3 URZ, URZ, URZ, URZ ;  /* 0x0000003f3f3ff290 */ /* 0x000fe4000fffe03f */
[----:B------:R-:W2:Y:S01]  /*7020*/  @!P0 LDS.128 R16, [R72+0xe000] ;  /* 0x00e0000048108984 */ /* 0x000ea20000000c00 */
[----:B-1----:R-:W-:Y:S04]  /*7030*/  @!P0 IMAD.SHL.U32 R4, R210, 0x8, RZ ;  /* 0x00000008d2048824 */ /* 0x002fe800078e00ff */
[----:B------:R-:W-:Y:S05]  /*7040*/  @!P0 IMAD.WIDE R4, R4, 0x2, R2 ;  /* 0x0000000204048825 */ /* 0x000fea00078e0202 */
        /* <DEDUP_REMOVED lines=10> */
.L_x_1713:
[----:B--2-4-:R-:W-:Y:S05]  /*70f0*/  BSYNC B1 ;  /* 0x0000000000017941 */ /* 0x014fea0003800000 */
.L_x_1708:
[----:B------:R-:W-:Y:S01]  /*7100*/  ISETP.GT.AND P0, PT, R28, R35, PT ;  /* 0x000000231c00720c */ /* 0x000fe20003f04270 */
[----:B-1----:R-:W-:Y:S01]  /*7110*/  IMAD R8, R77, c[0x0][0x218], RZ ;  /* 0x000086004d087a24 */ /* 0x002fe200078e02ff */
[C---:B------:R-:W-:Y:S01]  /*7120*/  ISETP.GE.AND P1, PT, R40.reuse, 0x1, PT ;  /* 0x000000012800780c */ /* 0x040fe20003f26270 */
[----:B------:R-:W-:Y:S01]  /*7130*/  BSSY B0, `(.L_x_1730) ;  /* 0x000004a000007945 */ /* 0x000fe20003800000 */
[C---:B------:R-:W-:Y:S01]  /*7140*/  IADD3 R3, R40.reuse, 0x1, RZ ;  /* 0x0000000128037810 */ /* 0x040fe20007ffe0ff */
[----:B------:R-:W-:Y:S08]  /*7150*/  IMAD R8, R71, c[0x0][0x21c], R8 ;  /* 0x0000870047087a24 */ /* 0x000ff000078e0208 */
[----:B------:R-:W-:Y:S01]  /*7160*/  @P0 IMAD R2, R40, 0x6000, R10 ;  /* 0x0000600028020824 */ /* 0x000fe200078e020a */
[----:B------:R-:W-:Y:S01]  /*7170*/  SEL R40, R3, RZ, !P1 ;  /* 0x000000ff03287207 */ /* 0x000fe20004800000 */
[----:B-----5:R-:W-:Y:S01]  /*7180*/  @P0 IMAD.MOV.U32 R6, RZ, RZ, R88 ;  /* 0x000000ffff060224 */ /* 0x020fe200078e0058 */
[----:B------:R-:W-:Y:S01]  /*7190*/  @P0 IADD3 R3, R28, -0x1, RZ ;  /* 0xffffffff1c030810 */ /* 0x000fe20007ffe0ff */
[----:B------:R-:W-:Y:S03]  /*71a0*/  @P0 IMAD.MOV.U32 R7, RZ, RZ, R85 ;  /* 0x000000ffff070224 */ /* 0x000fe600078e0055 */
[----:B------:R-:W-:Y:S01]  /*71b0*/  @P0 SHF.R.S32.HI R5, RZ, 0x1f, R3 ;  /* 0x0000001fff050819 */ /* 0x000fe20000011403 */
[----:B------:R-:W-:Y:S02]  /*71c0*/  @P0 IMAD R4, R135, R3, RZ ;  /* 0x0000000387040224 */ /* 0x000fe400078e02ff */
[-C--:B------:R-:W-:Y:S04]  /*71d0*/  @P0 IMAD.WIDE.U32 R6, R3, R141.reuse, R6 ;  /* 0x0000008d03060225 */ /* 0x080fe800078e0006 */
[----:B------:R-:W-:Y:S01]  /*71e0*/  @P0 IMAD R3, R5, R141, R4 ;  /* 0x0000008d05030224 */ /* 0x000fe200078e0204 */
[C---:B------:R-:W-:Y:S03]  /*71f0*/  @P0 LEA R4, P1, R6.reuse, c[0x0][0x250], 0x1 ;  /* 0x0000940006040a11 */ /* 0x040fe600078208ff */
[----:B------:R-:W-:Y:S05]  /*7200*/  @P0 IMAD.IADD R3, R7, 0x1, R3 ;  /* 0x0000000107030824 */ /* 0x000fea00078e0203 */
[----:B------:R-:W-:Y:S01]  /*7210*/  @P0 LEA.HI.X R5, R6, c[0x0][0x254], R3, 0x1, P1 ;  /* 0x0000950006050a11 */ /* 0x000fe200008f0c03 */
[----:B------:R-:W-:Y:S02]  /*7220*/  IMAD R3, R76, c[0x0][0x208], RZ ;  /* 0x000082004c037a24 */ /* 0x000fe400078e02ff */
[C---:B------:R-:W-:Y:S02]  /*7230*/  IMAD.WIDE.U32 R6, R74.reuse, c[0x0][0x208], RZ ;  /* 0x000082004a067a25 */ /* 0x040fe400078e00ff */
[----:B------:R-:W-:Y:S01]  /*7240*/  @!PT LDS RZ, [RZ] ;  /* 0x00000000fffff984 */ /* 0x000fe20000000800 */
[----:B------:R-:W-:Y:S01]  /*7250*/  @!PT LDS RZ, [RZ] ;  /* 0x00000000fffff984 */ /* 0x000fe20000000800 */
[----:B------:R-:W-:Y:S01]  /*7260*/  @!PT LDS RZ, [RZ] ;  /* 0x00000000fffff984 */ /* 0x000fe20000000800 */
[----:B------:R1:W-:Y:S02]  /*7270*/  @P0 LDGSTS.E.BYPASS.LTC128B.128 [R2], [R4.64], !P6 ;  /* 0x0000000004020fae */ /* 0x0003e4000f101d48 */
[----:B------:R-:W-:Y:S02]  /*7280*/  IMAD R3, R74, c[0x0][0x20c], R3 ;  /* 0x000083004a037a24 */ /* 0x000fe400078e0203 */
[----:B------:R1:W-:Y:S02]  /*7290*/  @P0 LDGSTS.E.BYPASS.LTC128B.128 [R2+0x2000], [R4.64+0x80], !P5 ;  /* 0x0200008004020fae */ /* 0x0003e4000e901d48 */
[----:B------:R-:W-:Y:S02]  /*72a0*/  IMAD.IADD R7, R7, 0x1, R3 ;  /* 0x0000000107077824 */ /* 0x000fe400078e0203 */
[----:B------:R1:W-:Y:S02]  /*72b0*/  @P0 LDGSTS.E.BYPASS.LTC128B.128 [R2+0x4000], [R4.64+0x100], !P4 ;  /* 0x0400010004020fae */ /* 0x0003e4000e101d48 */
[----:B------:R-:W-:Y:S05]  /*72c0*/  IMAD.WIDE.U32 R6, R71, c[0x0][0x218], R6 ;  /* 0x0000860047067a25 */ /* 0x000fea00078e0006 */
[----:B------:R-:W-:Y:S04]  /*72d0*/  IADD3 R3, P1, R100, R6, RZ ;  /* 0x0000000664037210 */ /* 0x000fe80007f3e0ff */
[----:B------:R-:W-:Y:S02]  /*72e0*/  IADD3.X R8, R122, R7, R8, P1, !PT ;  /* 0x000000077a087210 */ /* 0x000fe40000ffe408 */
[C---:B------:R-:W-:Y:S04]  /*72f0*/  @P0 LEA R6, P1, R151.reuse, R4, 0x1 ;  /* 0x0000000497060211 */ /* 0x040fe800078208ff */
[----:B------:R-:W-:Y:S02]  /*7300*/  @P0 LEA.HI.X R7, R151, R5, R134, 0x1, P1 ;  /* 0x0000000597070211 */ /* 0x000fe400008f0c86 */
[C---:B------:R-:W-:Y:S03]  /*7310*/  LEA R9, P1, R3.reuse, c[0x0][0x1f8], 0x1 ;  /* 0x00007e0003097a11 */ /* 0x040fe600078208ff */
[----:B------:R2:W-:Y:S01]  /*7320*/  @P0 LDGSTS.E.BYPASS.LTC128B.128 [R2+0x1000], [R6.64], !P6 ;  /* 0x0100000006020fae */ /* 0x0005e2000f101d48 */
[----:B------:R-:W-:Y:S03]  /*7330*/  LEA.HI.X R3, R3, c[0x0][0x1fc], R8, 0x1, P1 ;  /* 0x00007f0003037a11 */ /* 0x000fe600008f0c08 */
[----:B------:R2:W-:Y:S04]  /*7340*/  @P0 LDGSTS.E.BYPASS.LTC128B.128 [R2+0x3000], [R6.64+0x80], !P5 ;  /* 0x0300008006020fae */ /* 0x0005e8000e901d48 */
[----:B------:R2:W-:Y:S01]  /*7350*/  @P0 LDGSTS.E.BYPASS.LTC128B.128 [R2+0x5000], [R6.64+0x100], !P4 ;  /* 0x0500010006020fae */ /* 0x0005e2000e101d48 */
[----:B------:R-:W-:Y:S03]  /*7360*/  ISETP.GT.AND P0, PT, R75, R207, PT ;  /* 0x000000cf4b00720c */ /* 0x000fe60003f04270 */
[----:B------:R-:W0:Y:S04]  /*7370*/  LDGDEPBAR ;  /* 0x00000000000079af */ /* 0x000e280000000000 */
[----:B-1----:R2:W1:Y:S04]  /*7380*/  SHFL.IDX PT, R4, R9, RZ, 0x1c1f ;  /* 0x001c1fff09047589 */ /* 0x00246800000e0000 */
[----:B------:R2:W4:Y:S01]  /*7390*/  SHFL.IDX PT, R5, R3, RZ, 0x1c1f ;  /* 0x001c1fff03057589 */ /* 0x00052200000e0000 */
[----:B------:R-:W-:Y:S04]  /*73a0*/  DEPBAR.LE SB0, 0x2 ;  /* 0x000080800000791a */ /* 0x000fe80000000000 */
[----:B------:R-:W-:Y:S06]  /*73b0*/  BAR.SYNC.DEFER_BLOCKING 0x0 ;  /* 0x0000000000007b1d */ /* 0x000fec0000010000 */
[----:B------:R-:W-:-:S05]  /*73c0*/  @!P0 BRA `(.L_x_1731) ;  /* 0x0000020000008947 */ /* 0x000fca0003800000 */
[----:B-12-4-:R-:W-:Y:S02]  /*73d0*/  ISETP.GE.AND P1, PT, R104, c[0x0][0x1d4], PT ;  /* 0x0000750068007a0c */ /* 0x016fe40003f26270 */
        /* <DEDUP_REMOVED lines=9> */
[----:B------:R-:W-:Y:S01]  /*7470*/  ISETP.GE.AND P0, PT, R30, c[0x0][0x1d4], PT ;  /* 0x000075001e007a0c */ /* 0x000fe20003f06270 */
[----:B-1----:R1:W-:Y:S11]  /*7480*/  @!P1 ST.E.128 [R2.64], R12 ;  /* 0x0000000c02009985 */ /* 0x0023f6000c101d08 */
[----:B------:R-:W-:Y:S01]  /*7490*/  @!UPT UIADD3 URZ, URZ, URZ, URZ ;  /* 0x0000003f3f3ff290 */ /* 0x000fe2000fffe03f */
[----:B------:R-:W2:Y:S01]  /*74a0*/  @!P0 LDS.128 R12, [R73] ;  /* 0x00000000490c8984 */ /* 0x000ea20000000c00 */
        /* <DEDUP_REMOVED lines=8> */
[----:B--2---:R1:W-:Y:S01]  /*7530*/  @!P0 ST.E.128 [R2.64], R16 ;  /* 0x0000001002008985 */ /* 0x0043e2000c101d08 */
[C---:B------:R-:W-:Y:S03]  /*7540*/  ISETP.GE.AND P0, PT, R200.reuse, c[0x0][0x1d4], PT ;  /* 0x00007500c8007a0c */ /* 0x040fe60003f06270 */
[----:B------:R-:W2:Y:S10]  /*7550*/  @!P3 LDS.128 R12, [R73+0x2000] ;  /* 0x00200000490cb984 */ /* 0x000eb40000000c00 */
[C---:B-1----:R-:W-:Y:S04]  /*7560*/  @!P0 LEA R2, P1, R200.reuse, R4, 0x1 ;  /* 0x00000004c8028211 */ /* 0x042fe800078208ff */
[----:B------:R-:W-:Y:S01]  /*7570*/  @!P0 LEA.HI.X R3, R200, R5, R214, 0x1, P1 ;  /* 0x00000005c8038211 */ /* 0x000fe200008f0cd6 */
[----:B--2---:R-:W-:Y:S04]  /*7580*/  @!P3 ST.E.128 [R8.64], R12 ;  /* 0x0000000c0800b985 */ /* 0x004fe8000c101d08 */
[----:B------:R-:W1:Y:S04]  /*7590*/  @!P2 LDS.128 R12, [R72+0x4000] ;  /* 0x00400000480ca984 */ /* 0x000e680000000c00 */
[----:B-1----:R-:W-:Y:S04]  /*75a0*/  @!P2 ST.E.128 [R6.64], R12 ;  /* 0x0000000c0600a985 */ /* 0x002fe8000c101d08 */
[----:B------:R-:W1:Y:S04]  /*75b0*/  @!P0 LDS.128 R4, [R73+0x4000] ;  /* 0x0040000049048984 */ /* 0x000e680000000c00 */
[----:B-1----:R1:W-:Y:S02]  /*75c0*/  @!P0 ST.E.128 [R2.64], R4 ;  /* 0x0000000402008985 */ /* 0x0023e4000c101d08 */
.L_x_1731:
[----:B-12-4-:R-:W-:Y:S05]  /*75d0*/  BSYNC B0 ;  /* 0x0000000000007941 */ /* 0x016fea0003800000 */
.L_x_1730:
[C---:B------:R-:W-:Y:S02]  /*75e0*/  ISETP.GE.AND P0, PT, R36.reuse, 0x1, PT ;  /* 0x000000012400780c */ /* 0x040fe40003f06270 */
[----:B------:R-:W-:Y:S04]  /*75f0*/  IADD3 R2, R36, 0x1, RZ ;  /* 0x0000000124027810 */ /* 0x000fe80007ffe0ff */
[----:B------:R-:W-:Y:S02]  /*7600*/  SEL R36, R2, RZ, !P0 ;  /* 0x000000ff02247207 */ /* 0x000fe40004000000 */
[----:B------:R-:W-:Y:S04]  /*7610*/  IADD3 R2, R28, -0x2, RZ ;  /* 0xfffffffe1c027810 */ /* 0x000fe80007ffe0ff */
[----:B------:R-:W-:Y:S11]  /*7620*/  ISETP.GE.AND P0, PT, R2, R35, PT ;  /* 0x000000230200720c */ /* 0x000ff60003f06270 */
[----:B------:R-:W-:Y:S02]  /*7630*/  @!UPT UIADD3 URZ, URZ, URZ, URZ ;  /* 0x0000003f3f3ff290 */ /* 0x000fe4000fffe03f */
[----:B------:R-:W-:Y:S01]  /*7640*/  @P0 SHF.R.S32.HI R6, RZ, 0x1f, R2 ;  /* 0x0000001fff060819 */ /* 0x000fe20000011402 */
[----:B------:R-:W-:Y:S02]  /*7650*/  @P0 IMAD.MOV.U32 R4, RZ, RZ, R90 ;  /* 0x000000ffff040224 */ /* 0x000fe400078e005a */
[----:B------:R-:W-:Y:S02]  /*7660*/  @P0 IMAD.MOV.U32 R5, RZ, RZ, R87 ;  /* 0x000000ffff050224 */ /* 0x000fe400078e0057 */
[----:B------:R-:W-:Y:S04]  /*7670*/  @P0 IMAD R3, R136, R2, RZ ;  /* 0x0000000288030224 */ /* 0x000fe800078e02ff */
[-C--:B------:R-:W-:Y:S02]  /*7680*/  @P0 IMAD R6, R6, R137.reuse, R3 ;  /* 0x0000008906060224 */ /* 0x080fe400078e0203 */
[----:B------:R-:W-:Y:S04]  /*7690*/  @P0 IMAD.WIDE.U32 R2, R2, R137, R4 ;  /* 0x0000008902020225 */ /* 0x000fe800078e0004 */
[----:B------:R-:W-:Y:S01]  /*76a0*/  @P0 IMAD.IADD R3, R3, 0x1, R6 ;  /* 0x0000000103030824 */ /* 0x000fe200078e0206 */
[C---:B------:R-:W-:Y:S04]  /*76b0*/  @P0 LEA R4, P1, R2.reuse, c[0x0][0x220], 0x1 ;  /* 0x0000880002040a11 */ /* 0x040fe800078208ff */
[----:B------:R-:W-:Y:S01]  /*76c0*/  @P0 LEA.HI.X R5, R2, c[0x0][0x224], R3, 0x1, P1 ;  /* 0x0000890002050a11 */ /* 0x000fe200008f0c03 */
[----:B------:R-:W-:Y:S01]  /*76d0*/  @P0 IMAD R2, R40, 0x6000, R11 ;  /* 0x0000600028020824 */ /* 0x000fe200078e020b */
[C---:B------:R-:W-:Y:S04]  /*76e0*/  @P0 LEA R6, P1, R138.reuse, R4, 0x1 ;  /* 0x000000048a060211 */ /* 0x040fe800078208ff */
[----:B------:R-:W-:Y:S01]  /*76f0*/  @!PT LDS RZ, [RZ] ;  /* 0x00000000fffff984 */ /* 0x000fe20000000800 */
[----:B------:R-:W-:Y:S01]  /*7700*/  @!PT LDS RZ, [RZ] ;  /* 0x00000000fffff984 */ /* 0x000fe20000000800 */
[----:B------:R-:W-:Y:S01]  /*7710*/  @!PT LDS RZ, [RZ] ;  /* 0x00000000fffff984 */ /* 0x000fe20000000800 */
[----:B------:R1:W-:Y:S01]  /*7720*/  @P0 LDGSTS.E.BYPASS.LTC128B.128 [R2], [R4.64], !P6 ;  /* 0x0000000004020fae */ /* 0x0003e2000f101d48 */
[----:B------:R-:W-:Y:S03]  /*7730*/  @P0 LEA.HI.X R7, R138, R5, R133, 0x1, P1 ;  /* 0x000000058a070211 */ /* 0x000fe600008f0c85 */
[----:B------:R1:W-:Y:S04]  /*7740*/  @P0 LDGSTS.E.BYPASS.LTC128B.128 [R2+0x2000], [R4.64+0x80], !P5 ;  /* 0x0200008004020fae */ /* 0x0003e8000e901d48 */
[----:B------:R1:W-:Y:S04]  /*7750*/  @P0 LDGSTS.E.BYPASS.LTC128B.128 [R2+0x4000], [R4.64+0x100], !P4 ;  /* 0x0400010004020fae */ /* 0x0003e8000e101d48 */
[----:B------:R1:W-:Y:S04]  /*7760*/  @P0 LDGSTS.E.BYPASS.LTC128B.128 [R2+0x1000], [R6.64], !P6 ;  /* 0x0100000006020fae */ /* 0x0003e8000f101d48 */
[----:B------:R1:W-:Y:S04]  /*7770*/  @P0 LDGSTS.E.BYPASS.LTC128B.128 [R2+0x3000], [R6.64+0x80], !P5 ;  /* 0x0300008006020fae */ /* 0x0003e8000e901d48 */
[----:B------:R1:W-:Y:S01]  /*7780*/  @P0 LDGSTS.E.BYPASS.LTC128B.128 [R2+0x5000], [R6.64+0x100], !P4 ;  /* 0x0500010006020fae */ /* 0x0003e2000e101d48 */
[C---:B------:R-:W-:Y:S02]  /*7790*/  ISETP.GT.AND P0, PT, R28.reuse, R35, PT ;  /* 0x000000231c00720c */ /* 0x040fe40003f04270 */
[----:B------:R-:W-:Y:S01]  /*77a0*/  IADD3 R28, R28, -0x1, RZ ;  /* 0xffffffff1c1c7810 */ /* 0x000fe20007ffe0ff */
[----:B------:R-:W0:Y:S10]  /*77b0*/  LDGDEPBAR ;  /* 0x00000000000079af */ /* 0x000e340000000000 */
[----:B------:R-:W-:-:S05]  /*77c0*/  @P0 BRA `(.L_x_1732) ;  /* 0xffffb8b000000947 */ /* 0x000fca000383ffff */
[----:B------:R-:W-:Y:S01]  /*77d0*/  WARPSYNC 0xffffffff ;  /* 0xffffffff00007948 */ /* 0x000fe20003800000 */
[----:B------:R-:W-:Y:S06]  /*77e0*/  BAR.SYNC.DEFER_BLOCKING 0x0 ;  /* 0x0000000000007b1d */ /* 0x000fec0000010000 */
.L_x_1707:
        /* <DEDUP_REMOVED lines=32> */
.L_x_1734:
[----:B------:R-:W-:Y:S05]  /*79f0*/  BSYNC B0 ;  /* 0x0000000000007941 */ /* 0x000fea0003800000 */
.L_x_1733:
        /* <DEDUP_REMOVED lines=26> */
[----:B---3--:R-:W-:Y:S01]  /*7ba0*/  CS2R R64, SRZ ;  /* 0x0000000000407805 */ /* 0x008fe2000001ff00 */
        /* <DEDUP_REMOVED lines=34> */
[----:B------:R-:W-:Y:S01]  /*7dd0*/  IMAD.MOV.U32 R4, RZ, RZ, 0x1 ;  /* 0x00000001ff047424 */ /* 0x000fe200078e00ff */
[----:B------:R-:W-:Y:S02]  /*7de0*/  SHF.R.S32.HI R0, RZ, 0x1f, R149 ;  /* 0x0000001fff007819 */ /* 0x000fe40000011495 */
[----:B------:R-:W-:Y:S02]  /*7df0*/  ISETP.NE.U32.AND P0, PT, RZ, c[0x0][0x348], PT ;  /* 0x0000d200ff007a0c */ /* 0x000fe40003f05070 */
[----:B------:R-:W-:Y:S01]  /*7e00*/  ISETP.NE.AND P1, PT, R4, c[0x0][0x2c4], PT ;  /* 0x0000b10004007a0c */ /* 0x000fe20003f25270 */
        /* <DEDUP_REMOVED lines=40> */
.L_x_1879:
[----:B------:R-:W-:Y:S05]  /*8090*/  BRA.DIV ~URZ, `(.L_x_1737) ;  /* 0x000116127f007947 */ /* 0x000fea000b800000 */
[----:B------:R3:W4:Y:S02]  /*80a0*/  SHFL.IDX PT, R0, R13, RZ, 0x181f ;  /* 0x00181fff0d007589 */ /* 0x00072400000e0000 */
.L_x_1880:
[----:B------:R-:W-:Y:S01]  /*80b0*/  IMAD R48, R150, c[0x0][0x2c4], RZ ;  /* 0x0000b10096307a24 */ /* 0x000fe200078e02ff */
[----:B------:R-:W-:Y:S04]  /*80c0*/  BSSY B0, `(.L_x_1738) ;  /* 0x000000f000007945 */ /* 0x000fe80003800000 */
[----:B------:R-:W-:-:S13]  /*80d0*/  ISETP.GE.AND P0, PT, R5, R48, PT ;  /* 0x000000300500720c */ /* 0x000fda0003f06270 */
[----:B------:R-:W-:Y:S05]  /*80e0*/  @P0 BRA `(.L_x_1739) ;  /* 0x000000c000000947 */ /* 0x000fea0003800000 */
[-C--:B----4-:R-:W-:Y:S02]  /*80f0*/  LEA R8, P2, R204, R0.reuse, 0x1 ;  /* 0x00000000cc087211 */ /* 0x090fe400078408ff */
[CC--:B------:R-:W-:Y:S02]  /*8100*/  LEA R6, P1, R203.reuse, R0.reuse, 0x1 ;  /* 0x00000000cb067211 */ /* 0x0c0fe400078208ff */
[----:B------:R-:W-:Y:S02]  /*8110*/  LEA R2, P0, R206, R0, 0x1 ;  /* 0x00000000ce027211 */ /* 0x000fe400078008ff */
        /* <DEDUP_REMOVED lines=9> */
.L_x_1739:
[----:B------:R-:W-:Y:S05]  /*81b0*/  BSYNC B0 ;  /* 0x0000000000007941 */ /* 0x000fea0003800000 */
.L_x_1738:
[----:B------:R-:W-:Y:S05]  /*81c0*/  BRA.DIV ~URZ, `(.L_x_1740) ;  /* 0x000115527f007947 */ /* 0x000fea000b800000 */
[----:B--2---:R2:W1:Y:S04]  /*81d0*/  SHFL.IDX PT, R4, R12, 0x1, 0x181f ;  /* 0x00381f000c047f89 */ /* 0x00446800000e0000 */
[----:B----4-:R2:W4:Y:S02]  /*81e0*/  SHFL.IDX PT, R0, R13, 0x1, 0x181f ;  /* 0x00381f000d007f89 */ /* 0x01052400000e0000 */
.L_x_1881:
[----:B------:R-:W-:Y:S01]  /*81f0*/  IADD3 R2, R5, 0x20, RZ ;  /* 0x0000002005027810 */ /* 0x000fe20007ffe0ff */
[----:B------:R-:W-:Y:S03]  /*8200*/  BSSY B0, `(.L_x_1741) ;  /* 0x000000f000007945 */ /* 0x000fe60003800000 */
[----:B------:R-:W-:-:S13]  /*8210*/  ISETP.GE.AND P0, PT, R2, R48, PT ;  /* 0x000000300200720c */ /* 0x000fda0003f06270 */
[----:B------:R-:W-:Y:S05]  /*8220*/  @P0 BRA `(.L_x_1742) ;  /* 0x000000c000000947 */ /* 0x000fea0003800000 */
[-C--:B----4-:R-:W-:Y:S02]  /*8230*/  LEA R8, P2, R204, R0.reuse, 0x1 ;  /* 0x00000000cc087211 */ /* 0x090fe400078408ff */
[CC--:B------:R-:W-:Y:S02]  /*8240*/  LEA R6, P1, R203.reuse, R0.reuse, 0x1 ;  /* 0x00000000cb067211 */ /* 0x0c0fe400078208ff */
[----:B------:R-:W-:Y:S02]  /*8250*/  LEA R2, P0, R206, R0, 0x1 ;  /* 0x00000000ce027211 */ /* 0x000fe400078008ff */
        /* <DEDUP_REMOVED lines=9> */
.L_x_1742:
[----:B------:R-:W-:Y:S05]  /*82f0*/  BSYNC B0 ;  /* 0x0000000000007941 */ /* 0x000fea0003800000 */
.L_x_1741:
[----:B------:R-:W-:Y:S05]  /*8300*/  BRA.DIV ~URZ, `(.L_x_1743) ;  /* 0x000114e27f007947 */ /* 0x000fea000b800000 */
[----:B-1----:R1:W2:Y:S02]  /*8310*/  SHFL.IDX PT, R4, R12, 0x2, 0x181f ;  /* 0x00581f000c047f89 */ /* 0x0022a400000e0000 */
.L_x_1882:
[----:B------:R-:W-:Y:S05]  /*8320*/  BRA.DIV ~URZ, `(.L_x_1744) ;  /* 0x000115327f007947 */ /* 0x000fea000b800000 */
[----:B----4-:R4:W1:Y:S02]  /*8330*/  SHFL.IDX PT, R0, R13, 0x2, 0x181f ;  /* 0x00581f000d007f89 */ /* 0x01086400000e0000 */
.L_x_1883:
[----:B------:R-:W-:Y:S01]  /*8340*/  IADD3 R2, R5, 0x40, RZ ;  /* 0x0000004005027810 */ /* 0x000fe20007ffe0ff */
[----:B------:R-:W-:Y:S03]  /*8350*/  BSSY B0, `(.L_x_1745) ;  /* 0x000000f000007945 */ /* 0x000fe60003800000 */
[----:B------:R-:W-:-:S13]  /*8360*/  ISETP.GE.AND P0, PT, R2, R48, PT ;  /* 0x000000300200720c */ /* 0x000fda0003f06270 */
[----:B------:R-:W-:Y:S05]  /*8370*/  @P0 BRA `(.L_x_1746) ;  /* 0x000000c000000947 */ /* 0x000fea0003800000 */
[-C--:B-1----:R-:W-:Y:S02]  /*8380*/  LEA R8, P2, R204, R0.reuse, 0x1 ;  /* 0x00000000cc087211 */ /* 0x082fe400078408ff */
        /* <DEDUP_REMOVED lines=11> */
.L_x_1746:
[----:B------:R-:W-:Y:S05]  /*8440*/  BSYNC B0 ;  /* 0x0000000000007941 */ /* 0x000fea0003800000 */
.L_x_1745:
[----:B------:R-:W-:Y:S05]  /*8450*/  BRA.DIV ~URZ, `(.L_x_1747) ;  /* 0x000114727f007947 */ /* 0x000fea000b800000 */
[----:B--2---:R2:W3:Y:S04]  /*8460*/  SHFL.IDX PT, R4, R12, 0x3, 0x181f ;  /* 0x00781f000c047f89 */ /* 0x0044e800000e0000 */
[----:B-1----:R2:W1:Y:S02]  /*8470*/  SHFL.IDX PT, R0, R13, 0x3, 0x181f ;  /* 0x00781f000d007f89 */ /* 0x00246400000e0000 */
.L_x_1884:
[----:B------:R-:W-:Y:S01]  /*8480*/  IADD3 R2, R5, 0x60, RZ ;  /* 0x0000006005027810 */ /* 0x000fe20007ffe0ff */
[----:B-----5:R-:W-:Y:S01]  /*8490*/  IMAD.WIDE.U32 R220, R15, c[0x0][0x2b0], RZ ;  /* 0x0000ac000fdc7a25 */ /* 0x020fe200078e00ff */
[----:B------:R-:W-:-:S02]  /*84a0*/  LOP3.LUT R198, R198, 0xfffffffd, RZ, 0xc0, !PT ;  /* 0xfffffffdc6c67812 */ /* 0x000fc400078ec0ff */
[----:B------:R-:W-:-:S13]  /*84b0*/  ISETP.GE.AND P0, PT, R2, R48, PT ;  /* 0x000000300200720c */ /* 0x000fda0003f06270 */
[CC--:B-1----:R-:W-:Y:S02]  /*84c0*/  @!P0 LEA R8, P3, R204.reuse, R0.reuse, 0x1 ;  /* 0x00000000cc088211 */ /* 0x0c2fe400078608ff */
[C---:B------:R-:W-:Y:S02]  /*84d0*/  @!P0 LEA R6, P2, R203.reuse, R0, 0x1 ;  /* 0x00000000cb068211 */ /* 0x040fe400078408ff */
[CC--:B---3--:R-:W-:Y:S02]  /*84e0*/  @!P0 LEA.HI.X R9, R204.reuse, R4.reuse, R205, 0x1, P3 ;  /* 0x00000004cc098211 */ /* 0x0c8fe400018f0ccd */
[----:B------:R-:W-:Y:S02]  /*84f0*/  ISETP.GE.AND P3, PT, R204, c[0x0][0x1d4], PT ;  /* 0x00007500cc007a0c */ /* 0x000fe40003f66270 */
[----:B------:R-:W-:Y:S01]  /*8500*/  @!P0 LEA.HI.X R7, R203, R4, R213, 0x1, P2 ;  /* 0x00000004cb078211 */ /* 0x000fe200010f0cd5 */
[----:B------:R-:W-:Y:S01]  /*8510*/  @!PT LDS RZ, [RZ] ;  /* 0x00000000fffff984 */ /* 0x000fe20000000800 */
[----:B------:R-:W-:Y:S01]  /*8520*/  @!PT LDS RZ, [RZ] ;  /* 0x00000000fffff984 */ /* 0x000fe20000000800 */
[----:B------:R-:W-:Y:S01]  /*8530*/  @!PT LDS RZ, [RZ] ;  /* 0x00000000fffff984 */ /* 0x000fe20000000800 */
[----:B------:R1:W-:Y:S01]  /*8540*/  @!P0 LDGSTS.E.BYPASS.LTC128B.128 [R107+0x1b100], [R8.64], !P6 ;  /* 0x1b100000086b8fae */ /* 0x0003e2000f101d48 */
[----:B------:R-:W-:-:S02]  /*8550*/  @!P0 LEA R2, P1, R206, R0, 0x1 ;  /* 0x00000000ce028211 */ /* 0x000fc400078208ff */
[----:B------:R-:W-:Y:S01]  /*8560*/  SHF.R.S32.HI R0, RZ, 0x1f, R15 ;  /* 0x0000001fff007819 */ /* 0x000fe2000001140f */
[----:B------:R1:W-:Y:S01]  /*8570*/  @!P0 LDGSTS.E.BYPASS.LTC128B.128 [R107+0x1f100], [R6.64], !P5 ;  /* 0x1f100000066b8fae */ /* 0x0003e2000e901d48 */
[----:B------:R-:W-:Y:S02]  /*8580*/  ISETP.GE.AND P5, PT, R203, c[0x0][0x1d4], PT ;  /* 0x00007500cb007a0c */ /* 0x000fe40003fa6270 */
[----:B------:R-:W-:Y:S01]  /*8590*/  ISETP.GE.AND P6, PT, R206, c[0x0][0x1d4], PT ;  /* 0x00007500ce007a0c */ /* 0x000fe20003fc6270 */
[----:B------:R-:W-:Y:S01]  /*85a0*/  IMAD R0, R0, c[0x0][0x2b0], RZ ;  /* 0x0000ac0000007a24 */ /* 0x000fe200078e02ff */
[----:B------:R-:W-:Y:S02]  /*85b0*/  @!P0 LEA.HI.X R3, R206, R4, R212, 0x1, P1 ;  /* 0x00000004ce038211 */ /* 0x000fe400008f0cd4 */
[----:B------:R-:W-:Y:S01]  /*85c0*/  @P3 LOP3.LUT R198, R198, 0x2, RZ, 0xfc, !PT ;  /* 0x00000002c6c63812 */ /* 0x000fe200078efcff */
[----:B------:R-:W-:Y:S01]  /*85d0*/  IMAD R0, R15, c[0x0][0x2b4], R0 ;  /* 0x0000ad000f007a24 */ /* 0x000fe200078e0200 */
[----:B------:R-:W-:Y:S01]  /*85e0*/  SEL R149, RZ, 0x10, P6 ;  /* 0x00000010ff957807 */ /* 0x000fe20003000000 */
[----:B------:R1:W-:Y:S01]  /*85f0*/  @!P0 LDGSTS.E.BYPASS.LTC128B.128 [R107+0x23100], [R2.64], !P4 ;  /* 0x23100000026b8fae */ /* 0x0003e2000e101d48 */
[----:B------:R-:W-:Y:S01]  /*8600*/  LOP3.LUT R198, R198, 0xfffffffe, RZ, 0xc0, !PT ;  /* 0xfffffffec6c67812 */ /* 0x000fe200078ec0ff */
[----:B------:R-:W-:-:S02]  /*8610*/  IMAD.IADD R233, R221, 0x1, R0 ;  /* 0x00000001dde97824 */ /* 0x000fc400078e0200 */
[----:B------:R-:W0:Y:S01]  /*8620*/  LDGDEPBAR ;  /* 0x00000000000079af */ /* 0x000e220000000000 */
[----:B------:R-:W-:Y:S01]  /*8630*/  @P5 LOP3.LUT R198, R198, 0x1, RZ, 0xfc, !PT ;  /* 0x00000001c6c65812 */ /* 0x000fe200078efcff */
[----:B------:R-:W-:Y:S03]  /*8640*/  WARPSYNC 0xffffffff ;  /* 0xffffffff00007948 */ /* 0x000fe60003800000 */
[----:B------:R-:W-:-:S04]  /*8650*/  LOP3.LUT R198, R198, 0xfffffffb, RZ, 0xc0, !PT ;  /* 0xfffffffbc6c67812 */ /* 0x000fc800078ec0ff */
[----:B------:R-:W-:Y:S02]  /*8660*/  @P6 LOP3.LUT R198, R198, 0x4, RZ, 0xfc, !PT ;  /* 0x00000004c6c66812 */ /* 0x000fe400078efcff */
[----:B------:R-:W-:Y:S01]  /*8670*/  IMAD.MOV.U32 R0, RZ, RZ, c[0x0][0x2b8] ;  /* 0x0000ae00ff007624 */ /* 0x000fe200078e00ff */
[----:B------:R-:W-:Y:S01]  /*8680*/  BAR.SYNC.DEFER_BLOCKING 0x0 ;  /* 0x0000000000007b1d */ /* 0x000fe20000010000 */
[----:B-1----:R-:W-:Y:S01]  /*8690*/  IMAD R2, R22, 0x40, R217 ;  /* 0x0000004016027824 */ /* 0x002fe200078e02d9 */
[----:B------:R-:W-:Y:S01]  /*86a0*/  LOP3.LUT R198, R198, 0xfffffff7, RZ, 0xc0, !PT ;  /* 0xfffffff7c6c67812 */ /* 0x000fe200078ec0ff */
[----:B------:R-:W-:Y:S01]  /*86b0*/  IMAD.MOV.U32 R189, RZ, RZ, RZ ;  /* 0x000000ffffbd7224 */ /* 0x000fe200078e00ff */
[----:B------:R-:W-:Y:S02]  /*86c0*/  ISETP.NE.AND P4, PT, R0, 0x1, PT ;  /* 0x000000010000780c */ /* 0x000fe40003f85270 */
        /* <DEDUP_REMOVED lines=16> */
[----:B------:R-:W-:Y:S02]  /*87d0*/  BSSY B0, `(.L_x_1748) ;  /* 0x00000a8000007945 */ /* 0x000fe40003800000 */
        /* <DEDUP_REMOVED lines=15> */
[----:B------:R-:W-:Y:S01]  /*88d0*/  IMAD.SHL.U32 R17, R203, 0x2, RZ ;  /* 0x00000002cb117824 */ /* 0x000fe200078e00ff */
[----:B---3--:R-:W-:Y:S01]  /*88e0*/  SHF.R.S32.HI R7, RZ, 0x1f, R189 ;  /* 0x0000001fff077819 */ /* 0x008fe200000114bd */
[----:B------:R-:W-:-:S04]  /*88f0*/  IMAD.WIDE.U32 R2, R189, c[0x0][0x1f0], R2 ;  /* 0x00007c00bd027a25 */ /* 0x000fc800078e0002 */
[C---:B------:R-:W-:Y:S02]  /*8900*/  IMAD R0, R7.reuse, c[0x0][0x1f0], RZ ;  /* 0x00007c0007007a24 */ /* 0x040fe400078e02ff */
[----:B------:R-:W-:Y:S02]  /*8910*/  IMAD R7, R7, c[0x0][0x218], RZ ;  /* 0x0000860007077a24 */ /* 0x000fe400078e02ff */
[C---:B------:R-:W-:Y:S01]  /*8920*/  IMAD R4, R189.reuse, c[0x0][0x1f4], R0 ;  /* 0x00007d00bd047a24 */ /* 0x040fe200078e0200 */
[----:B------:R-:W-:Y:S01]  /*8930*/  IADD3 R0, P0, R2, R218, RZ ;  /* 0x000000da02007210 */ /* 0x000fe20007f1e0ff */
[----:B------:R-:W-:-:S03]  /*8940*/  IMAD R16, R189, c[0x0][0x21c], R7 ;  /* 0x00008700bd107a24 */ /* 0x000fc600078e0207 */
[----:B------:R-:W-:Y:S02]  /*8950*/  IADD3.X R2, R232, R3, R4, P0, !PT ;  /* 0x00000003e8027210 */ /* 0x000fe400007fe404 */
[----:B------:R-:W-:-:S04]  /*8960*/  LEA R5, P0, R0, c[0x0][0x1c8], 0x1 ;  /* 0x0000720000057a11 */ /* 0x000fc800078008ff */
[----:B------:R-:W-:Y:S01]  /*8970*/  LEA.HI.X R8, R0, c[0x0][0x1cc], R2, 0x1, P0 ;  /* 0x0000730000087a11 */ /* 0x000fe200000f0c02 */
[----:B------:R-:W-:Y:S01]  /*8980*/  IMAD.WIDE.U32 R2, R191, c[0x0][0x208], RZ ;  /* 0x00008200bf027a25 */ /* 0x000fe200078e00ff */
[----:B------:R-:W1:Y:S03]  /*8990*/  SHFL.IDX PT, R0, R5, RZ, 0x181f ;  /* 0x00181fff05007589 */ /* 0x000e6600000e0000 */
[----:B------:R-:W-:Y:S01]  /*89a0*/  IMAD.IADD R3, R3, 0x1, R6 ;  /* 0x0000000103037824 */ /* 0x000fe200078e0206 */
[----:B------:R-:W3:Y:S03]  /*89b0*/  SHFL.IDX PT, R4, R8, RZ, 0x181f ;  /* 0x00181fff08047589 */ /* 0x000ee600000e0000 */
[----:B------:R-:W-:Y:S01]  /*89c0*/  IMAD.WIDE.U32 R2, R189, c[0x0][0x218], R2 ;  /* 0x00008600bd027a25 */ /* 0x000fe200078e0002 */
[----:B------:R-:W5:Y:S04]  /*89d0*/  SHFL.IDX PT, R5, R5, 0x1, 0x181f ;  /* 0x00381f0005057f89 */ /* 0x000f6800000e0000 */
[----:B------:R2:W4:Y:S02]  /*89e0*/  SHFL.IDX PT, R14, R8, 0x1, 0x181f ;  /* 0x00381f00080e7f89 */ /* 0x00052400000e0000 */
[----:B-12---:R-:W-:-:S02]  /*89f0*/  @P1 LEA R12, P0, R204, R0, 0x1 ;  /* 0x00000000cc0c1211 */ /* 0x006fc400078008ff */
[C---:B------:R-:W-:Y:S02]  /*8a00*/  @P1 LEA R6, P2, R203.reuse, R0, 0x1 ;  /* 0x00000000cb061211 */ /* 0x040fe400078408ff */
[-C--:B---34-:R-:W-:Y:S02]  /*8a10*/  @P1 LEA.HI.X R13, R204, R4.reuse, R205, 0x1, P0 ;  /* 0x00000004cc0d1211 */ /* 0x098fe400000f0ccd */
[----:B------:R-:W-:-:S03]  /*8a20*/  @P1 LEA.HI.X R7, R203, R4, R213, 0x1, P2 ;  /* 0x00000004cb071211 */ /* 0x000fc600010f0cd5 */
[----:B------:R1:W-:Y:S01]  /*8a30*/  @P1 LDGSTS.E.BYPASS.LTC128B.128 [R107+0xc100], [R12.64], !P3 ;  /* 0x0c1000000c6b1fae */ /* 0x0003e2000d901d48 */
[----:B------:R-:W-:Y:S02]  /*8a40*/  @P1 LEA R8, P0, R206, R0, 0x1 ;  /* 0x00000000ce081211 */ /* 0x000fe400078008ff */
[----:B------:R-:W-:Y:S01]  /*8a50*/  IADD3 R0, P2, R2, R222, RZ ;  /* 0x000000de02007210 */ /* 0x000fe20007f5e0ff */
[----:B------:R2:W-:Y:S01]  /*8a60*/  @P1 LDGSTS.E.BYPASS.LTC128B.128 [R107+0xe100], [R6.64], !P5 ;  /* 0x0e100000066b1fae */ /* 0x0005e2000e901d48 */
[----:B------:R-:W-:Y:S02]  /*8a70*/  @P1 LEA.HI.X R9, R206, R4, R212, 0x1, P0 ;  /* 0x00000004ce091211 */ /* 0x000fe400000f0cd4 */
[----:B------:R-:W-:Y:S02]  /*8a80*/  ISETP.GE.AND P0, PT, R15, 0x21, PT ;  /* 0x000000210f00780c */ /* 0x000fe40003f06270 */
[----:B------:R-:W-:Y:S01]  /*8a90*/  IADD3.X R2, R234, R3, R16, P2, !PT ;  /* 0x00000003ea027210 */ /* 0x000fe200017fe410 */
[----:B------:R3:W-:Y:S01]  /*8aa0*/  @P1 LDGSTS.E.BYPASS.LTC128B.128 [R107+0x10100], [R8.64], !P6 ;  /* 0x10100000086b1fae */ /* 0x0007e2000f101d48 */
[----:B------:R-:W-:-:S04]  /*8ab0*/  LEA R16, P2, R0, c[0x0][0x1f8], 0x1 ;  /* 0x00007e0000107a11 */ /* 0x000fc800078408ff */
[----:B------:R-:W-:Y:S02]  /*8ac0*/  LEA.HI.X R19, R0, c[0x0][0x1fc], R2, 0x1, P2 ;  /* 0x00007f0000137a11 */ /* 0x000fe400010f0c02 */
[----:B------:R-:W-:Y:S03]  /*8ad0*/  SHFL.IDX PT, R0, R16, 0x1, 0x181f ;  /* 0x00381f0010007f89 */ /* 0x000fe600000e0000 */
[-C--:B-----5:R-:W-:Y:S02]  /*8ae0*/  @P0 LEA R4, P2, R203, R5.reuse, 0x1 ;  /* 0x00000005cb040211 */ /* 0x0a0fe400078408ff */
[CC--:B------:R-:W-:Y:S01]  /*8af0*/  @P0 LEA R2, P1, R206.reuse, R5.reuse, 0x1 ;  /* 0x00000005ce020211 */ /* 0x0c0fe200078208ff */
[----:B-1----:R1:W4:Y:S03]  /*8b00*/  SHFL.IDX PT, R12, R16, RZ, 0x181f ;  /* 0x00181fff100c7589 */ /* 0x00232600000e0000 */
[----:B------:R-:W-:Y:S01]  /*8b10*/  @P0 LEA.HI.X R3, R206, R14, R212, 0x1, P1 ;  /* 0x0000000ece030211 */ /* 0x000fe200008f0cd4 */
[----:B------:R-:W5:Y:S01]  /*8b20*/  SHFL.IDX PT, R13, R19, RZ, 0x181f ;  /* 0x00181fff130d7589 */ /* 0x000f6200000e0000 */
[----:B--2---:R-:W-:-:S02]  /*8b30*/  @P0 LEA R6, P3, R204, R5, 0x1 ;  /* 0x00000005cc060211 */ /* 0x004fc400078608ff */
[CC--:B------:R-:W-:Y:S02]  /*8b40*/  @P0 LEA.HI.X R5, R203.reuse, R14.reuse, R213, 0x1, P2 ;  /* 0x0000000ecb050211 */ /* 0x0c0fe400010f0cd5 */
[----:B------:R-:W-:Y:S02]  /*8b50*/  @P0 LEA.HI.X R7, R204, R14, R205, 0x1, P3 ;  /* 0x0000000ecc070211 */ /* 0x000fe400018f0ccd */
[C---:B------:R-:W-:Y:S02]  /*8b60*/  LOP3.LUT P3, RZ, R198.reuse, 0x2, RZ, 0xc0, !PT ;  /* 0x00000002c6ff7812 */ /* 0x040fe4000786c0ff */
[----:B------:R-:W-:Y:S02]  /*8b70*/  ISETP.GE.AND P2, PT, R203, c[0x0][0x1d4], PT ;  /* 0x00007500cb007a0c */ /* 0x000fe40003f46270 */
[----:B------:R-:W-:Y:S02]  /*8b80*/  LOP3.LUT R198, R198, 0xffffffef, RZ, 0xc0, !PT ;  /* 0xffffffefc6c67812 */ /* 0x000fe400078ec0ff */
[----:B-1----:R-:W-:-:S07]  /*8b90*/  SHF.L.U64.HI R16, R206, 0x1, R212 ;  /* 0x00000001ce107819 */ /* 0x002fce00000102d4 */
[----:B------:R1:W-:Y:S01]  /*8ba0*/  @P0 LDGSTS.E.BYPASS.LTC128B.128 [R107+0xd100], [R6.64], !P3 ;  /* 0x0d100000066b0fae */ /* 0x0003e2000d901d48 */
[----:B------:R-:W-:-:S03]  /*8bb0*/  ISETP.GE.AND P3, PT, R204, c[0x0][0x1d4], PT ;  /* 0x00007500cc007a0c */ /* 0x000fc60003f66270 */
[----:B------:R2:W-:Y:S01]  /*8bc0*/  @P0 LDGSTS.E.BYPASS.LTC128B.128 [R107+0xf100], [R4.64], !P5 ;  /* 0x0f100000046b0fae */ /* 0x0005e2000e901d48 */
[----:B------:R-:W-:Y:S02]  /*8bd0*/  ISETP.LT.OR P1, PT, R15, 0x1, P3 ;  /* 0x000000010f00780c */ /* 0x000fe40001f21670 */
[----:B------:R-:W-:Y:S01]  /*8be0*/  ISETP.GT.AND P5, PT, R22, R208, PT ;  /* 0x000000d01600720c */ /* 0x000fe20003fa4270 */
[----:B------:R4:W-:Y:S01]  /*8bf0*/  @P0 LDGSTS.E.BYPASS.LTC128B.128 [R107+0x11100], [R2.64], !P6 ;  /* 0x11100000026b0fae */ /* 0x0009e2000f101d48 */
[----:B------:R-:W-:-:S03]  /*8c00*/  ISETP.GT.AND P6, PT, R217, 0x3f, PT ;  /* 0x0000003fd900780c */ /* 0x000fc60003fc4270 */
[----:B------:R-:W0:Y:S08]  /*8c10*/  LDGDEPBAR ;  /* 0x00000000000079af */ /* 0x000e300000000000 */
[----:B------:R-:W-:Y:S01]  /*8c20*/  @P5 LOP3.LUT R198, R198, 0x10, RZ, 0xfc, !PT ;  /* 0x00000010c6c65812 */ /* 0x000fe200078efcff */
[----:B-1----:R1:W3:Y:S01]  /*8c30*/  SHFL.IDX PT, R6, R19, 0x1, 0x181f ;  /* 0x00381f0013067f89 */ /* 0x0022e200000e0000 */
[----:B----4-:R-:W-:-:S05]  /*8c40*/  IADD3 R2, P0, R12, R21, RZ ;  /* 0x000000150c027210 */ /* 0x010fca0007f1e0ff */
[----:B-----5:R-:W-:Y:S01]  /*8c50*/  IMAD.X R3, R13, 0x1, R20, P0 ;  /* 0x000000010d037824 */ /* 0x020fe200000e0614 */
[----:B--2---:R-:W-:-:S04]  /*8c60*/  IADD3 R4, P0, R12, R17, RZ ;  /* 0x000000110c047210 */ /* 0x004fc80007f1e0ff */
[----:B------:R2:W-:Y:S01]  /*8c70*/  LDGSTS.E.BYPASS.LTC128B.128 [R107+0x100], [R2.64], !P1 ;  /* 0x00100000026b7fae */ /* 0x0005e2000c901d48 */
[----:B------:R-:W-:Y:S01]  /*8c80*/  IMAD.X R5, R13, 0x1, R18, P0 ;  /* 0x000000010d057824 */ /* 0x000fe200000e0612 */
[C---:B------:R-:W-:Y:S02]  /*8c90*/  ISETP.LT.OR P0, PT, R15.reuse, 0x1, P2 ;  /* 0x000000010f00780c */ /* 0x040fe40001701670 */
[C---:B------:R-:W-:Y:S01]  /*8ca0*/  ISETP.GE.AND P1, PT, R206.reuse, c[0x0][0x1d4], PT ;  /* 0x00007500ce007a0c */ /* 0x040fe20003f26270 */
[----:B-1----:R-:W-:Y:S01]  /*8cb0*/  IMAD.SHL.U32 R19, R206, 0x2, RZ ;  /* 0x00000002ce137824 */ /* 0x002fe200078e00ff */
[----:B------:R-:W-:-:S09]  /*8cc0*/  ISETP.LT.OR P2, PT, R15, 0x21, P2 ;  /* 0x000000210f00780c */ /* 0x000fd20001741670 */
[----:B------:R1:W-:Y:S02]  /*8cd0*/  LDGSTS.E.BYPASS.LTC128B.128 [R107+0x2100], [R4.64], !P0 ;  /* 0x02100000046b7fae */ /* 0x0003e4000c101d48 */
[----:B-1----:R-:W-:-:S05]  /*8ce0*/  IADD3 R4, P0, R12, R19, RZ ;  /* 0x000000130c047210 */ /* 0x002fca0007f1e0ff */
[----:B------:R-:W-:Y:S01]  /*8cf0*/  IMAD.X R5, R13, 0x1, R16, P0 ;  /* 0x000000010d057824 */ /* 0x000fe200000e0610 */
[----:B--2---:R-:W-:-:S05]  /*8d00*/  IADD3 R2, P0, R0, R21, RZ ;  /* 0x0000001500027210 */ /* 0x004fca0007f1e0ff */
[----:B---3--:R-:W-:Y:S01]  /*8d10*/  IMAD.X R3, R6, 0x1, R20, P0 ;  /* 0x0000000106037824 */ /* 0x008fe200000e0614 */
[C---:B------:R-:W-:Y:S02]  /*8d20*/  ISETP.LT.OR P0, PT, R15.reuse, 0x1, P1 ;  /* 0x000000010f00780c */ /* 0x040fe40000f01670 */
[----:B------:R-:W-:-:S11]  /*8d30*/  ISETP.LT.OR P1, PT, R15, 0x21, P1 ;  /* 0x000000210f00780c */ /* 0x000fd60000f21670 */
[----:B------:R1:W-:Y:S01]  /*8d40*/  LDGSTS.E.BYPASS.LTC128B.128 [R107+0x4100], [R4.64], !P0 ;  /* 0x04100000046b7fae */ /* 0x0003e2000c101d48 */
[----:B------:R-:W-:-:S13]  /*8d50*/  ISETP.LT.OR P0, PT, R15, 0x21, P3 ;  /* 0x000000210f00780c */ /* 0x000fda0001f01670 */
[----:B------:R2:W-:Y:S01]  /*8d60*/  LDGSTS.E.BYPASS.LTC128B.128 [R107+0x1100], [R2.64], !P0 ;  /* 0x01100000026b7fae */ /* 0x0005e2000c101d48 */
[----:B-1----:R-:W-:-:S05]  /*8d70*/  IADD3 R4, P0, R0, R17, RZ ;  /* 0x0000001100047210 */ /* 0x002fca0007f1e0ff */
[----:B------:R-:W-:-:S05]  /*8d80*/  IMAD.X R5, R6, 0x1, R18, P0 ;  /* 0x0000000106057824 */ /* 0x000fca00000e0612 */
[----:B------:R1:W-:Y:S01]  /*8d90*/  LDGSTS.E.BYPASS.LTC128B.128 [R107+0x3100], [R4.64], !P2 ;  /* 0x03100000046b7fae */ /* 0x0003e2000d101d48 */
[----:B--2---:R-:W-:-:S05]  /*8da0*/  IADD3 R2, P0, R0, R19, RZ ;  /* 0x0000001300027210 */ /* 0x004fca0007f1e0ff */
[----:B------:R-:W-:-:S05]  /*8db0*/  IMAD.X R3, R6, 0x1, R16, P0 ;  /* 0x0000000106037824 */ /* 0x000fca00000e0610 */
[----:B------:R1:W-:Y:S04]  /*8dc0*/  LDGSTS.E.BYPASS.LTC128B.128 [R107+0x5100], [R2.64], !P1 ;  /* 0x05100000026b7fae */ /* 0x0003e8000c901d48 */
[----:B------:R-:W0:Y:S01]  /*8dd0*/  LDGDEPBAR ;  /* 0x00000000000079af */ /* 0x000e220000000000 */
[----:B------:R-:W-:Y:S05]  /*8de0*/  @!P5 BRA `(.L_x_1749) ;  /* 0x000004600000d947 */ /* 0x000fea0003800000 */
[----:B-1----:R-:W-:Y:S01]  /*8df0*/  IMAD R2, R22, 0x40, R235 ;  /* 0x0000004016027824 */ /* 0x002fe200078e02eb */
        /* <DEDUP_REMOVED lines=27> */
.L_x_1885:
[----:B------:R-:W-:Y:S05]  /*8fb0*/  BRA.DIV ~URZ, `(.L_x_1751) ;  /* 0x00010a527f007947 */ /* 0x000fea000b800000 */
[----:B------:R-:W3:Y:S01]  /*8fc0*/  SHFL.IDX PT, R0, R14, RZ, 0x181f ;  /* 0x00181fff0e007589 */ /* 0x000ee200000e0000 */
[C---:B------:R-:W-:Y:S02]  /*8fd0*/  LOP3.LUT P2, RZ, R198.reuse, 0x2, RZ, 0xc0, !PT ;  /* 0x00000002c6ff7812 */ /* 0x040fe4000784c0ff */
[C---:B------:R-:W-:Y:S02]  /*8fe0*/  LOP3.LUT P1, RZ, R198.reuse, 0x1, RZ, 0xc0, !PT ;  /* 0x00000001c6ff7812 */ /* 0x040fe4000782c0ff */
[----:B------:R-:W-:Y:S02]  /*8ff0*/  LOP3.LUT P3, RZ, R198, 0x4, RZ, 0xc0, !PT ;  /* 0x00000004c6ff7812 */ /* 0x000fe4000786c0ff */
[----:B------:R-:W-:Y:S02]  /*9000*/  SEL R13, RZ, 0x10, P2 ;  /* 0x00000010ff0d7807 */ /* 0x000fe40001000000 */
[----:B------:R-:W-:-:S02]  /*9010*/  SEL R12, RZ, 0x10, P1 ;  /* 0x00000010ff0c7807 */ /* 0x000fc40000800000 */
        /* <DEDUP_REMOVED lines=14> */
.L_x_1886:
        /* <DEDUP_REMOVED lines=21> */
.L_x_1749:
[----:B------:R-:W-:Y:S05]  /*9250*/  BSYNC B0 ;  /* 0x0000000000007941 */ /* 0x000fea0003800000 */
.L_x_1748:
[----:B------:R-:W-:Y:S01]  /*9260*/  ISETP.LT.AND P0, PT, RZ, c[0x0][0x27c], PT ;  /* 0x00009f00ff007a0c */ /* 0x000fe20003f01270 */
[----:B------:R-:W0:Y:S01]  /*9270*/  LDGDEPBAR ;  /* 0x00000000000079af */ /* 0x000e220000000000 */
[----:B------:R-:W-:Y:S11]  /*9280*/  BSSY B2, `(.L_x_1752) ;  /* 0x000058f000027945 */ /* 0x000ff60003800000 */
[----:B------:R-:W-:Y:S05]  /*9290*/  @P0 BRA `(.L_x_1753) ;  /* 0x0000002000000947 */ /* 0x000fea0003800000 */
[----:B------:R-:W-:-:S04]  /*92a0*/  DEPBAR.LE SB0, 0x3 ;  /* 0x000080c00000791a */ /* 0x000fc80000000000 */
[----:B------:R-:W-:Y:S05]  /*92b0*/  BRA `(.L_x_1754) ;  /* 0x000058b000007947 */ /* 0x000fea0003800000 */
.L_x_1753:
[----:B------:R-:W-:Y:S01]  /*92c0*/  SHF.R.S32.HI R0, RZ, 0x1f, R142 ;  /* 0x0000001fff007819 */ /* 0x000fe2000001148e */
[----:B-1----:R-:W-:Y:S01]  /*92d0*/  IMAD.WIDE.U32 R4, R142, c[0x0][0x280], RZ ;  /* 0x0000a0008e047a25 */ /* 0x002fe200078e00ff */
[----:B------:R-:W-:-:S03]  /*92e0*/  ULDC.U8 UR4, c[0x0][0x298] ;  /* 0x0000a60000047ab9 */ /* 0x000fc60000000000 */
[----:B------:R-:W-:Y:S01]  /*92f0*/  IMAD R2, R0, c[0x0][0x280], RZ ;  /* 0x0000a00000027a24 */ /* 0x000fe200078e02ff */
[----:B------:R-:W-:Y:S01]  /*9300*/  LEA R6, P0, R4, c[0x0][0x270], 0x1 ;  /* 0x00009c0004067a11 */ /* 0x000fe200078008ff */
[----:B------:R-:W-:Y:S02]  /*9310*/  IMAD R0, R0, c[0x0][0x290], RZ ;  /* 0x0000a40000007a24 */ /* 0x000fe400078e02ff */
[C---:B------:R-:W-:Y:S02]  /*9320*/  IMAD R7, R142.reuse, c[0x0][0x284], R2 ;  /* 0x0000a1008e077a24 */ /* 0x040fe400078e0202 */
[----:B------:R-:W-:-:S03]  /*9330*/  IMAD.WIDE.U32 R2, R142, c[0x0][0x290], RZ ;  /* 0x0000a4008e027a25 */ /* 0x000fc600078e00ff */
[----:B------:R-:W-:Y:S01]  /*9340*/  IADD3 R7, R7, R5, RZ ;  /* 0x0000000507077210 */ /* 0x000fe20007ffe0ff */
[----:B------:R-:W-:-:S03]  /*9350*/  IMAD R5, R142, c[0x0][0x294], R0 ;  /* 0x0000a5008e057a24 */ /* 0x000fc600078e0200 */
[----:B------:R-:W-:Y:S02]  /*9360*/  LEA.HI.X R0, R4, c[0x0][0x274], R7, 0x1, P0 ;  /* 0x00009d0004007a11 */ /* 0x000fe400000f0c07 */
[C---:B------:R-:W-:Y:S02]  /*9370*/  LEA R12, P0, R2.reuse, c[0x0][0x288], 0x1 ;  /* 0x0000a200020c7a11 */ /* 0x040fe400078008ff */
[----:B------:R-:W-:Y:S02]  /*9380*/  IADD3 R3, R5, R3, RZ ;  /* 0x0000000305037210 */ /* 0x000fe40007ffe0ff */
[----:B------:R-:W-:Y:S02]  /*9390*/  LEA R7, R237, R207, 0x7 ;  /* 0x000000cfed077211 */ /* 0x000fe400078e38ff */
[----:B------:R-:W-:Y:S02]  /*93a0*/  LEA.HI.X R5, R2, c[0x0][0x28c], R3, 0x1, P0 ;  /* 0x0000a30002057a11 */ /* 0x000fe400000f0c03 */
[----:B------:R-:W-:-:S13]  /*93b0*/  ISETP.NE.AND P0, PT, RZ, UR4, PT ;  /* 0x00000004ff007c0c */ /* 0x000fda000bf05270 */
[----:B------:R-:W-:Y:S05]  /*93c0*/  @!P0 BRA `(.L_x_1755) ;  /* 0x00002b5000008947 */ /* 0x000fea0003800000 */
[----:B------:R-:W-:Y:S05]  /*93d0*/  BRA.DIV ~URZ, `(.L_x_1756) ;  /* 0x000108727f007947 */ /* 0x000fea000b800000 */
[----:B------:R1:W2:Y:S02]  /*93e0*/  SHFL.IDX PT, R8, R0, RZ, 0x1c1f ;  /* 0x001c1fff00087589 */ /* 0x0002a400000e0000 */
.L_x_1887:
[----:B------:R-:W-:Y:S05]  /*93f0*/  BRA.DIV ~URZ, `(.L_x_1757) ;  /* 0x000108c27f007947 */ /* 0x000fea000b800000 */
[----:B------:R-:W3:Y:S04]  /*9400*/  SHFL.IDX PT, R4, R6, RZ, 0x1c1f ;  /* 0x001c1fff06047589 */ /* 0x000ee800000e0000 */
[----:B-1----:R-:W1:Y:S04]  /*9410*/  SHFL.IDX PT, R0, R12, RZ, 0x1c1f ;  /* 0x001c1fff0c007589 */ /* 0x002e6800000e0000 */
[----:B------:R4:W2:Y:S02]  /*9420*/  SHFL.IDX PT, R30, R5, RZ, 0x1c1f ;  /* 0x001c1fff051e7589 */ /* 0x0008a400000e0000 */
[----:B--2-4-:R-:W-:-:S02]  /*9430*/  MOV R5, R8 ;  /* 0x0000000800057202 */ /* 0x014fc40000000f00 */
.L_x_1888:
[----:B-1-3--:R-:W-:Y:S01]  /*9440*/  ISETP.GE.AND P0, PT, R7, R48, PT ;  /* 0x000000300700720c */ /* 0x00afe20003f06270 */
        /* <DEDUP_REMOVED lines=14> */
[----:B------:R-:W2:Y:S04]  /*9530*/  LDL R42, [R1+0x30] ;  /* 0x00003000012a7983 */ /* 0x000ea80000100800 */
[----:B------:R-:W3:Y:S04]  /*9540*/  LDL R41, [R1+0x2c] ;  /* 0x00002c0001297983 */ /* 0x000ee80000100800 */
[----:B------:R-:W4:Y:S04]  /*9550*/  LDL R40, [R1+0x34] ;  /* 0x0000340001287983 */ /* 0x000f280000100800 */
[----:B------:R-:W4:Y:S04]  /*9560*/  LDL R39, [R1+0x28] ;  /* 0x0000280001277983 */ /* 0x000f280000100800 */
        /* <DEDUP_REMOVED lines=9> */
[----:B------:R-:W-:Y:S01]  /*9600*/  CS2R R2, SRZ ;  /* 0x0000000000027805 */ /* 0x000fe2000001ff00 */
[----:B------:R-:W-:-:S02]  /*9610*/  ISETP.GE.AND P2, PT, R145, c[0x0][0x27c], PT ;  /* 0x00009f0091007a0c */ /* 0x000fc40003f46270 */
[----:B------:R-:W-:Y:S01]  /*9620*/  ISETP.GE.AND P1, PT, R110, c[0x0][0x27c], PT ;  /* 0x00009f006e007a0c */ /* 0x000fe20003f26270 */
[----:B------:R-:W-:Y:S01]  /*9630*/  CS2R R20, SRZ ;  /* 0x0000000000147805 */ /* 0x000fe2000001ff00 */
[----:B------:R-:W-:Y:S01]  /*9640*/  CS2R R22, SRZ ;  /* 0x0000000000167805 */ /* 0x000fe2000001ff00 */
[----:B------:R-:W-:Y:S01]  /*9650*/  CS2R R24, SRZ ;  /* 0x0000000000187805 */ /* 0x000fe2000001ff00 */
[----:B------:R-:W-:Y:S01]  /*9660*/  CS2R R26, SRZ ;  /* 0x00000000001a7805 */ /* 0x000fe2000001ff00 */
[----:B------:R-:W-:Y:S02]  /*9670*/  CS2R R28, SRZ ;  /* 0x00000000001c7805 */ /* 0x000fe4000001ff00 */
[----:B--2---:R-:W-:-:S05]  /*9680*/  @!P4 IADD3 R8, P0, R4, R42, RZ ;  /* 0x0000002a0408c210 */ /* 0x004fca0007f1e0ff */
[----:B---3--:R-:W-:Y:S01]  /*9690*/  @!P4 IMAD.X R9, R5, 0x1, R41, P0 ;  /* 0x000000010509c824 */ /* 0x008fe200000e0629 */
[----:B----4-:R-:W-:-:S04]  /*96a0*/  @!P3 IADD3 R12, P0, R4, R40, RZ ;  /* 0x00000028040cb210 */ /* 0x010fc80007f1e0ff */
[----:B------:R1:W5:Y:S01]  /*96b0*/  @!P4 LD.E.64 R20, [R8.64] ;  /* 0x000000080814c980 */ /* 0x000362000c101b00 */
[----:B------:R-:W-:Y:S01]  /*96c0*/  @!P3 IMAD.X R13, R5, 0x1, R39, P0 ;  /* 0x00000001050db824 */ /* 0x000fe200000e0627 */
[----:B------:R-:W-:-:S04]  /*96d0*/  @!P2 IADD3 R14, P0, R4, R38, RZ ;  /* 0x00000026040ea210 */ /* 0x000fc80007f1e0ff */
[----:B------:R2:W5:Y:S01]  /*96e0*/  @!P3 LD.E.64 R22, [R12.64] ;  /* 0x000000080c16b980 */ /* 0x000562000c101b00 */
[----:B------:R-:W-:Y:S01]  /*96f0*/  @!P2 IMAD.X R15, R5, 0x1, R37, P0 ;  /* 0x00000001050fa824 */ /* 0x000fe200000e0625 */
[----:B------:R-:W-:-:S04]  /*9700*/  @!P1 IADD3 R16, P0, R4, R36, RZ ;  /* 0x0000002404109210 */ /* 0x000fc80007f1e0ff */
[----:B------:R3:W5:Y:S01]  /*9710*/  @!P2 LD.E.64 R24, [R14.64] ;  /* 0x000000080e18a980 */ /* 0x000762000c101b00 */
[----:B------:R-:W-:Y:S01]  /*9720*/  @!P1 IMAD.X R17, R5, 0x1, R35, P0 ;  /* 0x0000000105119824 */ /* 0x000fe200000e0623 */
[----:B------:R-:W-:-:S04]  /*9730*/  ISETP.GE.AND P0, PT, R144, c[0x0][0x27c], PT ;  /* 0x00009f0090007a0c */ /* 0x000fc80003f06270 */
[----:B------:R4:W5:Y:S09]  /*9740*/  @!P1 LD.E.64 R26, [R16.64] ;  /* 0x00000008101a9980 */ /* 0x000972000c101b00 */
[----:B------:R-:W-:-:S05]  /*9750*/  @!P0 IADD3 R32, P5, R4, R34, RZ ;  /* 0x0000002204208210 */ /* 0x000fca0007fbe0ff */
[----:B------:R-:W-:Y:S01]  /*9760*/  @!P0 IMAD.X R33, R5, 0x1, R31, P5 ;  /* 0x0000000105218824 */ /* 0x000fe200028e061f */
[----:B------:R-:W-:Y:S01]  /*9770*/  ISETP.GE.AND P5, PT, R108, c[0x0][0x27c], PT ;  /* 0x00009f006c007a0c */ /* 0x000fe20003fa6270 */
[----:B-1----:R-:W-:Y:S01]  /*9780*/  CS2R R8, SRZ ;  /* 0x0000000000087805 */ /* 0x002fe2000001ff00 */
[----:B--2---:R-:W-:Y:S01]  /*9790*/  CS2R R12, SRZ ;  /* 0x00000000000c7805 */ /* 0x004fe2000001ff00 */
[----:B---3--:R-:W-:Y:S01]  /*97a0*/  CS2R R14, SRZ ;  /* 0x00000000000e7805 */ /* 0x008fe2000001ff00 */
[----:B------:R1:W5:Y:S09]  /*97b0*/  @!P0 LD.E.64 R28, [R32.64] ;  /* 0x00000008201c8980 */ /* 0x000372000c101b00 */
[----:B------:R-:W-:-:S02]  /*97c0*/  @!P5 IMAD.MOV.U32 R6, RZ, RZ, R4 ;  /* 0x000000ffff06d224 */ /* 0x000fc400078e0004 */
[----:B------:R-:W-:Y:S02]  /*97d0*/  @!P5 IMAD.MOV.U32 R7, RZ, RZ, R5 ;  /* 0x000000ffff07d224 */ /* 0x000fe400078e0005 */
[----:B------:R-:W-:Y:S02]  /*97e0*/  @!P5 IMAD.MOV.U32 R4, RZ, RZ, R0 ;  /* 0x000000ffff04d224 */ /* 0x000fe400078e0000 */
[----:B------:R-:W-:Y:S02]  /*97f0*/  @!P5 IMAD.MOV.U32 R5, RZ, RZ, R30 ;  /* 0x000000ffff05d224 */ /* 0x000fe400078e001e */
[----:B------:R-:W-:-:S04]  /*9800*/  @!P5 IMAD.WIDE R6, R108, 0x2, R6 ;  /* 0x000000026c06d825 */ /* 0x000fc800078e0206 */
[----:B------:R-:W-:Y:S01]  /*9810*/  @!P5 IMAD.WIDE R4, R108, 0x2, R4 ;  /* 0x000000026c04d825 */ /* 0x000fe200078e0204 */
[----:B------:R2:W5:Y:S04]  /*9820*/  @!P5 LD.E.64 R18, [R6.64] ;  /* 0x000000080612d980 */ /* 0x000568000c101b00 */
[----:B------:R3:W5:Y:S01]  /*9830*/  @!P5 LD.E.64 R2, [R4.64] ;  /* 0x000000080402d980 */ /* 0x000762000c101b00 */
[----:B--2---:R-:W-:Y:S01]  /*9840*/  CS2R R6, SRZ ;  /* 0x0000000000067805 */ /* 0x004fe2000001ff00 */
[----:B---3--:R-:W-:-:S05]  /*9850*/  @!P4 IADD3 R4, P5, R0, R42, RZ ;  /* 0x0000002a0004c210 */ /* 0x008fca0007fbe0ff */
[----:B------:R-:W-:-:S05]  /*9860*/  @!P4 IMAD.X R5, R30, 0x1, R41, P5 ;  /* 0x000000011e05c824 */ /* 0x000fca00028e0629 */
[----:B------:R2:W5:Y:S02]  /*9870*/  @!P4 LD.E.64 R6, [R4.64] ;  /* 0x000000080406c980 */ /* 0x000564000c101b00 */
[----:B--2---:R-:W-:-:S05]  /*9880*/  @!P3 IADD3 R4, P4, R0, R40, RZ ;  /* 0x000000280004b210 */ /* 0x004fca0007f9e0ff */
[----:B------:R-:W-:-:S05]  /*9890*/  @!P3 IMAD.X R5, R30, 0x1, R39, P4 ;  /* 0x000000011e05b824 */ /* 0x000fca00020e0627 */
[----:B------:R2:W5:Y:S02]  /*98a0*/  @!P3 LD.E.64 R8, [R4.64] ;  /* 0x000000080408b980 */ /* 0x000564000c101b00 */
[----:B--2---:R-:W-:-:S05]  /*98b0*/  @!P2 IADD3 R4, P3, R0, R38, RZ ;  /* 0x000000260004a210 */ /* 0x004fca0007f7e0ff */
[----:B------:R-:W-:-:S05]  /*98c0*/  @!P2 IMAD.X R5, R30, 0x1, R37, P3 ;  /* 0x000000011e05a824 */ /* 0x000fca00018e0625 */
[----:B------:R2:W5:Y:S01]  /*98d0*/  @!P2 LD.E.64 R12, [R4.64] ;  /* 0x00000008040ca980 */ /* 0x000562000c101b00 */
[----:B----4-:R-:W-:Y:S01]  /*98e0*/  CS2R R16, SRZ ;  /* 0x0000000000107805 */ /* 0x010fe2000001ff00 */
[----:B--2---:R-:W-:-:S05]  /*98f0*/  @!P1 IADD3 R4, P2, R0, R36, RZ ;  /* 0x0000002400049210 */ /* 0x004fca0007f5e0ff */
[----:B------:R-:W-:-:S05]  /*9900*/  @!P1 IMAD.X R5, R30, 0x1, R35, P2 ;  /* 0x000000011e059824 */ /* 0x000fca00010e0623 */
[----:B------:R2:W5:Y:S02]  /*9910*/  @!P1 LD.E.64 R14, [R4.64] ;  /* 0x00000008040e9980 */ /* 0x000564000c101b00 */
[----:B--2---:R-:W-:-:S05]  /*9920*/  @!P0 IADD3 R4, P1, R0, R34, RZ ;  /* 0x0000002200048210 */ /* 0x004fca0007f3e0ff */
[----:B------:R-:W-:-:S05]  /*9930*/  @!P0 IMAD.X R5, R30, 0x1, R31, P1 ;  /* 0x000000011e058824 */ /* 0x000fca00008e061f */
[----:B------:R1:W5:Y:S03]  /*9940*/  @!P0 LD.E.64 R16, [R4.64] ;  /* 0x0000000804108980 */ /* 0x000366000c101b00 */
.L_x_1759:
[----:B------:R-:W-:Y:S05]  /*9950*/  BSYNC B0 ;  /* 0x0000000000007941 */ /* 0x000fea0003800000 */
.L_x_1758:
[----:B-----5:R-:W-:Y:S01]  /*9960*/  IMAD.MOV.U32 R47, RZ, RZ, R22 ;  /* 0x000000ffff2f7224 */ /* 0x020fe200078e0016 */
[--C-:B-1----:R-:W-:Y:S01]  /*9970*/  SHF.R.U64 R32, R28, 0x10, R29.reuse ;  /* 0x000000101c207819 */ /* 0x102fe2000000121d */
[----:B------:R-:W-:Y:S01]  /*9980*/  IMAD.MOV.U32 R34, RZ, RZ, R29 ;  /* 0x000000ffff227224 */ /* 0x000fe200078e001d */
[----:B------:R-:W-:Y:S01]  /*9990*/  SHF.R.U64 R49, R20, 0x10, R21 ;  /* 0x0000001014317819 */ /* 0x000fe20000001215 */
[----:B------:R-:W-:Y:S01]  /*99a0*/  IMAD.MOV.U32 R54, RZ, RZ, R19 ;  /* 0x000000ffff367224 */ /* 0x000fe200078e0013 */
[----:B------:R-:W-:Y:S01]  /*99b0*/  SHF.R.U32.HI R29, RZ, 0x10, R29 ;  /* 0x00000010ff1d7819 */ /* 0x000fe2000001161d */
[----:B------:R-:W-:Y:S01]  /*99c0*/  IMAD.MOV.U32 R35, RZ, RZ, R28 ;  /* 0x000000ffff237224 */ /* 0x000fe200078e001c */
[----:B------:R-:W-:Y:S01]  /*99d0*/  SHF.R.U64 R44, R22, 0x10, R23 ;  /* 0x00000010162c7819 */ /* 0x000fe20000001217 */
[----:B------:R-:W-:Y:S01]  /*99e0*/  IMAD.MOV.U32 R43, RZ, RZ, R24 ;  /* 0x000000ffff2b7224 */ /* 0x000fe200078e0018 */
[--C-:B------:R-:W-:Y:S01]  /*99f0*/  SHF.R.U32.HI R33, RZ, 0x10, R27.reuse ;  /* 0x00000010ff217819 */ /* 0x100fe2000001161b */
[----:B------:R-:W-:Y:S01]  /*9a00*/  IMAD.MOV.U32 R38, RZ, RZ, R27 ;  /* 0x000000ffff267224 */ /* 0x000fe200078e001b */
[----:B------:R-:W-:Y:S01]  /*9a10*/  PRMT R29, R29, 0x5410, R49 ;  /* 0x000054101d1d7816 */ /* 0x000fe20000000031 */
[----:B------:R-:W-:Y:S01]  /*9a20*/  IMAD.MOV.U32 R22, RZ, RZ, R14 ;  /* 0x000000ffff167224 */ /* 0x000fe200078e000e */
[----:B------:R-:W-:Y:S01]  /*9a30*/  PRMT R34, R34, 0x5410, R47 ;  /* 0x0000541022227816 */ /* 0x000fe2000000002f */
[----:B------:R-:W-:Y:S01]  /*9a40*/  IMAD.MOV.U32 R55, RZ, RZ, R18 ;  /* 0x000000ffff377224 */ /* 0x000fe200078e0012 */
[----:B------:R-:W-:Y:S01]  /*9a50*/  SHF.R.U32.HI R0, RZ, 0x10, R9 ;  /* 0x00000010ff007819 */ /* 0x000fe20000011609 */
[----:B------:R-:W-:Y:S01]  /*9a60*/  IMAD.MOV.U32 R31, RZ, RZ, R2 ;  /* 0x000000ffff1f7224 */ /* 0x000fe200078e0002 */
[----:B------:R-:W-:Y:S01]  /*9a70*/  PRMT R33, R33, 0x5410, R44 ;  /* 0x0000541021217816 */ /* 0x000fe2000000002c */
[----:B------:R-:W-:Y:S01]  /*9a80*/  IMAD.MOV.U32 R52, RZ, RZ, R20 ;  /* 0x000000ffff347224 */ /* 0x000fe200078e0014 */
[----:B------:R-:W-:Y:S01]  /*9a90*/  PRMT R44, R29, 0x5410, R34 ;  /* 0x000054101d2c7816 */ /* 0x000fe20000000022 */
[--C-:B------:R-:W-:Y:S01]  /*9aa0*/  IMAD.MOV.U32 R30, RZ, RZ, R3.reuse ;  /* 0x000000ffff1e7224 */ /* 0x100fe200078e0003 */
[----:B------:R-:W-:Y:S01]  /*9ab0*/  SHF.R.U64 R28, R2, 0x10, R3 ;  /* 0x00000010021c7819 */ /* 0x000fe20000001203 */
[----:B------:R-:W-:Y:S01]  /*9ac0*/  IMAD.MOV.U32 R2, RZ, RZ, R13 ;  /* 0x000000ffff027224 */ /* 0x000fe200078e000d */
[----:B------:R-:W-:Y:S01]  /*9ad0*/  PRMT R29, R0, 0x7610, R29 ;  /* 0x00007610001d7816 */ /* 0x000fe2000000001d */
[----:B------:R-:W-:Y:S01]  /*9ae0*/  IMAD.MOV.U32 R42, RZ, RZ, R25 ;  /* 0x000000ffff2a7224 */ /* 0x000fe200078e0019 */
[----:B------:R-:W-:Y:S01]  /*9af0*/  LOP3.LUT R0, R209, 0x18, R104, 0xf8, !PT ;  /* 0x00000018d1007812 */ /* 0x000fe200078ef868 */
[----:B------:R-:W-:Y:S01]  /*9b00*/  IMAD.MOV.U32 R20, RZ, RZ, R9 ;  /* 0x000000ffff147224 */ /* 0x000fe200078e0009 */
[----:B------:R-:W-:Y:S01]  /*9b10*/  SHF.R.U64 R53, R18, 0x10, R19 ;  /* 0x0000001012357819 */ /* 0x000fe20000001213 */
[--C-:B------:R-:W-:Y:S01]  /*9b20*/  IMAD.MOV.U32 R46, RZ, RZ, R23.reuse ;  /* 0x000000ffff2e7224 */ /* 0x100fe200078e0017 */
[----:B------:R-:W-:Y:S01]  /*9b30*/  SHF.R.U32.HI R41, RZ, 0x10, R23 ;  /* 0x00000010ff297819 */ /* 0x000fe20000011617 */
[----:B------:R-:W-:Y:S01]  /*9b40*/  IMAD.MOV.U32 R39, RZ, RZ, R26 ;  /* 0x000000ffff277224 */ /* 0x000fe200078e001a */
[----:B------:R-:W-:Y:S01]  /*9b50*/  PRMT R28, R28, 0x5410, R54 ;  /* 0x000054101c1c7816 */ /* 0x000fe20000000036 */
[----:B------:R-:W-:Y:S01]  /*9b60*/  IMAD.MOV.U32 R51, RZ, RZ, R21 ;  /* 0x000000ffff337224 */ /* 0x000fe200078e0015 */
[----:B------:R-:W-:Y:S01]  /*9b70*/  SHF.R.U64 R18, R8, 0x10, R9 ;  /* 0x0000001008127819 */ /* 0x000fe20000001209 */
[----:B------:R-:W-:Y:S01]  /*9b80*/  IMAD.MOV.U32 R9, RZ, RZ, R12 ;  /* 0x000000ffff097224 */ /* 0x000fe200078e000c */
[----:B------:R-:W-:Y:S01]  /*9b90*/  PRMT R38, R38, 0x5410, R43 ;  /* 0x0000541026267816 */ /* 0x000fe2000000002b */
[----:B------:R-:W-:-:S04]  /*9ba0*/  DEPBAR.LE SB0, 0x3 ;  /* 0x000080c00000791a */ /* 0x000fc80000000000 */
[----:B------:R-:W-:Y:S01]  /*9bb0*/  LOP3.LUT R0, R148, R0, R147, 0xf6, !PT ;  /* 0x0000000094007212 */ /* 0x000fe200078ef693 */
[----:B------:R-:W-:Y:S01]  /*9bc0*/  WARPSYNC 0xffffffff ;  /* 0xffffffff00007948 */ /* 0x000fe20003800000 */
[----:B------:R-:W-:Y:S01]  /*9bd0*/  LOP3.LUT P0, RZ, R241, 0x4, RZ, 0xc0, !PT ;  /* 0x00000004f1ff7812 */ /* 0x000fe2000780c0ff */
[----:B------:R-:W-:Y:S01]  /*9be0*/  BSSY B1, `(.L_x_1760) ;  /* 0x0000135000017945 */ /* 0x000fe20003800000 */
[--C-:B------:R-:W-:Y:S02]  /*9bf0*/  SHF.R.U64 R40, R24, 0x10, R25.reuse ;  /* 0x0000001018287819 */ /* 0x100fe40000001219 */
[----:B------:R-:W-:Y:S02]  /*9c00*/  SHF.R.U32.HI R37, RZ, 0x10, R25 ;  /* 0x00000010ff257819 */ /* 0x000fe40000011619 */
[----:B------:R-:W-:Y:S02]  /*9c10*/  SHF.R.U32.HI R25, RZ, 0x10, R3 ;  /* 0x00000010ff197819 */ /* 0x000fe40000011603 */
[----:B------:R-:W-:-:S02]  /*9c20*/  PRMT R35, R35, 0x5410, R41 ;  /* 0x0000541023237816 */ /* 0x000fc40000000029 */
[----:B------:R-:W-:Y:S02]  /*9c30*/  PRMT R22, R22, 0x5410, R28 ;  /* 0x0000541016167816 */ /* 0x000fe4000000001c */
[----:B------:R-:W-:Y:S02]  /*9c40*/  PRMT R41, R33, 0x5410, R38 ;  /* 0x0000541021297816 */ /* 0x000fe40000000026 */
[----:B------:R-:W-:Y:S01]  /*9c50*/  PRMT R28, R18, 0x7610, R28 ;  /* 0x00007610121c7816 */ /* 0x000fe2000000001c */
[----:B------:R-:W-:Y:S01]  /*9c60*/  IMAD.SHL.U32 R18, R0, 0x2, RZ ;  /* 0x0000000200127824 */ /* 0x000fe200078e00ff */
[----:B------:R-:W-:Y:S02]  /*9c70*/  SHF.R.U64 R24, R6, 0x10, R7 ;  /* 0x0000001006187819 */ /* 0x000fe40000001207 */
[----:B------:R-:W-:Y:S02]  /*9c80*/  PRMT R30, R30, 0x5410, R52 ;  /* 0x000054101e1e7816 */ /* 0x000fe40000000034 */
[----:B------:R-:W-:Y:S01]  /*9c90*/  PRMT R33, R2, 0x7610, R33 ;  /* 0x0000761002217816 */ /* 0x000fe20000000021 */
[----:B------:R-:W-:Y:S01]  /*9ca0*/  IMAD R2, R237, -0x80, R48 ;  /* 0xffffff80ed027824 */ /* 0x000fe200078e0230 */
[----:B------:R-:W-:-:S02]  /*9cb0*/  SHF.R.U32.HI R50, RZ, 0x10, R19 ;  /* 0x00000010ff327819 */ /* 0x000fc40000011613 */
[----:B------:R-:W-:Y:S02]  /*9cc0*/  SHF.R.U64 R23, R12, 0x10, R13 ;  /* 0x000000100c177819 */ /* 0x000fe4000000120d */
[----:B------:R-:W-:Y:S02]  /*9cd0*/  PRMT R25, R25, 0x5410, R53 ;  /* 0x0000541019197816 */ /* 0x000fe40000000035 */
[----:B------:R-:W-:Y:S02]  /*9ce0*/  SHF.R.U32.HI R19, RZ, 0x10, R7 ;  /* 0x00000010ff137819 */ /* 0x000fe40000011607 */
[--C-:B------:R-:W-:Y:S02]  /*9cf0*/  PRMT R24, R24, 0x5410, R30.reuse ;  /* 0x0000541018187816 */ /* 0x100fe4000000001e */
[----:B------:R-:W-:Y:S02]  /*9d00*/  PRMT R30, R20, 0x7610, R30 ;  /* 0x00007610141e7816 */ /* 0x000fe4000000001e */
[----:B------:R-:W-:-:S02]  /*9d10*/  IADD3 R0, R18, 0x18100, RZ ;  /* 0x0001810012007810 */ /* 0x000fc40007ffe0ff */
[--C-:B------:R-:W-:Y:S02]  /*9d20*/  PRMT R23, R23, 0x5410, R25.reuse ;  /* 0x0000541017177816 */ /* 0x100fe40000000019 */
[----:B------:R-:W-:Y:S02]  /*9d30*/  IMNMX R20, R2, 0x80, PT ;  /* 0x0000008002147817 */ /* 0x000fe40003800200 */
[----:B------:R-:W-:Y:S02]  /*9d40*/  PRMT R25, R19, 0x7610, R25 ;  /* 0x0000761013197816 */ /* 0x000fe40000000019 */
[----:B------:R-:W-:Y:S02]  /*9d50*/  IADD3 R19, R18, 0x18140, RZ ;  /* 0x0001814012137810 */ /* 0x000fe40007ffe0ff */
[----:B------:R-:W-:Y:S02]  /*9d60*/  @P0 IADD3 R19, R0, -0x40, RZ ;  /* 0xffffffc000130810 */ /* 0x000fe40007ffe0ff */
[----:B------:R-:W-:-:S02]  /*9d70*/  ISETP.GE.AND P0, PT, R207, R20, PT ;  /* 0x00000014cf00720c */ /* 0x000fc40003f06270 */
        /* <DEDUP_REMOVED lines=8> */
[----:B------:R-:W-:Y:S01]  /*9e00*/  PRMT R39, R39, 0x5410, R42 ;  /* 0x0000541027277816 */ /* 0x000fe2000000002a */
[----:B------:R-:W-:Y:S01]  /*9e10*/  IMAD.MOV.U32 R7, RZ, RZ, R16 ;  /* 0x000000ffff077224 */ /* 0x000fe200078e0010 */
[----:B------:R-:W-:Y:S01]  /*9e20*/  PRMT R32, R32, 0x5410, R51 ;  /* 0x0000541020207816 */ /* 0x000fe20000000033 */
[----:B------:R-:W-:Y:S01]  /*9e30*/  IMAD.MOV.U32 R6, RZ, RZ, R17 ;  /* 0x000000ffff067224 */ /* 0x000fe200078e0011 */
[----:B------:R-:W-:-:S02]  /*9e40*/  PRMT R31, R31, 0x5410, R45 ;  /* 0x000054101f1f7816 */ /* 0x000fc4000000002d */
[----:B------:R-:W-:Y:S02]  /*9e50*/  PRMT R36, R36, 0x5410, R46 ;  /* 0x0000541024247816 */ /* 0x000fe4000000002e */
[--C-:B------:R-:W-:Y:S02]  /*9e60*/  SHF.R.U64 R12, R14, 0x10, R15.reuse ;  /* 0x000000100e0c7819 */ /* 0x100fe4000000120f */
[----:B------:R-:W-:Y:S02]  /*9e70*/  SHF.R.U32.HI R5, RZ, 0x10, R15 ;  /* 0x00000010ff057819 */ /* 0x000fe4000001160f */
[----:B------:R-:W-:Y:S02]  /*9e80*/  SHF.R.U32.HI R3, RZ, 0x10, R17 ;  /* 0x00000010ff037819 */ /* 0x000fe40000011611 */
        /* <DEDUP_REMOVED lines=57> */
.L_x_1763:
[----:B------:R-:W-:Y:S05]  /*a220*/  BSYNC B0 ;  /* 0x0000000000007941 */ /* 0x000fea0003800000 */
.L_x_1762:
[----:B------:R-:W-:Y:S01]  /*a230*/  ISETP.GE.AND P0, PT, R146, c[0x0][0x27c], PT ;  /* 0x00009f0092007a0c */ /* 0x000fe20003f06270 */
[----:B------:R-:W-:-:S12]  /*a240*/  BSSY B0, `(.L_x_1764) ;  /* 0x0000028000007945 */ /* 0x000fd80003800000 */
[----:B------:R-:W-:Y:S05]  /*a250*/  @P0 BRA `(.L_x_1765) ;  /* 0x0000026000000947 */ /* 0x000fea0003800000 */
[----:B-1----:R-:W1:Y:S01]  /*a260*/  LDS.128 R4, [R19] ;  /* 0x0000000013047984 */ /* 0x002e620000000c00 */
        /* <DEDUP_REMOVED lines=36> */
[----:B------:R1:W-:Y:S02]  /*a4b0*/  STS.128 [R19], R4 ;  /* 0x0000000413007388 */ /* 0x0003e40000000c00 */
.L_x_1765:
[----:B------:R-:W-:Y:S05]  /*a4c0*/  BSYNC B0 ;  /* 0x0000000000007941 */ /* 0x000fea0003800000 */
.L_x_1764:
        /* <DEDUP_REMOVED lines=41> */
.L_x_1767:
[----:B------:R-:W-:Y:S05]  /*a760*/  BSYNC B0 ;  /* 0x0000000000007941 */ /* 0x000fea0003800000 */
.L_x_1766:
        /* <DEDUP_REMOVED lines=41> */
.L_x_1769:
[----:B------:R-:W-:Y:S05]  /*aa00*/  BSYNC B0 ;  /* 0x0000000000007941 */ /* 0x000fea0003800000 */
.L_x_1768:
[----:B------:R-:W-:Y:S01]  /*aa10*/  ISETP.GE.AND P0, PT, R110, c[0x0][0x27c], PT ;  /* 0x00009f006e007a0c */ /* 0x000fe20003f06270 */
[----:B------:R-:W-:-:S12]  /*aa20*/  BSSY B0, `(.L_x_1770) ;  /* 0x0000028000007945 */ /* 0x000fd80003800000 */
        /* <DEDUP_REMOVED lines=39> */
.L_x_1771:
[----:B------:R-:W-:Y:S05]  /*aca0*/  BSYNC B0 ;  /* 0x0000000000007941 */ /* 0x000fea0003800000 */
.L_x_1770:
[----:B------:R-:W-:-:S13]  /*acb0*/  ISETP.GE.AND P0, PT, R144, c[0x0][0x27c], PT ;  /* 0x00009f0090007a0c */ /* 0x000fda0003f06270 */
[----:B------:R-:W-:Y:S05]  /*acc0*/  @P0 BRA `(.L_x_1761) ;  /* 0x0000026000000947 */ /* 0x000fea0003800000 */
[----:B-1----:R-:W1:Y:S01]  /*acd0*/  LDS.128 R4, [R19+0x8000] ;  /* 0x0080000013047984 */ /* 0x002e620000000c00 */
[----:B------:R-:W-:Y:S02]  /*ace0*/  HADD2.F32 R9, -RZ, R38.H0_H0 ;  /* 0x20000026ff097230 */ /* 0x000fe40000004100 */
[----:B------:R-:W-:Y:S02]  /*acf0*/  HADD2.F32 R0, -RZ, R40.H1_H1 ;  /* 0x30000028ff007230 */ /* 0x000fe40000004100 */
[--C-:B------:R-:W-:Y:S02]  /*ad00*/  HADD2.F32 R3, -RZ, R43.reuse.H1_H1 ;  /* 0x3000002bff037230 */ /* 0x100fe40000004100 */
        /* <DEDUP_REMOVED lines=34> */
.L_x_1761:
[----:B------:R-:W-:Y:S05]  /*af30*/  BSYNC B1 ;  /* 0x0000000000017941 */ /* 0x000fea0003800000 */
.L_x_1760:
[----:B------:R-:W-:-:S04]  /*af40*/  IADD3 R0, R207, 0x40, RZ ;  /* 0x00000040cf007810 */ /* 0x000fc80007ffe0ff */
[----:B------:R-:W-:-:S13]  /*af50*/  ISETP.GE.AND P0, PT, R0, R20, PT ;  /* 0x000000140000720c */ /* 0x000fda0003f06270 */
[----:B------:R-:W-:Y:S05]  /*af60*/  @P0 BRA `(.L_x_1754) ;  /* 0x00003c0000000947 */ /* 0x000fea0003800000 */
        /* <DEDUP_REMOVED lines=41> */
.L_x_1773:
[----:B------:R-:W-:Y:S05]  /*b200*/  BSYNC B0 ;  /* 0x0000000000007941 */ /* 0x000fea0003800000 */
.L_x_1772:
        /* <DEDUP_REMOVED lines=41> */
.L_x_1775:
[----:B------:R-:W-:Y:S05]  /*b4a0*/  BSYNC B0 ;  /* 0x0000000000007941 */ /* 0x000fea0003800000 */
.L_x_1774:
        /* <DEDUP_REMOVED lines=41> */
.L_x_1777:
[----:B------:R-:W-:Y:S05]  /*b740*/  BSYNC B0 ;  /* 0x0000000000007941 */ /* 0x000fea0003800000 */
.L_x_1776:
        /* <DEDUP_REMOVED lines=41> */
.L_x_1779:
[----:B------:R-:W-:Y:S05]  /*b9e0*/  BSYNC B0 ;  /* 0x0000000000007941 */ /* 0x000fea0003800000 */
.L_x_1778:
        /* <DEDUP_REMOVED lines=41> */
.L_x_1781:
[----:B------:R-:W-:Y:S05]  /*bc80*/  BSYNC B0 ;  /* 0x0000000000007941 */ /* 0x000fea0003800000 */
.L_x_1780:
        /* <DEDUP_REMOVED lines=41> */
.L_x_1755:
[----:B------:R-:W-:Y:S05]  /*bf20*/  BRA.DIV ~URZ, `(.L_x_1782) ;  /* 0x0000ded27f007947 */ /* 0x000fea000b800000 */
[----:B------:R-:W1:Y:S02]  /*bf30*/  SHFL.IDX PT, R0, R0, RZ, 0x1c1f ;  /* 0x001c1fff00007589 */ /* 0x000e6400000e0000 */
.L_x_1889:
[----:B------:R-:W-:Y:S05]  /*bf40*/  BRA.DIV ~URZ, `(.L_x_1783) ;  /* 0x0000df227f007947 */ /* 0x000fea000b800000 */
[----:B------:R2:W3:Y:S01]  /*bf50*/  SHFL.IDX PT, R8, R6, RZ, 0x1c1f ;  /* 0x001c1fff06087589 */ /* 0x0004e200000e0000 */
[----:B-1----:R-:W-:-:S03]  /*bf60*/  MOV R9, R0 ;  /* 0x0000000000097202 */ /* 0x002fc60000000f00 */
[----:B------:R2:W1:Y:S04]  /*bf70*/  SHFL.IDX PT, R35, R5, RZ, 0x1c1f ;  /* 0x001c1fff05237589 */ /* 0x00046800000e0000 */
[----:B------:R2:W4:Y:S02]  /*bf80*/  SHFL.IDX PT, R32, R12, RZ, 0x1c1f ;  /* 0x001c1fff0c207589 */ /* 0x00052400000e0000 */
.L_x_1890:
        /* <DEDUP_REMOVED lines=11> */
[----:B--2---:R-:W-:Y:S01]  /*c040*/  CS2R R12, SRZ ;  /* 0x00000000000c7805 */ /* 0x004fe2000001ff00 */
[----:B------:R-:W-:Y:S01]  /*c050*/  CS2R R6, SRZ ;  /* 0x0000000000067805 */ /* 0x000fe2000001ff00 */
[----:B------:R-:W-:Y:S01]  /*c060*/  CS2R R4, SRZ ;  /* 0x0000000000047805 */ /* 0x000fe2000001ff00 */
[----:B------:R-:W-:Y:S05]  /*c070*/  @P0 BRA `(.L_x_1785) ;  /* 0x0000025000000947 */ /* 0x000fea0003800000 */
[----:B------:R-:W-:Y:S01]  /*c080*/  ISETP.GE.AND P0, PT, R104, c[0x0][0x27c], PT ;  /* 0x00009f0068007a0c */ /* 0x000fe20003f06270 */
[----:B------:R-:W-:Y:S01]  /*c090*/  CS2R R22, SRZ ;  /* 0x0000000000167805 */ /* 0x000fe2000001ff00 */
[----:B------:R-:W-:Y:S01]  /*c0a0*/  CS2R R20, SRZ ;  /* 0x0000000000147805 */ /* 0x000fe2000001ff00 */
[----:B------:R-:W-:Y:S01]  /*c0b0*/  CS2R R6, SRZ ;  /* 0x0000000000067805 */ /* 0x000fe2000001ff00 */
[----:B------:R-:W-:-:S09]  /*c0c0*/  CS2R R4, SRZ ;  /* 0x0000000000047805 */ /* 0x000fd2000001ff00 */
[C---:B------:R-:W-:Y:S01]  /*c0d0*/  @!P0 IMAD.SHL.U32 R0, R104.reuse, 0x2, RZ ;  /* 0x0000000268008824 */ /* 0x040fe200078e00ff */
[----:B------:R-:W-:-:S04]  /*c0e0*/  @!P0 SHF.L.U64.HI R3, R104, 0x1, R105 ;  /* 0x0000000168038819 */ /* 0x000fc80000010269 */
[----:B---3--:R-:W-:-:S05]  /*c0f0*/  @!P0 IADD3 R12, P1, R8, R0, RZ ;  /* 0x00000000080c8210 */ /* 0x008fca0007f3e0ff */
[----:B------:R-:W-:Y:S01]  /*c100*/  @!P0 IMAD.X R13, R9, 0x1, R3, P1 ;  /* 0x00000001090d8824 */ /* 0x000fe200008e0603 */
[----:B----4-:R-:W-:Y:S02]  /*c110*/  @!P0 IADD3 R2, P1, R32, R0, RZ ;  /* 0x0000000020028210 */ /* 0x010fe40007f3e0ff */
[----:B------:R-:W-:Y:S02]  /*c120*/  IADD3 R0, R104, 0x20, RZ ;  /* 0x0000002068007810 */ /* 0x000fe40007ffe0ff */
[----:B-1----:R-:W-:Y:S01]  /*c130*/  @!P0 IADD3.X R3, R35, R3, RZ, P1, !PT ;  /* 0x0000000323038210 */ /* 0x002fe20000ffe4ff */
[----:B------:R1:W5:Y:S04]  /*c140*/  @!P0 LD.E.128 R20, [R12.64] ;  /* 0x000000080c148980 */ /* 0x000368000c101d00 */
[----:B------:R2:W5:Y:S01]  /*c150*/  @!P0 LD.E.128 R4, [R2.64] ;  /* 0x0000000802048980 */ /* 0x000562000c101d00 */
[----:B------:R-:W-:Y:S01]  /*c160*/  ISETP.GE.AND P0, PT, R0, c[0x0][0x27c], PT ;  /* 0x00009f0000007a0c */ /* 0x000fe20003f06270 */
[----:B------:R-:W-:Y:S01]  /*c170*/  CS2R R26, SRZ ;  /* 0x00000000001a7805 */ /* 0x000fe2000001ff00 */
[----:B------:R-:W-:Y:S01]  /*c180*/  CS2R R24, SRZ ;  /* 0x0000000000187805 */ /* 0x000fe2000001ff00 */
[----:B------:R-:W-:-:S10]  /*c190*/  CS2R R14, SRZ ;  /* 0x00000000000e7805 */ /* 0x000fd4000001ff00 */
[----:B------:R-:W-:-:S04]  /*c1a0*/  @!P0 IMAD.SHL.U32 R0, R211, 0x8, RZ ;  /* 0x00000008d3008824 */ /* 0x000fc800078e00ff */
[----:B------:R-:W-:Y:S01]  /*c1b0*/  @!P0 IMAD.WIDE R18, R0, 0x2, R8 ;  /* 0x0000000200128825 */ /* 0x000fe200078e0208 */
[----:B-1----:R-:W-:-:S04]  /*c1c0*/  CS2R R12, SRZ ;  /* 0x00000000000c7805 */ /* 0x002fc8000001ff00 */
[----:B------:R1:W5:Y:S01]  /*c1d0*/  @!P0 LD.E.128 R24, [R18.64] ;  /* 0x0000000812188980 */ /* 0x000362000c101d00 */
[----:B--2---:R-:W-:Y:S01]  /*c1e0*/  MOV R3, R35 ;  /* 0x0000002300037202 */ /* 0x004fe20000000f00 */
[----:B------:R-:W-:-:S04]  /*c1f0*/  IMAD.MOV.U32 R2, RZ, RZ, R32 ;  /* 0x000000ffff027224 */ /* 0x000fc800078e0020 */
[----:B------:R-:W-:Y:S01]  /*c200*/  @!P0 IMAD.WIDE R16, R0, 0x2, R2 ;  /* 0x0000000200108825 */ /* 0x000fe200078e0202 */
[----:B------:R-:W-:-:S04]  /*c210*/  IADD3 R0, R104, 0x40, RZ ;  /* 0x0000004068007810 */ /* 0x000fc80007ffe0ff */
[----:B------:R2:W5:Y:S01]  /*c220*/  @!P0 LD.E.128 R12, [R16.64] ;  /* 0x00000008100c8980 */ /* 0x000562000c101d00 */
[----:B------:R-:W-:Y:S01]  /*c230*/  ISETP.GE.AND P0, PT, R0, c[0x0][0x27c], PT ;  /* 0x00009f0000007a0c */ /* 0x000fe20003f06270 */
[----:B------:R-:W-:Y:S01]  /*c240*/  CS2R R30, SRZ ;  /* 0x00000000001e7805 */ /* 0x000fe2000001ff00 */
[----:B------:R-:W-:-:S11]  /*c250*/  CS2R R28, SRZ ;  /* 0x00000000001c7805 */ /* 0x000fd6000001ff00 */
[----:B------:R-:W-:Y:S01]  /*c260*/  @!P0 SHF.L.U32 R0, R210, 0x3, RZ ;  /* 0x00000003d2008819 */ /* 0x000fe200000006ff */
[----:B-1----:R-:W-:-:S04]  /*c270*/  CS2R R18, SRZ ;  /* 0x0000000000127805 */ /* 0x002fc8000001ff00 */
[----:B------:R-:W-:-:S04]  /*c280*/  @!P0 IMAD.WIDE R8, R0, 0x2, R8 ;  /* 0x0000000200088825 */ /* 0x000fc800078e0208 */
[----:B------:R-:W-:Y:S01]  /*c290*/  @!P0 IMAD.WIDE R2, R0, 0x2, R2 ;  /* 0x0000000200028825 */ /* 0x000fe200078e0202 */
[----:B------:R1:W5:Y:S01]  /*c2a0*/  @!P0 LD.E.128 R28, [R8.64] ;  /* 0x00000008081c8980 */ /* 0x000362000c101d00 */
[----:B--2---:R-:W-:-:S06]  /*c2b0*/  CS2R R16, SRZ ;  /* 0x0000000000107805 */ /* 0x004fcc000001ff00 */
[----:B------:R1:W5:Y:S02]  /*c2c0*/  @!P0 LD.E.128 R16, [R2.64] ;  /* 0x0000000802108980 */ /* 0x000364000c101d00 */
.L_x_1785:
[----:B------:R-:W-:Y:S05]  /*c2d0*/  BSYNC B0 ;  /* 0x0000000000007941 */ /* 0x000fea0003800000 */
.L_x_1784:
[--C-:B-----5:R-:W-:Y:S01]  /*c2e0*/  IMAD.MOV.U32 R56, RZ, RZ, R21.reuse ;  /* 0x000000ffff387224 */ /* 0x120fe200078e0015 */
[----:B------:R-:W-:Y:S01]  /*c2f0*/  SHF.R.U64 R55, R20, 0x10, R21 ;  /* 0x0000001014377819 */ /* 0x000fe20000001215 */
[----:B------:R-:W-:Y:S01]  /*c300*/  IMAD.MOV.U32 R49, RZ, RZ, R25 ;  /* 0x000000ffff317224 */ /* 0x000fe200078e0019 */
[----:B------:R-:W-:Y:S01]  /*c310*/  SHF.R.U32.HI R47, RZ, 0x10, R23 ;  /* 0x00000010ff2f7819 */ /* 0x000fe20000011617 */
[----:B------:R-:W-:Y:S01]  /*c320*/  IMAD.MOV.U32 R41, RZ, RZ, R28 ;  /* 0x000000ffff297224 */ /* 0x000fe200078e001c */
[----:B------:R-:W-:Y:S01]  /*c330*/  SHF.R.U32.HI R43, RZ, 0x10, R25 ;  /* 0x00000010ff2b7819 */ /* 0x000fe20000011619 */
[----:B------:R-:W-:Y:S01]  /*c340*/  IMAD.MOV.U32 R57, RZ, RZ, R20 ;  /* 0x000000ffff397224 */ /* 0x000fe200078e0014 */
[----:B------:R-:W-:Y:S01]  /*c350*/  PRMT R49, R49, 0x5410, R56 ;  /* 0x0000541031317816 */ /* 0x000fe20000000038 */
[----:B------:R-:W-:Y:S01]  /*c360*/  IMAD.MOV.U32 R50, RZ, RZ, R24 ;  /* 0x000000ffff327224 */ /* 0x000fe200078e0018 */
[----:B-1----:R-:W-:Y:S01]  /*c370*/  SHF.R.U64 R2, R12, 0x10, R13 ;  /* 0x000000100c027819 */ /* 0x002fe2000000120d */
[----:B------:R-:W-:Y:S01]  /*c380*/  IMAD.MOV.U32 R54, RZ, RZ, R22 ;  /* 0x000000ffff367224 */ /* 0x000fe200078e0016 */
[----:B------:R-:W-:Y:S01]  /*c390*/  PRMT R47, R47, 0x5410, R55 ;  /* 0x000054102f2f7816 */ /* 0x000fe20000000037 */
[----:B------:R-:W-:Y:S01]  /*c3a0*/  IMAD.MOV.U32 R45, RZ, RZ, R26 ;  /* 0x000000ffff2d7224 */ /* 0x000fe200078e001a */
[----:B------:R-:W-:Y:S01]  /*c3b0*/  PRMT R55, R49, 0x5410, R43 ;  /* 0x0000541031377816 */ /* 0x000fe2000000002b */
[----:B------:R-:W-:Y:S01]  /*c3c0*/  IMAD.MOV.U32 R44, RZ, RZ, R27 ;  /* 0x000000ffff2c7224 */ /* 0x000fe200078e001b */
[----:B------:R-:W-:Y:S01]  /*c3d0*/  PRMT R49, R2, 0x7610, R49 ;  /* 0x0000761002317816 */ /* 0x000fe20000000031 */
[----:B------:R-:W-:Y:S01]  /*c3e0*/  IMAD R2, R237, -0x80, R48 ;  /* 0xffffff80ed027824 */ /* 0x000fe200078e0230 */
[--C-:B------:R-:W-:Y:S01]  /*c3f0*/  SHF.R.U64 R38, R28, 0x10, R29.reuse ;  /* 0x000000101c267819 */ /* 0x100fe2000000121d */
[----:B------:R-:W-:Y:S01]  /*c400*/  IMAD.MOV.U32 R40, RZ, RZ, R29 ;  /* 0x000000ffff287224 */ /* 0x000fe200078e001d */
[----:B------:R-:W-:Y:S01]  /*c410*/  SHF.R.U32.HI R52, RZ, 0x10, R21 ;  /* 0x00000010ff347819 */ /* 0x000fe20000011615 */
[----:B------:R-:W-:Y:S01]  /*c420*/  IMAD.MOV.U32 R37, RZ, RZ, R30 ;  /* 0x000000ffff257224 */ /* 0x000fe200078e001e */
[----:B------:R-:W-:Y:S01]  /*c430*/  PRMT R62, R41, 0x5410, R38 ;  /* 0x00005410293e7816 */ /* 0x000fe20000000026 */
[----:B------:R-:W-:Y:S01]  /*c440*/  IMAD.MOV.U32 R53, RZ, RZ, R23 ;  /* 0x000000ffff357224 */ /* 0x000fe200078e0017 */
[----:B------:R-:W-:Y:S01]  /*c450*/  IMNMX R41, R2, 0x80, PT ;  /* 0x0000008002297817 */ /* 0x000fe20003800200 */
[----:B----4-:R-:W-:Y:S01]  /*c460*/  IMAD.MOV.U32 R32, RZ, RZ, R5 ;  /* 0x000000ffff207224 */ /* 0x010fe200078e0005 */
[----:B------:R-:W-:Y:S01]  /*c470*/  SHF.R.U64 R46, R24, 0x10, R25 ;  /* 0x00000010182e7819 */ /* 0x000fe20000001219 */
[----:B------:R-:W-:Y:S01]  /*c480*/  IMAD.MOV.U32 R25, RZ, RZ, R12 ;  /* 0x000000ffff197224 */ /* 0x000fe200078e000c */
[----:B------:R-:W-:Y:S01]  /*c490*/  ISETP.GE.AND P0, PT, R207, R41, PT ;  /* 0x00000029cf00720c */ /* 0x000fe20003f06270 */
[----:B------:R-:W-:Y:S01]  /*c4a0*/  IMAD.MOV.U32 R36, RZ, RZ, R31 ;  /* 0x000000ffff247224 */ /* 0x000fe200078e001f */
[--C-:B------:R-:W-:Y:S01]  /*c4b0*/  SHF.R.U64 R42, R26, 0x10, R27.reuse ;  /* 0x000000101a2a7819 */ /* 0x100fe2000000121b */
[----:B------:R-:W-:Y:S01]  /*c4c0*/  IMAD.MOV.U32 R33, RZ, RZ, R4 ;  /* 0x000000ffff217224 */ /* 0x000fe200078e0004 */
[----:B------:R-:W-:Y:S01]  /*c4d0*/  SHF.R.U32.HI R39, RZ, 0x10, R27 ;  /* 0x00000010ff277819 */ /* 0x000fe2000001161b */
[----:B------:R-:W-:Y:S01]  /*c4e0*/  IMAD.MOV.U32 R28, RZ, RZ, R7 ;  /* 0x000000ffff1c7224 */ /* 0x000fe200078e0007 */
[----:B------:R-:W-:Y:S01]  /*c4f0*/  SHF.R.U32.HI R35, RZ, 0x10, R29 ;  /* 0x00000010ff237819 */ /* 0x000fe2000001161d */
[----:B------:R-:W-:Y:S01]  /*c500*/  IMAD.MOV.U32 R29, RZ, RZ, R6 ;  /* 0x000000ffff1d7224 */ /* 0x000fe200078e0006 */
[----:B------:R-:W-:Y:S01]  /*c510*/  SHF.R.U64 R34, R30, 0x10, R31 ;  /* 0x000000101e227819 */ /* 0x000fe2000000121f */
        /* <DEDUP_REMOVED lines=10> */
[----:B------:R-:W-:Y:S01]  /*c5c0*/  IMAD.MOV.U32 R6, RZ, RZ, R18 ;  /* 0x000000ffff067224 */ /* 0x000fe200078e0012 */
[----:B------:R-:W-:Y:S01]  /*c5d0*/  SHF.R.U32.HI R20, RZ, 0x10, R13 ;  /* 0x00000010ff147819 */ /* 0x000fe2000001160d */
[----:B------:R-:W-:Y:S01]  /*c5e0*/  IMAD.MOV.U32 R5, RZ, RZ, R19 ;  /* 0x000000ffff057224 */ /* 0x000fe200078e0013 */
[----:B------:R-:W-:Y:S01]  /*c5f0*/  PRMT R46, R46, 0x5410, R57 ;  /* 0x000054102e2e7816 */ /* 0x000fe20000000039 */
[----:B------:R-:W-:-:S04]  /*c600*/  DEPBAR.LE SB0, 0x3 ;  /* 0x000080c00000791a */ /* 0x000fc80000000000 */
[----:B------:R-:W-:Y:S01]  /*c610*/  PRMT R50, R50, 0x5410, R52 ;  /* 0x0000541032327816 */ /* 0x000fe20000000034 */
[----:B------:R-:W-:Y:S01]  /*c620*/  WARPSYNC 0xffffffff ;  /* 0xffffffff00007948 */ /* 0x000fe20003800000 */
[----:B------:R-:W-:Y:S01]  /*c630*/  SHF.R.U32.HI R31, RZ, 0x10, R31 ;  /* 0x00000010ff1f7819 */ /* 0x000fe2000001161f */
[----:B------:R-:W-:Y:S01]  /*c640*/  BSSY B1, `(.L_x_1786) ;  /* 0x0000133000017945 */ /* 0x000fe20003800000 */
[--C-:B------:R-:W-:Y:S02]  /*c650*/  SHF.R.U64 R13, R14, 0x10, R15.reuse ;  /* 0x000000100e0d7819 */ /* 0x100fe4000000120f */
[----:B---3--:R-:W-:Y:S02]  /*c660*/  SHF.R.U32.HI R8, RZ, 0x10, R15 ;  /* 0x00000010ff087819 */ /* 0x008fe4000001160f */
[--C-:B------:R-:W-:Y:S02]  /*c670*/  SHF.R.U64 R7, R16, 0x10, R17.reuse ;  /* 0x0000001010077819 */ /* 0x100fe40000001211 */
[----:B------:R-:W-:-:S02]  /*c680*/  SHF.R.U32.HI R4, RZ, 0x10, R17 ;  /* 0x00000010ff047819 */ /* 0x000fc40000011611 */
[--C-:B------:R-:W-:Y:S02]  /*c690*/  SHF.R.U64 R3, R18, 0x10, R19.reuse ;  /* 0x0000001012037819 */ /* 0x100fe40000001213 */
[----:B------:R-:W-:Y:S02]  /*c6a0*/  SHF.R.U32.HI R0, RZ, 0x10, R19 ;  /* 0x00000010ff007819 */ /* 0x000fe40000011613 */
        /* <DEDUP_REMOVED lines=25> */
[----:B------:R-:W-:Y:S02]  /*c840*/  MOV R3, c[0x0][0x27c] ;  /* 0x00009f0000037a02 */ /* 0x000fe40000000f00 */
[----:B------:R-:W-:Y:S02]  /*c850*/  LOP3.LUT R2, R209, 0x38, R104, 0xf8, !PT ;  /* 0x00000038d1027812 */ /* 0x000fe400078ef868 */
[----:B------:R-:W-:-:S04]  /*c860*/  LEA.HI R3, R3, R240, RZ, 0x1d ;  /* 0x000000f003037211 */ /* 0x000fc800078fe8ff */
[----:B------:R-:W-:Y:S02]  /*c870*/  SHF.R.S32.HI R4, RZ, 0x1f, R3 ;  /* 0x0000001fff047819 */ /* 0x000fe40000011403 */
[----:B------:R-:W-:Y:S02]  /*c880*/  SHF.L.U32 R0, R3, 0x3, RZ ;  /* 0x0000000303007819 */ /* 0x000fe400000006ff */
[----:B------:R-:W-:Y:S02]  /*c890*/  LEA.HI R3, R4, R3, RZ, 0x3 ;  /* 0x0000000304037211 */ /* 0x000fe400078f18ff */
[----:B------:R-:W-:Y:S02]  /*c8a0*/  LOP3.LUT R4, R148, R2, R147, 0xf6, !PT ;  /* 0x0000000294047212 */ /* 0x000fe400078ef693 */
[----:B------:R-:W-:Y:S02]  /*c8b0*/  LOP3.LUT R2, R209, 0x38, R0, 0xf8, !PT ;  /* 0x00000038d1027812 */ /* 0x000fe400078ef800 */
[----:B------:R-:W-:-:S02]  /*c8c0*/  SHF.L.U32 R0, R3, 0xa, RZ ;  /* 0x0000000a03007819 */ /* 0x000fc400000006ff */
[----:B------:R-:W-:Y:S02]  /*c8d0*/  LOP3.LUT R2, R2, R147, RZ, 0x3c, !PT ;  /* 0x0000009302027212 */ /* 0x000fe400078e3cff */
[----:B------:R-:W-:Y:S02]  /*c8e0*/  LOP3.LUT R0, R0, 0x7fffe000, RZ, 0xc0, !PT ;  /* 0x7fffe00000007812 */ /* 0x000fe400078ec0ff */
[----:B------:R-:W-:Y:S02]  /*c8f0*/  SHF.L.U32 R32, R4, 0x1, RZ ;  /* 0x0000000104207819 */ /* 0x000fe400000006ff */
[----:B------:R-:W-:Y:S01]  /*c900*/  IADD3 R0, R2, R0, R148 ;  /* 0x0000000002007210 */ /* 0x000fe20007ffe094 */
[--C-:B------:R-:W-:Y:S02]  /*c910*/  HADD2.F32 R2, -RZ, R42.reuse.H0_H0 ;  /* 0x2000002aff027230 */ /* 0x100fe40000004100 */
[----:B------:R-:W1:Y:S01]  /*c920*/  LDS.128 R4, [R32+0x18100] ;  /* 0x0181000020047984 */ /* 0x000e620000000c00 */
[----:B------:R-:W-:Y:S01]  /*c930*/  SHF.L.U32 R29, R0, 0x1, RZ ;  /* 0x00000001001d7819 */ /* 0x000fe200000006ff */
[----:B------:R-:W-:-:S04]  /*c940*/  HADD2.F32 R0, -RZ, R42.H1_H1 ;  /* 0x3000002aff007230 */ /* 0x000fc80000004100 */
[----:B------:R-:W2:Y:S01]  /*c950*/  LDS.128 R12, [R29+0x18100] ;  /* 0x018100001d0c7984 */ /* 0x000ea20000000c00 */
[--C-:B-1----:R-:W-:Y:S02]  /*c960*/  HADD2.F32 R21, -RZ, R4.reuse.H0_H0 ;  /* 0x20000004ff157230 */ /* 0x102fe40000004100 */
[----:B------:R-:W-:Y:S02]  /*c970*/  HADD2.F32 R18, -RZ, R4.H1_H1 ;  /* 0x30000004ff127230 */ /* 0x000fe40000004100 */
[----:B------:R-:W-:Y:S02]  /*c980*/  HADD2.F32 R23, -RZ, R6.H0_H0 ;  /* 0x20000006ff177230 */ /* 0x000fe40000004100 */
[----:B--2---:R-:W-:Y:S02]  /*c990*/  HADD2.F32 R4, -RZ, R12.H0_H0 ;  /* 0x2000000cff047230 */ /* 0x004fe40000004100 */
[----:B------:R-:W-:Y:S02]  /*c9a0*/  HADD2.F32 R22, -RZ, R6.H1_H1 ;  /* 0x30000006ff167230 */ /* 0x000fe40000004100 */
[--C-:B------:R-:W-:Y:S01]  /*c9b0*/  HADD2.F32 R25, -RZ, R7.reuse.H0_H0 ;  /* 0x20000007ff197230 */ /* 0x100fe20000004100 */
[-C--:B------:R-:W-:Y:S01]  /*c9c0*/  FMUL.FTZ R37, R4, R2.reuse ;  /* 0x0000000204257220 */ /* 0x080fe20000410000 */
[----:B------:R-:W-:Y:S01]  /*c9d0*/  HADD2.F32 R24, -RZ, R7.H1_H1 ;  /* 0x30000007ff187230 */ /* 0x000fe20000004100 */
[----:B------:R-:W-:Y:S01]  /*c9e0*/  FMUL.FTZ R7, R21, R2 ;  /* 0x0000000215077220 */ /* 0x000fe20000410000 */
[--C-:B------:R-:W-:Y:S01]  /*c9f0*/  HADD2.F32 R6, -RZ, R13.reuse.H0_H0 ;  /* 0x2000000dff067230 */ /* 0x100fe20000004100 */
[----:B------:R-:W-:Y:S01]  /*ca00*/  FMUL.FTZ R2, R18, R0 ;  /* 0x0000000012027220 */ /* 0x000fe20000410000 */
[----:B------:R-:W-:-:S02]  /*ca10*/  HADD2.F32 R9, -RZ, R13.H1_H1 ;  /* 0x3000000dff097230 */ /* 0x000fc40000004100 */
[--C-:B------:R-:W-:Y:S02]  /*ca20*/  HADD2.F32 R17, -RZ, R15.reuse.H0_H0 ;  /* 0x2000000fff117230 */ /* 0x100fe40000004100 */
[----:B------:R-:W-:Y:S02]  /*ca30*/  HADD2.F32 R16, -RZ, R15.H1_H1 ;  /* 0x3000000fff107230 */ /* 0x000fe40000004100 */
[--C-:B------:R-:W-:Y:S02]  /*ca40*/  HADD2.F32 R20, -RZ, R5.reuse.H0_H0 ;  /* 0x20000005ff147230 */ /* 0x100fe40000004100 */
[----:B------:R-:W-:Y:S02]  /*ca50*/  HADD2.F32 R19, -RZ, R5.H1_H1 ;  /* 0x30000005ff137230 */ /* 0x000fe40000004100 */
[----:B------:R-:W-:Y:S02]  /*ca60*/  HADD2.F32 R3, -RZ, R12.H1_H1 ;  /* 0x3000000cff037230 */ /* 0x000fe40000004100 */
[----:B------:R-:W-:-:S02]  /*ca70*/  HADD2.F32 R15, -RZ, R46.H1_H1 ;  /* 0x3000002eff0f7230 */ /* 0x000fc40000004100 */
[----:B------:R-:W-:Y:S01]  /*ca80*/  HADD2.F32 R13, -RZ, R47.H1_H1 ;  /* 0x3000002fff0d7230 */ /* 0x000fe20000004100 */
[C---:B------:R-:W-:Y:S01]  /*ca90*/  FMUL.FTZ R36, R3.reuse, R0 ;  /* 0x0000000003247220 */ /* 0x040fe20000410000 */
[----:B------:R-:W-:Y:S01]  /*caa0*/  HADD2.F32 R5, -RZ, R43.H0_H0 ;  /* 0x2000002bff057230 */ /* 0x000fe20000004100 */
[----:B------:R-:W-:Y:S01]  /*cab0*/  FFMA.FTZ R40, R4, R15, R7 ;  /* 0x0000000f04287223 */ /* 0x000fe20000010007 */
[----:B------:R-:W-:Y:S01]  /*cac0*/  HADD2.F32 R12, -RZ, R49.H1_H1 ;  /* 0x30000031ff0c7230 */ /* 0x000fe20000004100 */
[----:B------:R-:W-:Y:S01]  /*cad0*/  FFMA.FTZ R39, R3, R13, R2 ;  /* 0x0000000d03277223 */ /* 0x000fe20000010002 */
[----:B------:R-:W-:Y:S01]  /*cae0*/  HADD2.F32 R2, -RZ, R43.H1_H1 ;  /* 0x3000002bff027230 */ /* 0x000fe20000004100 */
[-C--:B------:R-:W-:Y:S01]  /*caf0*/  FMUL.FTZ R4, R20, R5.reuse ;  /* 0x0000000514047220 */ /* 0x080fe20000410000 */
[----:B------:R-:W-:Y:S01]  /*cb00*/  HADD2.F32 R0, -RZ, R44.H0_H0 ;  /* 0x2000002cff007230 */ /* 0x000fe20000004100 */
[C---:B------:R-:W-:Y:S01]  /*cb10*/  FMUL.FTZ R34, R6.reuse, R5 ;  /* 0x0000000506227220 */ /* 0x040fe20000410000 */
[----:B------:R-:W-:Y:S01]  /*cb20*/  HADD2.F32 R7, -RZ, R50.H1_H1 ;  /* 0x30000032ff077230 */ /* 0x000fe20000004100 */
[----:B------:R-:W-:Y:S01]  /*cb30*/  FFMA.FTZ R38, R6, R12, R4 ;  /* 0x0000000c06267223 */ /* 0x000fe20000010004 */
[----:B------:R-:W-:Y:S01]  /*cb40*/  HADD2.F32 R8, -RZ, R14.H0_H0 ;  /* 0x2000000eff087230 */ /* 0x000fe20000004100 */
[----:B------:R-:W-:Y:S01]  /*cb50*/  FMUL.FTZ R5, R19, R2 ;  /* 0x0000000213057220 */ /* 0x000fe20000410000 */
[--C-:B------:R-:W-:Y:S01]  /*cb60*/  HADD2.F32 R6, -RZ, R51.reuse.H1_H1 ;  /* 0x30000033ff067230 */ /* 0x100fe20000004100 */
[----:B------:R-:W-:Y:S01]  /*cb70*/  FMUL.FTZ R4, R23, R0 ;  /* 0x0000000017047220 */ /* 0x000fe20000410000 */
[----:B------:R-:W-:Y:S01]  /*cb80*/  HADD2.F32 R3, -RZ, R44.H1_H1 ;  /* 0x3000002cff037230 */ /* 0x000fe20000004100 */
[C---:B------:R-:W-:Y:S01]  /*cb90*/  FFMA.FTZ R35, R9.reuse, R7, R5 ;  /* 0x0000000709237223 */ /* 0x040fe20000010005 */
[----:B------:R-:W-:Y:S01]  /*cba0*/  HADD2.F32 R14, -RZ, R14.H1_H1 ;  /* 0x3000000eff0e7230 */ /* 0x000fe20000004100 */
[----:B------:R-:W-:Y:S01]  /*cbb0*/  FFMA.FTZ R33, R8, R6, R4 ;  /* 0x0000000608217223 */ /* 0x000fe20000010004 */
[----:B------:R-:W-:Y:S01]  /*cbc0*/  HADD2.F32 R5, -RZ, R51.H0_H0 ;  /* 0x20000033ff057230 */ /* 0x000fe20000004100 */
[----:B------:R-:W-:Y:S01]  /*cbd0*/  FMUL.FTZ R31, R9, R2 ;  /* 0x00000002091f7220 */ /* 0x000fe20000410000 */
[----:B------:R-:W-:Y:S01]  /*cbe0*/  HADD2.F32 R2, -RZ, R45.H1_H1 ;  /* 0x3000002dff027230 */ /* 0x000fe20000004100 */
[----:B------:R-:W-:-:S02]  /*cbf0*/  FMUL.FTZ R4, R22, R3 ;  /* 0x0000000316047220 */ /* 0x000fc40000410000 */
[----:B------:R-:W-:Y:S01]  /*cc00*/  FMUL.FTZ R28, R8, R0 ;  /* 0x00000000081c7220 */ /* 0x000fe20000410000 */
[----:B------:R-:W-:Y:S01]  /*cc10*/  HADD2.F32 R0, -RZ, R45.H0_H0 ;  /* 0x2000002dff007230 */ /* 0x000fe20000004100 */
[C---:B------:R-:W-:Y:S01]  /*cc20*/  FFMA.FTZ R30, R14.reuse, R5, R4 ;  /* 0x000000050e1e7223 */ /* 0x040fe20000010004 */
[----:B------:R-:W-:Y:S01]  /*cc30*/  HADD2.F32 R4, -RZ, R53.H0_H0 ;  /* 0x20000035ff047230 */ /* 0x000fe20000004100 */
[----:B------:R-:W-:Y:S02]  /*cc40*/  FMUL.FTZ R9, R25, R2 ;  /* 0x0000000219097220 */ /* 0x000fe40000410000 */
[----:B------:R-:W-:Y:S01]  /*cc50*/  FMUL.FTZ R27, R14, R3 ;  /* 0x000000030e1b7220 */ /* 0x000fe20000410000 */
[----:B------:R-:W-:Y:S01]  /*cc60*/  HADD2.F32 R3, -RZ, R47.H0_H0 ;  /* 0x2000002fff037230 */ /* 0x000fe20000004100 */
[----:B------:R-:W-:Y:S02]  /*cc70*/  FMUL.FTZ R8, R24, R0 ;  /* 0x0000000018087220 */ /* 0x000fe40000410000 */
[----:B------:R-:W-:-:S02]  /*cc80*/  FMUL.FTZ R26, R17, R2 ;  /* 0x00000002111a7220 */ /* 0x000fc40000410000 */
[----:B------:R-:W-:Y:S02]  /*cc90*/  FFMA.FTZ R17, R17, R4, R9 ;  /* 0x0000000411117223 */ /* 0x000fe40000010009 */
[C---:B------:R-:W-:Y:S02]  /*cca0*/  FMUL.FTZ R9, R16.reuse, R0 ;  /* 0x0000000010097220 */ /* 0x040fe40000410000 */
        /* <DEDUP_REMOVED lines=14> */
[----:B------:R-:W-:-:S02]  /*cd90*/  F2FP.PACK_AB R5, R35, R38 ;  /* 0x000000262305723e */ /* 0x000fc400000000ff */
[----:B------:R-:W-:Y:S02]  /*cda0*/  F2FP.PACK_AB R15, R3, R0 ;  /* 0x00000000030f723e */ /* 0x000fe400000000ff */
[----:B------:R-:W-:-:S03]  /*cdb0*/  F2FP.PACK_AB R7, R16, R17 ;  /* 0x000000111007723e */ /* 0x000fc600000000ff */
[----:B------:R1:W-:Y:S04]  /*cdc0*/  STS.128 [R32+0x18100], R12 ;  /* 0x0181000c20007388 */ /* 0x0003e80000000c00 */
[----:B------:R1:W-:Y:S02]  /*cdd0*/  STS.128 [R29+0x18100], R4 ;  /* 0x018100041d007388 */ /* 0x0003e40000000c00 */
.L_x_1789:
[----:B------:R-:W-:Y:S05]  /*cde0*/  BSYNC B0 ;  /* 0x0000000000007941 */ /* 0x000fea0003800000 */
.L_x_1788:
[----:B------:R-:W-:Y:S01]  /*cdf0*/  IADD3 R0, R104, 0x20, RZ ;  /* 0x0000002068007810 */ /* 0x000fe20007ffe0ff */
[----:B------:R-:W-:Y:S03]  /*ce00*/  BSSY B0, `(.L_x_1790) ;  /* 0x000005b000007945 */ /* 0x000fe60003800000 */
[----:B------:R-:W-:-:S13]  /*ce10*/  ISETP.GE.AND P0, PT, R0, c[0x0][0x27c], PT ;  /* 0x00009f0000007a0c */ /* 0x000fda0003f06270 */
        /* <DEDUP_REMOVED lines=13> */
[----:B-1----:R-:W-:Y:S01]  /*cef0*/  SHF.L.U32 R29, R0, 0x1, RZ ;  /* 0x00000001001d7819 */ /* 0x002fe200000006ff */
[----:B------:R-:W-:-:S04]  /*cf00*/  HADD2.F32 R0, -RZ, R49.H0_H0 ;  /* 0x20000031ff007230 */ /* 0x000fc80000004100 */
[----:B------:R-:W1:Y:S02]  /*cf10*/  LDS.128 R12, [R29+0x18100] ;  /* 0x018100001d0c7984 */ /* 0x000e640000000c00 */
[----:B-1----:R-:W-:Y:S02]  /*cf20*/  HADD2.F32 R9, -RZ, R13.H1_H1 ;  /* 0x3000000dff097230 */ /* 0x002fe40000004100 */
[--C-:B------:R-:W-:Y:S02]  /*cf30*/  HADD2.F32 R17, -RZ, R15.reuse.H0_H0 ;  /* 0x2000000fff117230 */ /* 0x100fe40000004100 */
[----:B------:R-:W-:Y:S02]  /*cf40*/  HADD2.F32 R16, -RZ, R15.H1_H1 ;  /* 0x3000000fff107230 */ /* 0x000fe40000004100 */
[----:B------:R-:W-:Y:S02]  /*cf50*/  HADD2.F32 R3, -RZ, R12.H1_H1 ;  /* 0x3000000cff037230 */ /* 0x000fe40000004100 */
[----:B------:R-:W-:-:S02]  /*cf60*/  HADD2.F32 R15, -RZ, R54.H0_H0 ;  /* 0x20000036ff0f7230 */ /* 0x000fc40000004100 */
[--C-:B------:R-:W-:Y:S01]  /*cf70*/  HADD2.F32 R8, -RZ, R14.reuse.H0_H0 ;  /* 0x2000000eff087230 */ /* 0x100fe20000004100 */
[----:B------:R-:W-:Y:S01]  /*cf80*/  FMUL.FTZ R35, R3, R0 ;  /* 0x0000000003237220 */ /* 0x000fe20000410000 */
[----:B------:R-:W-:Y:S01]  /*cf90*/  HADD2.F32 R14, -RZ, R14.H1_H1 ;  /* 0x3000000eff0e7230 */ /* 0x000fe20000004100 */
[----:B--2---:R-:W1:Y:S02]  /*cfa0*/  LDS.128 R4, [R40] ;  /* 0x0000000028047984 */ /* 0x004e640000000c00 */
[--C-:B-1----:R-:W-:Y:S02]  /*cfb0*/  HADD2.F32 R21, -RZ, R4.reuse.H0_H0 ;  /* 0x20000004ff157230 */ /* 0x102fe40000004100 */
[----:B------:R-:W-:Y:S02]  /*cfc0*/  HADD2.F32 R18, -RZ, R4.H1_H1 ;  /* 0x30000004ff127230 */ /* 0x000fe40000004100 */
[----:B------:R-:W-:Y:S02]  /*cfd0*/  HADD2.F32 R4, -RZ, R12.H0_H0 ;  /* 0x2000000cff047230 */ /* 0x000fe40000004100 */
[----:B------:R-:W-:-:S02]  /*cfe0*/  HADD2.F32 R23, -RZ, R6.H0_H0 ;  /* 0x20000006ff177230 */ /* 0x000fc40000004100 */
[----:B------:R-:W-:Y:S01]  /*cff0*/  HADD2.F32 R22, -RZ, R6.H1_H1 ;  /* 0x30000006ff167230 */ /* 0x000fe20000004100 */
[-C--:B------:R-:W-:Y:S01]  /*d000*/  FMUL.FTZ R36, R4, R2.reuse ;  /* 0x0000000204247220 */ /* 0x080fe20000410000 */
[--C-:B------:R-:W-:Y:S02]  /*d010*/  HADD2.F32 R25, -RZ, R7.reuse.H0_H0 ;  /* 0x20000007ff197230 */ /* 0x100fe40000004100 */
[----:B------:R-:W-:Y:S01]  /*d020*/  HADD2.F32 R24, -RZ, R7.H1_H1 ;  /* 0x30000007ff187230 */ /* 0x000fe20000004100 */
[C---:B------:R-:W-:Y:S01]  /*d030*/  FMUL.FTZ R7, R21.reuse, R2 ;  /* 0x0000000215077220 */ /* 0x040fe20000410000 */
[----:B------:R-:W-:Y:S01]  /*d040*/  HADD2.F32 R6, -RZ, R13.H0_H0 ;  /* 0x2000000dff067230 */ /* 0x000fe20000004100 */
[----:B------:R-:W-:Y:S01]  /*d050*/  FMUL.FTZ R2, R18, R0 ;  /* 0x0000000012027220 */ /* 0x000fe20000410000 */
[--C-:B------:R-:W-:Y:S01]  /*d060*/  HADD2.F32 R20, -RZ, R5.reuse.H0_H0 ;  /* 0x20000005ff147230 */ /* 0x100fe20000004100 */
[-C--:B------:R-:W-:Y:S01]  /*d070*/  FFMA.FTZ R39, R4, R15.reuse, R7 ;  /* 0x0000000f04277223 */ /* 0x080fe20000010007 */
[----:B------:R-:W-:Y:S01]  /*d080*/  HADD2.F32 R19, -RZ, R5.H1_H1 ;  /* 0x30000005ff137230 */ /* 0x000fe20000004100 */
[----:B------:R-:W-:Y:S01]  /*d090*/  FFMA.FTZ R15, R21, R15, -R36 ;  /* 0x0000000f150f7223 */ /* 0x000fe20000010824 */
[----:B------:R-:W-:-:S02]  /*d0a0*/  HADD2.F32 R13, -RZ, R54.H1_H1 ;  /* 0x30000036ff0d7230 */ /* 0x000fc40000004100 */
[----:B------:R-:W-:Y:S02]  /*d0b0*/  HADD2.F32 R5, -RZ, R50.H0_H0 ;  /* 0x20000032ff057230 */ /* 0x000fe40000004100 */
[--C-:B------:R-:W-:Y:S01]  /*d0c0*/  HADD2.F32 R12, -RZ, R55.reuse.H0_H0 ;  /* 0x20000037ff0c7230 */ /* 0x100fe20000004100 */
[----:B------:R-:W-:Y:S01]  /*d0d0*/  FFMA.FTZ R38, R3, R13, R2 ;  /* 0x0000000d03267223 */ /* 0x000fe20000010002 */
[--C-:B------:R-:W-:Y:S01]  /*d0e0*/  HADD2.F32 R2, -RZ, R48.reuse.H0_H0 ;  /* 0x20000030ff027230 */ /* 0x100fe20000004100 */
[-C--:B------:R-:W-:Y:S01]  /*d0f0*/  FMUL.FTZ R4, R20, R5.reuse ;  /* 0x0000000514047220 */ /* 0x080fe20000410000 */
[----:B------:R-:W-:Y:S01]  /*d100*/  HADD2.F32 R0, -RZ, R48.H1_H1 ;  /* 0x30000030ff007230 */ /* 0x000fe20000004100 */
[C---:B------:R-:W-:Y:S01]  /*d110*/  FMUL.FTZ R33, R6.reuse, R5 ;  /* 0x0000000506217220 */ /* 0x040fe20000410000 */
[----:B------:R-:W-:Y:S01]  /*d120*/  HADD2.F32 R7, -RZ, R55.H1_H1 ;  /* 0x30000037ff077230 */ /* 0x000fe20000004100 */
[----:B------:R-:W-:Y:S01]  /*d130*/  FFMA.FTZ R37, R6, R12, R4 ;  /* 0x0000000c06257223 */ /* 0x000fe20000010004 */
[----:B------:R-:W-:Y:S01]  /*d140*/  HADD2.F32 R6, -RZ, R56.H0_H0 ;  /* 0x20000038ff067230 */ /* 0x000fe20000004100 */
[----:B------:R-:W-:Y:S01]  /*d150*/  FMUL.FTZ R5, R19, R2 ;  /* 0x0000000213057220 */ /* 0x000fe20000410000 */
[----:B------:R-:W-:Y:S01]  /*d160*/  HADD2.F32 R3, -RZ, R52.H0_H0 ;  /* 0x20000034ff037230 */ /* 0x000fe20000004100 */
[----:B------:R-:W-:-:S02]  /*d170*/  FMUL.FTZ R4, R23, R0 ;  /* 0x0000000017047220 */ /* 0x000fc40000410000 */
[C---:B------:R-:W-:Y:S01]  /*d180*/  FFMA.FTZ R34, R9.reuse, R7, R5 ;  /* 0x0000000709227223 */ /* 0x040fe20000010005 */
[----:B------:R-:W-:Y:S01]  /*d190*/  HADD2.F32 R5, -RZ, R56.H1_H1 ;  /* 0x30000038ff057230 */ /* 0x000fe20000004100 */
[----:B------:R-:W-:Y:S02]  /*d1a0*/  FFMA.FTZ R32, R8, R6, R4 ;  /* 0x0000000608207223 */ /* 0x000fe40000010004 */
[----:B------:R-:W-:Y:S01]  /*d1b0*/  FMUL.FTZ R31, R9, R2 ;  /* 0x00000002091f7220 */ /* 0x000fe20000410000 */
[----:B------:R-:W-:Y:S01]  /*d1c0*/  HADD2.F32 R2, -RZ, R53.H1_H1 ;  /* 0x30000035ff027230 */ /* 0x000fe20000004100 */
[----:B------:R-:W-:Y:S02]  /*d1d0*/  FMUL.FTZ R4, R22, R3 ;  /* 0x0000000316047220 */ /* 0x000fe40000410000 */
[----:B------:R-:W-:Y:S01]  /*d1e0*/  FMUL.FTZ R28, R8, R0 ;  /* 0x00000000081c7220 */ /* 0x000fe20000410000 */
[----:B------:R-:W-:Y:S01]  /*d1f0*/  HADD2.F32 R0, -RZ, R52.H1_H1 ;  /* 0x30000034ff007230 */ /* 0x000fe20000004100 */
[----:B------:R-:W-:Y:S01]  /*d200*/  FFMA.FTZ R30, R14, R5, R4 ;  /* 0x000000050e1e7223 */ /* 0x000fe20000010004 */
[----:B------:R-:W-:Y:S01]  /*d210*/  HADD2.F32 R4, -RZ, R57.H1_H1 ;  /* 0x30000039ff047230 */ /* 0x000fe20000004100 */
[----:B------:R-:W-:-:S02]  /*d220*/  FMUL.FTZ R9, R25, R2 ;  /* 0x0000000219097220 */ /* 0x000fc40000410000 */
[----:B------:R-:W-:Y:S01]  /*d230*/  FMUL.FTZ R27, R14, R3 ;  /* 0x000000030e1b7220 */ /* 0x000fe20000410000 */
[----:B------:R-:W-:Y:S01]  /*d240*/  HADD2.F32 R3, -RZ, R57.H0_H0 ;  /* 0x20000039ff037230 */ /* 0x000fe20000004100 */
[----:B------:R-:W-:Y:S02]  /*d250*/  FMUL.FTZ R8, R24, R0 ;  /* 0x0000000018087220 */ /* 0x000fe40000410000 */
[C---:B------:R-:W-:Y:S02]  /*d260*/  FMUL.FTZ R26, R17.reuse, R2 ;  /* 0x00000002111a7220 */ /* 0x040fe40000410000 */
[----:B------:R-:W-:Y:S02]  /*d270*/  FFMA.FTZ R17, R17, R4, R9 ;  /* 0x0000000411117223 */ /* 0x000fe40000010009 */
[C---:B------:R-:W-:Y:S02]  /*d280*/  FMUL.FTZ R9, R16.reuse, R0 ;  /* 0x0000000010097220 */ /* 0x040fe40000410000 */
[----:B------:R-:W-:-:S02]  /*d290*/  FFMA.FTZ R16, R16, R3, R8 ;  /* 0x0000000310107223 */ /* 0x000fc40000010008 */
        /* <DEDUP_REMOVED lines=11> */
[----:B------:R-:W-:-:S02]  /*d350*/  F2FP.PACK_AB R14, R2, R7 ;  /* 0x00000007020e723e */ /* 0x000fc400000000ff */
[----:B------:R-:W-:Y:S02]  /*d360*/  F2FP.PACK_AB R5, R34, R37 ;  /* 0x000000252205723e */ /* 0x000fe400000000ff */
[----:B------:R-:W-:Y:S02]  /*d370*/  F2FP.PACK_AB R15, R3, R0 ;  /* 0x00000000030f723e */ /* 0x000fe400000000ff */
[----:B------:R-:W-:-:S03]  /*d380*/  F2FP.PACK_AB R7, R16, R17 ;  /* 0x000000111007723e */ /* 0x000fc600000000ff */
[----:B------:R1:W-:Y:S04]  /*d390*/  STS.128 [R40], R12 ;  /* 0x0000000c28007388 */ /* 0x0003e80000000c00 */
[----:B------:R1:W-:Y:S02]  /*d3a0*/  STS.128 [R29+0x18100], R4 ;  /* 0x018100041d007388 */ /* 0x0003e40000000c00 */
.L_x_1791:
[----:B------:R-:W-:Y:S05]  /*d3b0*/  BSYNC B0 ;  /* 0x0000000000007941 */ /* 0x000fea0003800000 */
.L_x_1790:
[----:B------:R-:W-:-:S04]  /*d3c0*/  IADD3 R0, R104, 0x40, RZ ;  /* 0x0000004068007810 */ /* 0x000fc80007ffe0ff */
[----:B------:R-:W-:-:S13]  /*d3d0*/  ISETP.GE.AND P0, PT, R0, c[0x0][0x27c], PT ;  /* 0x00009f0000007a0c */ /* 0x000fda0003f06270 */
[----:B------:R-:W-:Y:S05]  /*d3e0*/  @P0 BRA `(.L_x_1787) ;  /* 0x0000058000000947 */ /* 0x000fea0003800000 */
[----:B-1----:R-:W2:Y:S01]  /*d3f0*/  LDL R40, [R1+0xc] ;  /* 0x00000c0001287983 */ /* 0x002ea20000100800 */
        /* <DEDUP_REMOVED lines=40> */
[----:B------:R-:W-:Y:S01]  /*d680*/  HADD2.F32 R12, -RZ, R63.H0_H0 ;  /* 0x2000003fff0c7230 */ /* 0x000fe20000004100 */
        /* <DEDUP_REMOVED lines=9> */
[----:B------:R-:W-:Y:S01]  /*d720*/  HADD2.F32 R3, -RZ, R60.H1_H1 ;  /* 0x3000003cff037230 */ /* 0x000fe20000004100 */
[----:B------:R-:W-:-:S02]  /*d730*/  FMUL.FTZ R4, R23, R0 ;  /* 0x0000000017047220 */ /* 0x000fc40000410000 */
[C---:B------:R-:W-:Y:S01]  /*d740*/  FFMA.FTZ R34, R9.reuse, R7, R5 ;  /* 0x0000000709227223 */ /* 0x040fe20000010005 */
[----:B------:R-:W-:Y:S01]  /*d750*/  HADD2.F32 R5, -RZ, R64.H1_H1 ;  /* 0x30000040ff057230 */ /* 0x000fe20000004100 */
[----:B------:R-:W-:Y:S02]  /*d760*/  FFMA.FTZ R32, R8, R6, R4 ;  /* 0x0000000608207223 */ /* 0x000fe40000010004 */
[----:B------:R-:W-:Y:S01]  /*d770*/  FMUL.FTZ R31, R9, R2 ;  /* 0x00000002091f7220 */ /* 0x000fe20000410000 */
[--C-:B------:R-:W-:Y:S01]  /*d780*/  HADD2.F32 R2, -RZ, R61.reuse.H1_H1 ;  /* 0x3000003dff027230 */ /* 0x100fe20000004100 */
[----:B------:R-:W-:Y:S02]  /*d790*/  FMUL.FTZ R4, R22, R3 ;  /* 0x0000000316047220 */ /* 0x000fe40000410000 */
[----:B------:R-:W-:Y:S01]  /*d7a0*/  FMUL.FTZ R28, R8, R0 ;  /* 0x00000000081c7220 */ /* 0x000fe20000410000 */
[----:B------:R-:W-:Y:S01]  /*d7b0*/  HADD2.F32 R0, -RZ, R61.H0_H0 ;  /* 0x2000003dff007230 */ /* 0x000fe20000004100 */
        /* <DEDUP_REMOVED lines=27> */
.L_x_1787:
[----:B------:R-:W-:Y:S05]  /*d970*/  BSYNC B1 ;  /* 0x0000000000017941 */ /* 0x000fea0003800000 */
.L_x_1786:
[----:B------:R-:W-:-:S04]  /*d980*/  IADD3 R0, R207, 0x40, RZ ;  /* 0x00000040cf007810 */ /* 0x000fc80007ffe0ff */
[----:B------:R-:W-:-:S13]  /*d990*/  ISETP.GE.AND P0, PT, R0, R41, PT ;  /* 0x000000290000720c */ /* 0x000fda0003f06270 */
[----:B------:R-:W-:Y:S05]  /*d9a0*/  @P0 BRA `(.L_x_1754) ;  /* 0x000011c000000947 */ /* 0x000fea0003800000 */
[----:B------:R2:W5:Y:S01]  /*d9b0*/  LDL R66, [R1] ;  /* 0x0000000001427983 */ /* 0x0005620000100800 */
        /* <DEDUP_REMOVED lines=10> */
[----:B-1----:R-:W3:Y:S01]  /*da60*/  LDL R40, [R1+0x18] ;  /* 0x0000180001287983 */ /* 0x002ee20000100800 */
        /* <DEDUP_REMOVED lines=18> */
[----:B------:R-:W-:-:S02]  /*db90*/  HADD2.F32 R15, -RZ, R46.H1_H1 ;  /* 0x3000002eff0f7230 */ /* 0x000fc40000004100 */
[--C-:B------:R-:W-:Y:S01]  /*dba0*/  HADD2.F32 R8, -RZ, R14.reuse.H0_H0 ;  /* 0x2000000eff087230 */ /* 0x100fe20000004100 */
[----:B------:R-:W-:Y:S01]  /*dbb0*/  FMUL.FTZ R35, R0, R3 ;  /* 0x0000000300237220 */ /* 0x000fe20000410000 */
[----:B------:R-:W-:Y:S01]  /*dbc0*/  HADD2.F32 R14, -RZ, R14.H1_H1 ;  /* 0x3000000eff0e7230 */ /* 0x000fe20000004100 */
[----:B---3--:R-:W1:Y:S02]  /*dbd0*/  LDS.128 R4, [R40] ;  /* 0x0000000028047984 */ /* 0x008e640000000c00 */
[--C-:B-1----:R-:W-:Y:S02]  /*dbe0*/  HADD2.F32 R21, -RZ, R4.reuse.H0_H0 ;  /* 0x20000004ff157230 */ /* 0x102fe40000004100 */
[----:B------:R-:W-:Y:S02]  /*dbf0*/  HADD2.F32 R18, -RZ, R4.H1_H1 ;  /* 0x30000004ff127230 */ /* 0x000fe40000004100 */
[----:B------:R-:W-:Y:S02]  /*dc00*/  HADD2.F32 R4, -RZ, R12.H0_H0 ;  /* 0x2000000cff047230 */ /* 0x000fe40000004100 */
[----:B------:R-:W-:-:S02]  /*dc10*/  HADD2.F32 R23, -RZ, R6.H0_H0 ;  /* 0x20000006ff177230 */ /* 0x000fc40000004100 */
[----:B------:R-:W-:Y:S01]  /*dc20*/  HADD2.F32 R22, -RZ, R6.H1_H1 ;  /* 0x30000006ff167230 */ /* 0x000fe20000004100 */
[C---:B------:R-:W-:Y:S01]  /*dc30*/  FMUL.FTZ R36, R2.reuse, R4 ;  /* 0x0000000402247220 */ /* 0x040fe20000410000 */
[--C-:B------:R-:W-:Y:S02]  /*dc40*/  HADD2.F32 R25, -RZ, R7.reuse.H0_H0 ;  /* 0x20000007ff197230 */ /* 0x100fe40000004100 */
[----:B------:R-:W-:Y:S01]  /*dc50*/  HADD2.F32 R24, -RZ, R7.H1_H1 ;  /* 0x30000007ff187230 */ /* 0x000fe20000004100 */
[-C--:B------:R-:W-:Y:S01]  /*dc60*/  FMUL.FTZ R7, R2, R21.reuse ;  /* 0x0000001502077220 */ /* 0x080fe20000410000 */
[----:B------:R-:W-:Y:S01]  /*dc70*/  HADD2.F32 R6, -RZ, R13.H0_H0 ;  /* 0x2000000dff067230 */ /* 0x000fe20000004100 */
[----:B------:R-:W-:Y:S01]  /*dc80*/  FMUL.FTZ R2, R0, R18 ;  /* 0x0000001200027220 */ /* 0x000fe20000410000 */
[--C-:B------:R-:W-:Y:S01]  /*dc90*/  HADD2.F32 R20, -RZ, R5.reuse.H0_H0 ;  /* 0x20000005ff147230 */ /* 0x100fe20000004100 */
[C---:B------:R-:W-:Y:S01]  /*dca0*/  FFMA.FTZ R39, R15.reuse, R4, R7 ;  /* 0x000000040f277223 */ /* 0x040fe20000010007 */
[----:B------:R-:W-:Y:S01]  /*dcb0*/  HADD2.F32 R19, -RZ, R5.H1_H1 ;  /* 0x30000005ff137230 */ /* 0x000fe20000004100 */
[----:B------:R-:W-:Y:S01]  /*dcc0*/  FFMA.FTZ R15, R15, R21, -R36 ;  /* 0x000000150f0f7223 */ /* 0x000fe20000010824 */
[----:B------:R-:W-:-:S02]  /*dcd0*/  HADD2.F32 R13, -RZ, R47.H1_H1 ;  /* 0x3000002fff0d7230 */ /* 0x000fc40000004100 */
[----:B------:R-:W-:Y:S02]  /*dce0*/  HADD2.F32 R5, -RZ, R43.H0_H0 ;  /* 0x2000002bff057230 */ /* 0x000fe40000004100 */
[----:B------:R-:W-:Y:S01]  /*dcf0*/  HADD2.F32 R12, -RZ, R49.H1_H1 ;  /* 0x30000031ff0c7230 */ /* 0x000fe20000004100 */
[----:B------:R-:W-:Y:S01]  /*dd00*/  FFMA.FTZ R38, R13, R3, R2 ;  /* 0x000000030d267223 */ /* 0x000fe20000010002 */
[----:B------:R-:W-:Y:S01]  /*dd10*/  HADD2.F32 R2, -RZ, R43.H1_H1 ;  /* 0x3000002bff027230 */ /* 0x000fe20000004100 */
[C---:B------:R-:W-:Y:S01]  /*dd20*/  FMUL.FTZ R4, R5.reuse, R20 ;  /* 0x0000001405047220 */ /* 0x040fe20000410000 */
[----:B------:R-:W-:Y:S01]  /*dd30*/  HADD2.F32 R0, -RZ, R44.H0_H0 ;  /* 0x2000002cff007230 */ /* 0x000fe20000004100 */
[-C--:B------:R-:W-:Y:S01]  /*dd40*/  FMUL.FTZ R33, R5, R6.reuse ;  /* 0x0000000605217220 */ /* 0x080fe20000410000 */
[----:B------:R-:W-:Y:S01]  /*dd50*/  HADD2.F32 R7, -RZ, R50.H1_H1 ;  /* 0x30000032ff077230 */ /* 0x000fe20000004100 */
[----:B------:R-:W-:Y:S01]  /*dd60*/  FFMA.FTZ R37, R12, R6, R4 ;  /* 0x000000060c257223 */ /* 0x000fe20000010004 */
[----:B------:R-:W-:Y:S01]  /*dd70*/  HADD2.F32 R6, -RZ, R51.H1_H1 ;  /* 0x30000033ff067230 */ /* 0x000fe20000004100 */
[----:B------:R-:W-:Y:S01]  /*dd80*/  FMUL.FTZ R5, R2, R19 ;  /* 0x0000001302057220 */ /* 0x000fe20000410000 */
[----:B------:R-:W-:Y:S01]  /*dd90*/  HADD2.F32 R3, -RZ, R44.H1_H1 ;  /* 0x3000002cff037230 */ /* 0x000fe20000004100 */
[----:B------:R-:W-:-:S02]  /*dda0*/  FMUL.FTZ R4, R0, R23 ;  /* 0x0000001700047220 */ /* 0x000fc40000410000 */
[-C--:B------:R-:W-:Y:S01]  /*ddb0*/  FFMA.FTZ R34, R7, R9.reuse, R5 ;  /* 0x0000000907227223 */ /* 0x080fe20000010005 */
[----:B------:R-:W-:Y:S01]  /*ddc0*/  HADD2.F32 R5, -RZ, R51.H0_H0 ;  /* 0x20000033ff057230 */ /* 0x000fe20000004100 */
[----:B------:R-:W-:Y:S02]  /*ddd0*/  FFMA.FTZ R32, R6, R8, R4 ;  /* 0x0000000806207223 */ /* 0x000fe40000010004 */
[----:B------:R-:W-:Y:S01]  /*dde0*/  FMUL.FTZ R31, R2, R9 ;  /* 0x00000009021f7220 */ /* 0x000fe20000410000 */
[--C-:B------:R-:W-:Y:S01]  /*ddf0*/  HADD2.F32 R2, -RZ, R45.reuse.H1_H1 ;  /* 0x3000002dff027230 */ /* 0x100fe20000004100 */
[----:B------:R-:W-:Y:S02]  /*de00*/  FMUL.FTZ R4, R3, R22 ;  /* 0x0000001603047220 */ /* 0x000fe40000410000 */
[----:B------:R-:W-:Y:S01]  /*de10*/  FMUL.FTZ R28, R0, R8 ;  /* 0x00000008001c7220 */ /* 0x000fe20000410000 */
[----:B------:R-:W-:Y:S01]  /*de20*/  HADD2.F32 R0, -RZ, R45.H0_H0 ;  /* 0x2000002dff007230 */ /* 0x000fe20000004100 */
[----:B------:R-:W-:Y:S01]  /*de30*/  FFMA.FTZ R30, R5, R14, R4 ;  /* 0x0000000e051e7223 */ /* 0x000fe20000010004 */
[----:B------:R-:W-:Y:S01]  /*de40*/  HADD2.F32 R4, -RZ, R53.H0_H0 ;  /* 0x20000035ff047230 */ /* 0x000fe20000004100 */
[----:B------:R-:W-:-:S02]  /*de50*/  FMUL.FTZ R9, R2, R25 ;  /* 0x0000001902097220 */ /* 0x000fc40000410000 */
[----:B------:R-:W-:Y:S01]  /*de60*/  FMUL.FTZ R27, R3, R14 ;  /* 0x0000000e031b7220 */ /* 0x000fe20000410000 */
[----:B------:R-:W-:Y:S01]  /*de70*/  HADD2.F32 R3, -RZ, R47.H0_H0 ;  /* 0x2000002fff037230 */ /* 0x000fe20000004100 */
[----:B------:R-:W-:Y:S02]  /*de80*/  FMUL.FTZ R8, R0, R24 ;  /* 0x0000001800087220 */ /* 0x000fe40000410000 */
[-C--:B------:R-:W-:Y:S02]  /*de90*/  FMUL.FTZ R26, R2, R17.reuse ;  /* 0x00000011021a7220 */ /* 0x080fe40000410000 */
[----:B------:R-:W-:Y:S02]  /*dea0*/  FFMA.FTZ R17, R4, R17, R9 ;  /* 0x0000001104117223 */ /* 0x000fe40000010009 */
[-C--:B------:R-:W-:Y:S02]  /*deb0*/  FMUL.FTZ R9, R0, R16.reuse ;  /* 0x0000001000097220 */ /* 0x080fe40000410000 */
        /* <DEDUP_REMOVED lines=18> */
.L_x_1793:
[----:B------:R-:W-:Y:S05]  /*dfe0*/  BSYNC B0 ;  /* 0x0000000000007941 */ /* 0x000fea0003800000 */
.L_x_1792:
[----:B------:R-:W-:Y:S01]  /*dff0*/  IADD3 R0, R104, 0x20, RZ ;  /* 0x0000002068007810 */ /* 0x000fe20007ffe0ff */
[----:B------:R-:W-:Y:S03]  /*e000*/  BSSY B0, `(.L_x_1794) ;  /* 0x000005b000007945 */ /* 0x000fe60003800000 */
[----:B------:R-:W-:-:S13]  /*e010*/  ISETP.GE.AND P0, PT, R0, c[0x0][0x27c], PT ;  /* 0x00009f0000007a0c */ /* 0x000fda0003f06270 */
        /* <DEDUP_REMOVED lines=42> */
[--C-:B------:R-:W-:Y:S01]  /*e2c0*/  HADD2.F32 R12, -RZ, R55.reuse.H0_H0 ;  /* 0x20000037ff0c7230 */ /* 0x100fe20000004100 */
[----:B------:R-:W-:Y:S01]  /*e2d0*/  FFMA.FTZ R38, R13, R3, R2 ;  /* 0x000000030d267223 */ /* 0x000fe20000010002 */
[--C-:B------:R-:W-:Y:S01]  /*e2e0*/  HADD2.F32 R2, -RZ, R48.reuse.H0_H0 ;  /* 0x20000030ff027230 */ /* 0x100fe20000004100 */
[C---:B------:R-:W-:Y:S01]  /*e2f0*/  FMUL.FTZ R4, R5.reuse, R20 ;  /* 0x0000001405047220 */ /* 0x040fe20000410000 */
[----:B------:R-:W-:Y:S01]  /*e300*/  HADD2.F32 R0, -RZ, R48.H1_H1 ;  /* 0x30000030ff007230 */ /* 0x000fe20000004100 */
[-C--:B------:R-:W-:Y:S01]  /*e310*/  FMUL.FTZ R33, R5, R6.reuse ;  /* 0x0000000605217220 */ /* 0x080fe20000410000 */
[----:B------:R-:W-:Y:S01]  /*e320*/  HADD2.F32 R7, -RZ, R55.H1_H1 ;  /* 0x30000037ff077230 */ /* 0x000fe20000004100 */
[----:B------:R-:W-:Y:S01]  /*e330*/  FFMA.FTZ R37, R12, R6, R4 ;  /* 0x000000060c257223 */ /* 0x000fe20000010004 */
[----:B------:R-:W-:Y:S01]  /*e340*/  HADD2.F32 R6, -RZ, R56.H0_H0 ;  /* 0x20000038ff067230 */ /* 0x000fe20000004100 */
[----:B------:R-:W-:Y:S01]  /*e350*/  FMUL.FTZ R5, R2, R19 ;  /* 0x0000001302057220 */ /* 0x000fe20000410000 */
[----:B------:R-:W-:Y:S01]  /*e360*/  HADD2.F32 R3, -RZ, R52.H0_H0 ;  /* 0x20000034ff037230 */ /* 0x000fe20000004100 */
[----:B------:R-:W-:-:S02]  /*e370*/  FMUL.FTZ R4, R0, R23 ;  /* 0x0000001700047220 */ /* 0x000fc40000410000 */
[-C--:B------:R-:W-:Y:S01]  /*e380*/  FFMA.FTZ R34, R7, R9.reuse, R5 ;  /* 0x0000000907227223 */ /* 0x080fe20000010005 */
        /* <DEDUP_REMOVED lines=34> */
.L_x_1795:
[----:B------:R-:W-:Y:S05]  /*e5b0*/  BSYNC B0 ;  /* 0x0000000000007941 */ /* 0x000fea0003800000 */
.L_x_1794:
[----:B------:R-:W-:-:S04]  /*e5c0*/  IADD3 R0, R104, 0x40, RZ ;  /* 0x0000004068007810 */ /* 0x000fc80007ffe0ff */
        /* <DEDUP_REMOVED lines=43> */
[----:B------:R-:W-:Y:S01]  /*e880*/  HADD2.F32 R12, -RZ, R63.H0_H0 ;  /* 0x2000003fff0c7230 */ /* 0x000fe20000004100 */
[----:B------:R-:W-:Y:S01]  /*e890*/  FFMA.FTZ R38, R13, R3, R2 ;  /* 0x000000030d267223 */ /* 0x000fe20000010002 */
[----:B------:R-:W-:Y:S01]  /*e8a0*/  HADD2.F32 R2, -RZ, R59.H1_H1 ;  /* 0x3000003bff027230 */ /* 0x000fe20000004100 */
[C---:B------:R-:W-:Y:S01]  /*e8b0*/  FMUL.FTZ R4, R5.reuse, R20 ;  /* 0x0000001405047220 */ /* 0x040fe20000410000 */
[----:B------:R-:W-:Y:S01]  /*e8c0*/  HADD2.F32 R0, -RZ, R60.H0_H0 ;  /* 0x2000003cff007230 */ /* 0x000fe20000004100 */
[-C--:B------:R-:W-:Y:S01]  /*e8d0*/  FMUL.FTZ R33, R5, R6.reuse ;  /* 0x0000000605217220 */ /* 0x080fe20000410000 */
[----:B------:R-:W-:Y:S01]  /*e8e0*/  HADD2.F32 R7, -RZ, R63.H1_H1 ;  /* 0x3000003fff077230 */ /* 0x000fe20000004100 */
[----:B------:R-:W-:Y:S01]  /*e8f0*/  FFMA.FTZ R37, R12, R6, R4 ;  /* 0x000000060c257223 */ /* 0x000fe20000010004 */
[----:B------:R-:W-:Y:S01]  /*e900*/  HADD2.F32 R6, -RZ, R64.H0_H0 ;  /* 0x20000040ff067230 */ /* 0x000fe20000004100 */
[----:B------:R-:W-:Y:S01]  /*e910*/  FMUL.FTZ R5, R2, R19 ;  /* 0x0000001302057220 */ /* 0x000fe20000410000 */
[----:B------:R-:W-:Y:S01]  /*e920*/  HADD2.F32 R3, -RZ, R60.H1_H1 ;  /* 0x3000003cff037230 */ /* 0x000fe20000004100 */
[----:B------:R-:W-:-:S02]  /*e930*/  FMUL.FTZ R4, R0, R23 ;  /* 0x0000001700047220 */ /* 0x000fc40000410000 */
[-C--:B------:R-:W-:Y:S01]  /*e940*/  FFMA.FTZ R34, R7, R9.reuse, R5 ;  /* 0x0000000907227223 */ /* 0x080fe20000010005 */
        /* <DEDUP_REMOVED lines=34> */
.L_x_1754:
[----:B------:R-:W-:Y:S05]  /*eb70*/  BSYNC B2 ;  /* 0x0000000000027941 */ /* 0x000fea0003800000 */
.L_x_1752:
[----:B------:R-:W-:-:S04]  /*eb80*/  DEPBAR.LE SB0, 0x2 ;  /* 0x000080800000791a */ /* 0x000fc80000000000 */
[----:B------:R-:W-:Y:S01]  /*eb90*/  WARPSYNC 0xffffffff ;  /* 0xffffffff00007948 */ /* 0x000fe20003800000 */
[----:B------:R-:W-:Y:S01]  /*eba0*/  BAR.SYNC.DEFER_BLOCKING 0x0 ;  /* 0x0000000000007b1d */ /* 0x000fe20000010000 */
[----:B------:R-:W-:Y:S01]  /*ebb0*/  IMAD.MOV.U32 R0, RZ, RZ, 0x20 ;  /* 0x00000020ff007424 */ /* 0x000fe200078e00ff */
[----:B------:R-:W-:Y:S02]  /*ebc0*/  LOP3.LUT P0, RZ, R182, 0x2, RZ, 0xc0, !PT ;  /* 0x00000002b6ff7812 */ /* 0x000fe4000780c0ff */
[----:B------:R-:W-:Y:S02]  /*ebd0*/  LOP3.LUT P1, RZ, R198, 0x10, RZ, 0xc0, !PT ;  /* 0x00000010c6ff7812 */ /* 0x000fe4000782c0ff */
[----:B------:R-:W-:Y:S01]  /*ebe0*/  SEL R177, R0, 0xffffffe0, !P0 ;  /* 0xffffffe000b17807 */ /* 0x000fe20004000000 */
[----:B------:R-:W-:Y:S04]  /*ebf0*/  BSSY B0, `(.L_x_1796) ;  /* 0x000004b000007945 */ /* 0x000fe80003800000 */
[----:B------:R-:W-:Y:S01]  /*ec00*/  IMAD.IADD R0, R184, 0x1, R177 ;  /* 0x00000001b8007824 */ /* 0x000fe200078e02b1 */
[----:B-1----:R1:W3:Y:S04]  /*ec10*/  LDSM.16.M88.4 R4, [R178] ;  /* 0x00000000b204783b */ /* 0x0022e80000000200 */
[----:B------:R1:W4:Y:S04]  /*ec20*/  LDSM.16.M88.4 R44, [R184] ;  /* 0x00000000b82c783b */ /* 0x0003280000000200 */
[----:B------:R1:W2:Y:S04]  /*ec30*/  LDSM.16.M88.4 R36, [R184+0x800] ;  /* 0x00080000b824783b */ /* 0x0002a80000000200 */
        /* <DEDUP_REMOVED lines=12> */
[----:B------:R-:W-:Y:S01]  /*ed00*/  SHF.L.U64.HI R28, R206, 0x1, R212 ;  /* 0x00000001ce1c7819 */ /* 0x000fe200000102d4 */
[----:B------:R-:W-:Y:S01]  /*ed10*/  IMAD R8, R2, c[0x0][0x208], RZ ;  /* 0x0000820002087a24 */ /* 0x000fe200078e02ff */
[----:B------:R-:W-:Y:S01]  /*ed20*/  SHF.L.U64.HI R26, R203, 0x1, R213 ;  /* 0x00000001cb1a7819 */ /* 0x000fe200000102d5 */
[----:B------:R-:W-:Y:S01]  /*ed30*/  IMAD.WIDE.U32 R2, R191, c[0x0][0x208], RZ ;  /* 0x00008200bf027a25 */ /* 0x000fe200078e00ff */
[----:B------:R-:W-:-:S02]  /*ed40*/  SHF.L.U32 R25, R203, 0x1, RZ ;  /* 0x00000001cb197819 */ /* 0x000fc400000006ff */
[----:B------:R-:W-:Y:S01]  /*ed50*/  SHF.L.U64.HI R24, R204, 0x1, R205 ;  /* 0x00000001cc187819 */ /* 0x000fe200000102cd */
[----:B------:R-:W-:-:S04]  /*ed60*/  IMAD R8, R191, c[0x0][0x20c], R8 ;  /* 0x00008300bf087a24 */ /* 0x000fc800078e0208 */
        /* <DEDUP_REMOVED lines=10> */
.L_x_1891:
[----:B------:R-:W-:Y:S05]  /*ee10*/  BRA.DIV ~URZ, `(.L_x_1799) ;  /* 0x0000b2027f007947 */ /* 0x000fea000b800000 */
[----:B------:R-:W4:Y:S01]  /*ee20*/  SHFL.IDX PT, R2, R23, RZ, 0x181f ;  /* 0x00181fff17027589 */ /* 0x000f2200000e0000 */
[C---:B------:R-:W-:Y:S02]  /*ee30*/  LOP3.LUT P3, RZ, R198.reuse, 0x2, RZ, 0xc0, !PT ;  /* 0x00000002c6ff7812 */ /* 0x040fe4000786c0ff */
[C---:B------:R-:W-:Y:S02]  /*ee40*/  LOP3.LUT P2, RZ, R198.reuse, 0x1, RZ, 0xc0, !PT ;  /* 0x00000001c6ff7812 */ /* 0x040fe4000784c0ff */
[----:B------:R-:W-:Y:S02]  /*ee50*/  LOP3.LUT P4, RZ, R198, 0x4, RZ, 0xc0, !PT ;  /* 0x00000004c6ff7812 */ /* 0x000fe4000788c0ff */
[C---:B----4-:R-:W-:Y:S02]  /*ee60*/  IADD3 R16, P0, R2.reuse, R22, RZ ;  /* 0x0000001602107210 */ /* 0x050fe40007f1e0ff */
[----:B------:R-:W-:-:S03]  /*ee70*/  IADD3 R20, P1, R2, R25, RZ ;  /* 0x0000001902147210 */ /* 0x000fc60007f3e0ff */
[----:B---3--:R-:W-:Y:S01]  /*ee80*/  IMAD.X R17, R8, 0x1, R24, P0 ;  /* 0x0000000108117824 */ /* 0x008fe200000e0618 */
[----:B------:R-:W-:Y:S01]  /*ee90*/  IADD3 R18, P0, R2, R27, RZ ;  /* 0x0000001b02127210 */ /* 0x000fe20007f1e0ff */
[C---:B------:R-:W-:Y:S01]  /*eea0*/  IMAD.X R21, R8.reuse, 0x1, R26, P1 ;  /* 0x0000000108157824 */ /* 0x040fe200008e061a */
[----:B------:R-:W3:Y:S03]  /*eeb0*/  SHFL.IDX PT, R2, R23, 0x1, 0x181f ;  /* 0x00381f0017027f89 */ /* 0x000ee600000e0000 */
[----:B------:R-:W-:Y:S01]  /*eec0*/  IMAD.X R19, R8, 0x1, R28, P0 ;  /* 0x0000000108137824 */ /* 0x000fe200000e061c */
[----:B------:R-:W-:Y:S01]  /*eed0*/  @!PT LDS RZ, [RZ] ;  /* 0x00000000fffff984 */ /* 0x000fe20000000800 */
[----:B------:R4:W-:Y:S04]  /*eee0*/  LDGSTS.E.BYPASS.LTC128B.128 [R107+0x6100], [R16.64], !P3 ;  /* 0x06100000106b7fae */ /* 0x0009e8000d901d48 */
[----:B------:R2:W-:Y:S04]  /*eef0*/  LDGSTS.E.BYPASS.LTC128B.128 [R107+0x8100], [R20.64], !P2 ;  /* 0x08100000146b7fae */ /* 0x0005e8000d101d48 */
[----:B------:R4:W-:Y:S04]  /*ef00*/  LDGSTS.E.BYPASS.LTC128B.128 [R107+0xa100], [R18.64], !P4 ;  /* 0x0a100000126b7fae */ /* 0x0009e8000e101d48 */
[----:B------:R1:W3:Y:S01]  /*ef10*/  SHFL.IDX PT, R8, R9, 0x1, 0x181f ;  /* 0x00381f0009087f89 */ /* 0x0002e200000e0000 */
[----:B--2---:R-:W-:-:S02]  /*ef20*/  SEL R21, RZ, 0x10, P3 ;  /* 0x00000010ff157807 */ /* 0x004fc40001800000 */
[----:B------:R-:W-:Y:S01]  /*ef30*/  SEL R20, RZ, 0x10, P2 ;  /* 0x00000010ff147807 */ /* 0x000fe20001000000 */
[----:B-1----:R-:W-:Y:S02]  /*ef40*/  IMAD.MOV.U32 R9, RZ, RZ, R149 ;  /* 0x000000ffff097224 */ /* 0x002fe400078e0095 */
.L_x_1892:
[----:B----4-:R-:W-:Y:S02]  /*ef50*/  IADD3 R3, -R21, 0x10, RZ ;  /* 0x0000001015037810 */ /* 0x010fe40007ffe1ff */
[----:B------:R-:W-:Y:S02]  /*ef60*/  IADD3 R16, -R20, 0x10, RZ ;  /* 0x0000001014107810 */ /* 0x000fe40007ffe1ff */
[----:B------:R-:W-:Y:S02]  /*ef70*/  LOP3.LUT R3, R3, 0xf, RZ, 0xc0, !PT ;  /* 0x0000000f03037812 */ /* 0x000fe400078ec0ff */
[----:B------:R-:W-:Y:S02]  /*ef80*/  IADD3 R17, -R9, 0x10, RZ ;  /* 0x0000001009117810 */ /* 0x000fe40007ffe1ff */
[----:B---3--:R-:W-:Y:S02]  /*ef90*/  IADD3 R18, P1, P0, R3, R2, R22 ;  /* 0x0000000203127210 */ /* 0x008fe4000783e016 */
[----:B------:R-:W-:-:S02]  /*efa0*/  LOP3.LUT R3, R16, 0xf, RZ, 0xc0, !PT ;  /* 0x0000000f10037812 */ /* 0x000fc400078ec0ff */
[----:B------:R-:W-:Y:S02]  /*efb0*/  IADD3.X R19, RZ, R8, R24, P1, P0 ;  /* 0x00000008ff137210 */ /* 0x000fe40000fe0418 */
        /* <DEDUP_REMOVED lines=14> */
.L_x_1797:
[----:B------:R-:W-:Y:S05]  /*f0a0*/  BSYNC B0 ;  /* 0x0000000000007941 */ /* 0x000fea0003800000 */
.L_x_1796:
[----:B-1----:R-:W-:Y:S01]  /*f0b0*/  IMAD.MOV.U32 R2, RZ, RZ, 0x40 ;  /* 0x00000040ff027424 */ /* 0x002fe200078e00ff */
[----:B------:R-:W-:Y:S01]  /*f0c0*/  LOP3.LUT P0, RZ, R182, 0x4, RZ, 0xc0, !PT ;  /* 0x00000004b6ff7812 */ /* 0x000fe2000780c0ff */
[----:B------:R-:W0:Y:S01]  /*f0d0*/  LDGDEPBAR ;  /* 0x00000000000079af */ /* 0x000e220000000000 */
[----:B------:R-:W-:Y:S02]  /*f0e0*/  WARPSYNC 0xffffffff ;  /* 0xffffffff00007948 */ /* 0x000fe40003800000 */
[----:B------:R-:W-:-:S04]  /*f0f0*/  SEL R2, R2, 0xffffffc0, !P0 ;  /* 0xffffffc002027807 */ /* 0x000fc80004000000 */
[----:B------:R-:W-:Y:S01]  /*f100*/  IADD3 R3, R2, R184, R177 ;  /* 0x000000b802037210 */ /* 0x000fe20007ffe0b1 */
[----:B------:R-:W-:-:S04]  /*f110*/  IMAD.IADD R2, R184, 0x1, R2 ;  /* 0x00000001b8027824 */ /* 0x000fc800078e0202 */
[C---:B--23--:R-:W-:Y:S01]  /*f120*/  HMMA.16816.F32 R16, R4.reuse, R36, RZ ;  /* 0x000000240410723c */ /* 0x04cfe200000018ff */
[----:B------:R-:W-:Y:S04]  /*f130*/  LDSM.16.M88.4 R68, [R2+0x1000] ;  /* 0x001000000244783b */ /* 0x000fe80000000200 */
[----:B-----5:R-:W-:Y:S03]  /*f140*/  LDSM.16.M88.4 R64, [R2+0x800] ;  /* 0x000800000240783b */ /* 0x020fe60000000200 */
[C---:B------:R-:W-:Y:S01]  /*f150*/  HMMA.16816.F32 R28, R4.reuse, R38, RZ ;  /* 0x00000026041c723c */ /* 0x040fe200000018ff */
[----:B------:R-:W-:Y:S04]  /*f160*/  LDSM.16.M88.4 R76, [R2+0x1800] ;  /* 0x00180000024c783b */ /* 0x000fe80000000200 */
[----:B------:R-:W-:Y:S03]  /*f170*/  LDSM.16.M88.4 R88, [R3+0x1000] ;  /* 0x001000000358783b */ /* 0x000fe60000000200 */
[C---:B----4-:R-:W-:Y:S01]  /*f180*/  HMMA.16816.F32 R36, R4.reuse, R44, RZ ;  /* 0x0000002c0424723c */ /* 0x050fe200000018ff */
[----:B------:R-:W-:Y:S04]  /*f190*/  LDSM.16.M88.4 R92, [R3+0x1800] ;  /* 0x00180000035c783b */ /* 0x000fe80000000200 */
[----:B------:R-:W-:Y:S03]  /*f1a0*/  LDSM.16.M88.4 R96, [R184+0x3800] ;  /* 0x00380000b860783b */ /* 0x000fe60000000200 */
[C---:B------:R-:W-:Y:S01]  /*f1b0*/  HMMA.16816.F32 R20, R4.reuse, R46, RZ ;  /* 0x0000002e0414723c */ /* 0x040fe200000018ff */
[----:B------:R-:W-:Y:S04]  /*f1c0*/  LDSM.16.M88.4 R44, [R2] ;  /* 0x00000000022c783b */ /* 0x000fe80000000200 */
[----:B------:R-:W2:Y:S01]  /*f1d0*/  LDL R103, [R1+0x4] ;  /* 0x0000040001677983 */ /* 0x000ea20000100800 */
[----:B------:R-:W-:Y:S02]  /*f1e0*/  BSSY B0, `(.L_x_1800) ;  /* 0x0000241000007945 */ /* 0x000fe40003800000 */
        /* <DEDUP_REMOVED lines=10> */
[----:B------:R-:W3:Y:S03]  /*f290*/  LDSM.16.M88.4 R72, [R3] ;  /* 0x000000000348783b */ /* 0x000ee60000000200 */
[C---:B------:R-:W-:Y:S08]  /*f2a0*/  HMMA.16816.F32 R24, R12.reuse, R80, R24 ;  /* 0x000000500c18723c */ /* 0x040ff00000001818 */
[C---:B------:R-:W-:Y:S01]  /*f2b0*/  HMMA.16816.F32 R16, R12.reuse, R82, R32 ;  /* 0x000000520c10723c */ /* 0x040fe20000001820 */
[----:B------:R-:W4:Y:S07]  /*f2c0*/  LDSM.16.M88.4 R80, [R3+0x800] ;  /* 0x000800000350783b */ /* 0x000f2e0000000200 */
        /* <DEDUP_REMOVED lines=16> */
[C---:B---3--:R-:W-:Y:S08]  /*f3d0*/  HMMA.16816.F32 R36, R20.reuse, R74, R44 ;  /* 0x0000004a1424723c */ /* 0x048ff0000000182c */
[C---:B------:R-:W-:Y:S01]  /*f3e0*/  HMMA.16816.F32 R32, R20.reuse, R72, R28 ;  /* 0x000000481420723c */ /* 0x040fe2000000181c */
[----:B------:R-:W-:Y:S07]  /*f3f0*/  LDSM.16.M88.4 R72, [R2+0x2800] ;  /* 0x002800000248783b */ /* 0x000fee0000000200 */
[C---:B------:R-:W-:Y:S08]  /*f400*/  HMMA.16816.F32 R48, R20.reuse, R88, R40 ;  /* 0x000000581430723c */ /* 0x040ff00000001828 */
[C---:B----4-:R-:W-:Y:S08]  /*f410*/  HMMA.16816.F32 R52, R20.reuse, R80, R52 ;  /* 0x000000501434723c */ /* 0x050ff00000001834 */
[C---:B------:R-:W-:Y:S01]  /*f420*/  HMMA.16816.F32 R60, R20.reuse, R82, R60 ;  /* 0x00000052143c723c */ /* 0x040fe2000000183c */
[----:B------:R-:W-:Y:S07]  /*f430*/  LDSM.16.M88.4 R80, [R2+0x3000] ;  /* 0x003000000250783b */ /* 0x000fee0000000200 */
[C---:B------:R-:W-:Y:S01]  /*f440*/  HMMA.16816.F32 R40, R20.reuse, R92, R12 ;  /* 0x0000005c1428723c */ /* 0x040fe2000000180c */
[----:B------:R-:W3:Y:S07]  /*f450*/  LDSM.16.M88.4 R12, [R179+0x4000] ;  /* 0x00400000b30c783b */ /* 0x000eee0000000200 */
[C---:B------:R-:W-:Y:S01]  /*f460*/  HMMA.16816.F32 R44, R20.reuse, R90, R24 ;  /* 0x0000005a142c723c */ /* 0x040fe20000001818 */
[----:B------:R-:W4:Y:S07]  /*f470*/  LDSM.16.M88.4 R88, [R0+0x3000] ;  /* 0x003000000058783b */ /* 0x000f2e0000000200 */
[----:B------:R-:W-:Y:S01]  /*f480*/  HMMA.16816.F32 R28, R20, R94, R4 ;  /* 0x0000005e141c723c */ /* 0x000fe20000001804 */
[----:B------:R-:W2:Y:S04]  /*f490*/  LDSM.16.M88.4 R92, [R0+0x3800] ;  /* 0x00380000005c783b */ /* 0x000ea80000000200 */
        /* <DEDUP_REMOVED lines=8> */
[----:B------:R-:W1:Y:S07]  /*f520*/  LDSM.16.M88.4 R84, [R2+0x3800] ;  /* 0x003800000254783b */ /* 0x000e6e0000000200 */
[C---:B------:R-:W-:Y:S08]  /*f530*/  HMMA.16816.F32 R48, R16.reuse, R96, R40 ;  /* 0x000000601030723c */ /* 0x040ff00000001828 */
[----:B------:R-:W-:Y:S08]  /*f540*/  HMMA.16816.F32 R44, R16, R98, R28 ;  /* 0x00000062102c723c */ /* 0x000ff0000000181c */
[C---:B---3--:R-:W-:Y:S01]  /*f550*/  HMMA.16816.F32 R32, R12.reuse, R70, R20 ;  /* 0x000000460c20723c */ /* 0x048fe20000001814 */
[----:B------:R-:W-:Y:S07]  /*f560*/  LDSM.16.M88.4 R20, [R180+0x4000] ;  /* 0x00400000b414783b */ /* 0x000fee0000000200 */
[C---:B------:R-:W-:Y:S01]  /*f570*/  HMMA.16816.F32 R40, R12.reuse, R68, R24 ;  /* 0x000000440c28723c */ /* 0x040fe20000001818 */
[----:B------:R-:W3:Y:S07]  /*f580*/  LDSM.16.M88.4 R68, [R3+0x2000] ;  /* 0x002000000344783b */ /* 0x000eee0000000200 */
[C---:B------:R-:W-:Y:S08]  /*f590*/  HMMA.16816.F32 R24, R12.reuse, R78, R60 ;  /* 0x0000004e0c18723c */ /* 0x040ff0000000183c */
[C---:B------:R-:W-:Y:S01]  /*f5a0*/  HMMA.16816.F32 R28, R12.reuse, R76, R36 ;  /* 0x0000004c0c1c723c */ /* 0x040fe20000001824 */
[----:B------:R-:W3:Y:S07]  /*f5b0*/  LDSM.16.M88.4 R76, [R3+0x2800] ;  /* 0x00280000034c783b */ /* 0x000eee0000000200 */
[C---:B----4-:R-:W-:Y:S08]  /*f5c0*/  HMMA.16816.F32 R36, R12.reuse, R90, R52 ;  /* 0x0000005a0c24723c */ /* 0x050ff00000001834 */
[C---:B------:R-:W-:Y:S01]  /*f5d0*/  HMMA.16816.F32 R16, R12.reuse, R88, R56 ;  /* 0x000000580c10723c */ /* 0x040fe20000001838 */
[----:B------:R-:W-:Y:S07]  /*f5e0*/  LDSM.16.M88.4 R88, [R0+0x5000] ;  /* 0x005000000058783b */ /* 0x000fee0000000200 */
[C---:B--2---:R-:W-:Y:S08]  /*f5f0*/  HMMA.16816.F32 R48, R12.reuse, R92, R48 ;  /* 0x0000005c0c30723c */ /* 0x044ff00000001830 */
[----:B------:R-:W-:Y:S08]  /*f600*/  HMMA.16816.F32 R44, R12, R94, R44 ;  /* 0x0000005e0c2c723c */ /* 0x000ff0000000182c */
[C---:B-1----:R-:W-:Y:S08]  /*f610*/  HMMA.16816.F32 R32, R4.reuse, R66, R32 ;  /* 0x000000420420723c */ /* 0x042ff00000001820 */
[C---:B------:R-:W-:Y:S01]  /*f620*/  HMMA.16816.F32 R52, R4.reuse, R74, R24 ;  /* 0x0000004a0434723c */ /* 0x040fe20000001818 */
[----:B------:R-:W1:Y:S07]  /*f630*/  LDSM.16.M88.4 R24, [R3+0x3000] ;  /* 0x003000000318783b */ /* 0x000e6e0000000200 */
[C---:B------:R-:W-:Y:S01]  /*f640*/  HMMA.16816.F32 R56, R4.reuse, R72, R28 ;  /* 0x000000480438723c */ /* 0x040fe2000000181c */
[----:B------:R-:W2:Y:S04]  /*f650*/  LDSM.16.M88.4 R28, [R3+0x3800] ;  /* 0x00380000031c783b */ /* 0x000ea80000000200 */
[----:B------:R-:W-:Y:S03]  /*f660*/  LDSM.16.M88.4 R72, [R0+0x4000] ;  /* 0x004000000048783b */ /* 0x000fe60000000200 */
[C---:B------:R-:W-:Y:S01]  /*f670*/  HMMA.16816.F32 R40, R4.reuse, R64, R40 ;  /* 0x000000400428723c */ /* 0x040fe20000001828 */
[----:B------:R-:W-:Y:S07]  /*f680*/  LDSM.16.M88.4 R64, [R184+0x4800] ;  /* 0x00480000b840783b */ /* 0x000fee0000000200 */
[C---:B------:R-:W-:Y:S08]  /*f690*/  HMMA.16816.F32 R12, R4.reuse, R82, R36 ;  /* 0x00000052040c723c */ /* 0x040ff00000001824 */
[C---:B------:R-:W-:Y:S01]  /*f6a0*/  HMMA.16816.F32 R16, R4.reuse, R80, R16 ;  /* 0x000000500410723c */ /* 0x040fe20000001810 */
[----:B------:R-:W-:Y:S07]  /*f6b0*/  LDSM.16.M88.4 R80, [R0+0x4800] ;  /* 0x004800000050783b */ /* 0x000fee0000000200 */
[C---:B------:R-:W-:Y:S08]  /*f6c0*/  HMMA.16816.F32 R60, R4.reuse, R84, R48 ;  /* 0x00000054043c723c */ /* 0x040ff00000001830 */
[----:B------:R-:W-:Y:S01]  /*f6d0*/  HMMA.16816.F32 R44, R4, R86, R44 ;  /* 0x00000056042c723c */ /* 0x000fe2000000182c */
[----:B------:R-:W-:Y:S04]  /*f6e0*/  LDSM.16.M88.4 R4, [R178+0x8000] ;  /* 0x00800000b204783b */ /* 0x000fe80000000200 */
[----:B------:R-:W-:Y:S03]  /*f6f0*/  LDSM.16.M88.4 R84, [R2+0x4000] ;  /* 0x004000000254783b */ /* 0x000fe60000000200 */
[C---:B---3--:R-:W-:Y:S01]  /*f700*/  HMMA.16816.F32 R36, R20.reuse, R70, R32 ;  /* 0x000000461424723c */ /* 0x048fe20000001820 */
[----:B------:R-:W3:Y:S07]  /*f710*/  LDSM.16.M88.4 R32, [R184+0x4000] ;  /* 0x00400000b820783b */ /* 0x000eee0000000200 */
[C---:B------:R-:W-:Y:S08]  /*f720*/  HMMA.16816.F32 R56, R20.reuse, R76, R56 ;  /* 0x0000004c1438723c */ /* 0x040ff00000001838 */
[C---:B------:R-:W-:Y:S01]  /*f730*/  HMMA.16816.F32 R52, R20.reuse, R78, R52 ;  /* 0x0000004e1434723c */ /* 0x040fe20000001834 */
[----:B------:R-:W4:Y:S07]  /*f740*/  LDSM.16.M88.4 R76, [R184+0x5800] ;  /* 0x00580000b84c783b */ /* 0x000f2e0000000200 */
[C---:B------:R-:W-:Y:S01]  /*f750*/  HMMA.16816.F32 R40, R20.reuse, R68, R40 ;  /* 0x000000441428723c */ /* 0x040fe20000001828 */
[----:B------:R-:W4:Y:S07]  /*f760*/  LDSM.16.M88.4 R68, [R184+0x5000] ;  /* 0x00500000b844783b */ /* 0x000f2e0000000200 */
[C---:B-1----:R-:W-:Y:S01]  /*f770*/  HMMA.16816.F32 R48, R20.reuse, R24, R16 ;  /* 0x000000181430723c */ /* 0x042fe20000001810 */
[----:B------:R-:W1:Y:S07]  /*f780*/  LDSM.16.M88.4 R16, [R179+0x8000] ;  /* 0x00800000b310783b */ /* 0x000e6e0000000200 */
[C---:B------:R-:W-:Y:S08]  /*f790*/  HMMA.16816.F32 R24, R20.reuse, R26, R12 ;  /* 0x0000001a1418723c */ /* 0x040ff0000000180c */
[C---:B--2---:R-:W-:Y:S01]  /*f7a0*/  HMMA.16816.F32 R12, R20.reuse, R28, R60 ;  /* 0x0000001c140c723c */ /* 0x044fe2000000183c */
[----:B------:R-:W-:Y:S07]  /*f7b0*/  LDSM.16.M88.4 R60, [R2+0x5000] ;  /* 0x00500000023c783b */ /* 0x000fee0000000200 */
[----:B------:R-:W-:Y:S08]  /*f7c0*/  HMMA.16816.F32 R20, R20, R30, R44 ;  /* 0x0000001e1414723c */ /* 0x000ff0000000182c */
[C---:B---3--:R-:W-:Y:S01]  /*f7d0*/  HMMA.16816.F32 R28, R4.reuse, R32, R40 ;  /* 0x00000020041c723c */ /* 0x048fe20000001828 */
[----:B------:R2:W3:Y:S07]  /*f7e0*/  LDSM.16.M88.4 R40, [R0+0x5800] ;  /* 0x005800000028783b */ /* 0x0004ee0000000200 */
[C---:B------:R-:W-:Y:S08]  /*f7f0*/  HMMA.16816.F32 R32, R4.reuse, R34, R36 ;  /* 0x000000220420723c */ /* 0x040ff00000001824 */
[C---:B------:R-:W-:Y:S08]  /*f800*/  HMMA.16816.F32 R36, R4.reuse, R64, R56 ;  /* 0x000000400424723c */ /* 0x040ff00000001838 */
[----:B----4-:R-:W-:Y:S01]  /*f810*/  HMMA.16816.F32 R56, R4, R76, R12 ;  /* 0x0000004c0438723c */ /* 0x010fe2000000180c */
[----:B------:R-:W4:Y:S01]  /*f820*/  LDSM.16.M88.4 R12, [R181+0x8000] ;  /* 0x00800000b50c783b */ /* 0x000f220000000200 */
[----:B--2---:R-:W-:-:S05]  /*f830*/  IMAD.IADD R0, R143, 0x1, -R251 ;  /* 0x000000018f007824 */ /* 0x004fca00078e0afb */
[C---:B------:R-:W-:Y:S01]  /*f840*/  ISETP.GT.AND P0, PT, R0.reuse, RZ, PT ;  /* 0x000000ff0000720c */ /* 0x040fe20003f04270 */
[----:B------:R-:W-:Y:S01]  /*f850*/  HMMA.16816.F32 R44, R4, R66, R52 ;  /* 0x00000042042c723c */ /* 0x000fe20000001834 */
[----:B------:R-:W-:Y:S01]  /*f860*/  LDSM.16.M88.4 R64, [R3+0x4800] ;  /* 0x004800000340783b */ /* 0x000fe20000000200 */
[C---:B------:R-:W-:Y:S02]  /*f870*/  ISETP.GT.AND P1, PT, R0.reuse, 0x1, PT ;  /* 0x000000010000780c */ /* 0x040fe40003f24270 */
[----:B------:R-:W-:-:S04]  /*f880*/  ISETP.GT.AND P2, PT, R0, 0x21, PT ;  /* 0x000000210000780c */ /* 0x000fc80003f44270 */
[C---:B------:R-:W-:Y:S08]  /*f890*/  HMMA.16816.F32 R52, R4.reuse, R70, R24 ;  /* 0x000000460434723c */ /* 0x040ff00000001818 */
[----:B------:R-:W-:Y:S01]  /*f8a0*/  HMMA.16816.F32 R24, R4, R78, R20 ;  /* 0x0000004e0418723c */ /* 0x000fe20000001814 */
[----:B------:R-:W-:Y:S07]  /*f8b0*/  LDSM.16.M88.4 R76, [R3+0x4000] ;  /* 0x00400000034c783b */ /* 0x000fee0000000200 */
[C---:B-1----:R-:W-:Y:S08]  /*f8c0*/  HMMA.16816.F32 R20, R16.reuse, R72, R28 ;  /* 0x000000481014723c */ /* 0x042ff0000000181c */
[C---:B------:R-:W-:Y:S01]  /*f8d0*/  HMMA.16816.F32 R28, R16.reuse, R74, R32 ;  /* 0x0000004a101c723c */ /* 0x040fe20000001820 */
[----:B------:R-:W-:Y:S07]  /*f8e0*/  LDSM.16.M88.4 R72, [R3+0x5000] ;  /* 0x005000000348783b */ /* 0x000fee0000000200 */
[----:B------:R-:W-:Y:S01]  /*f8f0*/  HMMA.16816.F32 R32, R16, R80, R36 ;  /* 0x000000501020723c */ /* 0x000fe20000001824 */
[----:B------:R-:W1:Y:S07]  /*f900*/  LDSM.16.M88.4 R36, [R2+0x4800] ;  /* 0x004800000224783b */ /* 0x000e6e0000000200 */
[----:B------:R-:W-:Y:S01]  /*f910*/  HMMA.16816.F32 R48, R4, R68, R48 ;  /* 0x000000440430723c */ /* 0x000fe20000001830 */
[----:B------:R-:W2:Y:S04]  /*f920*/  LDSM.16.M88.4 R68, [R2+0x5800] ;  /* 0x005800000244783b */ /* 0x000ea80000000200 */
[----:B------:R-:W1:Y:S03]  /*f930*/  LDSM.16.M88.4 R4, [R180+0x8000] ;  /* 0x00800000b404783b */ /* 0x000e660000000200 */
[----:B------:R-:W-:Y:S01]  /*f940*/  HMMA.16816.F32 R44, R16, R82, R44 ;  /* 0x00000052102c723c */ /* 0x000fe2000000182c */
[----:B------:R1:W1:Y:S01]  /*f950*/  LDSM.16.M88.4 R80, [R3+0x5800] ;  /* 0x005800000350783b */ /* 0x0002620000000200 */
[----:B------:R-:W-:-:S06]  /*f960*/  DEPBAR.LE SB0, 0x2 ;  /* 0x000080800000791a */ /* 0x000fcc0000000000 */
[C---:B------:R-:W-:Y:S08]  /*f970*/  HMMA.16816.F32 R52, R16.reuse, R90, R52 ;  /* 0x0000005a1034723c */ /* 0x040ff00000001834 */
[C---:B------:R-:W-:Y:S08]  /*f980*/  HMMA.16816.F32 R48, R16.reuse, R88, R48 ;  /* 0x000000581030723c */ /* 0x040ff00000001830 */
[C---:B---3--:R-:W-:Y:S08]  /*f990*/  HMMA.16816.F32 R56, R16.reuse, R40, R56 ;  /* 0x000000281038723c */ /* 0x048ff00000001838 */
[----:B------:R-:W-:Y:S08]  /*f9a0*/  HMMA.16816.F32 R40, R16, R42, R24 ;  /* 0x0000002a1028723c */ /* 0x000ff00000001818 */
[C---:B----4-:R-:W-:Y:S08]  /*f9b0*/  HMMA.16816.F32 R20, R12.reuse, R84, R20 ;  /* 0x000000540c14723c */ /* 0x050ff00000001814 */
[C---:B------:R-:W-:Y:S08]  /*f9c0*/  HMMA.16816.F32 R16, R12.reuse, R86, R28 ;  /* 0x000000560c10723c */ /* 0x040ff0000000181c */
[C---:B-1----:R-:W-:Y:S08]  /*f9d0*/  HMMA.16816.F32 R24, R12.reuse, R36, R32 ;  /* 0x000000240c18723c */ /* 0x042ff00000001820 */
[C---:B------:R-:W-:Y:S08]  /*f9e0*/  HMMA.16816.F32 R28, R12.reuse, R38, R44 ;  /* 0x000000260c1c723c */ /* 0x040ff0000000182c */
[C---:B------:R-:W-:Y:S08]  /*f9f0*/  HMMA.16816.F32 R36, R12.reuse, R60, R48 ;  /* 0x0000003c0c24723c */ /* 0x040ff00000001830 */
[C---:B------:R-:W-:Y:S01]  /*fa00*/  HMMA.16816.F32 R44, R12.reuse, R62, R52 ;  /* 0x0000003e0c2c723c */ /* 0x040fe20000001834 */
[----:B------:R-:W-:Y:S07]  /*fa10*/  BAR.SYNC.DEFER_BLOCKING 0x0 ;  /* 0x0000000000007b1d */ /* 0x000fee0000010000 */
[C---:B--2---:R-:W-:Y:S08]  /*fa20*/  HMMA.16816.F32 R48, R12.reuse, R68, R56 ;  /* 0x000000440c30723c */ /* 0x044ff00000001838 */
[----:B------:R-:W-:Y:S08]  /*fa30*/  HMMA.16816.F32 R40, R12, R70, R40 ;  /* 0x000000460c28723c */ /* 0x000ff00000001828 */
[C---:B------:R-:W-:Y:S01]  /*fa40*/  HMMA.16816.F32 R32, R4.reuse, R76, R20 ;  /* 0x0000004c0420723c */ /* 0x040fe20000001814 */
[----:B------:R-:W-:Y:S04]  /*fa50*/  LDSM.16.MT88.4 R52, [R186+0x800] ;  /* 0x00080000ba34783b */ /* 0x000fe80000004200 */
[----:B------:R-:W-:Y:S03]  /*fa60*/  LDSM.16.MT88.4 R60, [R185+0x2000] ;  /* 0x00200000b93c783b */ /* 0x000fe60000004200 */
[C---:B------:R-:W-:Y:S01]  /*fa70*/  HMMA.16816.F32 R12, R4.reuse, R78, R16 ;  /* 0x0000004e040c723c */ /* 0x040fe20000001810 */
[----:B------:R-:W-:Y:S07]  /*fa80*/  LDSM.16.MT88.4 R68, [R185+0x2800] ;  /* 0x00280000b944783b */ /* 0x000fee0000004200 */
[C---:B------:R-:W-:Y:S08]  /*fa90*/  HMMA.16816.F32 R16, R4.reuse, R64, R24 ;  /* 0x000000400410723c */ /* 0x040ff00000001818 */
[----:B------:R-:W-:Y:S01]  /*faa0*/  HMMA.16816.F32 R20, R4, R66, R28 ;  /* 0x000000420414723c */ /* 0x000fe2000000181c */
[----:B------:R-:W-:-:S06]  /*fab0*/  FSEL R8, R33, -INF , P1 ;  /* 0xff80000021087808 */ /* 0x000fcc0000800000 */
[----:B------:R-:W-:Y:S01]  /*fac0*/  FSEL R28, R34, -INF , P0 ;  /* 0xff800000221c7808 */ /* 0x000fe20000000000 */
[C---:B------:R-:W-:Y:S01]  /*fad0*/  HMMA.16816.F32 R24, R4.reuse, R72, R36 ;  /* 0x000000480418723c */ /* 0x040fe20000001824 */
[----:B------:R-:W-:Y:S02]  /*fae0*/  FSEL R30, R35, -INF , P1 ;  /* 0xff800000231e7808 */ /* 0x000fe40000800000 */
[----:B------:R-:W-:Y:S02]  /*faf0*/  ISETP.GT.AND P1, PT, R0, 0x9, PT ;  /* 0x000000090000780c */ /* 0x000fe40003f24270 */
[----:B------:R-:W-:Y:S02]  /*fb00*/  FMNMX.FTZ R3, R28, R30, !PT ;  /* 0x0000001e1c037209 */ /* 0x000fe40007810000 */
[----:B------:R-:W-:Y:S01]  /*fb10*/  FSEL R31, R15, -INF , P1 ;  /* 0xff8000000f1f7808 */ /* 0x000fe20000800000 */
[C---:B------:R-:W-:Y:S08]  /*fb20*/  HMMA.16816.F32 R36, R4.reuse, R74, R44 ;  /* 0x0000004a0424723c */ /* 0x040ff0000000182c */
[C---:B------:R-:W-:Y:S01]  /*fb30*/  HMMA.16816.F32 R44, R4.reuse, R80, R48 ;  /* 0x00000050042c723c */ /* 0x040fe20000001830 */
[----:B------:R-:W-:Y:S07]  /*fb40*/  LDSM.16.MT88.4 R48, [R186] ;  /* 0x00000000ba30783b */ /* 0x000fee0000004200 */
[----:B------:R-:W-:Y:S01]  /*fb50*/  HMMA.16816.F32 R40, R4, R82, R40 ;  /* 0x000000520428723c */ /* 0x000fe20000001828 */
[----:B------:R-:W-:-:S02]  /*fb60*/  FSEL R90, R25, -INF , P2 ;  /* 0xff800000195a7808 */ /* 0x000fc40001000000 */
[----:B------:R-:W-:-:S04]  /*fb70*/  FSEL R98, R27, -INF , P2 ;  /* 0xff8000001b627808 */ /* 0x000fc80001000000 */
[----:B------:R-:W-:Y:S02]  /*fb80*/  FSEL R5, R32, -INF , P0 ;  /* 0xff80000020057808 */ /* 0x000fe40000000000 */
[----:B------:R-:W-:Y:S02]  /*fb90*/  ISETP.GT.AND P0, PT, R0, 0x8, PT ;  /* 0x000000080000780c */ /* 0x000fe40003f04270 */
[----:B------:R-:W-:Y:S02]  /*fba0*/  FMNMX.FTZ R2, R5, R8, !PT ;  /* 0x0000000805027209 */ /* 0x000fe40007810000 */
[----:B------:R-:W-:Y:S02]  /*fbb0*/  FSEL R12, R12, -INF , P0 ;  /* 0xff8000000c0c7808 */ /* 0x000fe40000000000 */
[----:B------:R-:W-:Y:S02]  /*fbc0*/  FSEL R29, R14, -INF , P0 ;  /* 0xff8000000e1d7808 */ /* 0x000fe40000000000 */
[----:B------:R-:W-:-:S02]  /*fbd0*/  ISETP.GT.AND P0, PT, R0, 0x10, PT ;  /* 0x000000100000780c */ /* 0x000fc40003f04270 */
[----:B------:R-:W-:Y:S02]  /*fbe0*/  FSEL R7, R13, -INF , P1 ;  /* 0xff8000000d077808 */ /* 0x000fe40000800000 */
[----:B------:R-:W-:Y:S02]  /*fbf0*/  FMNMX.FTZ R2, R12, R2, !PT ;  /* 0x000000020c027209 */ /* 0x000fe40007810000 */
        /* <DEDUP_REMOVED lines=8> */
[----:B------:R-:W-:Y:S02]  /*fc80*/  ISETP.GT.AND P1, PT, R0, 0x19, PT ;  /* 0x000000190000780c */ /* 0x000fe40003f24270 */
[----:B------:R-:W-:-:S02]  /*fc90*/  FSEL R16, R20, -INF , P0 ;  /* 0xff80000014107808 */ /* 0x000fc40000000000 */
[----:B------:R-:W-:Y:S02]  /*fca0*/  FMNMX.FTZ R2, R17, R2, !PT ;  /* 0x0000000211027209 */ /* 0x000fe40007810000 */
[----:B------:R-:W-:Y:S02]  /*fcb0*/  FSEL R22, R22, -INF , P0 ;  /* 0xff80000016167808 */ /* 0x000fe40000000000 */
        /* <DEDUP_REMOVED lines=8> */
[----:B------:R-:W-:Y:S02]  /*fd40*/  FMNMX.FTZ R3, R29, R3, !PT ;  /* 0x000000031d037209 */ /* 0x000fe40007810000 */
[----:B------:R-:W-:-:S02]  /*fd50*/  FSEL R97, R26, -INF , P0 ;  /* 0xff8000001a617808 */ /* 0x000fc40000000000 */
[----:B------:R-:W-:Y:S02]  /*fd60*/  ISETP.GT.AND P0, PT, R0, 0x29, PT ;  /* 0x000000290000780c */ /* 0x000fe40003f04270 */
[----:B------:R-:W-:Y:S02]  /*fd70*/  FSEL R89, R36, -INF , P1 ;  /* 0xff80000024597808 */ /* 0x000fe40000800000 */
        /* <DEDUP_REMOVED lines=8> */
[----:B------:R-:W-:Y:S01]  /*fe00*/  ISETP.GT.AND P0, PT, R0, 0x31, PT ;  /* 0x000000310000780c */ /* 0x000fe20003f04270 */
[----:B------:R-:W-:Y:S01]  /*fe10*/  LDSM.16.MT88.4 R36, [R185+0x800] ;  /* 0x00080000b924783b */ /* 0x000fe20000004200 */
[----:B------:R-:W-:-:S02]  /*fe20*/  FSEL R87, R44, -INF , P1 ;  /* 0xff8000002c577808 */ /* 0x000fc40000800000 */
[----:B------:R-:W-:Y:S02]  /*fe30*/  FMNMX.FTZ R2, R88, R2, !PT ;  /* 0x0000000258027209 */ /* 0x000fe40007810000 */
[----:B------:R-:W-:Y:S02]  /*fe40*/  FMNMX.FTZ R3, R33, R3, !PT ;  /* 0x0000000321037209 */ /* 0x000fe40007810000 */
[----:B------:R-:W-:Y:S02]  /*fe50*/  FSEL R95, R46, -INF , P1 ;  /* 0xff8000002e5f7808 */ /* 0x000fe40000800000 */
[----:B------:R-:W-:Y:S02]  /*fe60*/  FSEL R86, R45, -INF , P0 ;  /* 0xff8000002d567808 */ /* 0x000fe40000000000 */
[----:B------:R-:W-:Y:S02]  /*fe70*/  ISETP.GT.AND P1, PT, R0, 0x38, PT ;  /* 0x000000380000780c */ /* 0x000fe40003f24270 */
[----:B------:R-:W-:-:S02]  /*fe80*/  FMNMX.FTZ R2, R87, R2, !PT ;  /* 0x0000000257027209 */ /* 0x000fc40007810000 */
[----:B------:R-:W-:Y:S02]  /*fe90*/  FMNMX.FTZ R3, R22, R3, !PT ;  /* 0x0000000316037209 */ /* 0x000fe40007810000 */
[----:B------:R-:W-:Y:S02]  /*fea0*/  FSEL R94, R47, -INF , P0 ;  /* 0xff8000002f5e7808 */ /* 0x000fe40000000000 */
[----:B------:R-:W-:Y:S01]  /*feb0*/  ISETP.GT.AND P0, PT, R0, 0x39, PT ;  /* 0x000000390000780c */ /* 0x000fe20003f04270 */
[----:B------:R-:W-:Y:S01]  /*fec0*/  LDSM.16.MT88.4 R44, [R103] ;  /* 0x00000000672c783b */ /* 0x000fe20000004200 */
[----:B------:R-:W-:Y:S02]  /*fed0*/  FSEL R85, R40, -INF , P1 ;  /* 0xff80000028557808 */ /* 0x000fe40000800000 */
[----:B------:R-:W-:Y:S02]  /*fee0*/  FMNMX.FTZ R0, R86, R2, !PT ;  /* 0x0000000256007209 */ /* 0x000fe40007810000 */
[----:B------:R-:W-:-:S02]  /*fef0*/  FMNMX.FTZ R3, R56, R3, !PT ;  /* 0x0000000338037209 */ /* 0x000fc40007810000 */
[----:B------:R-:W-:Y:S02]  /*ff00*/  FSEL R84, R41, -INF , P0 ;  /* 0xff80000029547808 */ /* 0x000fe40000000000 */
[----:B------:R-:W-:Y:S02]  /*ff10*/  FMNMX.FTZ R0, R85, R0, !PT ;  /* 0x0000000055007209 */ /* 0x000fe40007810000 */
[----:B------:R-:W-:Y:S02]  /*ff20*/  FMNMX.FTZ R2, R97, R3, !PT ;  /* 0x0000000361027209 */ /* 0x000fe40007810000 */
[----:B------:R-:W-:Y:S02]  /*ff30*/  FMNMX.FTZ R0, R84, R0, !PT ;  /* 0x0000000054007209 */ /* 0x000fe40007810000 */
[----:B------:R-:W-:Y:S02]  /*ff40*/  FMNMX.FTZ R2, R98, R2, !PT ;  /* 0x0000000262027209 */ /* 0x000fe40007810000 */
[----:B------:R-:W-:Y:S01]  /*ff50*/  FSEL R93, R42, -INF , P1 ;  /* 0xff8000002a5d7808 */ /* 0x000fe20000800000 */
[----:B------:R-:W1:Y:S01]  /*ff60*/  SHFL.BFLY PT, R3, R0, 0x2, 0x1f ;  /* 0x0c401f0000037f89 */ /* 0x000e6200000e0000 */
[----:B------:R-:W-:-:S02]  /*ff70*/  FMNMX.FTZ R2, R96, R2, !PT ;  /* 0x0000000260027209 */ /* 0x000fc40007810000 */
[----:B------:R-:W-:Y:S02]  /*ff80*/  FSEL R92, R43, -INF , P0 ;  /* 0xff8000002b5c7808 */ /* 0x000fe40000000000 */
[----:B------:R-:W-:-:S04]  /*ff90*/  FMNMX.FTZ R2, R99, R2, !PT ;  /* 0x0000000263027209 */ /* 0x000fc80007810000 */
[----:B------:R-:W-:-:S04]  /*ffa0*/  FMNMX.FTZ R2, R95, R2, !PT ;  /* 0x000000025f027209 */ /* 0x000fc80007810000 */
[----:B------:R-:W-:-:S04]  /*ffb0*/  FMNMX.FTZ R2, R94, R2, !PT ;  /* 0x000000025e027209 */ /* 0x000fc80007810000 */
[----:B------:R-:W-:-:S04]  /*ffc0*/  FMNMX.FTZ R2, R93, R2, !PT ;  /* 0x000000025d027209 */ /* 0x000fc80007810000 */
[----:B------:R-:W-:Y:S02]  /*ffd0*/  FMNMX.FTZ R2, R92, R2, !PT ;  /* 0x000000025c027209 */ /* 0x000fe40007810000 */
[----:B-1----:R-:W-:-:S03]  /*ffe0*/  FMNMX.FTZ R0, R0, R3, !PT ;  /* 0x0000000300007209 */ /* 0x002fc60007810000 */
[----:B------:R-:W1:Y:S04]  /*fff0*/  SHFL.BFLY PT, R3, R2, 0x2, 0x1f ;  /* 0x0c401f0002037f89 */ /* 0x000e6800000e0000 */
[----:B------:R-:W2:Y:S01]  /*10000*/  SHFL.BFLY PT, R4, R0, 0x1, 0x1f ;  /* 0x0c201f0000047f89 */ /* 0x000ea200000e0000 */
[----:B-1----:R-:W-:Y:S02]  /*10010*/  FMNMX.FTZ R3, R2, R3, !PT ;  /* 0x0000000302037209 */ /* 0x002fe40007810000 */
[----:B--2---:R-:W-:-:S03]  /*10020*/  FMNMX.FTZ R9, R0, R4, !PT ;  /* 0x0000000400097209 */ /* 0x004fc60007810000 */
[----:B------:R-:W1:Y:S01]  /*10030*/  SHFL.BFLY PT, R4, R3, 0x1, 0x1f ;  /* 0x0c201f0003047f89 */ /* 0x000e6200000e0000 */
[C---:B------:R-:W-:Y:S01]  /*10040*/  FSETP.NEU.FTZ.AND P0, PT, R9.reuse, -INF , PT ;  /* 0xff8000000900780b */ /* 0x040fe20003f1d000 */
[----:B------:R-:W-:-:S05]  /*10050*/  FMUL.FTZ R2, R9, c[0x0][0x2d0] ;  /* 0x0000b40009027a20 */ /* 0x000fca0000410000 */
[----:B------:R-:W-:-:S05]  /*10060*/  FSEL R2, R2, RZ, P0 ;  /* 0x000000ff02027208 */ /* 0x000fca0000000000 */
[----:B------:R-:W-:-:S04]  /*10070*/  FFMA.FTZ R0, R5, c[0x0][0x2d0], -R2 ;  /* 0x0000b40005007a23 */ /* 0x000fc80000010802 */
[----:B------:R2:W-:Y:S02]  /*10080*/  MUFU.EX2 R67, R0 ;  /* 0x0000000000437308 */ /* 0x0005e40000000800 */
[--C-:B--2---:R-:W-:Y:S01]  /*10090*/  FFMA.FTZ R0, R8, c[0x0][0x2d0], -R2.reuse ;  /* 0x0000b40008007a23 */ /* 0x104fe20000010802 */
[----:B-1----:R-:W-:Y:S01]  /*100a0*/  FMNMX.FTZ R8, R3, R4, !PT ;  /* 0x0000000403087209 */ /* 0x002fe20007810000 */
[----:B------:R-:W-:-:S04]  /*100b0*/  FFMA.FTZ R3, R7, c[0x0][0x2d0], -R2 ;  /* 0x0000b40007037a23 */ /* 0x000fc80000010802 */
[----:B------:R1:W-:Y:S01]  /*100c0*/  MUFU.EX2 R66, R0 ;  /* 0x0000000000427308 */ /* 0x0003e20000000800 */
[----:B------:R-:W-:-:S07]  /*100d0*/  FSETP.NEU.FTZ.AND P0, PT, R8, -INF , PT ;  /* 0xff8000000800780b */ /* 0x000fce0003f1d000 */
[----:B------:R2:W-:Y:S01]  /*100e0*/  MUFU.EX2 R77, R3 ;  /* 0x00000003004d7308 */ /* 0x0005e20000000800 */
[--C-:B-1----:R-:W-:Y:S02]  /*100f0*/  FFMA.FTZ R0, R12, c[0x0][0x2d0], -R2.reuse ;  /* 0x0000b4000c007a23 */ /* 0x102fe40000010802 */
[----:B------:R-:W1:Y:S05]  /*10100*/  LDSM.16.MT88.4 R12, [R185] ;  /* 0x00000000b90c783b */ /* 0x000e6a0000004200 */
[----:B------:R3:W4:Y:S01]  /*10110*/  MUFU.EX2 R74, R0 ;  /* 0x00000000004a7308 */ /* 0x0007220000000800 */
[----:B--2---:R-:W-:Y:S02]  /*10120*/  FFMA.FTZ R3, R6, c[0x0][0x2d0], -R2 ;  /* 0x0000b40006037a23 */ /* 0x004fe40000010802 */
[----:B------:R-:W2:Y:S05]  /*10130*/  LDSM.16.MT88.4 R4, [R246] ;  /* 0x00000000f604783b */ /* 0x000eaa0000004200 */
[----:B------:R4:W-:Y:S01]  /*10140*/  MUFU.EX2 R78, R3 ;  /* 0x00000003004e7308 */ /* 0x0009e20000000800 */
[----:B---3--:R-:W-:Y:S01]  /*10150*/  FMUL.FTZ R0, R8, c[0x0][0x2d0] ;  /* 0x0000b40008007a20 */ /* 0x008fe20000410000 */
[----:B----4-:R-:W-:-:S04]  /*10160*/  F2FP.PACK_AB R18, R77, R74 ;  /* 0x0000004a4d12723e */ /* 0x010fc800000000ff */
[----:B------:R-:W-:-:S05]  /*10170*/  FSEL R0, R0, RZ, P0 ;  /* 0x000000ff00007208 */ /* 0x000fca0000000000 */
[----:B------:R-:W-:-:S04]  /*10180*/  FFMA.FTZ R3, R28, c[0x0][0x2d0], -R0 ;  /* 0x0000b4001c037a23 */ /* 0x000fc80000010800 */
[----:B------:R3:W-:Y:S02]  /*10190*/  MUFU.EX2 R65, R3 ;  /* 0x0000000300417308 */ /* 0x0007e40000000800 */
[----:B---3--:R-:W-:-:S06]  /*101a0*/  FFMA.FTZ R3, R30, c[0x0][0x2d0], -R0 ;  /* 0x0000b4001e037a23 */ /* 0x008fcc0000010800 */
[----:B------:R3:W4:Y:S02]  /*101b0*/  MUFU.EX2 R64, R3 ;  /* 0x0000000300407308 */ /* 0x0007240000000800 */
[----:B---3--:R-:W-:-:S06]  /*101c0*/  FFMA.FTZ R3, R29, c[0x0][0x2d0], -R0 ;  /* 0x0000b4001d037a23 */ /* 0x008fcc0000010800 */
[----:B------:R3:W-:Y:S02]  /*101d0*/  MUFU.EX2 R73, R3 ;  /* 0x0000000300497308 */ /* 0x0007e40000000800 */
[----:B---3--:R-:W-:-:S06]  /*101e0*/  FFMA.FTZ R3, R31, c[0x0][0x2d0], -R0 ;  /* 0x0000b4001f037a23 */ /* 0x008fcc0000010800 */
[----:B------:R3:W1:Y:S02]  /*101f0*/  MUFU.EX2 R75, R3 ;  /* 0x00000003004b7308 */ /* 0x0006640000000800 */
[----:B---3--:R-:W-:Y:S01]  /*10200*/  FFMA.FTZ R3, R17, c[0x0][0x2d0], -R2 ;  /* 0x0000b40011037a23 */ /* 0x008fe20000010802 */
[----:B----4-:R-:W-:Y:S02]  /*10210*/  F2FP.PACK_AB R17, R64, R65 ;  /* 0x000000414011723e */ /* 0x010fe400000000ff */
[----:B-1----:R-:W-:-:S03]  /*10220*/  F2FP.PACK_AB R19, R75, R73 ;  /* 0x000000494b13723e */ /* 0x002fc600000000ff */
[----:B------:R1:W3:Y:S02]  /*10230*/  MUFU.EX2 R79, R3 ;  /* 0x00000003004f7308 */ /* 0x0002e40000000800 */
[----:B-1----:R-:W-:Y:S01]  /*10240*/  FFMA.FTZ R3, R16, c[0x0][0x2d0], -R2 ;  /* 0x0000b40010037a23 */ /* 0x002fe20000010802 */
[----:B------:R-:W-:-:S05]  /*10250*/  F2FP.PACK_AB R16, R66, R67 ;  /* 0x000000434210723e */ /* 0x000fca00000000ff */
[----:B------:R1:W-:Y:S02]  /*10260*/  MUFU.EX2 R82, R3 ;  /* 0x0000000300527308 */ /* 0x0003e40000000800 */
[C---:B------:R-:W-:Y:S07]  /*10270*/  HMMA.16816.F32 R40, R16.reuse, R12, RZ ;  /* 0x0000000c1028723c */ /* 0x040fee00000018ff */
[----:B---3--:R-:W-:Y:S01]  /*10280*/  F2FP.PACK_AB R12, R79, R78 ;  /* 0x0000004e4f0c723e */ /* 0x008fe200000000ff */
[----:B--2---:R-:W-:Y:S01]  /*10290*/  HMMA.16816.F32 R24, R16, R4, RZ ;  /* 0x000000041018723c */ /* 0x004fe200000018ff */
[----:B-1----:R-:W-:-:S04]  /*102a0*/  FFMA.FTZ R3, R21, c[0x0][0x2d0], -R2 ;  /* 0x0000b40015037a23 */ /* 0x002fc80000010802 */
[----:B------:R1:W2:Y:S03]  /*102b0*/  MUFU.EX2 R83, R3 ;  /* 0x0000000300537308 */ /* 0x0002a60000000800 */
[----:B------:R-:W-:Y:S01]  /*102c0*/  HMMA.16816.F32 R28, R16, R14, RZ ;  /* 0x0000000e101c723c */ /* 0x000fe200000018ff */
[----:B-1----:R-:W-:-:S06]  /*102d0*/  FFMA.FTZ R3, R32, c[0x0][0x2d0], -R0 ;  /* 0x0000b40020037a23 */ /* 0x002fcc0000010800 */
[----:B--2---:R-:W-:Y:S01]  /*102e0*/  F2FP.PACK_AB R14, R83, R82 ;  /* 0x00000052530e723e */ /* 0x004fe200000000ff */
[----:B------:R1:W-:Y:S02]  /*102f0*/  MUFU.EX2 R72, R3 ;  /* 0x0000000300487308 */ /* 0x0003e40000000800 */
[--C-:B-1----:R-:W-:Y:S02]  /*10300*/  FFMA.FTZ R3, R33, c[0x0][0x2d0], -R0.reuse ;  /* 0x0000b40021037a23 */ /* 0x102fe40000010800 */
[----:B------:R-:W1:Y:S04]  /*10310*/  LDSM.16.MT88.4 R32, [R246+0x800] ;  /* 0x00080000f620783b */ /* 0x000e680000004200 */
[----:B------:R2:W3:Y:S02]  /*10320*/  MUFU.EX2 R76, R3 ;  /* 0x00000003004c7308 */ /* 0x0004e40000000800 */
[--C-:B--2---:R-:W-:Y:S01]  /*10330*/  FFMA.FTZ R3, R22, c[0x0][0x2d0], -R0.reuse ;  /* 0x0000b40016037a23 */ /* 0x104fe20000010800 */
[----:B---3--:R-:W-:Y:S01]  /*10340*/  F2FP.PACK_AB R13, R76, R72 ;  /* 0x000000484c0d723e */ /* 0x008fe200000000ff */
[C---:B------:R-:W-:Y:S04]  /*10350*/  HMMA.16816.F32 R20, R16.reuse, R6, RZ ;  /* 0x000000061014723c */ /* 0x040fe800000018ff */
[----:B------:R2:W-:Y:S04]  /*10360*/  MUFU.EX2 R81, R3 ;  /* 0x0000000300517308 */ /* 0x0005e80000000800 */
[----:B------:R-:W-:Y:S01]  /*10370*/  HMMA.16816.F32 R4, R16, R48, RZ ;  /* 0x000000301004723c */ /* 0x000fe200000018ff */
[----:B--2---:R-:W-:-:S02]  /*10380*/  FFMA.FTZ R3, R56, c[0x0][0x2d0], -R0 ;  /* 0x0000b40038037a23 */ /* 0x004fc40000010800 */
[----:B------:R-:W2:Y:S02]  /*10390*/  LDSM.16.MT88.4 R56, [R247+0x800] ;  /* 0x00080000f738783b */ /* 0x000ea40000004200 */
[----:B------:R-:W3:Y:S02]  /*103a0*/  MUFU.EX2 R80, R3 ;  /* 0x0000000300507308 */ /* 0x000ee40000000800 */
[----:B---3--:R-:W-:Y:S01]  /*103b0*/  F2FP.PACK_AB R15, R80, R81 ;  /* 0x00000051500f723e */ /* 0x008fe200000000ff */
[----:B------:R-:W-:-:S04]  /*103c0*/  FADD.FTZ R3, R67, R66 ;  /* 0x0000004243037221 */ /* 0x000fc80000010000 */
[----:B------:R-:W-:Y:S02]  /*103d0*/  FADD.FTZ R3, R74, R3 ;  /* 0x000000034a037221 */ /* 0x000fe40000010000 */
[C---:B------:R-:W-:Y:S01]  /*103e0*/  HMMA.16816.F32 R140, R12.reuse, R36, R40 ;  /* 0x000000240c8c723c */ /* 0x040fe20000001828 */
[----:B------:R-:W3:Y:S07]  /*103f0*/  LDSM.16.MT88.4 R40, [R246+0x2000] ;  /* 0x00200000f628783b */ /* 0x000eee0000004200 */
[C---:B-1----:R-:W-:Y:S08]  /*10400*/  HMMA.16816.F32 R228, R12.reuse, R32, R24 ;  /* 0x000000200ce4723c */ /* 0x042ff00000001818 */
[----:B------:R-:W-:Y:S01]  /*10410*/  HMMA.16816.F32 R124, R12, R34, R20 ;  /* 0x000000220c7c723c */ /* 0x000fe20000001814 */
[----:B------:R-:W-:Y:S07]  /*10420*/  LDSM.16.MT88.4 R32, [R246+0x2800] ;  /* 0x00280000f620783b */ /* 0x000fee0000004200 */
[C---:B------:R-:W-:Y:S08]  /*10430*/  HMMA.16816.F32 R24, R16.reuse, R44, RZ ;  /* 0x0000002c1018723c */ /* 0x040ff000000018ff */
[----:B------:R-:W-:Y:S01]  /*10440*/  HMMA.16816.F32 R20, R16, R46, RZ ;  /* 0x0000002e1014723c */ /* 0x000fe200000018ff */
[----:B------:R-:W1:Y:S07]  /*10450*/  LDSM.16.MT88.4 R44, [R186+0x2000] ;  /* 0x00200000ba2c783b */ /* 0x000e6e0000004200 */
[----:B------:R-:W-:Y:S08]  /*10460*/  HMMA.16816.F32 R224, R12, R52, R4 ;  /* 0x000000340ce0723c */ /* 0x000ff00000001804 */
[----:B------:R-:W-:Y:S08]  /*10470*/  HMMA.16816.F32 R4, R16, R60, RZ ;  /* 0x0000003c1004723c */ /* 0x000ff000000018ff */
[C---:B------:R-:W-:Y:S01]  /*10480*/  HMMA.16816.F32 R132, R12.reuse, R38, R28 ;  /* 0x000000260c84723c */ /* 0x040fe2000000181c */
[----:B------:R-:W4:Y:S07]  /*10490*/  LDSM.16.MT88.4 R36, [R186+0x2800] ;  /* 0x00280000ba24783b */ /* 0x000f2e0000004200 */
[C---:B--2---:R-:W-:Y:S08]  /*104a0*/  HMMA.16816.F32 R172, R12.reuse, R56, R24 ;  /* 0x000000380cac723c */ /* 0x044ff00000001818 */
[----:B------:R-:W-:Y:S08]  /*104b0*/  HMMA.16816.F32 R164, R12, R58, R20 ;  /* 0x0000003a0ca4723c */ /* 0x000ff00000001814 */
[C---:B---3--:R-:W-:Y:S08]  /*104c0*/  HMMA.16816.F32 R24, R16.reuse, R40, RZ ;  /* 0x000000281018723c */ /* 0x048ff000000018ff */
[----:B------:R-:W-:Y:S01]  /*104d0*/  HMMA.16816.F32 R20, R16, R42, RZ ;  /* 0x0000002a1014723c */ /* 0x000fe200000018ff */
[----:B------:R-:W2:Y:S07]  /*104e0*/  LDSM.16.MT88.4 R40, [R247+0x2000] ;  /* 0x00200000f728783b */ /* 0x000eae0000004200 */
[----:B------:R-:W-:Y:S08]  /*104f0*/  HMMA.16816.F32 R168, R12, R68, R4 ;  /* 0x000000440ca8723c */ /* 0x000ff00000001804 */
[C---:B-1----:R-:W-:Y:S08]  /*10500*/  HMMA.16816.F32 R4, R16.reuse, R44, RZ ;  /* 0x0000002c1004723c */ /* 0x042ff000000018ff */
[----:B------:R-:W-:Y:S08]  /*10510*/  HMMA.16816.F32 R28, R16, R50, RZ ;  /* 0x00000032101c723c */ /* 0x000ff000000018ff */
[C---:B------:R-:W-:Y:S01]  /*10520*/  HMMA.16816.F32 R56, R12.reuse, R32, R24 ;  /* 0x000000200c38723c */ /* 0x040fe20000001818 */
[----:B------:R-:W1:Y:S06]  /*10530*/  LDSM.16.MT88.4 R24, [R247+0x2800] ;  /* 0x00280000f718783b */ /* 0x000e6c0000004200 */
[--C-:B------:R-:W-:Y:S01]  /*10540*/  FFMA.FTZ R32, R89, c[0x0][0x2d0], -R2.reuse ;  /* 0x0000b40059207a23 */ /* 0x100fe20000010802 */
[----:B----4-:R-:W-:Y:S01]  /*10550*/  HMMA.16816.F32 R160, R12, R36, R4 ;  /* 0x000000240ca0723c */ /* 0x010fe20000001804 */
[----:B------:R-:W-:-:S06]  /*10560*/  FFMA.FTZ R33, R88, c[0x0][0x2d0], -R2 ;  /* 0x0000b40058217a23 */ /* 0x000fcc0000010802 */
[--C-:B------:R-:W-:Y:S01]  /*10570*/  FFMA.FTZ R37, R95, c[0x0][0x2d0], -R0.reuse ;  /* 0x0000b4005f257a23 */ /* 0x100fe20000010800 */
[----:B------:R-:W-:Y:S01]  /*10580*/  HMMA.16816.F32 R116, R12, R54, R28 ;  /* 0x000000360c74723c */ /* 0x000fe2000000181c */
[----:B------:R-:W-:-:S07]  /*10590*/  FFMA.FTZ R36, R94, c[0x0][0x2d0], -R0 ;  /* 0x0000b4005e247a23 */ /* 0x000fce0000010800 */
[C---:B--2---:R-:W-:Y:S07]  /*105a0*/  HMMA.16816.F32 R4, R16.reuse, R40, RZ ;  /* 0x000000281004723c */ /* 0x044fee00000018ff */
[--C-:B------:R-:W-:Y:S01]  /*105b0*/  FFMA.FTZ R40, R87, c[0x0][0x2d0], -R2.reuse ;  /* 0x0000b40057287a23 */ /* 0x100fe20000010802 */
[----:B------:R-:W-:Y:S01]  /*105c0*/  HMMA.16816.F32 R28, R16, R62, RZ ;  /* 0x0000003e101c723c */ /* 0x000fe200000018ff */
[----:B------:R-:W-:-:S07]  /*105d0*/  FFMA.FTZ R41, R86, c[0x0][0x2d0], -R2 ;  /* 0x0000b40056297a23 */ /* 0x000fce0000010802 */
[C---:B------:R-:W-:Y:S07]  /*105e0*/  HMMA.16816.F32 R60, R12.reuse, R34, R20 ;  /* 0x000000220c3c723c */ /* 0x040fee0000001814 */
[--C-:B------:R-:W-:Y:S01]  /*105f0*/  FFMA.FTZ R35, R96, c[0x0][0x2d0], -R0.reuse ;  /* 0x0000b40060237a23 */ /* 0x100fe20000010800 */
[----:B-1----:R-:W-:Y:S01]  /*10600*/  HMMA.16816.F32 R156, R12, R24, R4 ;  /* 0x000000180c9c723c */ /* 0x002fe20000001804 */
[----:B------:R-:W-:-:S07]  /*10610*/  FFMA.FTZ R34, R99, c[0x0][0x2d0], -R0 ;  /* 0x0000b40063227a23 */ /* 0x000fce0000010800 */
[----:B------:R-:W-:Y:S01]  /*10620*/  HMMA.16816.F32 R48, R12, R70, R28 ;  /* 0x000000460c30723c */ /* 0x000fe2000000181c */
[----:B------:R-:W1:Y:S07]  /*10630*/  LDSM.16.MT88.4 R28, [R185+0x4000] ;  /* 0x00400000b91c783b */ /* 0x000e6e0000004200 */
[C---:B------:R-:W-:Y:S07]  /*10640*/  HMMA.16816.F32 R4, R16.reuse, R42, RZ ;  /* 0x0000002a1004723c */ /* 0x040fee00000018ff */
[--C-:B------:R-:W-:Y:S01]  /*10650*/  FFMA.FTZ R42, R85, c[0x0][0x2d0], -R2.reuse ;  /* 0x0000b400552a7a23 */ /* 0x100fe20000010802 */
[----:B------:R-:W-:Y:S01]  /*10660*/  HMMA.16816.F32 R20, R16, R46, RZ ;  /* 0x0000002e1014723c */ /* 0x000fe200000018ff */
[----:B------:R-:W-:-:S02]  /*10670*/  FFMA.FTZ R43, R84, c[0x0][0x2d0], -R2 ;  /* 0x0000b400542b7a23 */ /* 0x000fc40000010802 */
[----:B------:R-:W-:Y:S11]  /*10680*/  LDSM.16.MT88.4 R84, [R246+0x5800] ;  /* 0x00580000f654783b */ /* 0x000ff60000004200 */
[----:B------:R-:W-:Y:S02]  /*10690*/  @!UPT UIADD3 URZ, URZ, URZ, URZ ;  /* 0x0000003f3f3ff290 */ /* 0x000fe4000fffe03f */
[C---:B------:R-:W-:Y:S01]  /*106a0*/  HMMA.16816.F32 R128, R12.reuse, R26, R4 ;  /* 0x0000001a0c80723c */ /* 0x040fe20000001804 */
[----:B------:R-:W2:Y:S07]  /*106b0*/  LDSM.16.MT88.4 R24, [R185+0x4800] ;  /* 0x00480000b918783b */ /* 0x000eae0000004200 */
[----:B------:R-:W-:Y:S07]  /*106c0*/  HMMA.16816.F32 R136, R12, R38, R20 ;  /* 0x000000260c88723c */ /* 0x000fee0000001814 */
[----:B------:R-:W-:Y:S01]  /*106d0*/  FADD.FTZ R21, R65, R64 ;  /* 0x0000004041157221 */ /* 0x000fe20000010000 */
[----:B-1----:R-:W-:Y:S01]  /*106e0*/  HMMA.16816.F32 R4, R16, R28, RZ ;  /* 0x0000001c1004723c */ /* 0x002fe200000018ff */
[----:B------:R-:W-:-:S02]  /*106f0*/  FADD.FTZ R20, R77, R3 ;  /* 0x000000034d147221 */ /* 0x000fc40000010000 */
[----:B------:R-:W-:Y:S02]  /*10700*/  FADD.FTZ R21, R73, R21 ;  /* 0x0000001549157221 */ /* 0x000fe40000010000 */
[----:B------:R-:W-:Y:S02]  /*10710*/  FFMA.FTZ R39, R93, c[0x0][0x2d0], -R0 ;  /* 0x0000b4005d277a23 */ /* 0x000fe40000010800 */
[----:B------:R-:W-:Y:S02]  /*10720*/  FADD.FTZ R3, R75, R21 ;  /* 0x000000154b037221 */ /* 0x000fe40000010000 */
[----:B------:R-:W-:Y:S02]  /*10730*/  FFMA.FTZ R28, R91, c[0x0][0x2d0], -R2 ;  /* 0x0000b4005b1c7a23 */ /* 0x000fe40000010802 */
[----:B------:R-:W-:Y:S02]  /*10740*/  FADD.FTZ R3, R72, R3 ;  /* 0x0000000348037221 */ /* 0x000fe40000010000 */
[----:B------:R-:W-:-:S11]  /*10750*/  FFMA.FTZ R38, R92, c[0x0][0x2d0], -R0 ;  /* 0x0000b4005c267a23 */ /* 0x000fd60000010800 */
[----:B--2---:R-:W-:Y:S08]  /*10760*/  HMMA.16816.F32 R120, R12, R24, R4 ;  /* 0x000000180c78723c */ /* 0x004ff00000001804 */
[----:B------:R-:W-:Y:S07]  /*10770*/  HMMA.16816.F32 R4, R16, R30, RZ ;  /* 0x0000001e1004723c */ /* 0x000fee00000018ff */
[----:B------:R-:W-:-:S02]  /*10780*/  FFMA.FTZ R30, R90, c[0x0][0x2d0], -R2 ;  /* 0x0000b4005a1e7a23 */ /* 0x000fc40000010802 */
[----:B------:R-:W-:Y:S02]  /*10790*/  FADD.FTZ R31, R76, R3 ;  /* 0x000000034c1f7221 */ /* 0x000fe40000010000 */
[----:B------:R-:W1:Y:S08]  /*107a0*/  MUFU.EX2 R3, R28 ;  /* 0x0000001c00037308 */ /* 0x000e700000000800 */
[----:B------:R2:W3:Y:S05]  /*107b0*/  MUFU.EX2 R2, R30 ;  /* 0x0000001e00027308 */ /* 0x0004ea0000000800 */
[----:B------:R-:W-:Y:S01]  /*107c0*/  HMMA.16816.F32 R112, R12, R26, R4 ;  /* 0x0000001a0c70723c */ /* 0x000fe20000001804 */
[----:B------:R-:W-:Y:S06]  /*107d0*/  LDSM.16.MT88.4 R24, [R246+0x4800] ;  /* 0x00480000f618783b */ /* 0x000fec0000004200 */
[----:B------:R-:W-:-:S02]  /*107e0*/  FADD.FTZ R4, R78, R20 ;  /* 0x000000144e047221 */ /* 0x000fc40000010000 */
[----:B------:R-:W4:Y:S02]  /*107f0*/  LDSM.16.MT88.4 R20, [R246+0x4000] ;  /* 0x00400000f614783b */ /* 0x000f240000004200 */
[----:B------:R-:W-:Y:S02]  /*10800*/  FADD.FTZ R29, R79, R4 ;  /* 0x000000044f1d7221 */ /* 0x000fe40000010000 */
[----:B----4-:R-:W-:Y:S01]  /*10810*/  HMMA.16816.F32 R4, R16, R20, RZ ;  /* 0x000000141004723c */ /* 0x010fe200000018ff */
[----:B------:R-:W4:Y:S11]  /*10820*/  MUFU.EX2 R20, R32 ;  /* 0x0000002000147308 */ /* 0x000f360000000800 */
[----:B------:R-:W-:Y:S11]  /*10830*/  @!UPT UIADD3 URZ, URZ, URZ, URZ ;  /* 0x0000003f3f3ff290 */ /* 0x000ff6000fffe03f */
[----:B------:R-:W-:Y:S01]  /*10840*/  @!UPT UIADD3 URZ, URZ, URZ, URZ ;  /* 0x0000003f3f3ff290 */ /* 0x000fe2000fffe03f */
[----:B------:R-:W-:Y:S08]  /*10850*/  HMMA.16816.F32 R68, R12, R24, R4 ;  /* 0x000000180c44723c */ /* 0x000ff00000001804 */
[----:B------:R-:W-:Y:S11]  /*10860*/  HMMA.16816.F32 R4, R16, R22, RZ ;  /* 0x000000161004723c */ /* 0x000ff600000018ff */
[----:B------:R-:W-:Y:S11]  /*10870*/  @!UPT UIADD3 URZ, URZ, URZ, URZ ;  /* 0x0000003f3f3ff290 */ /* 0x000ff6000fffe03f */
[----:B------:R-:W-:Y:S02]  /*10880*/  @!UPT UIADD3 URZ, URZ, URZ, URZ ;  /* 0x0000003f3f3ff290 */ /* 0x000fe4000fffe03f */
[----:B------:R-:W-:Y:S01]  /*10890*/  HMMA.16816.F32 R152, R12, R26, R4 ;  /* 0x0000001a0c98723c */ /* 0x000fe20000001804 */
[----:B------:R-:W-:Y:S01]  /*108a0*/  MUFU.EX2 R7, R33 ;  /* 0x0000002100077308 */ /* 0x000fe20000000800 */
[----:B------:R-:W-:Y:S05]  /*108b0*/  LDSM.16.MT88.4 R24, [R186+0x4800] ;  /* 0x00480000ba18783b */ /* 0x000fea0000004200 */
[----:B------:R-:W-:Y:S02]  /*108c0*/  FADD.FTZ R4, R82, R29 ;  /* 0x0000001d52047221 */ /* 0x000fe40000010000 */
[----:B------:R-:W-:Y:S02]  /*108d0*/  FADD.FTZ R5, R81, R31 ;  /* 0x0000001f51057221 */ /* 0x000fe40000010000 */
[----:B--2---:R-:W2:Y:S01]  /*108e0*/  LDSM.16.MT88.4 R28, [R186+0x4000] ;  /* 0x00400000ba1c783b */ /* 0x004ea20000004200 */
[----:B------:R-:W-:-:S02]  /*108f0*/  FFMA.FTZ R6, R97, c[0x0][0x2d0], -R0 ;  /* 0x0000b40061067a23 */ /* 0x000fc40000010800 */
[----:B------:R-:W-:Y:S02]  /*10900*/  FADD.FTZ R22, R80, R5 ;  /* 0x0000000550167221 */ /* 0x000fe40000010000 */
[----:B------:R-:W-:Y:S02]  /*10910*/  FFMA.FTZ R5, R98, c[0x0][0x2d0], -R0 ;  /* 0x0000b40062057a23 */ /* 0x000fe40000010800 */
[----:B------:R-:W4:Y:S01]  /*10920*/  MUFU.EX2 R6, R6 ;  /* 0x0000000600067308 */ /* 0x000f220000000800 */
[----:B------:R-:W-:-:S04]  /*10930*/  FADD.FTZ R4, R83, R4 ;  /* 0x0000000453047221 */ /* 0x000fc80000010000 */
[----:B-1----:R-:W-:-:S03]  /*10940*/  FADD.FTZ R4, R3, R4 ;  /* 0x0000000403047221 */ /* 0x002fc60000010000 */
[----:B------:R-:W1:Y:S01]  /*10950*/  MUFU.EX2 R5, R5 ;  /* 0x0000000500057308 */ /* 0x000e620000000800 */
[C---:B---3--:R-:W-:Y:S01]  /*10960*/  FADD.FTZ R21, R2.reuse, R4 ;  /* 0x0000000402157221 */ /* 0x048fe20000010000 */
[----:B------:R-:W-:-:S03]  /*10970*/  F2FP.PACK_AB R4, R2, R3 ;  /* 0x000000030204723e */ /* 0x000fc600000000ff */
[----:B----4-:R-:W-:Y:S02]  /*10980*/  FADD.FTZ R2, R20, R21 ;  /* 0x0000001514027221 */ /* 0x010fe40000010000 */
[----:B------:R-:W-:Y:S01]  /*10990*/  FADD.FTZ R0, R6, R22 ;  /* 0x0000001606007221 */ /* 0x000fe20000010000 */
[----:B------:R-:W-:Y:S01]  /*109a0*/  MUFU.EX2 R3, R41 ;  /* 0x0000002900037308 */ /* 0x000fe20000000800 */
[----:B------:R-:W-:Y:S02]  /*109b0*/  FADD.FTZ R32, R7, R2 ;  /* 0x0000000207207221 */ /* 0x000fe40000010000 */
[C---:B-1----:R-:W-:Y:S01]  /*109c0*/  FADD.FTZ R33, R5.reuse, R0 ;  /* 0x0000000005217221 */ /* 0x042fe20000010000 */
[----:B------:R-:W-:-:S04]  /*109d0*/  F2FP.PACK_AB R5, R5, R6 ;  /* 0x000000060505723e */ /* 0x000fc800000000ff */
[----:B------:R-:W1:Y:S01]  /*109e0*/  MUFU.EX2 R2, R35 ;  /* 0x0000002300027308 */ /* 0x000e620000000800 */
[----:B------:R-:W-:Y:S02]  /*109f0*/  F2FP.PACK_AB R6, R7, R20 ;  /* 0x000000140706723e */ /* 0x000fe400000000ff */
[C---:B--2---:R-:W-:Y:S05]  /*10a00*/  HMMA.16816.F32 R20, R16.reuse, R28, RZ ;  /* 0x0000001c1014723c */ /* 0x044fea00000018ff */
[----:B------:R-:W2:Y:S03]  /*10a10*/  MUFU.EX2 R0, R34 ;  /* 0x0000002200007308 */ /* 0x000ea60000000800 */
[----:B------:R-:W-:Y:S01]  /*10a20*/  HMMA.16816.F32 R28, R16, R30, RZ ;  /* 0x0000001e101c723c */ /* 0x000fe200000018ff */
[----:B-1----:R-:W-:Y:S11]  /*10a30*/  FADD.FTZ R7, R2, R33 ;  /* 0x0000002102077221 */ /* 0x002ff60000010000 */
[----:B------:R-:W-:Y:S04]  /*10a40*/  @!UPT UIADD3 URZ, URZ, URZ, URZ ;  /* 0x0000003f3f3ff290 */ /* 0x000fe8000fffe03f */
[C---:B------:R-:W-:Y:S01]  /*10a50*/  HMMA.16816.F32 R52, R12.reuse, R24, R20 ;  /* 0x000000180c34723c */ /* 0x040fe20000001814 */
[----:B------:R-:W1:Y:S07]  /*10a60*/  MUFU.EX2 R20, R40 ;  /* 0x0000002800147308 */ /* 0x000e6e0000000800 */
[----:B------:R-:W-:Y:S01]  /*10a70*/  HMMA.16816.F32 R44, R12, R26, R28 ;  /* 0x0000001a0c2c723c */ /* 0x000fe2000000181c */
[----:B------:R-:W3:Y:S06]  /*10a80*/  MUFU.EX2 R24, R42 ;  /* 0x0000002a00187308 */ /* 0x000eec0000000800 */
[C---:B--2---:R-:W-:Y:S01]  /*10a90*/  FADD.FTZ R26, R0.reuse, R7 ;  /* 0x00000007001a7221 */ /* 0x044fe20000010000 */
[----:B------:R-:W-:Y:S01]  /*10aa0*/  F2FP.PACK_AB R7, R0, R2 ;  /* 0x000000020007723e */ /* 0x000fe200000000ff */
[----:B------:R-:W2:Y:S01]  /*10ab0*/  MUFU.EX2 R22, R37 ;  /* 0x0000002500167308 */ /* 0x000ea20000000800 */
[----:B-1----:R-:W-:Y:S01]  /*10ac0*/  FADD.FTZ R25, R20, R32 ;  /* 0x0000002014197221 */ /* 0x002fe20000010000 */
[----:B------:R-:W-:-:S03]  /*10ad0*/  F2FP.PACK_AB R100, R3, R20 ;  /* 0x000000140364723e */ /* 0x000fc600000000ff */
[----:B------:R-:W-:-:S03]  /*10ae0*/  FADD.FTZ R2, R3, R25 ;  /* 0x0000001903027221 */ /* 0x000fc60000010000 */
[----:B------:R-:W1:Y:S01]  /*10af0*/  MUFU.EX2 R21, R36 ;  /* 0x0000002400157308 */ /* 0x000e620000000800 */
[----:B---3--:R-:W-:-:S07]  /*10b00*/  FADD.FTZ R2, R24, R2 ;  /* 0x0000000218027221 */ /* 0x008fce0000010000 */
[----:B------:R-:W3:Y:S01]  /*10b10*/  MUFU.EX2 R23, R43 ;  /* 0x0000002b00177308 */ /* 0x000ee20000000800 */
[----:B--2---:R-:W-:-:S04]  /*10b20*/  FADD.FTZ R0, R22, R26 ;  /* 0x0000001a16007221 */ /* 0x004fc80000010000 */
[C---:B-1----:R-:W-:Y:S01]  /*10b30*/  FADD.FTZ R3, R21.reuse, R0 ;  /* 0x0000000015037221 */ /* 0x042fe20000010000 */
[----:B------:R-:W-:Y:S02]  /*10b40*/  F2FP.PACK_AB R101, R21, R22 ;  /* 0x000000161565723e */ /* 0x000fe400000000ff */
[----:B------:R-:W-:Y:S01]  /*10b50*/  MUFU.EX2 R0, R38 ;  /* 0x0000002600007308 */ /* 0x000fe20000000800 */
[C---:B---3--:R-:W-:Y:S01]  /*10b60*/  FADD.FTZ R193, R23.reuse, R2 ;  /* 0x0000000217c17221 */ /* 0x048fe20000010000 */
[----:B------:R-:W-:-:S06]  /*10b70*/  F2FP.PACK_AB R102, R23, R24 ;  /* 0x000000181766723e */ /* 0x000fcc00000000ff */
[----:B------:R-:W1:Y:S01]  /*10b80*/  MUFU.EX2 R2, R39 ;  /* 0x0000002700027308 */ /* 0x000e620000000800 */
[----:B------:R2:W3:Y:S01]  /*10b90*/  LDSM.16.MT88.4 R20, [R103+0x4000] ;  /* 0x004000006714783b */ /* 0x0004e20000004200 */
[----:B-1----:R-:W-:-:S04]  /*10ba0*/  FADD.FTZ R3, R2, R3 ;  /* 0x0000000302037221 */ /* 0x002fc80000010000 */
[C---:B------:R-:W-:Y:S01]  /*10bb0*/  FADD.FTZ R199, R0.reuse, R3 ;  /* 0x0000000300c77221 */ /* 0x040fe20000010000 */
[----:B--2---:R-:W-:Y:S02]  /*10bc0*/  F2FP.PACK_AB R103, R0, R2 ;  /* 0x000000020067723e */ /* 0x004fe400000000ff */
[----:B------:R-:W-:-:S04]  /*10bd0*/  IADD3 R0, R106, -0x3, RZ ;  /* 0xfffffffd6a007810 */ /* 0x000fc80007ffe0ff */
[----:B------:R-:W-:Y:S01]  /*10be0*/  ISETP.GE.AND P0, PT, R0, R208, PT ;  /* 0x000000d00000720c */ /* 0x000fe20003f06270 */
[C---:B---3--:R-:W-:Y:S08]  /*10bf0*/  HMMA.16816.F32 R24, R16.reuse, R20, RZ ;  /* 0x000000141018723c */ /* 0x048ff000000018ff */
        /* <DEDUP_REMOVED lines=13> */
[----:B------:R-:W-:Y:S01]  /*10cd0*/  IMAD.MOV.U32 R225, RZ, RZ, 0x1f ;  /* 0x0000001fffe17424 */ /* 0x000fe200078e00ff */
[----:B------:R-:W-:Y:S01]  /*10ce0*/  HMMA.16816.F32 R32, R4, R14, R116 ;  /* 0x0000000e0420723c */ /* 0x000fe20000001874 */
[----:B------:R-:W1:Y:S01]  /*10cf0*/  LDSM.16.MT88.4 R12, [R247+0x1000] ;  /* 0x00100000f70c783b */ /* 0x000e620000004200 */
[----:B------:R-:W-:-:S06]  /*10d00*/  IMAD.MOV.U32 R224, RZ, RZ, -0x1 ;  /* 0xffffffffffe07424 */ /* 0x000fcc00078e00ff */
        /* <DEDUP_REMOVED lines=15> */
[----:B------:R-:W1:Y:S04]  /*10e00*/  LDSM.16.MT88.4 R12, [R185+0x5000] ;  /* 0x00500000b90c783b */ /* 0x000e680000004200 */
[----:B------:R-:W3:Y:S03]  /*10e10*/  LDSM.16.MT88.4 R128, [R246+0x1800] ;  /* 0x00180000f680783b */ /* 0x000ee60000004200 */
[C---:B--2---:R-:W-:Y:S08]  /*10e20*/  HMMA.16816.F32 R140, R100.reuse, R136, R140 ;  /* 0x00000088648c723c */ /* 0x044ff0000000188c */
[----:B------:R-:W-:Y:S08]  /*10e30*/  HMMA.16816.F32 R136, R100, R138, R20 ;  /* 0x0000008a6488723c */ /* 0x000ff00000001814 */
[C---:B-1----:R-:W-:Y:S01]  /*10e40*/  HMMA.16816.F32 R88, R4.reuse, R12, R120 ;  /* 0x0000000c0458723c */ /* 0x042fe20000001878 */
[----:B------:R-:W1:Y:S07]  /*10e50*/  LDSM.16.MT88.4 R120, [R186+0x1800] ;  /* 0x00180000ba78783b */ /* 0x000e6e0000004200 */
[----:B------:R-:W-:Y:S01]  /*10e60*/  HMMA.16816.F32 R92, R4, R14, R112 ;  /* 0x0000000e045c723c */ /* 0x000fe20000001870 */
[----:B------:R-:W2:Y:S04]  /*10e70*/  LDSM.16.MT88.4 R12, [R246+0x5000] ;  /* 0x00500000f60c783b */ /* 0x000ea80000004200 */
[----:B------:R-:W4:Y:S03]  /*10e80*/  LDSM.16.MT88.4 R112, [R247+0x1800] ;  /* 0x00180000f770783b */ /* 0x000f260000004200 */
[C---:B---3--:R-:W-:Y:S08]  /*10e90*/  HMMA.16816.F32 R132, R100.reuse, R128, R132 ;  /* 0x000000806484723c */ /* 0x048ff00000001884 */
[C---:B------:R-:W-:Y:S08]  /*10ea0*/  HMMA.16816.F32 R128, R100.reuse, R130, R28 ;  /* 0x000000826480723c */ /* 0x040ff0000000181c */
[----:B-1----:R-:W-:Y:S08]  /*10eb0*/  HMMA.16816.F32 R124, R100, R120, R124 ;  /* 0x00000078647c723c */ /* 0x002ff0000000187c */
[C---:B--2---:R-:W-:Y:S01]  /*10ec0*/  HMMA.16816.F32 R96, R4.reuse, R12, R68 ;  /* 0x0000000c0460723c */ /* 0x044fe20000001844 */
[----:B------:R-:W-:Y:S07]  /*10ed0*/  LDSM.16.MT88.4 R68, [R247+0x3800] ;  /* 0x00380000f744783b */ /* 0x000fee0000004200 */
[----:B------:R-:W-:Y:S01]  /*10ee0*/  HMMA.16816.F32 R152, R4, R14, R152 ;  /* 0x0000000e0498723c */ /* 0x000fe20000001898 */
[----:B------:R-:W1:Y:S07]  /*10ef0*/  LDSM.16.MT88.4 R12, [R186+0x5000] ;  /* 0x00500000ba0c783b */ /* 0x000e6e0000004200 */
[C---:B----4-:R-:W-:Y:S08]  /*10f00*/  HMMA.16816.F32 R116, R100.reuse, R112, R116 ;  /* 0x000000706474723c */ /* 0x050ff00000001874 */
[C---:B------:R-:W-:Y:S08]  /*10f10*/  HMMA.16816.F32 R120, R100.reuse, R122, R32 ;  /* 0x0000007a6478723c */ /* 0x040ff00000001820 */
[----:B------:R-:W-:Y:S08]  /*10f20*/  HMMA.16816.F32 R112, R100, R114, R36 ;  /* 0x000000726470723c */ /* 0x000ff00000001824 */
[C---:B-1----:R-:W-:Y:S01]  /*10f30*/  HMMA.16816.F32 R156, R4.reuse, R14, R44 ;  /* 0x0000000e049c723c */ /* 0x042fe2000000182c */
[----:B------:R-:W1:Y:S07]  /*10f40*/  LDSM.16.MT88.4 R44, [R185+0x3800] ;  /* 0x00380000b92c783b */ /* 0x000e6e0000004200 */
[----:B------:R-:W-:Y:S01]  /*10f50*/  HMMA.16816.F32 R160, R4, R12, R52 ;  /* 0x0000000c04a0723c */ /* 0x000fe20000001834 */
[----:B------:R-:W2:Y:S04]  /*10f60*/  LDSM.16.MT88.4 R52, [R246+0x3800] ;  /* 0x00380000f634783b */ /* 0x000ea80000004200 */
[----:B------:R-:W3:Y:S03]  /*10f70*/  LDSM.16.MT88.4 R12, [R247+0x5000] ;  /* 0x00500000f70c783b */ /* 0x000ee60000004200 */
[C---:B-1----:R-:W-:Y:S08]  /*10f80*/  HMMA.16816.F32 R40, R100.reuse, R44, R40 ;  /* 0x0000002c6428723c */ /* 0x042ff00000001828 */
[C---:B------:R-:W-:Y:S08]  /*10f90*/  HMMA.16816.F32 R44, R100.reuse, R46, R48 ;  /* 0x0000002e642c723c */ /* 0x040ff00000001830 */
[C---:B--2---:R-:W-:Y:S08]  /*10fa0*/  HMMA.16816.F32 R48, R100.reuse, R52, R56 ;  /* 0x000000346430723c */ /* 0x044ff00000001838 */
[----:B------:R-:W-:Y:S01]  /*10fb0*/  HMMA.16816.F32 R52, R100, R54, R60 ;  /* 0x000000366434723c */ /* 0x000fe2000000183c */
[----:B------:R-:W1:Y:S07]  /*10fc0*/  LDSM.16.MT88.4 R60, [R186+0x3800] ;  /* 0x00380000ba3c783b */ /* 0x000e6e0000004200 */
[C---:B---3--:R-:W-:Y:S08]  /*10fd0*/  HMMA.16816.F32 R24, R4.reuse, R12, R24 ;  /* 0x0000000c0418723c */ /* 0x048ff00000001818 */
[----:B------:R-:W-:Y:S01]  /*10fe0*/  HMMA.16816.F32 R16, R4, R14, R16 ;  /* 0x0000000e0410723c */ /* 0x000fe20000001810 */
[----:B------:R-:W2:Y:S07]  /*10ff0*/  LDSM.16.MT88.4 R4, [R247+0x5800] ;  /* 0x00580000f704783b */ /* 0x000eae0000004200 */
        /* <DEDUP_REMOVED lines=8> */
[C---:B-1----:R-:W-:Y:S08]  /*11080*/  HMMA.16816.F32 R72, R100.reuse, R76, R88 ;  /* 0x0000004c6448723c */ /* 0x042ff00000001858 */
[C---:B------:R-:W-:Y:S01]  /*11090*/  HMMA.16816.F32 R76, R100.reuse, R78, R92 ;  /* 0x0000004e644c723c */ /* 0x040fe2000000185c */
[----:B------:R-:W1:Y:S07]  /*110a0*/  LDSM.16.MT88.4 R92, [R186+0x5800] ;  /* 0x00580000ba5c783b */ /* 0x000e6e0000004200 */
[C---:B-1----:R-:W-:Y:S08]  /*110b0*/  HMMA.16816.F32 R88, R100.reuse, R92, R160 ;  /* 0x0000005c6458723c */ /* 0x042ff000000018a0 */
        /* <DEDUP_REMOVED lines=19> */
[C---:B------:R-:W-:Y:S01]  /*111f0*/  SHF.L.U64.HI R18, R206.reuse, 0x1, R212 ;  /* 0x00000001ce127819 */ /* 0x040fe200000102d4 */
[----:B------:R-:W-:Y:S01]  /*11200*/  IMAD.SHL.U32 R17, R206, 0x2, RZ ;  /* 0x00000002ce117824 */ /* 0x000fe200078e00ff */
[C---:B------:R-:W-:Y:S01]  /*11210*/  SHF.L.U64.HI R16, R203.reuse, 0x1, R213 ;  /* 0x00000001cb107819 */ /* 0x040fe200000102d5 */
[----:B------:R-:W-:Y:S01]  /*11220*/  IMAD R191, R0, c[0x0][0x2b8], R2 ;  /* 0x0000ae0000bf7a24 */ /* 0x000fe200078e0202 */
[----:B------:R-:W-:Y:S01]  /*11230*/  SHF.L.U64.HI R14, R204, 0x1, R205 ;  /* 0x00000001cc0e7819 */ /* 0x000fe200000102cd */
[----:B------:R-:W-:Y:S02]  /*11240*/  IMAD.SHL.U32 R15, R203, 0x2, RZ ;  /* 0x00000002cb0f7824 */ /* 0x000fe400078e00ff */
[----:B------:R-:W-:Y:S01]  /*11250*/  IMAD.WIDE.U32 R2, R191, c[0x0][0x1e0], RZ ;  /* 0x00007800bf027a25 */ /* 0x000fe200078e00ff */
[----:B------:R-:W-:-:S03]  /*11260*/  SHF.R.S32.HI R0, RZ, 0x1f, R191 ;  /* 0x0000001fff007819 */ /* 0x000fc600000114bf */
[----:B------:R-:W-:Y:S02]  /*11270*/  IMAD.SHL.U32 R7, R204, 0x2, RZ ;  /* 0x00000002cc077824 */ /* 0x000fe400078e00ff */
        /* <DEDUP_REMOVED lines=13> */
.L_x_1893:
[----:B------:R-:W-:Y:S05]  /*11350*/  BRA.DIV ~URZ, `(.L_x_1803) ;  /* 0x00008f727f007947 */ /* 0x000fea000b800000 */
[----:B------:R-:W3:Y:S01]  /*11360*/  SHFL.IDX PT, R0, R6, RZ, 0x181f ;  /* 0x00181fff06007589 */ /* 0x000ee200000e0000 */
[C---:B------:R-:W-:Y:S01]  /*11370*/  LOP3.LUT P2, RZ, R198.reuse, 0x2, RZ, 0xc0, !PT ;  /* 0x00000002c6ff7812 */ /* 0x040fe2000784c0ff */
[----:B------:R-:W-:Y:S01]  /*11380*/  IMAD.MOV.U32 R12, RZ, RZ, R149 ;  /* 0x000000ffff0c7224 */ /* 0x000fe200078e0095 */
[C---:B------:R-:W-:Y:S02]  /*11390*/  LOP3.LUT P1, RZ, R198.reuse, 0x1, RZ, 0xc0, !PT ;  /* 0x00000001c6ff7812 */ /* 0x040fe4000782c0ff */
[----:B------:R-:W-:Y:S02]  /*113a0*/  LOP3.LUT P3, RZ, R198, 0x4, RZ, 0xc0, !PT ;  /* 0x00000004c6ff7812 */ /* 0x000fe4000786c0ff */
[----:B------:R-:W-:Y:S02]  /*113b0*/  SEL R13, RZ, 0x10, P1 ;  /* 0x00000010ff0d7807 */ /* 0x000fe40000800000 */
[----:B---3--:R-:W-:-:S05]  /*113c0*/  IADD3 R2, P0, R0, R7, RZ ;  /* 0x0000000700027210 */ /* 0x008fca0007f1e0ff */
[----:B--2---:R-:W-:-:S05]  /*113d0*/  IMAD.X R3, R4, 0x1, R14, P0 ;  /* 0x0000000104037824 */ /* 0x004fca00000e060e */
[----:B------:R-:W-:Y:S01]  /*113e0*/  @!PT LDS RZ, [RZ] ;  /* 0x00000000fffff984 */ /* 0x000fe20000000800 */
[----:B------:R-:W-:Y:S01]  /*113f0*/  @!PT LDS RZ, [RZ] ;  /* 0x00000000fffff984 */ /* 0x000fe20000000800 */
[----:B------:R2:W-:Y:S02]  /*11400*/  LDGSTS.E.BYPASS.LTC128B.128 [R107+0xc100], [R2.64], !P2 ;  /* 0x0c100000026b7fae */ /* 0x0005e4000d101d48 */
[----:B--2---:R-:W-:-:S05]  /*11410*/  IADD3 R2, P0, R0, R15, RZ ;  /* 0x0000000f00027210 */ /* 0x004fca0007f1e0ff */
[----:B------:R-:W-:-:S05]  /*11420*/  IMAD.X R3, R4, 0x1, R16, P0 ;  /* 0x0000000104037824 */ /* 0x000fca00000e0610 */
[----:B------:R2:W-:Y:S02]  /*11430*/  LDGSTS.E.BYPASS.LTC128B.128 [R107+0xe100], [R2.64], !P1 ;  /* 0x0e100000026b7fae */ /* 0x0005e4000c901d48 */
[----:B--2---:R-:W-:Y:S02]  /*11440*/  IADD3 R2, P0, R0, R17, RZ ;  /* 0x0000001100027210 */ /* 0x004fe40007f1e0ff */
[----:B------:R-:W2:Y:S03]  /*11450*/  SHFL.IDX PT, R0, R6, 0x1, 0x181f ;  /* 0x00381f0006007f89 */ /* 0x000ea600000e0000 */
[----:B------:R-:W-:Y:S02]  /*11460*/  IMAD.X R3, R4, 0x1, R18, P0 ;  /* 0x0000000104037824 */ /* 0x000fe400000e0612 */
[----:B------:R3:W4:Y:S04]  /*11470*/  SHFL.IDX PT, R4, R5, 0x1, 0x181f ;  /* 0x00381f0005047f89 */ /* 0x00072800000e0000 */
[----:B------:R1:W-:Y:S02]  /*11480*/  LDGSTS.E.BYPASS.LTC128B.128 [R107+0x10100], [R2.64], !P3 ;  /* 0x10100000026b7fae */ /* 0x0003e4000d901d48 */
[----:B-1-3--:R-:W-:-:S04]  /*11490*/  SEL R5, RZ, 0x10, P2 ;  /* 0x00000010ff057807 */ /* 0x00afc80001000000 */
.L_x_1894:
[C---:B--2---:R-:W-:Y:S02]  /*114a0*/  IADD3 R2, -R5.reuse, 0x10, RZ ;  /* 0x0000001005027810 */ /* 0x044fe40007ffe1ff */
[----:B------:R-:W-:-:S02]  /*114b0*/  ISETP.NE.U32.AND P2, PT, R5, RZ, PT ;  /* 0x000000ff0500720c */ /* 0x000fc40003f45070 */
[----:B------:R-:W-:-:S04]  /*114c0*/  LOP3.LUT R2, R2, 0xf, RZ, 0xc0, !PT ;  /* 0x0000000f02027812 */ /* 0x000fc800078ec0ff */
[----:B------:R-:W-:-:S04]  /*114d0*/  IADD3 R2, P1, P0, R2, R0, R7 ;  /* 0x0000000002027210 */ /* 0x000fc8000783e007 */
[----:B----4-:R-:W-:-:S05]  /*114e0*/  IADD3.X R3, RZ, R4, R14, P1, P0 ;  /* 0x00000004ff037210 */ /* 0x010fca0000fe040e */
[----:B------:R-:W-:Y:S01]  /*114f0*/  @!PT LDS RZ, [RZ] ;  /* 0x00000000fffff984 */ /* 0x000fe20000000800 */
[----:B------:R-:W-:Y:S01]  /*11500*/  @!PT LDS RZ, [RZ] ;  /* 0x00000000fffff984 */ /* 0x000fe20000000800 */
[----:B------:R-:W-:Y:S01]  /*11510*/  @!PT LDS RZ, [RZ] ;  /* 0x00000000fffff984 */ /* 0x000fe20000000800 */
[----:B------:R1:W-:Y:S02]  /*11520*/  LDGSTS.E.BYPASS.LTC128B.128.ZFILL [R107+0xd100], [R2.64], P2 ;  /* 0x0d100000026b7fae */ /* 0x0003e40009141d48 */
[----:B-1----:R-:W-:-:S04]  /*11530*/  IADD3 R2, -R13, 0x10, RZ ;  /* 0x000000100d027810 */ /* 0x002fc80007ffe1ff */
[----:B------:R-:W-:-:S04]  /*11540*/  LOP3.LUT R2, R2, 0xf, RZ, 0xc0, !PT ;  /* 0x0000000f02027812 */ /* 0x000fc800078ec0ff */
[----:B------:R-:W-:Y:S02]  /*11550*/  IADD3 R6, P1, P0, R2, R0, R15 ;  /* 0x0000000002067210 */ /* 0x000fe4000783e00f */
[----:B------:R-:W-:Y:S02]  /*11560*/  IADD3 R2, -R12, 0x10, RZ ;  /* 0x000000100c027810 */ /* 0x000fe40007ffe1ff */
[----:B------:R-:W-:Y:S02]  /*11570*/  IADD3.X R7, RZ, R4, R16, P1, P0 ;  /* 0x00000004ff077210 */ /* 0x000fe40000fe0410 */
[----:B------:R-:W-:-:S04]  /*11580*/  LOP3.LUT R2, R2, 0xf, RZ, 0xc0, !PT ;  /* 0x0000000f02027812 */ /* 0x000fc800078ec0ff */
[----:B------:R-:W-:-:S04]  /*11590*/  IADD3 R2, P1, P0, R2, R0, R17 ;  /* 0x0000000002027210 */ /* 0x000fc8000783e011 */
[----:B------:R-:W-:Y:S02]  /*115a0*/  IADD3.X R3, RZ, R4, R18, P1, P0 ;  /* 0x00000004ff037210 */ /* 0x000fe40000fe0412 */
[----:B------:R-:W-:Y:S02]  /*115b0*/  ISETP.NE.U32.AND P1, PT, R13, RZ, PT ;  /* 0x000000ff0d00720c */ /* 0x000fe40003f25070 */
[----:B------:R-:W-:-:S11]  /*115c0*/  ISETP.NE.U32.AND P0, PT, R12, RZ, PT ;  /* 0x000000ff0c00720c */ /* 0x000fd60003f05070 */
[----:B------:R1:W-:Y:S04]  /*115d0*/  LDGSTS.E.BYPASS.LTC128B.128.ZFILL [R107+0xf100], [R6.64], P1 ;  /* 0x0f100000066b7fae */ /* 0x0003e80008941d48 */
[----:B------:R1:W-:Y:S02]  /*115e0*/  LDGSTS.E.BYPASS.LTC128B.128.ZFILL [R107+0x11100], [R2.64], P0 ;  /* 0x11100000026b7fae */ /* 0x0003e40008141d48 */
.L_x_1801:
[----:B------:R-:W-:Y:S05]  /*115f0*/  BSYNC B0 ;  /* 0x0000000000007941 */ /* 0x000fea0003800000 */
.L_x_1800:
        /* <DEDUP_REMOVED lines=9> */
.L_x_1814:
        /* <DEDUP_REMOVED lines=9> */
[----:B------:R2:W4:Y:S04]  /*11720*/  LDSM.16.M88.4 R12, [R8] ;  /* 0x00000000080c783b */ /* 0x0005280000000200 */
[----:B------:R2:W1:Y:S04]  /*11730*/  LDSM.16.M88.4 R20, [R8+0x800] ;  /* 0x000800000814783b */ /* 0x0004680000000200 */
        /* <DEDUP_REMOVED lines=9> */
[----:B-1----:R-:W-:Y:S01]  /*117d0*/  SHF.R.S32.HI R2, RZ, 0x1f, R191 ;  /* 0x0000001fff027819 */ /* 0x002fe200000114bf */
[----:B------:R-:W-:Y:S01]  /*117e0*/  IMAD.SHL.U32 R17, R204, 0x2, RZ ;  /* 0x00000002cc117824 */ /* 0x000fe200078e00ff */
[----:B------:R-:W-:Y:S02]  /*117f0*/  SHF.R.S32.HI R5, RZ, 0x1f, R189 ;  /* 0x0000001fff057819 */ /* 0x000fe400000114bd */
[----:B------:R-:W-:Y:S01]  /*11800*/  SHF.L.U64.HI R27, R206, 0x1, R212 ;  /* 0x00000001ce1b7819 */ /* 0x000fe200000102d4 */
[----:B------:R-:W-:Y:S01]  /*11810*/  IMAD R4, R2, c[0x0][0x208], RZ ;  /* 0x0000820002047a24 */ /* 0x000fe200078e02ff */
[----:B------:R-:W-:Y:S01]  /*11820*/  SHF.L.U64.HI R25, R203, 0x1, R213 ;  /* 0x00000001cb197819 */ /* 0x000fe200000102d5 */
[----:B------:R-:W-:Y:S01]  /*11830*/  IMAD.WIDE.U32 R2, R191, c[0x0][0x208], RZ ;  /* 0x00008200bf027a25 */ /* 0x000fe200078e00ff */
[----:B------:R-:W-:Y:S02]  /*11840*/  SHF.L.U32 R24, R203, 0x1, RZ ;  /* 0x00000001cb187819 */ /* 0x000fe400000006ff */
[----:B------:R-:W-:Y:S01]  /*11850*/  SHF.L.U64.HI R19, R204, 0x1, R205 ;  /* 0x00000001cc137819 */ /* 0x000fe200000102cd */
        /* <DEDUP_REMOVED lines=10> */
[----:B------:R1:W2:Y:S02]  /*11900*/  SHFL.IDX PT, R5, R9, RZ, 0x181f ;  /* 0x00181fff09057589 */ /* 0x0002a400000e0000 */
.L_x_1895:
[----:B------:R-:W-:-:S05]  /*11910*/  BRA.DIV ~URZ, `(.L_x_1808) ;  /* 0x00008c627f007947 */ /* 0x000fca000b800000 */
[----:B------:R-:W5:Y:S01]  /*11920*/  SHFL.IDX PT, R2, R16, RZ, 0x181f ;  /* 0x00181fff10027589 */ /* 0x000f6200000e0000 */
[----:B------:R-:W-:Y:S01]  /*11930*/  LOP3.LUT P3, RZ, R198, 0x2, RZ, 0xc0, !PT ;  /* 0x00000002c6ff7812 */ /* 0x000fe2000786c0ff */
[----:B------:R-:W-:Y:S01]  /*11940*/  IMAD R4, R190, 0x6000, R10 ;  /* 0x00006000be047824 */ /* 0x000fe200078e020a */
[C---:B------:R-:W-:Y:S02]  /*11950*/  LOP3.LUT P2, RZ, R198.reuse, 0x1, RZ, 0xc0, !PT ;  /* 0x00000001c6ff7812 */ /* 0x040fe4000784c0ff */
[----:B------:R-:W-:Y:S02]  /*11960*/  LOP3.LUT P1, RZ, R198, 0x4, RZ, 0xc0, !PT ;  /* 0x00000004c6ff7812 */ /* 0x000fe4000782c0ff */
[----:B------:R-:W-:Y:S02]  /*11970*/  SEL R18, RZ, 0x10, P2 ;  /* 0x00000010ff127807 */ /* 0x000fe40001000000 */
[C---:B-----5:R-:W-:Y:S05]  /*11980*/  IADD3 R6, P0, R2.reuse, R17, RZ ;  /* 0x0000001102067210 */ /* 0x060fea0007f1e0ff */
[C---:B--2---:R-:W-:Y:S05]  /*11990*/  IMAD.X R7, R5.reuse, 0x1, R19, P0 ;  /* 0x0000000105077824 */ /* 0x044fea00000e0613 */
[----:B------:R-:W-:Y:S01]  /*119a0*/  @!PT LDS RZ, [RZ] ;  /* 0x00000000fffff984 */ /* 0x000fe20000000800 */
[----:B------:R-:W-:Y:S01]  /*119b0*/  @!PT LDS RZ, [RZ] ;  /* 0x00000000fffff984 */ /* 0x000fe20000000800 */
[----:B------:R2:W-:Y:S02]  /*119c0*/  LDGSTS.E.BYPASS.LTC128B.128 [R4], [R6.64], !P3 ;  /* 0x0000000006047fae */ /* 0x0005e4000d901d48 */
[C---:B--2---:R-:W-:Y:S05]  /*119d0*/  IADD3 R6, P0, R2.reuse, R24, RZ ;  /* 0x0000001802067210 */ /* 0x044fea0007f1e0ff */
[C---:B------:R-:W-:Y:S01]  /*119e0*/  IMAD.X R7, R5.reuse, 0x1, R25, P0 ;  /* 0x0000000105077824 */ /* 0x040fe200000e0619 */
[----:B------:R-:W-:Y:S04]  /*119f0*/  IADD3 R2, P0, R2, R26, RZ ;  /* 0x0000001a02027210 */ /* 0x000fe80007f1e0ff */
[----:B------:R2:W-:Y:S01]  /*11a00*/  LDGSTS.E.BYPASS.LTC128B.128 [R4+0x2000], [R6.64], !P2 ;  /* 0x0200000006047fae */ /* 0x0005e2000d101d48 */
[----:B------:R-:W-:Y:S03]  /*11a10*/  IMAD.X R3, R5, 0x1, R27, P0 ;  /* 0x0000000105037824 */ /* 0x000fe600000e061b */
[----:B------:R5:W1:Y:S04]  /*11a20*/  SHFL.IDX PT, R5, R9, 0x1, 0x181f ;  /* 0x00381f0009057f89 */ /* 0x000a6800000e0000 */
[----:B------:R4:W-:Y:S01]  /*11a30*/  LDGSTS.E.BYPASS.LTC128B.128 [R4+0x4000], [R2.64], !P1 ;  /* 0x0400000002047fae */ /* 0x0009e2000c901d48 */
[----:B--2---:R-:W-:Y:S02]  /*11a40*/  SEL R6, RZ, 0x10, P3 ;  /* 0x00000010ff067807 */ /* 0x004fe40001800000 */
[----:B-1---5:R-:W-:Y:S01]  /*11a50*/  SEL R9, RZ, 0x10, P1 ;  /* 0x00000010ff097807 */ /* 0x022fe20000800000 */
[----:B----4-:R1:W2:Y:S04]  /*11a60*/  SHFL.IDX PT, R2, R16, 0x1, 0x181f ;  /* 0x00381f0010027f89 */ /* 0x0102a800000e0000 */
.L_x_1896:
[C---:B------:R-:W-:Y:S02]  /*11a70*/  IADD3 R3, -R6.reuse, 0x10, RZ ;  /* 0x0000001006037810 */ /* 0x040fe40007ffe1ff */
[----:B------:R-:W-:Y:S02]  /*11a80*/  ISETP.NE.U32.AND P2, PT, R6, RZ, PT ;  /* 0x000000ff0600720c */ /* 0x000fe40003f45070 */
[----:B------:R-:W-:Y:S04]  /*11a90*/  LOP3.LUT R3, R3, 0xf, RZ, 0xc0, !PT ;  /* 0x0000000f03037812 */ /* 0x000fe800078ec0ff */
[-C--:B-12---:R-:W-:Y:S02]  /*11aa0*/  IADD3 R16, P1, P0, R3, R2.reuse, R17 ;  /* 0x0000000203107210 */ /* 0x086fe4000783e011 */
[C---:B------:R-:W-:Y:S02]  /*11ab0*/  IADD3 R3, -R18.reuse, 0x10, RZ ;  /* 0x0000001012037810 */ /* 0x040fe40007ffe1ff */
[-C--:B------:R-:W-:Y:S02]  /*11ac0*/  IADD3.X R17, RZ, R5.reuse, R19, P1, P0 ;  /* 0x00000005ff117210 */ /* 0x080fe40000fe0413 */
[----:B------:R-:W-:Y:S03]  /*11ad0*/  LOP3.LUT R3, R3, 0xf, RZ, 0xc0, !PT ;  /* 0x0000000f03037812 */ /* 0x000fe600078ec0ff */
[----:B------:R-:W-:Y:S01]  /*11ae0*/  @!PT LDS RZ, [RZ] ;  /* 0x00000000fffff984 */ /* 0x000fe20000000800 */
[----:B------:R-:W-:Y:S01]  /*11af0*/  @!PT LDS RZ, [RZ] ;  /* 0x00000000fffff984 */ /* 0x000fe20000000800 */
[----:B------:R-:W-:Y:S01]  /*11b00*/  @!PT LDS RZ, [RZ] ;  /* 0x00000000fffff984 */ /* 0x000fe20000000800 */
[----:B------:R1:W-:Y:S01]  /*11b10*/  LDGSTS.E.BYPASS.LTC128B.128.ZFILL [R4+0x1000], [R16.64], P2 ;  /* 0x0100000010047fae */ /* 0x0003e20009141d48 */
[-C--:B------:R-:W-:Y:S02]  /*11b20*/  IADD3 R6, P1, P0, R3, R2.reuse, R24 ;  /* 0x0000000203067210 */ /* 0x080fe4000783e018 */
[----:B------:R-:W-:Y:S02]  /*11b30*/  IADD3 R3, -R9, 0x10, RZ ;  /* 0x0000001009037810 */ /* 0x000fe40007ffe1ff */
        /* <DEDUP_REMOVED lines=8> */
.L_x_1806:
[----:B------:R-:W-:Y:S05]  /*11bc0*/  BSYNC B0 ;  /* 0x0000000000007941 */ /* 0x000fea0003800000 */
.L_x_1805:
[----:B------:R-:W0:Y:S01]  /*11bd0*/  LDGDEPBAR ;  /* 0x00000000000079af */ /* 0x000e220000000000 */
[----:B------:R-:W-:Y:S01]  /*11be0*/  WARPSYNC 0xffffffff ;  /* 0xffffffff00007948 */ /* 0x000fe20003800000 */
[C---:B-1-34-:R-:W-:Y:S01]  /*11bf0*/  HMMA.16816.F32 R4, R36.reuse, R12, RZ ;  /* 0x0000000c2404723c */ /* 0x05afe200000018ff */
[----:B------:R-:W-:Y:S02]  /*11c00*/  IMAD.MOV.U32 R2, RZ, RZ, 0x40 ;  /* 0x00000040ff027424 */ /* 0x000fe400078e00ff */
[----:B------:R-:W-:Y:S01]  /*11c10*/  LOP3.LUT P0, RZ, R182, 0x4, RZ, 0xc0, !PT ;  /* 0x00000004b6ff7812 */ /* 0x000fe2000780c0ff */
[C-C-:B------:R-:W-:Y:S03]  /*11c20*/  IMAD.IADD R9, R177.reuse, 0x1, R8.reuse ;  /* 0x00000001b1097824 */ /* 0x140fe600078e0208 */
[----:B------:R-:W-:Y:S01]  /*11c30*/  SEL R2, R2, 0xffffffc0, !P0 ;  /* 0xffffffc002027807 */ /* 0x000fe20004000000 */
[C---:B------:R-:W-:Y:S01]  /*11c40*/  HMMA.16816.F32 R12, R36.reuse, R14, RZ ;  /* 0x0000000e240c723c */ /* 0x040fe200000018ff */
[----:B------:R-:W-:Y:S03]  /*11c50*/  ISETP.GE.AND P0, PT, R190, 0x1, PT ;  /* 0x00000001be00780c */ /* 0x000fe60003f06270 */
[C---:B------:R-:W-:Y:S02]  /*11c60*/  IMAD.IADD R3, R2.reuse, 0x1, R8 ;  /* 0x0000000102037824 */ /* 0x040fe400078e0208 */
[----:B------:R-:W-:Y:S01]  /*11c70*/  IMAD.IADD R150, R2, 0x1, R149 ;  /* 0x0000000102967824 */ /* 0x000fe200078e0295 */
[----:B------:R-:W-:Y:S01]  /*11c80*/  IADD3 R2, R177, R8, R2 ;  /* 0x00000008b1027210 */ /* 0x000fe20007ffe002 */
[C---:B------:R-:W-:Y:S08]  /*11c90*/  HMMA.16816.F32 R16, R36.reuse, R20, RZ ;  /* 0x000000142410723c */ /* 0x040ff000000018ff */
        /* <DEDUP_REMOVED lines=20> */
[----:B------:R-:W1:Y:S07]  /*11de0*/  LDSM.16.M88.4 R160, [R3+0x1800] ;  /* 0x0018000003a0783b */ /* 0x000e6e0000000200 */
[C---:B---3--:R-:W-:Y:S08]  /*11df0*/  HMMA.16816.F32 R16, R152.reuse, R156, R16 ;  /* 0x0000009c9810723c */ /* 0x048ff00000001810 */
[C---:B------:R-:W-:Y:S01]  /*11e00*/  HMMA.16816.F32 R20, R152.reuse, R158, R20 ;  /* 0x0000009e9814723c */ /* 0x040fe20000001814 */
[----:B------:R-:W-:Y:S07]  /*11e10*/  LDSM.16.M88.4 R156, [R180] ;  /* 0x00000000b49c783b */ /* 0x000fee0000000200 */
[C---:B------:R-:W-:Y:S08]  /*11e20*/  HMMA.16816.F32 R24, R152.reuse, R164, R24 ;  /* 0x000000a49818723c */ /* 0x040ff00000001818 */
[C---:B------:R-:W-:Y:S01]  /*11e30*/  HMMA.16816.F32 R28, R152.reuse, R166, R28 ;  /* 0x000000a6981c723c */ /* 0x040fe2000000181c */
[----:B------:R-:W3:Y:S07]  /*11e40*/  LDSM.16.M88.4 R164, [R150] ;  /* 0x0000000096a4783b */ /* 0x000eee0000000200 */
[C---:B-1----:R-:W-:Y:S08]  /*11e50*/  HMMA.16816.F32 R32, R152.reuse, R160, R32 ;  /* 0x000000a09820723c */ /* 0x042ff00000001820 */
[----:B------:R-:W-:Y:S01]  /*11e60*/  HMMA.16816.F32 R36, R152, R162, R36 ;  /* 0x000000a29824723c */ /* 0x000fe20000001824 */
[----:B------:R-:W1:Y:S07]  /*11e70*/  LDSM.16.M88.4 R152, [R150+0x800] ;  /* 0x000800009698783b */ /* 0x000e6e0000000200 */
[----:B------:R-:W4:Y:S01]  /*11e80*/  LDSM.16.M88.4 R160, [R150+0x1000] ;  /* 0x0010000096a0783b */ /* 0x000f220000000200 */
[C---:B---3--:R-:W-:Y:S08]  /*11e90*/  HMMA.16816.F32 R4, R156.reuse, R164, R4 ;  /* 0x000000a49c04723c */ /* 0x048ff00000001804 */
[C---:B------:R-:W-:Y:S01]  /*11ea0*/  HMMA.16816.F32 R12, R156.reuse, R166, R12 ;  /* 0x000000a69c0c723c */ /* 0x040fe2000000180c */
[----:B------:R-:W-:Y:S07]  /*11eb0*/  LDSM.16.M88.4 R164, [R178+0x4000] ;  /* 0x00400000b2a4783b */ /* 0x000fee0000000200 */
[C---:B-1----:R-:W-:Y:S08]  /*11ec0*/  HMMA.16816.F32 R16, R156.reuse, R152, R16 ;  /* 0x000000989c10723c */ /* 0x042ff00000001810 */
[C---:B------:R-:W-:Y:S01]  /*11ed0*/  HMMA.16816.F32 R20, R156.reuse, R154, R20 ;  /* 0x0000009a9c14723c */ /* 0x040fe20000001814 */
[----:B------:R-:W1:Y:S07]  /*11ee0*/  LDSM.16.M88.4 R152, [R150+0x1800] ;  /* 0x001800009698783b */ /* 0x000e6e0000000200 */
[C---:B----4-:R-:W-:Y:S08]  /*11ef0*/  HMMA.16816.F32 R24, R156.reuse, R160, R24 ;  /* 0x000000a09c18723c */ /* 0x050ff00000001818 */
[C---:B------:R-:W-:Y:S01]  /*11f00*/  HMMA.16816.F32 R28, R156.reuse, R162, R28 ;  /* 0x000000a29c1c723c */ /* 0x040fe2000000181c */
[----:B------:R-:W3:Y:S07]  /*11f10*/  LDSM.16.M88.4 R160, [R8+0x2000] ;  /* 0x0020000008a0783b */ /* 0x000eee0000000200 */
[C---:B-1----:R-:W-:Y:S08]  /*11f20*/  HMMA.16816.F32 R32, R156.reuse, R152, R32 ;  /* 0x000000989c20723c */ /* 0x042ff00000001820 */
[----:B------:R-:W-:Y:S01]  /*11f30*/  HMMA.16816.F32 R36, R156, R154, R36 ;  /* 0x0000009a9c24723c */ /* 0x000fe20000001824 */
[----:B------:R-:W1:Y:S07]  /*11f40*/  LDSM.16.M88.4 R152, [R8+0x2800] ;  /* 0x002800000898783b */ /* 0x000e6e0000000200 */
[C---:B---3--:R-:W-:Y:S01]  /*11f50*/  HMMA.16816.F32 R4, R164.reuse, R160, R4 ;  /* 0x000000a0a404723c */ /* 0x048fe20000001804 */
[----:B------:R-:W3:Y:S07]  /*11f60*/  LDSM.16.M88.4 R156, [R8+0x3000] ;  /* 0x00300000089c783b */ /* 0x000eee0000000200 */
[C---:B------:R-:W-:Y:S01]  /*11f70*/  HMMA.16816.F32 R12, R164.reuse, R162, R12 ;  /* 0x000000a2a40c723c */ /* 0x040fe2000000180c */
[----:B------:R-:W4:Y:S07]  /*11f80*/  LDSM.16.M88.4 R160, [R8+0x3800] ;  /* 0x0038000008a0783b */ /* 0x000f2e0000000200 */
        /* <DEDUP_REMOVED lines=8> */
[----:B------:R-:W3:Y:S07]  /*12010*/  LDSM.16.M88.4 R160, [R9+0x2800] ;  /* 0x0028000009a0783b */ /* 0x000eee0000000200 */
[----:B------:R-:W-:Y:S01]  /*12020*/  LDSM.16.M88.4 R164, [R9+0x3800] ;  /* 0x0038000009a4783b */ /* 0x000fe20000000200 */
[C---:B-1----:R-:W-:Y:S08]  /*12030*/  HMMA.16816.F32 R4, R152.reuse, R156, R4 ;  /* 0x0000009c9804723c */ /* 0x042ff00000001804 */
[C---:B------:R-:W-:Y:S01]  /*12040*/  HMMA.16816.F32 R12, R152.reuse, R158, R12 ;  /* 0x0000009e980c723c */ /* 0x040fe2000000180c */
[----:B------:R-:W1:Y:S07]  /*12050*/  LDSM.16.M88.4 R156, [R9+0x3000] ;  /* 0x00300000099c783b */ /* 0x000e6e0000000200 */
        /* <DEDUP_REMOVED lines=35> */
[----:B------:R-:W4:Y:S01]  /*12290*/  LDSM.16.M88.4 R164, [R8+0x5000] ;  /* 0x0050000008a4783b */ /* 0x000f220000000200 */
[C---:B-1----:R-:W-:Y:S08]  /*122a0*/  HMMA.16816.F32 R4, R156.reuse, R160, R4 ;  /* 0x000000a09c04723c */ /* 0x042ff00000001804 */
[C---:B------:R-:W-:Y:S01]  /*122b0*/  HMMA.16816.F32 R12, R156.reuse, R162, R12 ;  /* 0x000000a29c0c723c */ /* 0x040fe2000000180c */
[----:B------:R-:W1:Y:S07]  /*122c0*/  LDSM.16.M88.4 R160, [R8+0x5800] ;  /* 0x0058000008a0783b */ /* 0x000e6e0000000200 */
[C---:B---3--:R-:W-:Y:S08]  /*122d0*/  HMMA.16816.F32 R16, R156.reuse, R152, R16 ;  /* 0x000000989c10723c */ /* 0x048ff00000001810 */
[C---:B------:R-:W-:Y:S01]  /*122e0*/  HMMA.16816.F32 R20, R156.reuse, R154, R20 ;  /* 0x0000009a9c14723c */ /* 0x040fe20000001814 */
[----:B------:R-:W-:Y:S07]  /*122f0*/  LDSM.16.M88.4 R152, [R179+0x8000] ;  /* 0x00800000b398783b */ /* 0x000fee0000000200 */
[C---:B----4-:R-:W-:Y:S08]  /*12300*/  HMMA.16816.F32 R24, R156.reuse, R164, R24 ;  /* 0x000000a49c18723c */ /* 0x050ff00000001818 */
[C---:B------:R-:W-:Y:S01]  /*12310*/  HMMA.16816.F32 R28, R156.reuse, R166, R28 ;  /* 0x000000a69c1c723c */ /* 0x040fe2000000181c */
[----:B------:R-:W3:Y:S07]  /*12320*/  LDSM.16.M88.4 R164, [R149+0x4000] ;  /* 0x0040000095a4783b */ /* 0x000eee0000000200 */
        /* <DEDUP_REMOVED lines=13> */
[C---:B------:R-:W-:Y:S08]  /*12400*/  HMMA.16816.F32 R32, R152.reuse, R168, R32 ;  /* 0x000000a89820723c */ /* 0x040ff00000001820 */
[----:B------:R-:W-:Y:S01]  /*12410*/  HMMA.16816.F32 R36, R152, R170, R36 ;  /* 0x000000aa9824723c */ /* 0x000fe20000001824 */
[----:B------:R-:W4:Y:S07]  /*12420*/  LDSM.16.M88.4 R152, [R3+0x5000] ;  /* 0x005000000398783b */ /* 0x000f2e0000000200 */
[----:B------:R-:W-:Y:S01]  /*12430*/  LDSM.16.M88.4 R168, [R150+0x4000] ;  /* 0x0040000096a8783b */ /* 0x000fe20000000200 */
[C---:B-1----:R-:W-:Y:S08]  /*12440*/  HMMA.16816.F32 R4, R156.reuse, R164, R4 ;  /* 0x000000a49c04723c */ /* 0x042ff00000001804 */
[C---:B------:R-:W-:Y:S01]  /*12450*/  HMMA.16816.F32 R12, R156.reuse, R166, R12 ;  /* 0x000000a69c0c723c */ /* 0x040fe2000000180c */
[----:B------:R-:W1:Y:S07]  /*12460*/  LDSM.16.M88.4 R164, [R3+0x5800] ;  /* 0x0058000003a4783b */ /* 0x000e6e0000000200 */
[C---:B---3--:R-:W-:Y:S08]  /*12470*/  HMMA.16816.F32 R16, R156.reuse, R160, R16 ;  /* 0x000000a09c10723c */ /* 0x048ff00000001810 */
[C---:B------:R-:W-:Y:S01]  /*12480*/  HMMA.16816.F32 R20, R156.reuse, R162, R20 ;  /* 0x000000a29c14723c */ /* 0x040fe20000001814 */
[----:B------:R-:W3:Y:S07]  /*12490*/  LDSM.16.M88.4 R160, [R180+0x8000] ;  /* 0x00800000b4a0783b */ /* 0x000eee0000000200 */
[C---:B----4-:R-:W-:Y:S08]  /*124a0*/  HMMA.16816.F32 R24, R156.reuse, R152, R24 ;  /* 0x000000989c18723c */ /* 0x050ff00000001818 */
[C---:B------:R-:W-:Y:S01]  /*124b0*/  HMMA.16816.F32 R28, R156.reuse, R154, R28 ;  /* 0x0000009a9c1c723c */ /* 0x040fe2000000181c */
[----:B------:R-:W4:Y:S07]  /*124c0*/  LDSM.16.M88.4 R152, [R2+0x4800] ;  /* 0x004800000298783b */ /* 0x000f2e0000000200 */
[C---:B-1----:R-:W-:Y:S08]  /*124d0*/  HMMA.16816.F32 R32, R156.reuse, R164, R32 ;  /* 0x000000a49c20723c */ /* 0x042ff00000001820 */
[----:B------:R-:W-:Y:S01]  /*124e0*/  HMMA.16816.F32 R36, R156, R166, R36 ;  /* 0x000000a69c24723c */ /* 0x000fe20000001824 */
[----:B------:R-:W1:Y:S07]  /*124f0*/  LDSM.16.M88.4 R156, [R2+0x5000] ;  /* 0x00500000029c783b */ /* 0x000e6e0000000200 */
[C---:B---3--:R-:W-:Y:S01]  /*12500*/  HMMA.16816.F32 R4, R160.reuse, R168, R4 ;  /* 0x000000a8a004723c */ /* 0x048fe20000001804 */
[----:B------:R3:W5:Y:S07]  /*12510*/  LDSM.16.M88.4 R164, [R2+0x5800] ;  /* 0x0058000002a4783b */ /* 0x00076e0000000200 */
[C---:B------:R-:W-:Y:S08]  /*12520*/  HMMA.16816.F32 R12, R160.reuse, R170, R12 ;  /* 0x000000aaa00c723c */ /* 0x040ff0000000180c */
[C---:B----4-:R-:W-:Y:S08]  /*12530*/  HMMA.16816.F32 R16, R160.reuse, R152, R16 ;  /* 0x00000098a010723c */ /* 0x050ff00000001810 */
[----:B------:R-:W-:Y:S01]  /*12540*/  FMNMX.FTZ R3, R4, R0, !PT ;  /* 0x0000000004037209 */ /* 0x000fe20007810000 */
[C---:B------:R-:W-:Y:S03]  /*12550*/  HMMA.16816.F32 R20, R160.reuse, R154, R20 ;  /* 0x0000009aa014723c */ /* 0x040fe60000001814 */
[----:B---3--:R-:W-:Y:S02]  /*12560*/  FMNMX.FTZ R2, R6, R106, !PT ;  /* 0x0000006a06027209 */ /* 0x008fe40007810000 */
        /* <DEDUP_REMOVED lines=10> */
[C---:B-----5:R-:W-:Y:S04]  /*12610*/  HMMA.16816.F32 R32, R160.reuse, R164, R32 ;  /* 0x000000a4a020723c */ /* 0x060fe80000001820 */
[----:B------:R-:W-:Y:S02]  /*12620*/  FMNMX.FTZ R3, R17, R3, !PT ;  /* 0x0000000311037209 */ /* 0x000fe40007810000 */
[----:B------:R-:W-:Y:S02]  /*12630*/  FMNMX.FTZ R2, R19, R2, !PT ;  /* 0x0000000213027209 */ /* 0x000fe40007810000 */
[----:B------:R-:W-:Y:S01]  /*12640*/  FMNMX.FTZ R3, R20, R3, !PT ;  /* 0x0000000314037209 */ /* 0x000fe20007810000 */
[----:B------:R-:W-:Y:S03]  /*12650*/  HMMA.16816.F32 R36, R160, R166, R36 ;  /* 0x000000a6a024723c */ /* 0x000fe60000001824 */
[----:B------:R-:W-:Y:S02]  /*12660*/  FMNMX.FTZ R2, R22, R2, !PT ;  /* 0x0000000216027209 */ /* 0x000fe40007810000 */
[----:B--2---:R-:W-:Y:S02]  /*12670*/  FMNMX.FTZ R8, R21, R3, !PT ;  /* 0x0000000315087209 */ /* 0x004fe40007810000 */
        /* <DEDUP_REMOVED lines=21> */
.L_x_1897:
        /* <DEDUP_REMOVED lines=10> */
[--C-:B-1----:R-:W-:Y:S02]  /*12870*/  FFMA.FTZ R8, R16, c[0x0][0x2d0], -R3.reuse ;  /* 0x0000b40010087a23 */ /* 0x102fe40000010803 */
        /* <DEDUP_REMOVED lines=10> */
[--C-:B------:R-:W-:Y:S02]  /*12920*/  FFMA.FTZ R165, R20, c[0x0][0x2d0], -R3.reuse ;  /* 0x0000b40014a57a23 */ /* 0x100fe40000010803 */
[--C-:B------:R-:W-:Y:S02]  /*12930*/  FFMA.FTZ R164, R21, c[0x0][0x2d0], -R3.reuse ;  /* 0x0000b40015a47a23 */ /* 0x100fe40000010803 */
[--C-:B------:R-:W-:Y:S02]  /*12940*/  FFMA.FTZ R171, R28, c[0x0][0x2d0], -R3.reuse ;  /* 0x0000b4001cab7a23 */ /* 0x100fe40000010803 */
[--C-:B------:R-:W-:Y:S02]  /*12950*/  FFMA.FTZ R170, R29, c[0x0][0x2d0], -R3.reuse ;  /* 0x0000b4001daa7a23 */ /* 0x100fe40000010803 */
[--C-:B------:R-:W-:Y:S02]  /*12960*/  FFMA.FTZ R192, R32, c[0x0][0x2d0], -R3.reuse ;  /* 0x0000b40020c07a23 */ /* 0x100fe40000010803 */
[----:B------:R-:W-:Y:S02]  /*12970*/  FFMA.FTZ R194, R33, c[0x0][0x2d0], -R3 ;  /* 0x0000b40021c27a23 */ /* 0x000fe40000010803 */
[----:B------:R-:W3:Y:S01]  /*12980*/  MUFU.EX2 R3, R5 ;  /* 0x0000000500037308 */ /* 0x000ee20000000800 */
[C---:B-1----:R-:W-:Y:S02]  /*12990*/  FMUL.FTZ R36, R2.reuse, R112 ;  /* 0x0000007002247220 */ /* 0x042fe40000410000 */
[C---:B------:R-:W-:Y:S02]  /*129a0*/  FMUL.FTZ R37, R2.reuse, R113 ;  /* 0x0000007102257220 */ /* 0x040fe40000410000 */
[C---:B--2---:R-:W-:Y:S02]  /*129b0*/  FFMA.FTZ R0, R2.reuse, R193, R16 ;  /* 0x000000c102007223 */ /* 0x044fe40000010010 */
        /* <DEDUP_REMOVED lines=11> */
[C---:B---3--:R-:W-:Y:S01]  /*12a70*/  F2FP.PACK_AB R152, R3.reuse, R16 ;  /* 0x000000100398723e */ /* 0x048fe200000000ff */
[----:B------:R-:W-:Y:S02]  /*12a80*/  FADD.FTZ R4, R3, R0 ;  /* 0x0000000003047221 */ /* 0x000fe40000010000 */
[----:B------:R-:W2:Y:S01]  /*12a90*/  SHFL.BFLY PT, R0, R149, 0x2, 0x1f ;  /* 0x0c401f0095007f89 */ /* 0x000ea200000e0000 */
[C---:B------:R-:W-:Y:S02]  /*12aa0*/  FMUL.FTZ R40, R2.reuse, R40 ;  /* 0x0000002802287220 */ /* 0x040fe40000410000 */
[----:B------:R-:W3:Y:S01]  /*12ab0*/  MUFU.EX2 R16, R150 ;  /* 0x0000009600107308 */ /* 0x000ee20000000800 */
[C---:B------:R-:W-:Y:S02]  /*12ac0*/  FMUL.FTZ R41, R2.reuse, R41 ;  /* 0x0000002902297220 */ /* 0x040fe40000410000 */
[C---:B------:R-:W-:Y:S02]  /*12ad0*/  FMUL.FTZ R44, R2.reuse, R44 ;  /* 0x0000002c022c7220 */ /* 0x040fe40000410000 */
[C---:B-1----:R-:W-:Y:S02]  /*12ae0*/  FMUL.FTZ R13, R2.reuse, R137 ;  /* 0x00000089020d7220 */ /* 0x042fe40000410000 */
        /* <DEDUP_REMOVED lines=9> */
[----:B--2---:R-:W-:Y:S01]  /*12b80*/  FMNMX.FTZ R0, R149, R0, !PT ;  /* 0x0000000095007209 */ /* 0x004fe20007810000 */
[C---:B------:R-:W-:Y:S01]  /*12b90*/  FMUL.FTZ R60, R2.reuse, R60 ;  /* 0x0000003c023c7220 */ /* 0x040fe20000410000 */
[----:B---3--:R-:W-:Y:S01]  /*12ba0*/  F2FP.PACK_AB R154, R5, R16 ;  /* 0x00000010059a723e */ /* 0x008fe200000000ff */
[C---:B------:R-:W-:Y:S02]  /*12bb0*/  FMUL.FTZ R61, R2.reuse, R61 ;  /* 0x0000003d023d7220 */ /* 0x040fe40000410000 */
[----:B------:R-:W1:Y:S01]  /*12bc0*/  SHFL.BFLY PT, R3, R0, 0x1, 0x1f ;  /* 0x0c201f0000037f89 */ /* 0x000e6200000e0000 */
        /* <DEDUP_REMOVED lines=19> */
[----:B------:R-:W-:Y:S01]  /*12d00*/  FADD.FTZ R0, -R8, R106 ;  /* 0x0000006a08007221 */ /* 0x000fe20000010100 */
[----:B------:R-:W-:Y:S01]  /*12d10*/  IADD3 R106, R186, R151, RZ ;  /* 0x00000097ba6a7210 */ /* 0x000fe20007ffe0ff */
        /* <DEDUP_REMOVED lines=20> */
[----:B------:R-:W-:Y:S02]  /*12e60*/  FFMA.FTZ R7, R7, c[0x0][0x2d0], -R3 ;  /* 0x0000b40007077a23 */ /* 0x000fe40000010803 */
[----:B------:R-:W-:Y:S01]  /*12e70*/  FADD.FTZ R3, R16, R4 ;  /* 0x0000000410037221 */ /* 0x000fe20000010000 */
        /* <DEDUP_REMOVED lines=12> */
[----:B------:R-:W4:Y:S01]  /*12f40*/  MUFU.EX2 R7, R7 ;  /* 0x0000000700077308 */ /* 0x000f220000000800 */
[----:B------:R-:W-:Y:S01]  /*12f50*/  FMUL.FTZ R5, R2, R141 ;  /* 0x0000008d02057220 */ /* 0x000fe20000410000 */
[----:B------:R-:W-:Y:S01]  /*12f60*/  IADD3 R2, R185, R151, RZ ;  /* 0x00000097b9027210 */ /* 0x000fe20007ffe0ff */
[----:B------:R-:W-:Y:S02]  /*12f70*/  FADD.FTZ R3, R150, R3 ;  /* 0x0000000396037221 */ /* 0x000fe40000010000 */
[C---:B-1----:R-:W-:Y:S02]  /*12f80*/  FMUL.FTZ R38, R0.reuse, R114 ;  /* 0x0000007200267220 */ /* 0x042fe40000410000 */
[----:B------:R-:W1:Y:S01]  /*12f90*/  LDSM.16.MT88.4 R156, [R2] ;  /* 0x00000000029c783b */ /* 0x000e620000004200 */
[----:B------:R-:W-:Y:S01]  /*12fa0*/  FADD.FTZ R117, R149, R3 ;  /* 0x0000000395757221 */ /* 0x000fe20000010000 */
[----:B------:R-:W-:Y:S01]  /*12fb0*/  IADD3 R3, R183, R2, RZ ;  /* 0x00000002b7037210 */ /* 0x000fe20007ffe0ff */
[C---:B------:R-:W-:Y:S01]  /*12fc0*/  FMUL.FTZ R39, R0.reuse, R115 ;  /* 0x0000007300277220 */ /* 0x040fe20000410000 */
[----:B------:R-:W-:Y:S01]  /*12fd0*/  MUFU.EX2 R132, R162 ;  /* 0x000000a200847308 */ /* 0x000fe20000000800 */
[----:B--2---:R-:W-:Y:S01]  /*12fe0*/  FFMA.FTZ R6, R0, R199, R18 ;  /* 0x000000c700067223 */ /* 0x004fe20000010012 */
[----:B---3--:R-:W-:Y:S02]  /*12ff0*/  F2FP.PACK_AB R155, R136, R133 ;  /* 0x00000085889b723e */ /* 0x008fe400000000ff */
[----:B------:R-:W2:Y:S01]  /*13000*/  LDSM.16.MT88.4 R112, [R3] ;  /* 0x000000000370783b */ /* 0x000ea20000004200 */
[C---:B------:R-:W-:Y:S02]  /*13010*/  FMUL.FTZ R14, R0.reuse, R138 ;  /* 0x0000008a000e7220 */ /* 0x040fe40000410000 */
[C---:B------:R-:W-:Y:S02]  /*13020*/  FMUL.FTZ R15, R0.reuse, R139 ;  /* 0x0000008b000f7220 */ /* 0x040fe40000410000 */
[C---:B------:R-:W-:Y:S01]  /*13030*/  FMUL.FTZ R19, R0.reuse, R135 ;  /* 0x0000008700137220 */ /* 0x040fe20000410000 */
[----:B------:R-:W-:Y:S01]  /*13040*/  MUFU.EX2 R151, R193 ;  /* 0x000000c100977308 */ /* 0x000fe20000000800 */
[C---:B------:R-:W-:Y:S02]  /*13050*/  FMUL.FTZ R22, R0.reuse, R130 ;  /* 0x0000008200167220 */ /* 0x040fe40000410000 */
[C---:B----4-:R-:W-:Y:S01]  /*13060*/  FADD.FTZ R129, R7.reuse, R6 ;  /* 0x0000000607817221 */ /* 0x050fe20000010000 */
[----:B------:R-:W-:Y:S01]  /*13070*/  F2FP.PACK_AB R153, R7, R18 ;  /* 0x000000120799723e */ /* 0x000fe200000000ff */
[C---:B------:R-:W-:Y:S02]  /*13080*/  FMUL.FTZ R6, R0.reuse, R142 ;  /* 0x0000008e00067220 */ /* 0x040fe40000410000 */
[C---:B------:R-:W-:Y:S02]  /*13090*/  FMUL.FTZ R7, R0.reuse, R143 ;  /* 0x0000008f00077220 */ /* 0x040fe40000410000 */
[C---:B------:R-:W-:Y:S01]  /*130a0*/  FMUL.FTZ R31, R0.reuse, R123 ;  /* 0x0000007b001f7220 */ /* 0x040fe20000410000 */
[----:B------:R-:W-:Y:S01]  /*130b0*/  MUFU.EX2 R130, R161 ;  /* 0x000000a100827308 */ /* 0x000fe20000000800 */
[----:B------:R-:W-:Y:S02]  /*130c0*/  FADD.FTZ R129, R133, R129 ;  /* 0x0000008185817221 */ /* 0x000fe40000010000 */
[C---:B------:R-:W-:Y:S02]  /*130d0*/  FMUL.FTZ R18, R0.reuse, R134 ;  /* 0x0000008600127220 */ /* 0x040fe40000410000 */
[C---:B------:R-:W-:Y:S02]  /*130e0*/  FMUL.FTZ R23, R0.reuse, R131 ;  /* 0x0000008300177220 */ /* 0x040fe40000410000 */
[C---:B------:R-:W-:Y:S02]  /*130f0*/  FMUL.FTZ R26, R0.reuse, R126 ;  /* 0x0000007e001a7220 */ /* 0x040fe40000410000 */
[C---:B------:R-:W-:Y:S01]  /*13100*/  FMUL.FTZ R27, R0.reuse, R127 ;  /* 0x0000007f001b7220 */ /* 0x040fe20000410000 */
[----:B------:R-:W-:Y:S01]  /*13110*/  MUFU.EX2 R131, R160 ;  /* 0x000000a000837308 */ /* 0x000fe20000000800 */
[C---:B------:R-:W-:Y:S02]  /*13120*/  FMUL.FTZ R30, R0.reuse, R122 ;  /* 0x0000007a001e7220 */ /* 0x040fe40000410000 */
[C---:B------:R-:W-:Y:S02]  /*13130*/  FMUL.FTZ R34, R0.reuse, R118 ;  /* 0x0000007600227220 */ /* 0x040fe40000410000 */
[C---:B------:R-:W-:Y:S01]  /*13140*/  FMUL.FTZ R35, R0.reuse, R119 ;  /* 0x0000007700237220 */ /* 0x040fe20000410000 */
[C---:B-1----:R-:W-:Y:S04]  /*13150*/  HMMA.16816.F32 R4, R152.reuse, R156, R4 ;  /* 0x0000009c9804723c */ /* 0x042fe80000001804 */
[----:B------:R-:W1:Y:S01]  /*13160*/  MUFU.EX2 R119, R165 ;  /* 0x000000a500777308 */ /* 0x000e620000000800 */
[C---:B------:R-:W-:Y:S02]  /*13170*/  FMUL.FTZ R42, R0.reuse, R42 ;  /* 0x0000002a002a7220 */ /* 0x040fe40000410000 */
[C---:B------:R-:W-:Y:S01]  /*13180*/  FMUL.FTZ R43, R0.reuse, R43 ;  /* 0x0000002b002b7220 */ /* 0x040fe20000410000 */
[C---:B------:R-:W-:Y:S04]  /*13190*/  HMMA.16816.F32 R12, R152.reuse, R158, R12 ;  /* 0x0000009e980c723c */ /* 0x040fe8000000180c */
[C---:B------:R-:W-:Y:S02]  /*131a0*/  FMUL.FTZ R46, R0.reuse, R46 ;  /* 0x0000002e002e7220 */ /* 0x040fe40000410000 */
[C---:B------:R-:W-:Y:S01]  /*131b0*/  FMUL.FTZ R47, R0.reuse, R47 ;  /* 0x0000002f002f7220 */ /* 0x040fe20000410000 */
[----:B------:R-:W3:Y:S01]  /*131c0*/  MUFU.EX2 R118, R164 ;  /* 0x000000a400767308 */ /* 0x000ee20000000800 */
[C---:B--2---:R-:W-:Y:S04]  /*131d0*/  HMMA.16816.F32 R16, R152.reuse, R112, R16 ;  /* 0x000000709810723c */ /* 0x044fe80000001810 */
[C---:B------:R-:W-:Y:S02]  /*131e0*/  FMUL.FTZ R50, R0.reuse, R50 ;  /* 0x0000003200327220 */ /* 0x040fe40000410000 */
[C---:B------:R-:W-:Y:S02]  /*131f0*/  FMUL.FTZ R51, R0.reuse, R51 ;  /* 0x0000003300337220 */ /* 0x040fe40000410000 */
[C---:B------:R-:W-:Y:S01]  /*13200*/  HMMA.16816.F32 R20, R152.reuse, R114, R20 ;  /* 0x000000729814723c */ /* 0x040fe20000001814 */
[----:B------:R-:W2:Y:S01]  /*13210*/  LDSM.16.MT88.4 R112, [R106] ;  /* 0x000000006a70783b */ /* 0x000ea20000004200 */
[----:B------:R-:W-:Y:S02]  /*13220*/  MUFU.EX2 R160, R167 ;  /* 0x000000a700a07308 */ /* 0x000fe40000000800 */
        /* <DEDUP_REMOVED lines=26> */
[C---:B------:R-:W-:Y:S04]  /*133d0*/  HMMA.16816.F32 R28, R152.reuse, R114, R28 ;  /* 0x00000072981c723c */ /* 0x040fe8000000181c */
[C---:B------:R-:W-:Y:S01]  /*133e0*/  FMUL.FTZ R95, R0.reuse, R95 ;  /* 0x0000005f005f7220 */ /* 0x040fe20000410000 */
[----:B------:R-:W-:Y:S01]  /*133f0*/  MUFU.EX2 R126, R196 ;  /* 0x000000c4007e7308 */ /* 0x000fe20000000800 */
[C---:B------:R-:W-:Y:S02]  /*13400*/  FMUL.FTZ R98, R0.reuse, R98 ;  /* 0x0000006200627220 */ /* 0x040fe40000410000 */
[C---:B------:R-:W-:Y:S04]  /*13410*/  FMUL.FTZ R99, R0.reuse, R99 ;  /* 0x0000006300637220 */ /* 0x040fe80000410000 */
[C---:B------:R-:W-:Y:S02]  /*13420*/  FMUL.FTZ R102, R0.reuse, R102 ;  /* 0x0000006600667220 */ /* 0x040fe40000410000 */
[----:B------:R-:W-:Y:S01]  /*13430*/  FMUL.FTZ R103, R0, R103 ;  /* 0x0000006700677220 */ /* 0x000fe20000410000 */
[----:B------:R-:W-:Y:S01]  /*13440*/  IADD3 R0, R183, R106, RZ ;  /* 0x0000006ab7007210 */ /* 0x000fe20007ffe0ff */
[----:B-1----:R-:W-:Y:S01]  /*13450*/  FADD.FTZ R117, R119, R117 ;  /* 0x0000007577757221 */ /* 0x002fe20000010000 */
[----:B------:R-:W-:Y:S03]  /*13460*/  MUFU.EX2 R157, R174 ;  /* 0x000000ae009d7308 */ /* 0x000fe60000000800 */
[----:B------:R-:W1:Y:S01]  /*13470*/  LDSM.16.MT88.4 R112, [R0] ;  /* 0x000000000070783b */ /* 0x000e620000004200 */
[C---:B---3--:R-:W-:Y:S01]  /*13480*/  FADD.FTZ R122, R118.reuse, R117 ;  /* 0x00000075767a7221 */ /* 0x048fe20000010000 */
[----:B------:R-:W-:Y:S02]  /*13490*/  F2FP.PACK_AB R118, R118, R119 ;  /* 0x000000777676723e */ /* 0x000fe400000000ff */
[----:B------:R-:W-:Y:S02]  /*134a0*/  F2FP.PACK_AB R117, R131, R130 ;  /* 0x000000828375723e */ /* 0x000fe400000000ff */
[----:B------:R-:W-:Y:S01]  /*134b0*/  F2FP.PACK_AB R119, R163, R132 ;  /* 0x00000084a377723e */ /* 0x000fe200000000ff */
[----:B------:R-:W2:Y:S10]  /*134c0*/  MUFU.EX2 R156, R175 ;  /* 0x000000af009c7308 */ /* 0x000eb40000000800 */
[----:B------:R-:W3:Y:S01]  /*134d0*/  MUFU.EX2 R150, R197 ;  /* 0x000000c500967308 */ /* 0x000ee20000000800 */
        /* <DEDUP_REMOVED lines=27> */
[----:B--2---:R-:W-:Y:S02]  /*13690*/  F2FP.PACK_AB R153, R156, R157 ;  /* 0x0000009d9c99723e */ /* 0x004fe400000000ff */
        /* <DEDUP_REMOVED lines=35> */
[----:B------:R-:W-:Y:S01]  /*138d0*/  FADD.FTZ R112, R121, R122 ;  /* 0x0000007a79707221 */ /* 0x000fe20000010000 */
[----:B------:R-:W-:Y:S01]  /*138e0*/  HMMA.16816.F32 R100, R116, R114, R100 ;  /* 0x000000727464723c */ /* 0x000fe20000001864 */
[----:B------:R-:W1:Y:S03]  /*138f0*/  LDSM.16.MT88.4 R116, [R2+0x1000] ;  /* 0x001000000274783b */ /* 0x000e660000004200 */
[C---:B------:R-:W-:Y:S01]  /*13900*/  FADD.FTZ R113, R120.reuse, R112 ;  /* 0x0000007078717221 */ /* 0x040fe20000010000 */
[----:B------:R-:W-:Y:S02]  /*13910*/  F2FP.PACK_AB R112, R120, R121 ;  /* 0x000000797870723e */ /* 0x000fe400000000ff */
[C---:B------:R-:W-:Y:S01]  /*13920*/  F2FP.PACK_AB R114, R124.reuse, R125 ;  /* 0x0000007d7c72723e */ /* 0x040fe200000000ff */
[----:B------:R-:W-:Y:S01]  /*13930*/  FADD.FTZ R113, R125, R113 ;  /* 0x000000717d717221 */ /* 0x000fe20000010000 */
[----:B------:R-:W2:Y:S01]  /*13940*/  LDSM.16.MT88.4 R120, [R3+0x1000] ;  /* 0x001000000378783b */ /* 0x000ea20000004200 */
[----:B------:R-:W3:Y:S02]  /*13950*/  MUFU.EX2 R125, R195 ;  /* 0x000000c3007d7308 */ /* 0x000ee40000000800 */
[----:B------:R-:W-:Y:S01]  /*13960*/  FADD.FTZ R128, R124, R113 ;  /* 0x000000717c807221 */ /* 0x000fe20000010000 */
[----:B------:R-:W-:Y:S02]  /*13970*/  F2FP.PACK_AB R113, R161, R160 ;  /* 0x000000a0a171723e */ /* 0x000fe400000000ff */
[----:B------:R-:W-:Y:S05]  /*13980*/  F2FP.PACK_AB R115, R159, R158 ;  /* 0x0000009e9f73723e */ /* 0x000fea00000000ff */
[----:B------:R-:W4:Y:S01]  /*13990*/  MUFU.EX2 R124, R194 ;  /* 0x000000c2007c7308 */ /* 0x000f220000000800 */
[----:B---3--:R-:W-:Y:S01]  /*139a0*/  F2FP.PACK_AB R154, R125, R126 ;  /* 0x0000007e7d9a723e */ /* 0x008fe200000000ff */
[C---:B-1----:R-:W-:Y:S05]  /*139b0*/  HMMA.16816.F32 R4, R112.reuse, R116, R4 ;  /* 0x000000747004723c */ /* 0x042fea0000001804 */
[----:B----4-:R-:W-:Y:S03]  /*139c0*/  F2FP.PACK_AB R152, R124, R127 ;  /* 0x0000007f7c98723e */ /* 0x010fe600000000ff */
        /* <DEDUP_REMOVED lines=33> */
[----:B------:R-:W-:Y:S02]  /*13be0*/  FADD.FTZ R117, R130, R117 ;  /* 0x0000007582757221 */ /* 0x000fe40000010000 */
[----:B------:R-:W-:Y:S02]  /*13bf0*/  FADD.FTZ R116, R127, R128 ;  /* 0x000000807f747221 */ /* 0x000fe40000010000 */
[C---:B--2---:R-:W-:Y:S04]  /*13c00*/  HMMA.16816.F32 R96, R112.reuse, R120, R96 ;  /* 0x000000787060723c */ /* 0x044fe80000001860 */
[----:B------:R-:W-:Y:S02]  /*13c10*/  FADD.FTZ R117, R131, R117 ;  /* 0x0000007583757221 */ /* 0x000fe40000010000 */
[----:B------:R-:W2:Y:S01]  /*13c20*/  LDSM.16.MT88.4 R128, [R3+0x1800] ;  /* 0x001800000380783b */ /* 0x000ea20000004200 */
[----:B------:R-:W-:Y:S01]  /*13c30*/  FADD.FTZ R116, R124, R116 ;  /* 0x000000747c747221 */ /* 0x000fe20000010000 */
[----:B------:R-:W-:Y:S04]  /*13c40*/  HMMA.16816.F32 R100, R112, R122, R100 ;  /* 0x0000007a7064723c */ /* 0x000fe80000001864 */
[----:B------:R-:W-:Y:S02]  /*13c50*/  FADD.FTZ R116, R126, R116 ;  /* 0x000000747e747221 */ /* 0x000fe40000010000 */
[----:B------:R-:W-:Y:S01]  /*13c60*/  FADD.FTZ R149, R132, R117 ;  /* 0x0000007584957221 */ /* 0x000fe20000010000 */
[----:B------:R-:W-:Y:S01]  /*13c70*/  LDSM.16.MT88.4 R112, [R0+0x1800] ;  /* 0x001800000070783b */ /* 0x000fe20000004200 */
[----:B------:R-:W-:Y:S07]  /*13c80*/  FADD.FTZ R193, R125, R116 ;  /* 0x000000747dc17221 */ /* 0x000fee0000010000 */
[----:B------:R-:W3:Y:S01]  /*13c90*/  LDSM.16.MT88.4 R116, [R106+0x1800] ;  /* 0x001800006a74783b */ /* 0x000ee20000004200 */
[C---:B-1----:R-:W-:Y:S07]  /*13ca0*/  HMMA.16816.F32 R140, R152.reuse, R136, R4 ;  /* 0x00000088988c723c */ /* 0x042fee0000001804 */
[----:B------:R-:W1:Y:S01]  /*13cb0*/  LDSM.16.MT88.4 R4, [R2+0x3800] ;  /* 0x003800000204783b */ /* 0x000e620000004200 */
[C---:B------:R-:W-:Y:S07]  /*13cc0*/  HMMA.16816.F32 R136, R152.reuse, R138, R12 ;  /* 0x0000008a9888723c */ /* 0x040fee000000180c */
[----:B------:R-:W4:Y:S01]  /*13cd0*/  LDSM.16.MT88.4 R12, [R3+0x3800] ;  /* 0x00380000030c783b */ /* 0x000f220000004200 */
[C---:B--2---:R-:W-:Y:S07]  /*13ce0*/  HMMA.16816.F32 R132, R152.reuse, R128, R16 ;  /* 0x000000809884723c */ /* 0x044fee0000001810 */
[----:B------:R-:W2:Y:S01]  /*13cf0*/  LDSM.16.MT88.4 R16, [R106+0x3800] ;  /* 0x003800006a10783b */ /* 0x000ea20000004200 */
[C---:B------:R-:W-:Y:S07]  /*13d00*/  HMMA.16816.F32 R128, R152.reuse, R130, R20 ;  /* 0x000000829880723c */ /* 0x040fee0000001814 */
[----:B------:R-:W-:Y:S01]  /*13d10*/  LDSM.16.MT88.4 R20, [R3+0x5800] ;  /* 0x005800000314783b */ /* 0x000fe20000004200 */
[C---:B---3--:R-:W-:Y:S07]  /*13d20*/  HMMA.16816.F32 R124, R152.reuse, R116, R24 ;  /* 0x00000074987c723c */ /* 0x048fee0000001818 */
[----:B------:R-:W-:Y:S01]  /*13d30*/  LDSM.16.MT88.4 R24, [R106+0x5800] ;  /* 0x005800006a18783b */ /* 0x000fe20000004200 */
[C---:B------:R-:W-:Y:S08]  /*13d40*/  HMMA.16816.F32 R120, R152.reuse, R118, R28 ;  /* 0x000000769878723c */ /* 0x040ff0000000181c */
[C---:B------:R-:W-:Y:S08]  /*13d50*/  HMMA.16816.F32 R116, R152.reuse, R112, R32 ;  /* 0x000000709874723c */ /* 0x040ff00000001820 */
[C---:B------:R-:W-:Y:S08]  /*13d60*/  HMMA.16816.F32 R112, R152.reuse, R114, R36 ;  /* 0x000000729870723c */ /* 0x040ff00000001824 */
[C---:B-1----:R-:W-:Y:S08]  /*13d70*/  HMMA.16816.F32 R40, R152.reuse, R4, R40 ;  /* 0x000000049828723c */ /* 0x042ff00000001828 */
[C---:B------:R-:W-:Y:S01]  /*13d80*/  HMMA.16816.F32 R44, R152.reuse, R6, R44 ;  /* 0x00000006982c723c */ /* 0x040fe2000000182c */
[----:B------:R-:W1:Y:S07]  /*13d90*/  LDSM.16.MT88.4 R4, [R0+0x3800] ;  /* 0x003800000004783b */ /* 0x000e6e0000004200 */
[C---:B----4-:R-:W-:Y:S08]  /*13da0*/  HMMA.16816.F32 R48, R152.reuse, R12, R48 ;  /* 0x0000000c9830723c */ /* 0x050ff00000001830 */
[C---:B------:R-:W-:Y:S01]  /*13db0*/  HMMA.16816.F32 R52, R152.reuse, R14, R52 ;  /* 0x0000000e9834723c */ /* 0x040fe20000001834 */
[----:B------:R3:W4:Y:S07]  /*13dc0*/  LDSM.16.MT88.4 R12, [R2+0x5800] ;  /* 0x00580000020c783b */ /* 0x00072e0000004200 */
[C---:B--2---:R-:W-:Y:S08]  /*13dd0*/  HMMA.16816.F32 R56, R152.reuse, R16, R56 ;  /* 0x000000109838723c */ /* 0x044ff00000001838 */
[C---:B------:R-:W-:Y:S01]  /*13de0*/  HMMA.16816.F32 R60, R152.reuse, R18, R60 ;  /* 0x00000012983c723c */ /* 0x040fe2000000183c */
[----:B------:R2:W5:Y:S03]  /*13df0*/  LDSM.16.MT88.4 R16, [R0+0x5800] ;  /* 0x005800000010783b */ /* 0x0005660000004200 */
[----:B---3--:R-:W-:Y:S04]  /*13e00*/  IADD3 R2, R188, -0x2, RZ ;  /* 0xfffffffebc027810 */ /* 0x008fe80007ffe0ff */
[C---:B-1----:R-:W-:Y:S03]  /*13e10*/  HMMA.16816.F32 R64, R152.reuse, R4, R64 ;  /* 0x000000049840723c */ /* 0x042fe60000001840 */
[----:B------:R-:W-:Y:S05]  /*13e20*/  ISETP.GE.AND P0, PT, R2, R208, PT ;  /* 0x000000d00200720c */ /* 0x000fea0003f06270 */
[C---:B------:R-:W-:Y:S04]  /*13e30*/  HMMA.16816.F32 R68, R152.reuse, R6, R68 ;  /* 0x000000069844723c */ /* 0x040fe80000001844 */
[----:B--2---:R-:W-:Y:S04]  /*13e40*/  FADD.FTZ R0, R163, R149 ;  /* 0x00000095a3007221 */ /* 0x004fe80000010000 */
[C---:B----4-:R-:W-:Y:S04]  /*13e50*/  HMMA.16816.F32 R72, R152.reuse, R12, R72 ;  /* 0x0000000c9848723c */ /* 0x050fe80000001848 */
[----:B------:R-:W-:Y:S04]  /*13e60*/  FADD.FTZ R0, R160, R0 ;  /* 0x00000000a0007221 */ /* 0x000fe80000010000 */
[C---:B------:R-:W-:Y:S04]  /*13e70*/  HMMA.16816.F32 R76, R152.reuse, R14, R76 ;  /* 0x0000000e984c723c */ /* 0x040fe8000000184c */
        /* <DEDUP_REMOVED lines=9> */
[C---:B-----5:R-:W-:Y:S04]  /*13f10*/  HMMA.16816.F32 R96, R152.reuse, R16, R96 ;  /* 0x000000109860723c */ /* 0x060fe80000001860 */
[----:B------:R-:W-:Y:S04]  /*13f20*/  FADD.FTZ R0, R151, R0 ;  /* 0x0000000097007221 */ /* 0x000fe80000010000 */
[----:B------:R-:W-:Y:S04]  /*13f30*/  HMMA.16816.F32 R100, R152, R18, R100 ;  /* 0x000000129864723c */ /* 0x000fe80000001864 */
[----:B------:R-:W-:Y:S04]  /*13f40*/  FADD.FTZ R199, R150, R0 ;  /* 0x0000000096c77221 */ /* 0x000fe80000010000 */
[----:B------:R-:W-:-:S11]  /*13f50*/  @!P0 BRA `(.L_x_1811) ;  /* 0x000004f000008947 */ /* 0x000fd60003800000 */
[----:B------:R-:W-:Y:S01]  /*13f60*/  SHF.L.U64.HI R20, R206, 0x1, R212 ;  /* 0x00000001ce147819 */ /* 0x000fe200000102d4 */
[----:B------:R-:W-:Y:S01]  /*13f70*/  IMAD.MOV.U32 R226, RZ, RZ, c[0x0][0x2b8] ;  /* 0x0000ae00ffe27624 */ /* 0x000fe200078e00ff */
[C---:B------:R-:W-:Y:S01]  /*13f80*/  SHF.L.U64.HI R18, R203.reuse, 0x1, R213 ;  /* 0x00000001cb127819 */ /* 0x040fe200000102d5 */
[----:B------:R-:W-:Y:S01]  /*13f90*/  IMAD R2, R188, 0x40, R235 ;  /* 0x00000040bc027824 */ /* 0x000fe200078e02eb */
[----:B------:R-:W-:Y:S01]  /*13fa0*/  SHF.L.U32 R17, R203, 0x1, RZ ;  /* 0x00000001cb117819 */ /* 0x000fe200000006ff */
[----:B------:R-:W-:Y:S01]  /*13fb0*/  IMAD.MOV.U32 R189, RZ, RZ, RZ ;  /* 0x000000ffffbd7224 */ /* 0x000fe200078e00ff */
[----:B------:R-:W-:Y:S01]  /*13fc0*/  ISETP.NE.AND P1, PT, R226, 0x1, PT ;  /* 0x00000001e200780c */ /* 0x000fe20003f25270 */
[----:B------:R-:W-:Y:S01]  /*13fd0*/  IMAD.SHL.U32 R19, R206, 0x2, RZ ;  /* 0x00000002ce137824 */ /* 0x000fe200078e00ff */
[----:B------:R-:W-:Y:S01]  /*13fe0*/  IADD3 R2, R2, -0x80, R217 ;  /* 0xffffff8002027810 */ /* 0x000fe20007ffe0d9 */
[C---:B------:R-:W-:Y:S01]  /*13ff0*/  IMAD.SHL.U32 R13, R204.reuse, 0x2, RZ ;  /* 0x00000002cc0d7824 */ /* 0x040fe200078e00ff */
[----:B------:R-:W-:Y:S03]  /*14000*/  SHF.L.U64.HI R16, R204, 0x1, R205 ;  /* 0x00000001cc107819 */ /* 0x000fe600000102cd */
[--C-:B------:R-:W-:Y:S06]  /*14010*/  IMAD.MOV.U32 R0, RZ, RZ, R2.reuse ;  /* 0x000000ffff007224 */ /* 0x100fec00078e0002 */
[----:B------:R-:W-:Y:S05]  /*14020*/  @P1 IMAD.HI.U32 R3, R2, c[0x0][0x2bc], RZ ;  /* 0x0000af0002031a27 */ /* 0x000fea00078e00ff */
[----:B------:R-:W-:Y:S04]  /*14030*/  @P1 SHF.R.U32.HI R0, RZ, c[0x0][0x2c0], R3 ;  /* 0x0000b000ff001a19 */ /* 0x000fe80000011603 */
[C---:B------:R-:W-:Y:S04]  /*14040*/  @!P6 IADD3 R3, P0, R0.reuse, R220, RZ ;  /* 0x000000dc0003e210 */ /* 0x040fe80007f1e0ff */
[C---:B------:R-:W-:Y:S02]  /*14050*/  @!P6 LEA.HI.X.SX32 R5, R0.reuse, R233, 0x1, P0 ;  /* 0x000000e90005e211 */ /* 0x040fe400000f0eff */
[C---:B------:R-:W-:Y:S02]  /*14060*/  @!P6 LEA R4, P0, R3.reuse, c[0x0][0x2a0], 0x2 ;  /* 0x0000a8000304ea11 */ /* 0x040fe400078010ff */
[----:B------:R-:W-:Y:S02]  /*14070*/  IADD3 R0, -R0, RZ, RZ ;  /* 0x000000ff00007210 */ /* 0x000fe40007ffe1ff */
[----:B------:R-:W-:Y:S03]  /*14080*/  @!P6 LEA.HI.X R5, R3, c[0x0][0x2a4], R5, 0x2, P0 ;  /* 0x0000a9000305ea11 */ /* 0x000fe600000f1405 */
[----:B------:R-:W-:Y:S02]  /*14090*/  IMAD R191, R0, c[0x0][0x2b8], R2 ;  /* 0x0000ae0000bf7a24 */ /* 0x000fe400078e0202 */
[----:B------:R-:W2:Y:S02]  /*140a0*/  @!P6 LDG.E R189, [R4.64] ;  /* 0x0000000804bde981 */ /* 0x000ea4000c1e1900 */
[C---:B------:R-:W-:Y:S01]  /*140b0*/  IMAD.WIDE.U32 R2, R191.reuse, c[0x0][0x1e0], RZ ;  /* 0x00007800bf027a25 */ /* 0x040fe200078e00ff */
[----:B------:R-:W-:Y:S05]  /*140c0*/  SHF.R.S32.HI R0, RZ, 0x1f, R191 ;  /* 0x0000001fff007819 */ /* 0x000fea00000114bf */
        /* <DEDUP_REMOVED lines=13> */
.L_x_1898:
[----:B------:R-:W-:-:S05]  /*141a0*/  BRA.DIV ~URZ, `(.L_x_1813) ;  /* 0x000066f27f007947 */ /* 0x000fca000b800000 */
[----:B------:R-:W3:Y:S01]  /*141b0*/  SHFL.IDX PT, R2, R12, RZ, 0x181f ;  /* 0x00181fff0c027589 */ /* 0x000ee200000e0000 */
[----:B------:R-:W-:Y:S01]  /*141c0*/  LOP3.LUT P3, RZ, R198, 0x2, RZ, 0xc0, !PT ;  /* 0x00000002c6ff7812 */ /* 0x000fe2000786c0ff */
[----:B------:R-:W-:Y:S01]  /*141d0*/  IMAD R0, R190, 0x6000, R11 ;  /* 0x00006000be007824 */ /* 0x000fe200078e020b */
[C---:B------:R-:W-:Y:S02]  /*141e0*/  LOP3.LUT P2, RZ, R198.reuse, 0x1, RZ, 0xc0, !PT ;  /* 0x00000001c6ff7812 */ /* 0x040fe4000784c0ff */
[----:B------:R-:W-:Y:S02]  /*141f0*/  LOP3.LUT P1, RZ, R198, 0x4, RZ, 0xc0, !PT ;  /* 0x00000004c6ff7812 */ /* 0x000fe4000782c0ff */
[----:B------:R-:W-:Y:S02]  /*14200*/  SEL R15, RZ, 0x10, P2 ;  /* 0x00000010ff0f7807 */ /* 0x000fe40001000000 */
[----:B------:R-:W-:Y:S02]  /*14210*/  SEL R14, RZ, 0x10, P1 ;  /* 0x00000010ff0e7807 */ /* 0x000fe40000800000 */
[----:B---3--:R-:W-:Y:S05]  /*14220*/  IADD3 R6, P0, R2, R13, RZ ;  /* 0x0000000d02067210 */ /* 0x008fea0007f1e0ff */
[----:B--2---:R-:W-:Y:S05]  /*14230*/  IMAD.X R7, R4, 0x1, R16, P0 ;  /* 0x0000000104077824 */ /* 0x004fea00000e0610 */
[----:B------:R-:W-:Y:S01]  /*14240*/  @!PT LDS RZ, [RZ] ;  /* 0x00000000fffff984 */ /* 0x000fe20000000800 */
[----:B------:R-:W-:Y:S01]  /*14250*/  @!PT LDS RZ, [RZ] ;  /* 0x00000000fffff984 */ /* 0x000fe20000000800 */
[----:B------:R2:W-:Y:S02]  /*14260*/  LDGSTS.E.BYPASS.LTC128B.128 [R0], [R6.64], !P3 ;  /* 0x0000000006007fae */ /* 0x0005e4000d901d48 */
[----:B--2---:R-:W-:Y:S05]  /*14270*/  IADD3 R6, P0, R2, R17, RZ ;  /* 0x0000001102067210 */ /* 0x004fea0007f1e0ff */
[----:B------:R-:W-:Y:S01]  /*14280*/  IMAD.X R7, R4, 0x1, R18, P0 ;  /* 0x0000000104077824 */ /* 0x000fe200000e0612 */
[----:B------:R-:W-:Y:S04]  /*14290*/  IADD3 R2, P0, R2, R19, RZ ;  /* 0x0000001302027210 */ /* 0x000fe80007f1e0ff */
[----:B------:R2:W-:Y:S01]  /*142a0*/  LDGSTS.E.BYPASS.LTC128B.128 [R0+0x2000], [R6.64], !P2 ;  /* 0x0200000006007fae */ /* 0x0005e2000d101d48 */
[----:B------:R-:W-:Y:S03]  /*142b0*/  IMAD.X R3, R4, 0x1, R20, P0 ;  /* 0x0000000104037824 */ /* 0x000fe600000e0614 */
[----:B------:R3:W4:Y:S04]  /*142c0*/  SHFL.IDX PT, R4, R5, 0x1, 0x181f ;  /* 0x00381f0005047f89 */ /* 0x00072800000e0000 */
[----:B------:R5:W-:Y:S01]  /*142d0*/  LDGSTS.E.BYPASS.LTC128B.128 [R0+0x4000], [R2.64], !P1 ;  /* 0x0400000002007fae */ /* 0x000be2000c901d48 */
[----:B-1-3--:R-:W-:Y:S03]  /*142e0*/  SEL R5, RZ, 0x10, P3 ;  /* 0x00000010ff057807 */ /* 0x00afe60001800000 */
[----:B-----5:R2:W1:Y:S04]  /*142f0*/  SHFL.IDX PT, R2, R12, 0x1, 0x181f ;  /* 0x00381f000c027f89 */ /* 0x02046800000e0000 */
.L_x_1899:
[C---:B----4-:R-:W-:Y:S02]  /*14300*/  IADD3 R3, -R5.reuse, 0x10, RZ ;  /* 0x0000001005037810 */ /* 0x050fe40007ffe1ff */
[----:B------:R-:W-:Y:S02]  /*14310*/  ISETP.NE.U32.AND P2, PT, R5, RZ, PT ;  /* 0x000000ff0500720c */ /* 0x000fe40003f45070 */
[----:B------:R-:W-:Y:S04]  /*14320*/  LOP3.LUT R3, R3, 0xf, RZ, 0xc0, !PT ;  /* 0x0000000f03037812 */ /* 0x000fe800078ec0ff */
[----:B-12---:R-:W-:Y:S02]  /*14330*/  IADD3 R12, P1, P0, R3, R2, R13 ;  /* 0x00000002030c7210 */ /* 0x006fe4000783e00d */
[----:B------:R-:W-:Y:S02]  /*14340*/  IADD3 R3, -R15, 0x10, RZ ;  /* 0x000000100f037810 */ /* 0x000fe40007ffe1ff */
[----:B------:R-:W-:Y:S02]  /*14350*/  IADD3.X R13, RZ, R4, R16, P1, P0 ;  /* 0x00000004ff0d7210 */ /* 0x000fe40000fe0410 */
[----:B------:R-:W-:Y:S03]  /*14360*/  LOP3.LUT R3, R3, 0xf, RZ, 0xc0, !PT ;  /* 0x0000000f03037812 */ /* 0x000fe600078ec0ff */
[----:B------:R-:W-:Y:S01]  /*14370*/  @!PT LDS RZ, [RZ] ;  /* 0x00000000fffff984 */ /* 0x000fe20000000800 */
[----:B------:R-:W-:Y:S01]  /*14380*/  @!PT LDS RZ, [RZ] ;  /* 0x00000000fffff984 */ /* 0x000fe20000000800 */
[----:B------:R-:W-:Y:S01]  /*14390*/  @!PT LDS RZ, [RZ] ;  /* 0x00000000fffff984 */ /* 0x000fe20000000800 */
[----:B------:R1:W-:Y:S01]  /*143a0*/  LDGSTS.E.BYPASS.LTC128B.128.ZFILL [R0+0x1000], [R12.64], P2 ;  /* 0x010000000c007fae */ /* 0x0003e20009141d48 */
[----:B------:R-:W-:Y:S02]  /*143b0*/  IADD3 R6, P1, P0, R3, R2, R17 ;  /* 0x0000000203067210 */ /* 0x000fe4000783e011 */
[C---:B------:R-:W-:Y:S02]  /*143c0*/  IADD3 R3, -R14.reuse, 0x10, RZ ;  /* 0x000000100e037810 */ /* 0x040fe40007ffe1ff */
[----:B------:R-:W-:Y:S02]  /*143d0*/  IADD3.X R7, RZ, R4, R18, P1, P0 ;  /* 0x00000004ff077210 */ /* 0x000fe40000fe0412 */
[----:B------:R-:W-:Y:S04]  /*143e0*/  LOP3.LUT R3, R3, 0xf, RZ, 0xc0, !PT ;  /* 0x0000000f03037812 */ /* 0x000fe800078ec0ff */
[----:B------:R-:W-:Y:S04]  /*143f0*/  IADD3 R2, P1, P0, R3, R2, R19 ;  /* 0x0000000203027210 */ /* 0x000fe8000783e013 */
[----:B------:R-:W-:Y:S02]  /*14400*/  IADD3.X R3, RZ, R4, R20, P1, P0 ;  /* 0x00000004ff037210 */ /* 0x000fe40000fe0414 */
[----:B------:R-:W-:Y:S02]  /*14410*/  ISETP.NE.U32.AND P1, PT, R15, RZ, PT ;  /* 0x000000ff0f00720c */ /* 0x000fe40003f25070 */
[----:B------:R-:W-:Y:S11]  /*14420*/  ISETP.NE.U32.AND P0, PT, R14, RZ, PT ;  /* 0x000000ff0e00720c */ /* 0x000ff60003f05070 */
[----:B------:R1:W-:Y:S04]  /*14430*/  LDGSTS.E.BYPASS.LTC128B.128.ZFILL [R0+0x3000], [R6.64], P1 ;  /* 0x0300000006007fae */ /* 0x0003e80008941d48 */
[----:B------:R1:W-:Y:S02]  /*14440*/  LDGSTS.E.BYPASS.LTC128B.128.ZFILL [R0+0x5000], [R2.64], P0 ;  /* 0x0500000002007fae */ /* 0x0003e40008141d48 */
.L_x_1811:
[----:B------:R-:W-:Y:S05]  /*14450*/  BSYNC B0 ;  /* 0x0000000000007941 */ /* 0x000fea0003800000 */
.L_x_1810:
        /* <DEDUP_REMOVED lines=10> */
.L_x_1804:
[----:B------:R-:W-:Y:S05]  /*14500*/  BRA.DIV ~URZ, `(.L_x_1815) ;  /* 0x000065e27f007947 */ /* 0x000fea000b800000 */
[----:B------:R2:W3:Y:S02]  /*14510*/  SHFL.BFLY PT, R0, R193, 0x2, 0x1f ;  /* 0x0c401f00c1007f89 */ /* 0x0004e400000e0000 */
.L_x_1900:
[----:B---3--:R-:W-:Y:S01]  /*14520*/  FADD.FTZ R0, R0, R193 ;  /* 0x000000c100007221 */ /* 0x008fe20000010000 */
[----:B------:R-:W-:Y:S05]  /*14530*/  BRA.DIV ~URZ, `(.L_x_1816) ;  /* 0x000066127f007947 */ /* 0x000fea000b800000 */
[----:B-1----:R-:W1:Y:S04]  /*14540*/  SHFL.BFLY PT, R2, R199, 0x2, 0x1f ;  /* 0x0c401f00c7027f89 */ /* 0x002e6800000e0000 */
[----:B------:R-:W3:Y:S01]  /*14550*/  SHFL.BFLY PT, R5, R0, 0x1, 0x1f ;  /* 0x0c201f0000057f89 */ /* 0x000ee200000e0000 */
[----:B-1----:R-:W-:-:S02]  /*14560*/  FADD.FTZ R4, R2, R199 ;  /* 0x000000c702047221 */ /* 0x002fc40000010000 */
[----:B---3--:R-:W-:-:S03]  /*14570*/  FADD.FTZ R0, R0, R5 ;  /* 0x0000000500007221 */ /* 0x008fc60000010000 */
[----:B------:R1:W3:Y:S04]  /*14580*/  SHFL.BFLY PT, R3, R4, 0x1, 0x1f ;  /* 0x0c201f0004037f89 */ /* 0x0002e800000e0000 */
.L_x_1901:
[----:B------:R-:W-:Y:S01]  /*14590*/  FSETP.NE.FTZ.AND P1, PT, R0, RZ, PT ;  /* 0x000000ff0000720b */ /* 0x000fe20003f35000 */
[----:B---3--:R-:W-:Y:S01]  /*145a0*/  FADD.FTZ R3, R3, R4 ;  /* 0x0000000403037221 */ /* 0x008fe20000010000 */
[----:B------:R-:W-:Y:S02]  /*145b0*/  MOV R2, RZ ;  /* 0x000000ff00027202 */ /* 0x000fe40000000f00 */
[----:B------:R-:W-:Y:S02]  /*145c0*/  MOV R22, 0xff800000 ;  /* 0xff80000000167802 */ /* 0x000fe40000000f00 */
[----:B------:R-:W-:Y:S02]  /*145d0*/  FSETP.NE.FTZ.AND P0, PT, R3, RZ, PT ;  /* 0x000000ff0300720b */ /* 0x000fe40003f15000 */
[----:B-1----:R-:W-:Y:S02]  /*145e0*/  MOV R4, 0x1 ;  /* 0x0000000100047802 */ /* 0x002fe40000000f00 */
[----:B------:R-:W-:-:S03]  /*145f0*/  MOV R17, 0xff800000 ;  /* 0xff80000000117802 */ /* 0x000fc60000000f00 */
[----:B------:R-:W1:Y:S08]  /*14600*/  @P1 MUFU.LG2 R5, R0 ;  /* 0x0000000000051308 */ /* 0x000e700000000c00 */
[----:B------:R3:W4:Y:S01]  /*14610*/  @P1 MUFU.RCP R2, R0 ;  /* 0x0000000000021308 */ /* 0x0007220000001000 */
[----:B-1----:R-:W-:Y:S01]  /*14620*/  @P1 FMUL.FTZ R5, R5, 0.69314718246459960938 ;  /* 0x3f31721805051820 */ /* 0x002fe20000410000 */
[----:B---3--:R-:W-:Y:S01]  /*14630*/  @P1 MOV R0, 0x3f317218 ;  /* 0x3f31721800001802 */ /* 0x008fe20000000f00 */
[----:B----4-:R-:W-:-:S02]  /*14640*/  FMUL.FTZ R38, R2, R124 ;  /* 0x0000007c02267220 */ /* 0x010fc40000410000 */
        /* <DEDUP_REMOVED lines=8> */
[----:B------:R-:W1:Y:S01]  /*146d0*/  @P0 MUFU.RCP R0, R3 ;  /* 0x0000000300000308 */ /* 0x000e620000001000 */
        /* <DEDUP_REMOVED lines=42> */
[----:B------:R3:W4:Y:S01]  /*14980*/  @P0 MUFU.LG2 R2, R3 ;  /* 0x0000000300020308 */ /* 0x0007220000000c00 */
[C---:B-1----:R-:W-:Y:S02]  /*14990*/  FMUL.FTZ R100, R0.reuse, R114 ;  /* 0x0000007200647220 */ /* 0x042fe40000410000 */
[C---:B------:R-:W-:Y:S02]  /*149a0*/  FMUL.FTZ R101, R0.reuse, R115 ;  /* 0x0000007300657220 */ /* 0x040fe40000410000 */
[C---:B------:R-:W-:Y:S02]  /*149b0*/  FMUL.FTZ R136, R0.reuse, R42 ;  /* 0x0000002a00887220 */ /* 0x040fe40000410000 */
[C---:B------:R-:W-:Y:S02]  /*149c0*/  FMUL.FTZ R137, R0.reuse, R43 ;  /* 0x0000002b00897220 */ /* 0x040fe40000410000 */
[----:B------:R-:W-:-:S02]  /*149d0*/  FMUL.FTZ R114, R0, R46 ;  /* 0x0000002e00727220 */ /* 0x000fc40000410000 */
[C---:B------:R-:W-:Y:S02]  /*149e0*/  FMUL.FTZ R115, R0.reuse, R47 ;  /* 0x0000002f00737220 */ /* 0x040fe40000410000 */
[C---:B------:R-:W-:Y:S02]  /*149f0*/  FMUL.FTZ R88, R0.reuse, R138 ;  /* 0x0000008a00587220 */ /* 0x040fe40000410000 */
[----:B------:R-:W-:Y:S01]  /*14a00*/  FMUL.FTZ R89, R0, R139 ;  /* 0x0000008b00597220 */ /* 0x000fe20000410000 */
[----:B---3--:R-:W-:Y:S01]  /*14a10*/  @P0 MOV R3, 0x3f317218 ;  /* 0x3f31721800030802 */ /* 0x008fe20000000f00 */
[----:B----4-:R-:W-:Y:S02]  /*14a20*/  @P0 FMUL.FTZ R2, R2, 0.69314718246459960938 ;  /* 0x3f31721802020820 */ /* 0x010fe40000410000 */
        /* <DEDUP_REMOVED lines=40> */
[----:B------:R-:W-:Y:S01]  /*14cb0*/  FMUL.FTZ R55, R0, R103 ;  /* 0x0000006700377220 */ /* 0x000fe20000410000 */
[----:B------:R-:W-:Y:S01]  /*14cc0*/  PRMT R0, R4, 0x7610, R0 ;  /* 0x0000761004007816 */ /* 0x000fe20000000000 */
[----:B------:R-:W-:Y:S02]  /*14cd0*/  @P0 FFMA.FTZ R17, R3, R8, R2 ;  /* 0x0000000803110223 */ /* 0x000fe40000010002 */
.L_x_1735:
        /* <DEDUP_REMOVED lines=16> */
.L_x_1818:
[----:B------:R-:W-:Y:S05]  /*14de0*/  BSYNC B0 ;  /* 0x0000000000007941 */ /* 0x000fea0003800000 */
.L_x_1817:
[----:B------:R-:W-:Y:S01]  /*14df0*/  PRMT R0, R0, 0x9910, RZ ;  /* 0x0000991000007816 */ /* 0x000fe200000000ff */
[----:B------:R-:W-:Y:S01]  /*14e00*/  BSSY B1, `(.L_x_1819) ;  /* 0x0000390000017945 */ /* 0x000fe20003800000 */
[----:B------:R-:W-:Y:S02]  /*14e10*/  IMAD.MOV.U32 R35, RZ, RZ, R236 ;  /* 0x000000ffff237224 */ /* 0x000fe400078e00ec */
[----:B------:R-:W-:-:S13]  /*14e20*/  ISETP.NE.AND P0, PT, R0, RZ, PT ;  /* 0x000000ff0000720c */ /* 0x000fda0003f05270 */
[----:B------:R-:W-:Y:S05]  /*14e30*/  @!P0 BRA `(.L_x_1820) ;  /* 0x00002d1000008947 */ /* 0x000fea0003800000 */
[----:B------:R-:W-:Y:S01]  /*14e40*/  SHF.R.S32.HI R2, RZ, 0x1f, R187 ;  /* 0x0000001fff027819 */ /* 0x000fe200000114bb */
[----:B------:R-:W-:Y:S01]  /*14e50*/  WARPSYNC 0xffffffff ;  /* 0xffffffff00007948 */ /* 0x000fe20003800000 */
[----:B------:R-:W-:Y:S01]  /*14e60*/  BAR.SYNC.DEFER_BLOCKING 0x1, 0x100 ;  /* 0x0044000000007b1d */ /* 0x000fe20000010000 */
[----:B------:R-:W-:Y:S01]  /*14e70*/  LOP3.LUT R0, R147, R209, RZ, 0xfc, !PT ;  /* 0x000000d193007212 */ /* 0x000fe200078efcff */
[----:B------:R-:W-:Y:S01]  /*14e80*/  IMAD.MOV.U32 R6, RZ, RZ, 0x20 ;  /* 0x00000020ff067424 */ /* 0x000fe200078e00ff */
[----:B------:R-:W-:Y:S01]  /*14e90*/  LEA.HI R2, R2, R187, RZ, 0x5 ;  /* 0x000000bb02027211 */ /* 0x000fe200078f28ff */
[----:B------:R-:W-:Y:S01]  /*14ea0*/  IMAD.MOV.U32 R9, RZ, RZ, 0x40 ;  /* 0x00000040ff097424 */ /* 0x000fe200078e00ff */
[----:B------:R-:W-:Y:S01]  /*14eb0*/  F2FP.PACK_AB R5, R89, R88 ;  /* 0x000000585905723e */ /* 0x000fe200000000ff */
[----:B------:R-:W-:Y:S01]  /*14ec0*/  IMAD.MOV.U32 R16, RZ, RZ, c[0x0][0x388] ;  /* 0x0000e200ff107624 */ /* 0x000fe200078e00ff */
[----:B------:R-:W-:Y:S02]  /*14ed0*/  SHF.R.S32.HI R2, RZ, 0x5, R2 ;  /* 0x00000005ff027819 */ /* 0x000fe40000011402 */
[----:B------:R-:W-:-:S02]  /*14ee0*/  F2FP.PACK_AB R7, R39, R38 ;  /* 0x000000262707723e */ /* 0x000fc400000000ff */
[----:B------:R-:W-:Y:S01]  /*14ef0*/  F2FP.PACK_AB R8, R117, R116 ;  /* 0x000000747508723e */ /* 0x000fe200000000ff */
[----:B------:R-:W-:Y:S01]  /*14f00*/  IMAD.SHL.U32 R2, R2, 0x400, RZ ;  /* 0x0000040002027824 */ /* 0x000fe200078e00ff */
[----:B------:R-:W-:-:S03]  /*14f10*/  F2FP.PACK_AB R12, R77, R76 ;  /* 0x0000004c4d0c723e */ /* 0x000fc600000000ff */
[----:B------:R-:W-:Y:S01]  /*14f20*/  IMAD R3, R240, 0x2, R2 ;  /* 0x00000002f0037824 */ /* 0x000fe200078e0202 */
[----:B------:R-:W-:-:S03]  /*14f30*/  LOP3.LUT R2, R241, 0x1, RZ, 0xc0, !PT ;  /* 0x00000001f1027812 */ /* 0x000fc600078ec0ff */
[----:B------:R-:W-:Y:S01]  /*14f40*/  IMAD.IADD R0, R3, 0x1, R0 ;  /* 0x0000000103007824 */ /* 0x000fe200078e0200 */
[----:B------:R-:W-:Y:S02]  /*14f50*/  ISETP.NE.U32.AND P0, PT, R2, 0x1, PT ;  /* 0x000000010200780c */ /* 0x000fe40003f05070 */
[----:B------:R-:W-:Y:S01]  /*14f60*/  F2FP.PACK_AB R3, R27, R26 ;  /* 0x0000001a1b03723e */ /* 0x000fe200000000ff */
[----:B------:R-:W-:Y:S01]  /*14f70*/  IMAD.SHL.U32 R0, R0, 0x2, RZ ;  /* 0x0000000200007824 */ /* 0x000fe200078e00ff */
[----:B------:R-:W-:Y:S02]  /*14f80*/  R2P PR, R241, 0x6 ;  /* 0x00000006f1007804 */ /* 0x000fe40000000000 */
[----:B------:R-:W-:Y:S02]  /*14f90*/  ISETP.NE.U32.AND P3, PT, RZ, c[0x0][0x500], PT ;  /* 0x00014000ff007a0c */ /* 0x000fe40003f65070 */
[C---:B------:R-:W-:Y:S01]  /*14fa0*/  IADD3 R4, R0.reuse, 0x80, RZ ;  /* 0x0000008000047810 */ /* 0x040fe20007ffe0ff */
[----:B------:R1:W-:Y:S01]  /*14fb0*/  STS [R0+0x80], R3 ;  /* 0x0000800300007388 */ /* 0x0003e20000000800 */
[----:B------:R-:W-:-:S02]  /*14fc0*/  IADD3 R2, R0, 0x70, RZ ;  /* 0x0000007000027810 */ /* 0x000fc40007ffe0ff */
[----:B------:R-:W-:Y:S02]  /*14fd0*/  SEL R6, R6, 0xffffffe0, !P1 ;  /* 0xffffffe006067807 */ /* 0x000fe40004800000 */
[----:B------:R-:W-:Y:S02]  /*14fe0*/  @P0 IADD3 R2, R4, 0x10, RZ ;  /* 0x0000001004020810 */ /* 0x000fe40007ffe0ff */
[----:B------:R-:W-:Y:S02]  /*14ff0*/  F2FP.PACK_AB R4, R97, R96 ;  /* 0x000000606104723e */ /* 0x000fe400000000ff */
[----:B------:R-:W-:Y:S02]  /*15000*/  SEL R9, R9, 0xffffffc0, !P2 ;  /* 0xffffffc009097807 */ /* 0x000fe40005000000 */
[----:B------:R-:W-:Y:S01]  /*15010*/  ISETP.NE.U32.AND P0, PT, RZ, c[0x0][0x508], PT ;  /* 0x00014200ff007a0c */ /* 0x000fe20003f05070 */
[----:B------:R3:W-:Y:S01]  /*15020*/  STS [R0+0x480], R4 ;  /* 0x0004800400007388 */ /* 0x0007e20000000800 */
[----:B------:R-:W-:Y:S01]  /*15030*/  ISETP.NE.AND.EX P3, PT, RZ, c[0x0][0x504], PT, P3 ;  /* 0x00014100ff007a0c */ /* 0x000fe20003f65330 */
[----:B------:R-:W-:Y:S01]  /*15040*/  IMAD.IADD R13, R9, 0x1, R2 ;  /* 0x00000001090d7824 */ /* 0x000fe200078e0202 */
[----:B------:R-:W-:Y:S01]  /*15050*/  ISETP.NE.AND.EX P2, PT, RZ, c[0x0][0x50c], PT, P0 ;  /* 0x00014300ff007a0c */ /* 0x000fe20003f45300 */
[----:B------:R4:W-:Y:S01]  /*15060*/  STS [R2+0x400], R5 ;  /* 0x0004000502007388 */ /* 0x0009e20000000800 */
[----:B-1----:R-:W-:-:S05]  /*15070*/  F2FP.PACK_AB R3, R29, R28 ;  /* 0x0000001c1d03723e */ /* 0x002fca00000000ff */
[----:B------:R1:W-:Y:S01]  /*15080*/  STS [R2], R3 ;  /* 0x0000000302007388 */ /* 0x0003e20000000800 */
[----:B---3--:R-:W-:Y:S02]  /*15090*/  F2FP.PACK_AB R4, R31, R30 ;  /* 0x0000001e1f04723e */ /* 0x008fe400000000ff */
[----:B----4-:R-:W-:Y:S01]  /*150a0*/  F2FP.PACK_AB R5, R37, R36 ;  /* 0x000000242505723e */ /* 0x010fe200000000ff */
[----:B-1----:R-:W-:-:S05]  /*150b0*/  IMAD.IADD R3, R0, 0x1, R6 ;  /* 0x0000000100037824 */ /* 0x002fca00078e0206 */
[----:B------:R1:W-:Y:S02]  /*150c0*/  STS [R3+0x80], R4 ;  /* 0x0000800403007388 */ /* 0x0003e40000000800 */
[----:B-1----:R-:W-:Y:S01]  /*150d0*/  IMAD.IADD R4, R6, 0x1, R2 ;  /* 0x0000000106047824 */ /* 0x002fe200078e0202 */
[----:B------:R-:W-:-:S05]  /*150e0*/  F2FP.PACK_AB R6, R135, R134 ;  /* 0x000000868706723e */ /* 0x000fca00000000ff */
[----:B------:R1:W-:Y:S04]  /*150f0*/  STS [R3+0x480], R6 ;  /* 0x0004800603007388 */ /* 0x0003e80000000800 */
[----:B------:R3:W-:Y:S01]  /*15100*/  STS [R4], R5 ;  /* 0x0000000504007388 */ /* 0x0007e20000000800 */
[----:B-1----:R-:W-:Y:S01]  /*15110*/  IMAD.IADD R6, R0, 0x1, R9 ;  /* 0x0000000100067824 */ /* 0x002fe200078e0209 */
[----:B---3--:R-:W-:-:S05]  /*15120*/  F2FP.PACK_AB R5, R131, R130 ;  /* 0x000000828305723e */ /* 0x008fca00000000ff */
[----:B------:R1:W-:Y:S04]  /*15130*/  STS [R4+0x400], R5 ;  /* 0x0004000504007388 */ /* 0x0003e80000000800 */
[----:B------:R3:W-:Y:S01]  /*15140*/  STS [R6+0x80], R7 ;  /* 0x0000800706007388 */ /* 0x0007e20000000800 */
[----:B-1----:R-:W-:Y:S02]  /*15150*/  F2FP.PACK_AB R5, R93, R92 ;  /* 0x0000005c5d05723e */ /* 0x002fe400000000ff */
[----:B---3--:R-:W-:-:S03]  /*15160*/  F2FP.PACK_AB R7, R121, R120 ;  /* 0x000000787907723e */ /* 0x008fc600000000ff */
[----:B------:R1:W-:Y:S04]  /*15170*/  STS [R6+0x480], R5 ;  /* 0x0004800506007388 */ /* 0x0003e80000000800 */
[----:B------:R3:W-:Y:S01]  /*15180*/  STS [R13], R7 ;  /* 0x000000070d007388 */ /* 0x0007e20000000800 */
[----:B-1----:R-:W-:Y:S02]  /*15190*/  F2FP.PACK_AB R5, R123, R122 ;  /* 0x0000007a7b05723e */ /* 0x002fe400000000ff */
[----:B---3--:R-:W-:-:S03]  /*151a0*/  F2FP.PACK_AB R7, R119, R118 ;  /* 0x000000767707723e */ /* 0x008fc600000000ff */
[----:B------:R1:W-:Y:S02]  /*151b0*/  STS [R13+0x400], R5 ;  /* 0x000400050d007388 */ /* 0x0003e40000000800 */
[----:B-1----:R-:W-:-:S05]  /*151c0*/  IMAD.IADD R5, R9, 0x1, R3 ;  /* 0x0000000109057824 */ /* 0x002fca00078e0203 */
[----:B------:R1:W-:Y:S04]  /*151d0*/  STS [R5+0x80], R8 ;  /* 0x0000800805007388 */ /* 0x0003e80000000800 */
[----:B------:R3:W-:Y:S01]  /*151e0*/  STS [R5+0x480], R7 ;  /* 0x0004800705007388 */ /* 0x0007e20000000800 */
[----:B-1----:R-:W-:Y:S01]  /*151f0*/  F2FP.PACK_AB R8, R101, R100 ;  /* 0x000000646508723e */ /* 0x002fe200000000ff */
[----:B---3--:R-:W-:Y:S01]  /*15200*/  IMAD.IADD R7, R4, 0x1, R9 ;  /* 0x0000000104077824 */ /* 0x008fe200078e0209 */
[----:B------:R-:W-:-:S04]  /*15210*/  F2FP.PACK_AB R9, R113, R112 ;  /* 0x000000707109723e */ /* 0x000fc800000000ff */
[----:B------:R1:W-:Y:S04]  /*15220*/  STS [R7+0x400], R8 ;  /* 0x0004000807007388 */ /* 0x0003e80000000800 */
[----:B------:R3:W-:Y:S01]  /*15230*/  STS [R7], R9 ;  /* 0x0000000907007388 */ /* 0x0007e20000000800 */
[----:B-1----:R-:W-:Y:S02]  /*15240*/  F2FP.PACK_AB R8, R137, R136 ;  /* 0x000000888908723e */ /* 0x002fe400000000ff */
[----:B---3--:R-:W-:-:S03]  /*15250*/  F2FP.PACK_AB R9, R41, R40 ;  /* 0x000000282909723e */ /* 0x008fc600000000ff */
[----:B------:R1:W-:Y:S04]  /*15260*/  STS [R0+0x4480], R8 ;  /* 0x0044800800007388 */ /* 0x0003e80000000800 */
[----:B------:R3:W-:Y:S01]  /*15270*/  STS [R0+0x4080], R9 ;  /* 0x0040800900007388 */ /* 0x0007e20000000800 */
        /* <DEDUP_REMOVED lines=35> */
[----:B------:R3:W-:Y:S04]  /*154b0*/  STS [R2+0x8400], R0 ;  /* 0x0084000002007388 */ /* 0x0007e80000000800 */
[----:B------:R-:W-:Y:S01]  /*154c0*/  STS [R3+0x8080], R12 ;  /* 0x0080800c03007388 */ /* 0x000fe20000000800 */
[----:B-1----:R-:W-:Y:S02]  /*154d0*/  F2FP.PACK_AB R8, R67, R66 ;  /* 0x000000424308723e */ /* 0x002fe400000000ff */
[----:B---3--:R-:W-:-:S03]  /*154e0*/  F2FP.PACK_AB R2, R81, R80 ;  /* 0x000000505102723e */ /* 0x008fc600000000ff */
[----:B------:R1:W-:Y:S01]  /*154f0*/  STS [R3+0x8480], R8 ;  /* 0x0084800803007388 */ /* 0x0003e20000000800 */
[----:B------:R-:W-:-:S03]  /*15500*/  F2FP.PACK_AB R0, R83, R82 ;  /* 0x000000525300723e */ /* 0x000fc600000000ff */
[----:B------:R3:W-:Y:S04]  /*15510*/  STS [R4+0x8000], R2 ;  /* 0x0080000204007388 */ /* 0x0007e80000000800 */
[----:B------:R4:W-:Y:S01]  /*15520*/  STS [R4+0x8400], R0 ;  /* 0x0084000004007388 */ /* 0x0009e20000000800 */
[----:B-1----:R-:W-:Y:S02]  /*15530*/  @P2 IADD3 R8, P0, R243, c[0x0][0x508], RZ ;  /* 0x00014200f3082a10 */ /* 0x002fe40007f1e0ff */
[----:B---3--:R-:W-:Y:S02]  /*15540*/  F2FP.PACK_AB R2, R133, R132 ;  /* 0x000000848502723e */ /* 0x008fe400000000ff */
[----:B------:R-:W-:Y:S02]  /*15550*/  @P2 IADD3.X R9, R244, c[0x0][0x50c], RZ, P0, !PT ;  /* 0x00014300f4092a10 */ /* 0x000fe400007fe4ff */
[----:B----4-:R-:W-:Y:S01]  /*15560*/  F2FP.PACK_AB R0, R79, R78 ;  /* 0x0000004e4f00723e */ /* 0x010fe200000000ff */
[----:B------:R1:W-:Y:S01]  /*15570*/  STS [R6+0x8080], R2 ;  /* 0x0080800206007388 */ /* 0x0003e20000000800 */
[----:B------:R-:W-:-:S03]  /*15580*/  IADD3 R4, P1, R243, c[0x0][0x500], RZ ;  /* 0x00014000f3047a10 */ /* 0x000fc60007f3e0ff */
        /* <DEDUP_REMOVED lines=11> */
[----:B------:R1:W-:Y:S01]  /*15640*/  STS [R7+0x8400], R2 ;  /* 0x0084000207007388 */ /* 0x0003e20000000800 */
[----:B------:R-:W-:-:S03]  /*15650*/  IADD3.X R5, R244, c[0x0][0x504], RZ, P1, !PT ;  /* 0x00014100f4057a10 */ /* 0x000fc60000ffe4ff */
[----:B------:R3:W-:Y:S04]  /*15660*/  STS [R7+0x8000], R0 ;  /* 0x0080000007007388 */ /* 0x0007e80000000800 */
[----:B------:R-:W-:Y:S01]  /*15670*/  BAR.SYNC.DEFER_BLOCKING 0x1, 0x100 ;  /* 0x0044000000007b1d */ /* 0x000fe20000010000 */
[----:B-1----:R-:W-:-:S05]  /*15680*/  IMAD.MOV.U32 R2, RZ, RZ, RZ ;  /* 0x000000ffff027224 */ /* 0x002fca00078e00ff */
[----:B------:R1:W5:Y:S04]  /*15690*/  @P2 LDG.E R16, [R8.64] ;  /* 0x0000000808102981 */ /* 0x000368000c1e1900 */
[----:B------:R1:W5:Y:S01]  /*156a0*/  @P3 LDG.E R2, [R4.64] ;  /* 0x0000000804023981 */ /* 0x000362000c1e1900 */
[----:B------:R-:W-:-:S04]  /*156b0*/  ISETP.NE.AND P0, PT, R249, RZ, PT ;  /* 0x000000fff900720c */ /* 0x000fc80003f05270 */
[----:B---3--:R-:W-:Y:S01]  /*156c0*/  SEL R0, R249, c[0x0][0x3d4], P0 ;  /* 0x0000f500f9007a07 */ /* 0x008fe20000000000 */
[----:B------:R-:W-:Y:S05]  /*156d0*/  @P2 BRA `(.L_x_1821) ;  /* 0x0000004000002947 */ /* 0x000fea0003800000 */
[----:B------:R-:W-:Y:S05]  /*156e0*/  @!P3 BRA `(.L_x_1821) ;  /* 0x000000300000b947 */ /* 0x000fea0003800000 */
[----:B-----5:R3:W4:Y:S04]  /*156f0*/  LDG.E R16, [R4.64] ;  /* 0x0000000804107981 */ /* 0x020728000c1e1900 */
[----:B-1-3--:R-:W4:Y:S02]  /*15700*/  LDG.E R4, [R4.64+0x4] ;  /* 0x0000040804047981 */ /* 0x00af24000c1e1900 */
[----:B----4-:R-:W-:Y:S02]  /*15710*/  IADD3 R16, -R16, R4, RZ ;  /* 0x0000000410107210 */ /* 0x010fe40007ffe1ff */
.L_x_1821:
[----:B------:R-:W-:Y:S01]  /*15720*/  IMAD.MOV.U32 R12, RZ, RZ, 0x368 ;  /* 0x00000368ff0c7424 */ /* 0x000fe200078e00ff */
[----:B------:R-:W-:Y:S01]  /*15730*/  ISETP.GT.AND P2, PT, R0, 0x1, PT ;  /* 0x000000010000780c */ /* 0x000fe20003f44270 */
[----:B------:R-:W3:Y:S01]  /*15740*/  LDL R23, [R1+0x4c] ;  /* 0x00004c0001177983 */ /* 0x000ee20000100800 */
[----:B------:R-:W-:-:S02]  /*15750*/  ISETP.NE.U32.AND P0, PT, RZ, c[0x0][0x500], PT ;  /* 0x00014000ff007a0c */ /* 0x000fc40003f05070 */
[----:B------:R-:W-:Y:S02]  /*15760*/  SEL R12, R12, 0x328, P2 ;  /* 0x000003280c0c7807 */ /* 0x000fe40001000000 */
[----:B------:R-:W-:Y:S02]  /*15770*/  ISETP.NE.AND.EX P0, PT, RZ, c[0x0][0x504], PT, P0 ;  /* 0x00014100ff007a0c */ /* 0x000fe40003f05300 */
[----:B------:R-:W4:Y:S01]  /*15780*/  LDC.64 R6, c[0x0][R12+0x170] ;  /* 0x00005c000c067b82 */ /* 0x000f220000000a00 */
[----:B-1----:R-:W-:Y:S02]  /*15790*/  LOP3.LUT R5, R238, 0xffff, RZ, 0xc0, !PT ;  /* 0x0000ffffee057812 */ /* 0x002fe400078ec0ff */
[----:B------:R-:W-:Y:S02]  /*157a0*/  SEL R0, R245, RZ, !P0 ;  /* 0x000000fff5007207 */ /* 0x000fe40004000000 */
[----:B------:R-:W-:-:S03]  /*157b0*/  SEL R4, R248, RZ, !P0 ;  /* 0x000000fff8047207 */ /* 0x000fc60004000000 */
[----:B------:R-:W1:Y:S08]  /*157c0*/  LDC.64 R8, c[0x0][R12+0x168] ;  /* 0x00005a000c087b82 */ /* 0x000e700000000a00 */
[----:B------:R-:W2:Y:S08]  /*157d0*/  LDC.64 R20, c[0x0][R12+0x178] ;  /* 0x00005e000c147b82 */ /* 0x000eb00000000a00 */
[----:B------:R1:W2:Y:S01]  /*157e0*/  LDC.64 R18, c[0x0][R12+0x160] ;  /* 0x000058000c127b82 */ /* 0x0002a20000000a00 */
[----:B----4-:R-:W-:-:S04]  /*157f0*/  IMAD R3, R7, R0, RZ ;  /* 0x0000000007037224 */ /* 0x010fc800078e02ff */
[C---:B------:R-:W-:Y:S02]  /*15800*/  IMAD R4, R6.reuse, R4, R3 ;  /* 0x0000000406047224 */ /* 0x040fe400078e0203 */
[----:B------:R-:W-:-:S04]  /*15810*/  IMAD.WIDE.U32 R6, R6, R0, RZ ;  /* 0x0000000006067225 */ /* 0x000fc800078e00ff */
[-C--:B-1----:R-:W-:Y:S02]  /*15820*/  IMAD R3, R9, R5.reuse, RZ ;  /* 0x0000000509037224 */ /* 0x082fe400078e02ff */
[----:B------:R-:W-:-:S04]  /*15830*/  IMAD.WIDE.U32 R8, R8, R5, RZ ;  /* 0x0000000508087225 */ /* 0x000fc800078e00ff */
[----:B------:R-:W-:Y:S01]  /*15840*/  IMAD.IADD R13, R9, 0x1, R3 ;  /* 0x00000001090d7824 */ /* 0x000fe200078e0203 */
[----:B-----5:R-:W-:Y:S01]  /*15850*/  IADD3 R14, P4, P3, R6, R8, R2 ;  /* 0x00000008060e7210 */ /* 0x020fe20007b9e002 */
[----:B------:R-:W-:Y:S01]  /*15860*/  IMAD.IADD R15, R7, 0x1, R4 ;  /* 0x00000001070f7824 */ /* 0x000fe200078e0204 */
[----:B------:R-:W-:Y:S01]  /*15870*/  SEL R6, R250, RZ, P2 ;  /* 0x000000fffa067207 */ /* 0x000fe20001000000 */
[----:B------:R-:W-:-:S04]  /*15880*/  IMAD.MOV.U32 R3, RZ, RZ, c[0x0][0x4e8] ;  /* 0x00013a00ff037624 */ /* 0x000fc800078e00ff */
[-C--:B--2---:R-:W-:Y:S01]  /*15890*/  IMAD R9, R21, R6.reuse, RZ ;  /* 0x0000000615097224 */ /* 0x084fe200078e02ff */
[----:B------:R-:W-:Y:S01]  /*158a0*/  ISETP.NE.AND P5, PT, R3, 0x1, PT ;  /* 0x000000010300780c */ /* 0x000fe20003fa5270 */
[----:B------:R-:W-:Y:S02]  /*158b0*/  IMAD.WIDE.U32 R6, R20, R6, RZ ;  /* 0x0000000614067225 */ /* 0x000fe400078e00ff */
[----:B------:R-:W2:Y:S02]  /*158c0*/  LDL R20, [R1+0x48] ;  /* 0x0000480001147983 */ /* 0x000ea40000100800 */
[----:B------:R-:W-:Y:S02]  /*158d0*/  IMAD.IADD R12, R7, 0x1, R9 ;  /* 0x00000001070c7824 */ /* 0x000fe400078e0209 */
[----:B---3--:R-:W-:-:S06]  /*158e0*/  IMAD R3, R237, 0x80, R23 ;  /* 0x00000080ed037824 */ /* 0x008fcc00078e0217 */
[----:B------:R-:W-:-:S04]  /*158f0*/  @P5 IMAD.HI.U32 R8, R3, c[0x0][0x4ec], RZ ;  /* 0x00013b0003085a27 */ /* 0x000fc800078e00ff */
[----:B------:R-:W-:Y:S01]  /*15900*/  IMAD.MOV.U32 R4, RZ, RZ, R3 ;  /* 0x000000ffff047224 */ /* 0x000fe200078e0003 */
[----:B------:R-:W-:Y:S02]  /*15910*/  @P5 SHF.R.U32.HI R4, RZ, c[0x0][0x4f0], R8 ;  /* 0x00013c00ff045a19 */ /* 0x000fe40000011608 */
[----:B------:R-:W-:Y:S02]  /*15920*/  SHF.R.S32.HI R8, RZ, 0x1f, R2 ;  /* 0x0000001fff087819 */ /* 0x000fe40000011402 */
[----:B------:R-:W-:Y:S02]  /*15930*/  IADD3 R6, P1, P0, R4, R14, R6 ;  /* 0x0000000e04067210 */ /* 0x000fe4000783e006 */
[--C-:B------:R-:W-:Y:S01]  /*15940*/  SHF.R.S32.HI R9, RZ, 0x1f, R4.reuse ;  /* 0x0000001fff097819 */ /* 0x100fe20000011404 */
[----:B------:R-:W-:Y:S01]  /*15950*/  IMAD.MOV R4, RZ, RZ, -R4 ;  /* 0x000000ffff047224 */ /* 0x000fe200078e0a04 */
[----:B------:R-:W-:-:S03]  /*15960*/  IADD3.X R7, R15, R13, R8, P4, P3 ;  /* 0x0000000d0f077210 */ /* 0x000fc600027e6408 */
[----:B------:R-:W-:Y:S01]  /*15970*/  IMAD R4, R4, c[0x0][0x4e8], R3 ;  /* 0x00013a0004047a24 */ /* 0x000fe200078e0203 */
[----:B------:R-:W-:-:S03]  /*15980*/  IADD3.X R7, R9, R7, R12, P1, P0 ;  /* 0x0000000709077210 */ /* 0x000fc60000fe040c */
[----:B------:R-:W-:Y:S01]  /*15990*/  IMAD R9, R19, R4, RZ ;  /* 0x0000000413097224 */ /* 0x000fe200078e02ff */
[----:B------:R-:W-:-:S05]  /*159a0*/  SHF.R.S32.HI R12, RZ, 0x1f, R4 ;  /* 0x0000001fff0c7819 */ /* 0x000fca0000011404 */
[C---:B------:R-:W-:Y:S02]  /*159b0*/  IMAD R9, R18.reuse, R12, R9 ;  /* 0x0000000c12097224 */ /* 0x040fe400078e0209 */
[----:B------:R-:W-:Y:S02]  /*159c0*/  IMAD.MOV.U32 R12, RZ, RZ, c[0x0][0x4a8] ;  /* 0x00012a00ff0c7624 */ /* 0x000fe400078e00ff */
[----:B------:R-:W-:Y:S01]  /*159d0*/  IMAD.WIDE.U32 R6, R18, R4, R6 ;  /* 0x0000000412067225 */ /* 0x000fe200078e0006 */
[----:B------:R-:W-:Y:S02]  /*159e0*/  SHF.R.S32.HI R23, RZ, 0x1f, R187 ;  /* 0x0000001fff177819 */ /* 0x000fe400000114bb */
[----:B------:R-:W-:Y:S01]  /*159f0*/  SEL R12, R12, c[0x0][0x450], P2 ;  /* 0x000114000c0c7a07 */ /* 0x000fe20001000000 */
[----:B------:R-:W-:Y:S02]  /*15a00*/  IMAD.MOV.U32 R13, RZ, RZ, c[0x0][0x4ac] ;  /* 0x00012b00ff0d7624 */ /* 0x000fe400078e00ff */
[----:B------:R-:W-:Y:S01]  /*15a10*/  IMAD.IADD R4, R7, 0x1, R9 ;  /* 0x0000000107047824 */ /* 0x000fe200078e0209 */
[----:B------:R-:W-:-:S02]  /*15a20*/  LEA R12, P0, R6, R12, 0x2 ;  /* 0x0000000c060c7211 */ /* 0x000fc400078010ff */
[----:B------:R-:W-:Y:S02]  /*15a30*/  SEL R13, R13, c[0x0][0x454], P2 ;  /* 0x000115000d0d7a07 */ /* 0x000fe40001000000 */
[----:B------:R-:W-:Y:S02]  /*15a40*/  LEA.HI R23, R23, R187, RZ, 0x5 ;  /* 0x000000bb17177211 */ /* 0x000fe400078f28ff */
[----:B------:R-:W-:Y:S02]  /*15a50*/  LEA.HI.X R6, R6, R13, R4, 0x2, P0 ;  /* 0x0000000d06067211 */ /* 0x000fe400000f1404 */
[----:B------:R-:W-:Y:S01]  /*15a60*/  LOP3.LUT R23, R23, 0xffffffe0, RZ, 0xc0, !PT ;  /* 0xffffffe017177812 */ /* 0x000fe200078ec0ff */
[----:B------:R-:W-:Y:S04]  /*15a70*/  SHFL.IDX PT, R14, R12, RZ, 0x1c1f ;  /* 0x001c1fff0c0e7589 */ /* 0x000fe800000e0000 */
[----:B------:R-:W1:Y:S01]  /*15a80*/  SHFL.IDX PT, R15, R6, RZ, 0x1c1f ;  /* 0x001c1fff060f7589 */ /* 0x000e6200000e0000 */
[----:B------:R-:W-:-:S03]  /*15a90*/  IMAD.IADD R23, R187, 0x1, -R23 ;  /* 0x00000001bb177824 */ /* 0x000fc600078e0a17 */
[----:B------:R-:W-:Y:S01]  /*15aa0*/  SHFL.IDX PT, R12, R12, 0x1, 0x1c1f ;  /* 0x003c1f000c0c7f89 */ /* 0x000fe200000e0000 */
[----:B------:R-:W-:-:S03]  /*15ab0*/  IMAD R4, R16, c[0x0][0x4e8], RZ ;  /* 0x00013a0010047a24 */ /* 0x000fc600078e02ff */
[----:B------:R2:W3:Y:S01]  /*15ac0*/  SHFL.IDX PT, R13, R6, 0x1, 0x1c1f ;  /* 0x003c1f00060d7f89 */ /* 0x0004e200000e0000 */
[----:B------:R-:W-:Y:S01]  /*15ad0*/  LOP3.LUT P0, RZ, R23, 0x3, RZ, 0xc0, !PT ;  /* 0x0000000317ff7812 */ /* 0x000fe2000780c0ff */
[----:B--2---:R-:W-:-:S05]  /*15ae0*/  IMAD R6, R237, 0x80, R20 ;  /* 0x00000080ed067824 */ /* 0x004fca00078e0214 */
        /* <DEDUP_REMOVED lines=12> */
[----:B------:R1:W3:Y:S01]  /*15bb0*/  LDS.128 R24, [R107+0x80] ;  /* 0x000080006b187984 */ /* 0x0002e20000000c00 */
[C---:B--2---:R-:W-:Y:S02]  /*15bc0*/  LEA R12, R237.reuse, R242, 0x7 ;  /* 0x000000f2ed0c7211 */ /* 0x044fe400078e38ff */
[----:B------:R-:W-:Y:S01]  /*15bd0*/  IMAD R2, R2, c[0x0][0x3a4], R8 ;  /* 0x0000e90002027a24 */ /* 0x000fe200078e0208 */
[----:B------:R-:W-:Y:S01]  /*15be0*/  LEA R8, R237, R217, 0x7 ;  /* 0x000000d9ed087211 */ /* 0x000fe200078e38ff */
[----:B------:R1:W2:Y:S03]  /*15bf0*/  LDS.128 R40, [R107+0x1080] ;  /* 0x001080006b287984 */ /* 0x0002a60000000c00 */
[----:B------:R-:W-:Y:S01]  /*15c00*/  IADD3 R3, R7, R2, RZ ;  /* 0x0000000207037210 */ /* 0x000fe20007ffe0ff */
[----:B------:R1:W4:Y:S01]  /*15c10*/  LDS.128 R52, [R107+0x2080] ;  /* 0x002080006b347984 */ /* 0x0003220000000c00 */
        /* <DEDUP_REMOVED lines=30> */
[----:B------:R-:W-:-:S04]  /*15e00*/  LEA R14, P0, R2, c[0x0][0x380], 0x1 ;  /* 0x0000e000020e7a11 */ /* 0x000fc800078008ff */
[----:B------:R-:W-:-:S04]  /*15e10*/  IADD3 R0, R3, R0, RZ ;  /* 0x0000000003007210 */ /* 0x000fc80007ffe0ff */
[----:B------:R-:W-:Y:S01]  /*15e20*/  LEA.HI.X R13, R2, c[0x0][0x384], R0, 0x1, P0 ;  /* 0x0000e100020d7a11 */ /* 0x000fe200000f0c00 */
[----:B------:R-:W-:Y:S05]  /*15e30*/  BRA.DIV ~URZ, `(.L_x_1823) ;  /* 0x00004e127f007947 */ /* 0x000fea000b800000 */
[----:B--234-:R2:W3:Y:S02]  /*15e40*/  SHFL.IDX PT, R5, R13, RZ, 0x181f ;  /* 0x00181fff0d057589 */ /* 0x01c4e400000e0000 */
.L_x_1902:
[----:B------:R-:W-:Y:S05]  /*15e50*/  BRA.DIV ~URZ, `(.L_x_1824) ;  /* 0x00004e627f007947 */ /* 0x000fea000b800000 */
[----:B------:R4:W2:Y:S02]  /*15e60*/  SHFL.IDX PT, R0, R14, RZ, 0x181f ;  /* 0x00181fff0e007589 */ /* 0x0008a400000e0000 */
.L_x_1903:
        /* <DEDUP_REMOVED lines=15> */
.L_x_1826:
[----:B------:R-:W-:Y:S05]  /*15f60*/  BSYNC B0 ;  /* 0x0000000000007941 */ /* 0x000fea0003800000 */
.L_x_1825:
[----:B------:R-:W-:Y:S05]  /*15f70*/  BRA.DIV ~URZ, `(.L_x_1827) ;  /* 0x00004db27f007947 */ /* 0x000fea000b800000 */
[----:B---3--:R3:W4:Y:S04]  /*15f80*/  SHFL.IDX PT, R5, R13, 0x1, 0x181f ;  /* 0x00381f000d057f89 */ /* 0x00872800000e0000 */
[----:B--2---:R3:W2:Y:S02]  /*15f90*/  SHFL.IDX PT, R0, R14, 0x1, 0x181f ;  /* 0x00381f000e007f89 */ /* 0x0046a400000e0000 */
.L_x_1904:
        /* <DEDUP_REMOVED lines=16> */
.L_x_1829:
[----:B------:R-:W-:Y:S05]  /*160a0*/  BSYNC B0 ;  /* 0x0000000000007941 */ /* 0x000fea0003800000 */
.L_x_1828:
[----:B------:R-:W-:Y:S05]  /*160b0*/  BRA.DIV ~URZ, `(.L_x_1830) ;  /* 0x00004d427f007947 */ /* 0x000fea000b800000 */
[----:B----4-:R4:W3:Y:S02]  /*160c0*/  SHFL.IDX PT, R5, R13, 0x2, 0x181f ;  /* 0x00581f000d057f89 */ /* 0x0108e400000e0000 */
.L_x_1905:
[----:B------:R-:W-:Y:S05]  /*160d0*/  BRA.DIV ~URZ, `(.L_x_1831) ;  /* 0x00004d927f007947 */ /* 0x000fea000b800000 */
[----:B--2---:R2:W4:Y:S02]  /*160e0*/  SHFL.IDX PT, R0, R14, 0x2, 0x181f ;  /* 0x00581f000e007f89 */ /* 0x00452400000e0000 */
.L_x_1906:
        /* <DEDUP_REMOVED lines=16> */
.L_x_1833:
[----:B------:R-:W-:Y:S05]  /*161f0*/  BSYNC B0 ;  /* 0x0000000000007941 */ /* 0x000fea0003800000 */
.L_x_1832:
[----:B------:R-:W-:Y:S05]  /*16200*/  BRA.DIV ~URZ, `(.L_x_1834) ;  /* 0x00004cd27f007947 */ /* 0x000fea000b800000 */
[----:B---3--:R3:W2:Y:S04]  /*16210*/  SHFL.IDX PT, R6, R13, 0x3, 0x181f ;  /* 0x00781f000d067f89 */ /* 0x0086a800000e0000 */
[----:B----4-:R3:W4:Y:S02]  /*16220*/  SHFL.IDX PT, R0, R14, 0x3, 0x181f ;  /* 0x00781f000e007f89 */ /* 0x01072400000e0000 */
.L_x_1907:
[----:B------:R-:W-:-:S04]  /*16230*/  IADD3 R2, R12, 0x60, RZ ;  /* 0x000000600c027810 */ /* 0x000fc80007ffe0ff */
[----:B------:R-:W-:-:S13]  /*16240*/  ISETP.GE.AND P0, PT, R2, R4, PT ;  /* 0x000000040200720c */ /* 0x000fda0003f06270 */
[----:B------:R-:W-:Y:S05]  /*16250*/  @P0 BRA `(.L_x_1835) ;  /* 0x000024a000000947 */ /* 0x000fea0003800000 */
[----:B------:R-:W-:Y:S02]  /*16260*/  ISETP.GE.AND P1, PT, R204, c[0x0][0x3c8], PT ;  /* 0x0000f200cc007a0c */ /* 0x000fe40003f26270 */
[----:B------:R-:W-:-:S11]  /*16270*/  ISETP.GE.AND P0, PT, R203, c[0x0][0x3c8], PT ;  /* 0x0000f200cb007a0c */ /* 0x000fd60003f06270 */
        /* <DEDUP_REMOVED lines=12> */
.L_x_1822:
[----:B------:R-:W-:Y:S02]  /*16340*/  IMAD R8, R8, c[0x0][0x408], RZ ;  /* 0x0001020008087a24 */ /* 0x000fe400078e02ff */
[----:B------:R-:W-:-:S04]  /*16350*/  IMAD.WIDE.U32 R6, R2, c[0x0][0x408], RZ ;  /* 0x0001020002067a25 */ /* 0x000fc800078e00ff */
[----:B------:R-:W-:-:S05]  /*16360*/  IMAD R2, R2, c[0x0][0x40c], R8 ;  /* 0x0001030002027a24 */ /* 0x000fca00078e0208 */
[----:B------:R-:W-:Y:S02]  /*16370*/  IADD3 R7, R7, R2, RZ ;  /* 0x0000000207077210 */ /* 0x000fe40007ffe0ff */
[----:B------:R-:W-:-:S03]  /*16380*/  SHF.R.S32.HI R2, RZ, 0x1f, R0 ;  /* 0x0000001fff027819 */ /* 0x000fc60000011400 */
[----:B------:R-:W-:-:S04]  /*16390*/  IMAD.WIDE.U32 R6, R5, c[0x0][0x438], R6 ;  /* 0x00010e0005067a25 */ /* 0x000fc800078e0006 */
[----:B------:R-:W-:Y:S01]  /*163a0*/  IMAD R2, R2, c[0x0][0x440], RZ ;  /* 0x0001100002027a24 */ /* 0x000fe200078e02ff */
[----:B------:R-:W-:Y:S01]  /*163b0*/  MOV R4, R6 ;  /* 0x0000000600047202 */ /* 0x000fe20000000f00 */
[----:B------:R-:W-:Y:S02]  /*163c0*/  IMAD R5, R5, c[0x0][0x43c], R7 ;  /* 0x00010f0005057a24 */ /* 0x000fe400078e0207 */
[----:B------:R-:W-:-:S04]  /*163d0*/  @P5 IMAD.HI.U32 R7, R3, c[0x0][0x4ec], RZ ;  /* 0x00013b0003075a27 */ /* 0x000fc800078e00ff */
[C---:B------:R-:W-:Y:S02]  /*163e0*/  IMAD R2, R0.reuse, c[0x0][0x444], R2 ;  /* 0x0001110000027a24 */ /* 0x040fe400078e0202 */
[----:B------:R-:W-:Y:S01]  /*163f0*/  IMAD.WIDE.U32 R4, R0, c[0x0][0x440], R4 ;  /* 0x0001100000047a25 */ /* 0x000fe200078e0004 */
[----:B------:R-:W-:Y:S02]  /*16400*/  MOV R0, R3 ;  /* 0x0000000300007202 */ /* 0x000fe40000000f00 */
[----:B------:R-:W-:Y:S02]  /*16410*/  @P5 SHF.R.U32.HI R0, RZ, c[0x0][0x4f0], R7 ;  /* 0x00013c00ff005a19 */ /* 0x000fe40000011607 */
        /* <DEDUP_REMOVED lines=19> */
.L_x_1908:
[----:B------:R-:W-:Y:S05]  /*16550*/  BRA.DIV ~URZ, `(.L_x_1837) ;  /* 0x00004ac27f007947 */ /* 0x000fea000b800000 */
[----:B------:R4:W1:Y:S02]  /*16560*/  SHFL.IDX PT, R0, R14, RZ, 0x1c1f ;  /* 0x001c1fff0e007589 */ /* 0x00086400000e0000 */
.L_x_1909:
[----:B------:R-:W-:Y:S01]  /*16570*/  BSSY B0, `(.L_x_1838) ;  /* 0x00000a6000007945 */ /* 0x000fe20003800000 */
[----:B------:R-:W-:Y:S05]  /*16580*/  @P0 BRA `(.L_x_1839) ;  /* 0x00000a4000000947 */ /* 0x000fea0003800000 */
[C---:B------:R-:W-:Y:S02]  /*16590*/  IADD3 R9, R251.reuse, 0x8, RZ ;  /* 0x00000008fb097810 */ /* 0x040fe40007ffe0ff */
[----:B------:R-:W-:Y:S02]  /*165a0*/  ISETP.GE.AND P1, PT, R251, c[0x0][0x3c8], PT ;  /* 0x0000f200fb007a0c */ /* 0x000fe40003f26270 */
[----:B------:R-:W-:Y:S02]  /*165b0*/  ISETP.GE.AND P0, PT, R9, c[0x0][0x3c8], PT ;  /* 0x0000f20009007a0c */ /* 0x000fe40003f06270 */
[C---:B--2---:R-:W-:Y:S02]  /*165c0*/  IADD3 R12, R251.reuse, 0x10, RZ ;  /* 0x00000010fb0c7810 */ /* 0x044fe40007ffe0ff */
[----:B------:R-:W-:-:S02]  /*165d0*/  IADD3 R8, R251, 0x18, RZ ;  /* 0x00000018fb087810 */ /* 0x000fc40007ffe0ff */
[----:B------:R-:W-:Y:S02]  /*165e0*/  IADD3 R13, R251, 0x8, RZ ;  /* 0x00000008fb0d7810 */ /* 0x000fe40007ffe0ff */
[----:B------:R-:W-:Y:S02]  /*165f0*/  ISETP.GE.AND P3, PT, R12, c[0x0][0x3c8], PT ;  /* 0x0000f2000c007a0c */ /* 0x000fe40003f66270 */
[----:B------:R-:W-:Y:S01]  /*16600*/  ISETP.GE.AND P4, PT, R8, c[0x0][0x3c8], PT ;  /* 0x0000f20008007a0c */ /* 0x000fe20003f86270 */
[----:B-1----:R-:W-:Y:S01]  /*16610*/  @!P1 IMAD.MOV.U32 R6, RZ, RZ, R0 ;  /* 0x000000ffff069224 */ /* 0x002fe200078e0000 */
[----:B------:R-:W-:Y:S01]  /*16620*/  SHF.R.S32.HI R13, RZ, 0x1f, R13 ;  /* 0x0000001fff0d7819 */ /* 0x000fe2000001140d */
[----:B---3--:R-:W-:Y:S01]  /*16630*/  @!P1 IMAD.MOV.U32 R7, RZ, RZ, R4 ;  /* 0x000000ffff079224 */ /* 0x008fe200078e0004 */
[----:B------:R-:W-:Y:S02]  /*16640*/  @!P0 LEA R2, P2, R9, R0, 0x2 ;  /* 0x0000000009028211 */ /* 0x000fe400078410ff */
[C---:B------:R-:W-:Y:S01]  /*16650*/  IADD3 R16, R251.reuse, 0x20, RZ ;  /* 0x00000020fb107810 */ /* 0x040fe20007ffe0ff */
[----:B------:R-:W-:Y:S01]  /*16660*/  @!P1 IMAD.WIDE R6, R251, 0x4, R6 ;  /* 0x00000004fb069825 */ /* 0x000fe200078e0206 */
[----:B------:R-:W-:-:S02]  /*16670*/  @!P0 LEA.HI.X R3, R9, R4, R13, 0x2, P2 ;  /* 0x0000000409038211 */ /* 0x000fc400010f140d */
[C---:B------:R-:W-:Y:S02]  /*16680*/  IADD3 R9, R251.reuse, 0x28, RZ ;  /* 0x00000028fb097810 */ /* 0x040fe40007ffe0ff */
[C---:B------:R-:W-:Y:S01]  /*16690*/  IADD3 R17, R251.reuse, 0x10, RZ ;  /* 0x00000010fb117810 */ /* 0x040fe20007ffe0ff */
[----:B------:R1:W-:Y:S01]  /*166a0*/  @!P1 ST.E.64 [R6.64], R26 ;  /* 0x0000001a06009985 */ /* 0x0003e2000c101b08 */
[----:B------:R-:W-:Y:S02]  /*166b0*/  ISETP.GE.AND P2, PT, R16, c[0x0][0x3c8], PT ;  /* 0x0000f20010007a0c */ /* 0x000fe40003f46270 */
[----:B------:R-:W-:Y:S01]  /*166c0*/  IADD3 R13, R251, 0x18, RZ ;  /* 0x00000018fb0d7810 */ /* 0x000fe20007ffe0ff */
[----:B------:R2:W-:Y:S01]  /*166d0*/  @!P0 ST.E.64 [R2.64], R28 ;  /* 0x0000001c02008985 */ /* 0x0005e2000c101b08 */
[----:B------:R-:W-:Y:S02]  /*166e0*/  ISETP.GE.AND P1, PT, R9, c[0x0][0x3c8], PT ;  /* 0x0000f20009007a0c */ /* 0x000fe40003f26270 */
[----:B------:R-:W-:-:S02]  /*166f0*/  SHF.R.S32.HI R17, RZ, 0x1f, R17 ;  /* 0x0000001fff117819 */ /* 0x000fc40000011411 */
[----:B------:R-:W-:Y:S02]  /*16700*/  SHF.R.S32.HI R13, RZ, 0x1f, R13 ;  /* 0x0000001fff0d7819 */ /* 0x000fe4000001140d */
[C---:B------:R-:W-:Y:S02]  /*16710*/  IADD3 R18, R251.reuse, 0x60, RZ ;  /* 0x00000060fb127810 */ /* 0x040fe40007ffe0ff */
[C---:B------:R-:W-:Y:S02]  /*16720*/  IADD3 R19, R251.reuse, 0x80, RZ ;  /* 0x00000080fb137810 */ /* 0x040fe40007ffe0ff */
[----:B------:R-:W-:Y:S02]  /*16730*/  SHF.R.S32.HI R18, RZ, 0x1f, R18 ;  /* 0x0000001fff127819 */ /* 0x000fe40000011412 */
[----:B------:R-:W-:Y:S02]  /*16740*/  SHF.R.S32.HI R19, RZ, 0x1f, R19 ;  /* 0x0000001fff137819 */ /* 0x000fe40000011413 */
[----:B------:R-:W-:-:S04]  /*16750*/  IADD3 R20, R251, 0xa8, RZ ;  /* 0x000000a8fb147810 */ /* 0x000fc80007ffe0ff */
[----:B------:R-:W-:Y:S02]  /*16760*/  SHF.R.S32.HI R20, RZ, 0x1f, R20 ;  /* 0x0000001fff147819 */ /* 0x000fe40000011414 */
        /* <DEDUP_REMOVED lines=11> */
[----:B------:R-:W-:Y:S02]  /*16820*/  SHF.R.S32.HI R17, RZ, 0x1f, R17 ;  /* 0x0000001fff117819 */ /* 0x000fe40000011411 */
[----:B------:R-:W-:Y:S02]  /*16830*/  ISETP.GE.AND P4, PT, R8, c[0x0][0x3c8], PT ;  /* 0x0000f20008007a0c */ /* 0x000fe40003f86270 */
        /* <DEDUP_REMOVED lines=8> */
[C---:B------:R-:W-:Y:S01]  /*168c0*/  IADD3 R17, R251.reuse, 0x30, RZ ;  /* 0x00000030fb117810 */ /* 0x040fe20007ffe0ff */
[----:B------:R2:W-:Y:S01]  /*168d0*/  @!P1 ST.E.64 [R2.64], R120 ;  /* 0x0000007802009985 */ /* 0x0005e2000c101b08 */
[----:B------:R-:W-:Y:S02]  /*168e0*/  ISETP.GE.AND P2, PT, R16, c[0x0][0x3c8], PT ;  /* 0x0000f20010007a0c */ /* 0x000fe40003f46270 */
[----:B------:R-:W-:Y:S02]  /*168f0*/  IADD3 R13, R251, 0x38, RZ ;  /* 0x00000038fb0d7810 */ /* 0x000fe40007ffe0ff */
[----:B------:R-:W-:Y:S02]  /*16900*/  ISETP.GE.AND P1, PT, R9, c[0x0][0x3c8], PT ;  /* 0x0000f20009007a0c */ /* 0x000fe40003f26270 */
[----:B------:R-:W-:Y:S02]  /*16910*/  SHF.R.S32.HI R17, RZ, 0x1f, R17 ;  /* 0x0000001fff117819 */ /* 0x000fe40000011411 */
[----:B------:R-:W-:-:S02]  /*16920*/  SHF.R.S32.HI R13, RZ, 0x1f, R13 ;  /* 0x0000001fff0d7819 */ /* 0x000fc4000001140d */
        /* <DEDUP_REMOVED lines=38> */
[----:B------:R-:W-:Y:S02]  /*16b90*/  ISETP.GE.AND P4, PT, R8, c[0x0][0x3c8], PT ;  /* 0x0000f20008007a0c */ /* 0x000fe40003f86270 */
[----:B------:R-:W-:Y:S02]  /*16ba0*/  SHF.R.S32.HI R13, RZ, 0x1f, R13 ;  /* 0x0000001fff0d7819 */ /* 0x000fe4000001140d */
[----:B------:R-:W-:Y:S02]  /*16bb0*/  IADD3 R16, R251, 0x80, RZ ;  /* 0x00000080fb107810 */ /* 0x000fe40007ffe0ff */
[----:B-1----:R-:W-:-:S02]  /*16bc0*/  @!P2 LEA R6, P5, R17, R0, 0x2 ;  /* 0x000000001106a211 */ /* 0x002fc400078a10ff */
[----:B--2---:R-:W-:Y:S02]  /*16bd0*/  @!P1 LEA R2, P0, R9, R0, 0x2 ;  /* 0x0000000009029211 */ /* 0x004fe400078010ff */
[-C--:B------:R-:W-:Y:S02]  /*16be0*/  @!P2 LEA.HI.X R7, R17, R4.reuse, R18, 0x2, P5 ;  /* 0x000000041107a211 */ /* 0x080fe400028f1412 */
[----:B------:R-:W-:Y:S02]  /*16bf0*/  @!P1 LEA.HI.X R3, R9, R4, R13, 0x2, P0 ;  /* 0x0000000409039211 */ /* 0x000fe400000f140d */
[C---:B------:R-:W-:Y:S01]  /*16c00*/  IADD3 R17, R251.reuse, 0x88, RZ ;  /* 0x00000088fb117810 */ /* 0x040fe20007ffe0ff */
[----:B------:R1:W-:Y:S01]  /*16c10*/  @!P2 ST.E.64 [R6.64], R56 ;  /* 0x000000380600a985 */ /* 0x0003e2000c101b08 */
[C---:B------:R-:W-:Y:S02]  /*16c20*/  IADD3 R18, R251.reuse, 0x70, RZ ;  /* 0x00000070fb127810 */ /* 0x040fe40007ffe0ff */
[----:B------:R-:W-:Y:S01]  /*16c30*/  IADD3 R9, R251, 0x78, RZ ;  /* 0x00000078fb097810 */ /* 0x000fe20007ffe0ff */
[----:B------:R2:W-:Y:S01]  /*16c40*/  @!P1 ST.E.64 [R2.64], R60 ;  /* 0x0000003c02009985 */ /* 0x0005e2000c101b08 */
[----:B------:R-:W-:-:S02]  /*16c50*/  ISETP.GE.AND P1, PT, R17, c[0x0][0x3c8], PT ;  /* 0x0000f20011007a0c */ /* 0x000fc40003f26270 */
[----:B------:R-:W-:Y:S02]  /*16c60*/  ISETP.GE.AND P2, PT, R16, c[0x0][0x3c8], PT ;  /* 0x0000f20010007a0c */ /* 0x000fe40003f46270 */
[----:B------:R-:W-:Y:S02]  /*16c70*/  SHF.R.S32.HI R18, RZ, 0x1f, R18 ;  /* 0x0000001fff127819 */ /* 0x000fe40000011412 */
[----:B------:R-:W-:Y:S02]  /*16c80*/  SHF.R.S32.HI R9, RZ, 0x1f, R9 ;  /* 0x0000001fff097819 */ /* 0x000fe40000011409 */
[----:B------:R-:W-:-:S04]  /*16c90*/  IADD3 R13, R251, 0x90, RZ ;  /* 0x00000090fb0d7810 */ /* 0x000fc80007ffe0ff */
[----:B------:R-:W-:Y:S02]  /*16ca0*/  ISETP.GE.AND P6, PT, R13, c[0x0][0x3c8], PT ;  /* 0x0000f2000d007a0c */ /* 0x000fe40003fc6270 */
[-C--:B-1----:R-:W-:Y:S02]  /*16cb0*/  @!P3 LEA R6, P5, R12, R0.reuse, 0x2 ;  /* 0x000000000c06b211 */ /* 0x082fe400078a10ff */
[----:B--2---:R-:W-:Y:S02]  /*16cc0*/  @!P4 LEA R2, P0, R8, R0, 0x2 ;  /* 0x000000000802c211 */ /* 0x004fe400078010ff */
[-C--:B------:R-:W-:Y:S02]  /*16cd0*/  @!P3 LEA.HI.X R7, R12, R4.reuse, R18, 0x2, P5 ;  /* 0x000000040c07b211 */ /* 0x080fe400028f1412 */
[----:B------:R-:W-:Y:S02]  /*16ce0*/  @!P4 LEA.HI.X R3, R8, R4, R9, 0x2, P0 ;  /* 0x000000040803c211 */ /* 0x000fe400000f1409 */
[C---:B------:R-:W-:Y:S01]  /*16cf0*/  IADD3 R18, R251.reuse, 0x88, RZ ;  /* 0x00000088fb127810 */ /* 0x040fe20007ffe0ff */
[----:B------:R1:W-:Y:S01]  /*16d00*/  @!P3 ST.E.64 [R6.64], R64 ;  /* 0x000000400600b985 */ /* 0x0003e2000c101b08 */
[----:B------:R-:W-:-:S02]  /*16d10*/  IADD3 R12, R251, 0x98, RZ ;  /* 0x00000098fb0c7810 */ /* 0x000fc40007ffe0ff */
[----:B------:R-:W-:Y:S01]  /*16d20*/  SHF.R.S32.HI R18, RZ, 0x1f, R18 ;  /* 0x0000001fff127819 */ /* 0x000fe20000011412 */
[----:B------:R2:W-:Y:S01]  /*16d30*/  @!P4 ST.E.64 [R2.64], R68 ;  /* 0x000000440200c985 */ /* 0x0005e2000c101b08 */
[----:B------:R-:W-:Y:S02]  /*16d40*/  @!P2 LEA R8, P0, R16, R0, 0x2 ;  /* 0x000000001008a211 */ /* 0x000fe400078010ff */
[----:B------:R-:W-:Y:S02]  /*16d50*/  ISETP.GE.AND P5, PT, R12, c[0x0][0x3c8], PT ;  /* 0x0000f2000c007a0c */ /* 0x000fe40003fa6270 */
[----:B------:R-:W-:Y:S02]  /*16d60*/  @!P2 LEA.HI.X R9, R16, R4, R19, 0x2, P0 ;  /* 0x000000041009a211 */ /* 0x000fe400000f1413 */
[C---:B------:R-:W-:Y:S02]  /*16d70*/  IADD3 R16, R251.reuse, 0xa0, RZ ;  /* 0x000000a0fb107810 */ /* 0x040fe40007ffe0ff */
[----:B------:R-:W-:Y:S01]  /*16d80*/  IADD3 R19, R251, 0xa8, RZ ;  /* 0x000000a8fb137810 */ /* 0x000fe20007ffe0ff */
[----:B------:R-:W-:Y:S01]  /*16d90*/  @!P2 ST.E.64 [R8.64], R124 ;  /* 0x0000007c0800a985 */ /* 0x000fe2000c101b08 */
[----:B------:R-:W-:-:S02]  /*16da0*/  ISETP.GE.AND P4, PT, R16, c[0x0][0x3c8], PT ;  /* 0x0000f20010007a0c */ /* 0x000fc40003f86270 */
[----:B------:R-:W-:Y:S02]  /*16db0*/  ISETP.GE.AND P2, PT, R19, c[0x0][0x3c8], PT ;  /* 0x0000f20013007a0c */ /* 0x000fe40003f46270 */
[-C--:B-1----:R-:W-:Y:S02]  /*16dc0*/  @!P6 LEA R6, P0, R13, R0.reuse, 0x2 ;  /* 0x000000000d06e211 */ /* 0x082fe400078010ff */
[----:B--2---:R-:W-:-:S04]  /*16dd0*/  @!P1 LEA R2, P3, R17, R0, 0x2 ;  /* 0x0000000011029211 */ /* 0x004fc800078610ff */
        /* <DEDUP_REMOVED lines=12> */
[----:B------:R-:W-:Y:S02]  /*16ea0*/  SHF.R.S32.HI R18, RZ, 0x1f, R18 ;  /* 0x0000001fff127819 */ /* 0x000fe40000011412 */
[----:B-1----:R-:W-:-:S04]  /*16eb0*/  @!P5 LEA R2, P3, R12, R0, 0x2 ;  /* 0x000000000c02d211 */ /* 0x002fc800078610ff */
[----:B------:R-:W-:Y:S02]  /*16ec0*/  @!P5 LEA.HI.X R3, R12, R4, R13, 0x2, P3 ;  /* 0x000000040c03d211 */ /* 0x000fe400018f140d */
[CC--:B------:R-:W-:Y:S02]  /*16ed0*/  @!P4 LEA R12, P6, R16.reuse, R0.reuse, 0x2 ;  /* 0x00000000100cc211 */ /* 0x0c0fe400078c10ff */
[----:B------:R-:W-:Y:S01]  /*16ee0*/  @!P2 LEA R8, P3, R19, R0, 0x2 ;  /* 0x000000001308a211 */ /* 0x000fe200078610ff */
[----:B------:R1:W-:Y:S01]  /*16ef0*/  @!P5 ST.E.64 [R2.64], R80 ;  /* 0x000000500200d985 */ /* 0x0003e2000c101b08 */
[----:B------:R-:W-:Y:S02]  /*16f00*/  @!P4 LEA.HI.X R13, R16, R4, R18, 0x2, P6 ;  /* 0x00000004100dc211 */ /* 0x000fe400030f1412 */
[----:B------:R-:W-:Y:S02]  /*16f10*/  IADD3 R18, R251, 0xb0, RZ ;  /* 0x000000b0fb127810 */ /* 0x000fe40007ffe0ff */
[----:B--2---:R-:W-:Y:S01]  /*16f20*/  @!P1 LEA R6, P5, R17, R0, 0x2 ;  /* 0x0000000011069211 */ /* 0x004fe200078a10ff */
[----:B------:R2:W-:Y:S01]  /*16f30*/  @!P4 ST.E.64 [R12.64], R132 ;  /* 0x000000840c00c985 */ /* 0x0005e2000c101b08 */
[----:B------:R-:W-:-:S02]  /*16f40*/  SHF.R.S32.HI R18, RZ, 0x1f, R18 ;  /* 0x0000001fff127819 */ /* 0x000fc40000011412 */
        /* <DEDUP_REMOVED lines=8> */
.L_x_1839:
[----:B------:R-:W-:Y:S05]  /*16fd0*/  BSYNC B0 ;  /* 0x0000000000007941 */ /* 0x000fea0003800000 */
.L_x_1838:
[----:B------:R-:W-:Y:S05]  /*16fe0*/  BRA.DIV ~URZ, `(.L_x_1840) ;  /* 0x000040a27f007947 */ /* 0x000fea000b800000 */
[----:B---3--:R3:W2:Y:S04]  /*16ff0*/  SHFL.IDX PT, R4, R5, 0x1, 0x1c1f ;  /* 0x003c1f0005047f89 */ /* 0x0086a800000e0000 */
[----:B-1----:R3:W1:Y:S02]  /*17000*/  SHFL.IDX PT, R0, R14, 0x1, 0x1c1f ;  /* 0x003c1f000e007f89 */ /* 0x00266400000e0000 */
.L_x_1910:
        /* <DEDUP_REMOVED lines=8> */
[----:B------:R-:W-:Y:S01]  /*17090*/  IADD3 R9, R251, 0x8, RZ ;  /* 0x00000008fb097810 */ /* 0x000fe20007ffe0ff */
        /* <DEDUP_REMOVED lines=161> */
[----:B------:R-:W-:-:S03]  /*17ab0*/  @!P0 LEA.HI.X R3, R5, R4, R14, 0x2, P4 ;  /* 0x0000000405038211 */ /* 0x000fc600020f140e */
        /* <DEDUP_REMOVED lines=9> */
.L_x_1820:
        /* <DEDUP_REMOVED lines=16> */
[----:B-1----:R1:W3:Y:S04]  /*17c50*/  LDG.E R4, [R2.64] ;  /* 0x0000000802047981 */ /* 0x0022e8000c1e1900 */
[----:B-1----:R-:W3:Y:S02]  /*17c60*/  LDG.E R2, [R2.64+0x4] ;  /* 0x0000040802027981 */ /* 0x002ee4000c1e1900 */
[----:B---3-5:R-:W-:Y:S02]  /*17c70*/  IADD3 R21, -R4, R2, RZ ;  /* 0x0000000204157210 */ /* 0x028fe40007ffe1ff */
.L_x_1841:
[----:B------:R-:W-:Y:S01]  /*17c80*/  ISETP.GT.AND P0, PT, R187, 0x7f, PT ;  /* 0x0000007fbb00780c */ /* 0x000fe20003f04270 */
[----:B------:R-:W-:Y:S01]  /*17c90*/  BSSY B0, `(.L_x_1842) ;  /* 0x0000035000007945 */ /* 0x000fe20003800000 */
[----:B------:R-:W-:Y:S02]  /*17ca0*/  LOP3.LUT R8, R238, 0xffff, RZ, 0xc0, !PT ;  /* 0x0000ffffee087812 */ /* 0x000fe400078ec0ff */
[----:B------:R-:W-:-:S02]  /*17cb0*/  SEL R9, R245, RZ, !P3 ;  /* 0x000000fff5097207 */ /* 0x000fc40005800000 */
[----:B------:R-:W-:Y:S02]  /*17cc0*/  SEL R23, R248, RZ, !P3 ;  /* 0x000000fff8177207 */ /* 0x000fe40005800000 */
[----:B-----5:R-:W-:-:S05]  /*17cd0*/  SHF.R.S32.HI R19, RZ, 0x1f, R0 ;  /* 0x0000001fff137819 */ /* 0x020fca0000011400 */
[----:B------:R-:W-:Y:S05]  /*17ce0*/  @P0 BRA `(.L_x_1843) ;  /* 0x000002f000000947 */ /* 0x000fea0003800000 */
[----:B-1----:R-:W-:Y:S01]  /*17cf0*/  IMAD R2, R21, c[0x0][0x4e8], RZ ;  /* 0x00013a0015027a24 */ /* 0x002fe200078e02ff */
        /* <DEDUP_REMOVED lines=9> */
[----:B------:R1:W2:Y:S02]  /*17d90*/  LDC.64 R14, c[0x0][R2+0x160] ;  /* 0x00005800020e7b82 */ /* 0x0002a40000000a00 */
[----:B-1----:R-:W-:-:S02]  /*17da0*/  IMAD.MOV.U32 R2, RZ, RZ, c[0x0][0x4e8] ;  /* 0x00013a00ff027624 */ /* 0x002fc400078e00ff */
[-C--:B---3--:R-:W-:Y:S02]  /*17db0*/  IMAD R3, R13, R9.reuse, RZ ;  /* 0x000000090d037224 */ /* 0x088fe400078e02ff */
[----:B------:R-:W-:Y:S01]  /*17dc0*/  IMAD.WIDE.U32 R4, R12, R9, RZ ;  /* 0x000000090c047225 */ /* 0x000fe200078e00ff */
[----:B------:R-:W-:Y:S02]  /*17dd0*/  ISETP.NE.AND P0, PT, R2, 0x1, PT ;  /* 0x000000010200780c */ /* 0x000fe40003f05270 */
[----:B------:R-:W-:Y:S01]  /*17de0*/  MOV R2, R18 ;  /* 0x0000001200027202 */ /* 0x000fe20000000f00 */
[----:B------:R-:W-:Y:S01]  /*17df0*/  IMAD R12, R12, R23, R3 ;  /* 0x000000170c0c7224 */ /* 0x000fe200078e0203 */
[----:B------:R-:W-:Y:S01]  /*17e00*/  SEL R3, R250, RZ, P2 ;  /* 0x000000fffa037207 */ /* 0x000fe20001000000 */
[-C--:B----4-:R-:W-:Y:S02]  /*17e10*/  IMAD R13, R7, R8.reuse, RZ ;  /* 0x00000008070d7224 */ /* 0x090fe400078e02ff */
[----:B------:R-:W-:-:S04]  /*17e20*/  IMAD.WIDE.U32 R6, R6, R8, RZ ;  /* 0x0000000806067225 */ /* 0x000fc800078e00ff */
[----:B------:R-:W-:Y:S01]  /*17e30*/  IMAD.IADD R13, R7, 0x1, R13 ;  /* 0x00000001070d7824 */ /* 0x000fe200078e020d */
[----:B------:R-:W-:Y:S01]  /*17e40*/  IADD3 R7, R5, R12, RZ ;  /* 0x0000000c05077210 */ /* 0x000fe20007ffe0ff */
[----:B------:R-:W-:-:S04]  /*17e50*/  @P0 IMAD.HI.U32 R22, R18, c[0x0][0x4ec], RZ ;  /* 0x00013b0012160a27 */ /* 0x000fc800078e00ff */
[-C--:B-----5:R-:W-:Y:S01]  /*17e60*/  IMAD R12, R17, R3.reuse, RZ ;  /* 0x00000003110c7224 */ /* 0x0a0fe200078e02ff */
[----:B------:R-:W-:Y:S02]  /*17e70*/  @P0 SHF.R.U32.HI R2, RZ, c[0x0][0x4f0], R22 ;  /* 0x00013c00ff020a19 */ /* 0x000fe40000011616 */
[----:B------:R-:W-:Y:S01]  /*17e80*/  IADD3 R22, P1, P0, R4, R6, R0 ;  /* 0x0000000604167210 */ /* 0x000fe2000783e000 */
[----:B------:R-:W-:-:S03]  /*17e90*/  IMAD.WIDE.U32 R4, R16, R3, RZ ;  /* 0x0000000310047225 */ /* 0x000fc600078e00ff */
[----:B------:R-:W-:Y:S01]  /*17ea0*/  IADD3.X R13, R7, R13, R19, P1, P0 ;  /* 0x0000000d070d7210 */ /* 0x000fe20000fe0413 */
[----:B------:R-:W-:Y:S01]  /*17eb0*/  IMAD.MOV R6, RZ, RZ, -R2 ;  /* 0x000000ffff067224 */ /* 0x000fe200078e0a02 */
[----:B------:R-:W-:Y:S02]  /*17ec0*/  IADD3 R7, R5, R12, RZ ;  /* 0x0000000c05077210 */ /* 0x000fe40007ffe0ff */
[----:B------:R-:W-:Y:S01]  /*17ed0*/  IADD3 R4, P1, P0, R2, R22, R4 ;  /* 0x0000001602047210 */ /* 0x000fe2000783e004 */
[----:B------:R-:W-:Y:S01]  /*17ee0*/  IMAD R3, R6, c[0x0][0x4e8], R18 ;  /* 0x00013a0006037a24 */ /* 0x000fe200078e0212 */
[----:B------:R-:W-:-:S03]  /*17ef0*/  SHF.R.S32.HI R5, RZ, 0x1f, R2 ;  /* 0x0000001fff057819 */ /* 0x000fc60000011402 */
[----:B--2---:R-:W-:Y:S01]  /*17f00*/  IMAD R2, R15, R3, RZ ;  /* 0x000000030f027224 */ /* 0x004fe200078e02ff */
[----:B------:R-:W-:Y:S02]  /*17f10*/  SHF.R.S32.HI R6, RZ, 0x1f, R3 ;  /* 0x0000001fff067819 */ /* 0x000fe40000011403 */
[----:B------:R-:W-:Y:S01]  /*17f20*/  IADD3.X R5, R5, R13, R7, P1, P0 ;  /* 0x0000000d05057210 */ /* 0x000fe20000fe0407 */
[----:B------:R-:W-:Y:S02]  /*17f30*/  IMAD.MOV.U32 R7, RZ, RZ, c[0x0][0x4a8] ;  /* 0x00012a00ff077624 */ /* 0x000fe400078e00ff */
[C---:B------:R-:W-:Y:S02]  /*17f40*/  IMAD R6, R14.reuse, R6, R2 ;  /* 0x000000060e067224 */ /* 0x040fe400078e0202 */
[----:B------:R-:W-:Y:S01]  /*17f50*/  IMAD.WIDE.U32 R2, R14, R3, R4 ;  /* 0x000000030e027225 */ /* 0x000fe200078e0004 */
[----:B------:R-:W-:Y:S02]  /*17f60*/  MOV R5, c[0x0][0x4ac] ;  /* 0x00012b0000057a02 */ /* 0x000fe40000000f00 */
[----:B------:R-:W-:Y:S01]  /*17f70*/  SEL R4, R7, c[0x0][0x450], P2 ;  /* 0x0001140007047a07 */ /* 0x000fe20001000000 */
[----:B------:R-:W-:Y:S01]  /*17f80*/  IMAD.IADD R3, R3, 0x1, R6 ;  /* 0x0000000103037824 */ /* 0x000fe200078e0206 */
[----:B------:R-:W-:-:S02]  /*17f90*/  SEL R5, R5, c[0x0][0x454], P2 ;  /* 0x0001150005057a07 */ /* 0x000fc40001000000 */
[----:B------:R-:W-:-:S04]  /*17fa0*/  LEA R4, P0, R2, R4, 0x2 ;  /* 0x0000000402047211 */ /* 0x000fc800078010ff */
[----:B------:R-:W-:Y:S02]  /*17fb0*/  LEA.HI.X R5, R2, R5, R3, 0x2, P0 ;  /* 0x0000000502057211 */ /* 0x000fe400000f1403 */
[----:B------:R-:W-:-:S05]  /*17fc0*/  MOV R2, 0xff800000 ;  /* 0xff80000000027802 */ /* 0x000fca0000000f00 */
[----:B------:R1:W-:Y:S02]  /*17fd0*/  STG.E [R4.64], R2 ;  /* 0x0000000204007986 */ /* 0x0003e4000c101908 */
.L_x_1843:
[----:B------:R-:W-:Y:S05]  /*17fe0*/  BSYNC B0 ;  /* 0x0000000000007941 */ /* 0x000fea0003800000 */
.L_x_1842:
        /* <DEDUP_REMOVED lines=9> */
[----:B------:R-:W-:Y:S01]  /*18080*/  LEA R4, R237, R217, 0x7 ;  /* 0x000000d9ed047211 */ /* 0x000fe200078e38ff */
        /* <DEDUP_REMOVED lines=25> */
.L_x_1911:
[----:B------:R-:W-:Y:S05]  /*18220*/  BRA.DIV ~URZ, `(.L_x_1845) ;  /* 0x00002fa27f007947 */ /* 0x000fea000b800000 */
[----:B------:R4:W1:Y:S02]  /*18230*/  SHFL.IDX PT, R0, R14, RZ, 0x181f ;  /* 0x00181fff0e007589 */ /* 0x00086400000e0000 */
.L_x_1912:
[----:B------:R-:W-:Y:S01]  /*18240*/  IMAD R12, R21, c[0x0][0x4e8], RZ ;  /* 0x00013a00150c7a24 */ /* 0x000fe200078e02ff */
[----:B------:R-:W-:Y:S04]  /*18250*/  BSSY B0, `(.L_x_1846) ;  /* 0x000000f000007945 */ /* 0x000fe80003800000 */
        /* <DEDUP_REMOVED lines=8> */
[-C--:B---3--:R-:W-:Y:S02]  /*182e0*/  @!P2 LEA.HI.X R9, R204, R4.reuse, R205, 0x1, P5 ;  /* 0x00000004cc09a211 */ /* 0x088fe400028f0ccd */
[-C--:B------:R-:W-:Y:S02]  /*182f0*/  @!P1 LEA.HI.X R7, R203, R4.reuse, R213, 0x1, P4 ;  /* 0x00000004cb079211 */ /* 0x080fe400020f0cd5 */
[----:B------:R-:W-:Y:S01]  /*18300*/  @!P0 LEA.HI.X R3, R206, R4, R212, 0x1, P3 ;  /* 0x00000004ce038211 */ /* 0x000fe200018f0cd4 */
[----:B------:R1:W-:Y:S04]  /*18310*/  @!P2 ST.E.128 [R8.64], RZ ;  /* 0x000000ff0800a985 */ /* 0x0003e8000c101d08 */
[----:B------:R1:W-:Y:S04]  /*18320*/  @!P1 ST.E.128 [R6.64], RZ ;  /* 0x000000ff06009985 */ /* 0x0003e8000c101d08 */
[----:B------:R1:W-:Y:S02]  /*18330*/  @!P0 ST.E.128 [R2.64], RZ ;  /* 0x000000ff02008985 */ /* 0x0003e4000c101d08 */
.L_x_1847:
[----:B------:R-:W-:Y:S05]  /*18340*/  BSYNC B0 ;  /* 0x0000000000007941 */ /* 0x000fea0003800000 */
.L_x_1846:
[----:B------:R-:W-:Y:S05]  /*18350*/  BRA.DIV ~URZ, `(.L_x_1848) ;  /* 0x00002ee27f007947 */ /* 0x000fea000b800000 */
[----:B---3--:R3:W2:Y:S04]  /*18360*/  SHFL.IDX PT, R4, R5, 0x1, 0x181f ;  /* 0x00381f0005047f89 */ /* 0x0086a800000e0000 */
[----:B-1----:R3:W1:Y:S02]  /*18370*/  SHFL.IDX PT, R0, R14, 0x1, 0x181f ;  /* 0x00381f000e007f89 */ /* 0x00266400000e0000 */
.L_x_1913:
        /* <DEDUP_REMOVED lines=16> */
.L_x_1850:
[----:B------:R-:W-:Y:S05]  /*18480*/  BSYNC B0 ;  /* 0x0000000000007941 */ /* 0x000fea0003800000 */
.L_x_1849:
[----:B------:R-:W-:Y:S05]  /*18490*/  BRA.DIV ~URZ, `(.L_x_1851) ;  /* 0x00002e727f007947 */ /* 0x000fea000b800000 */
[----:B--2---:R2:W3:Y:S02]  /*184a0*/  SHFL.IDX PT, R4, R5, 0x2, 0x181f ;  /* 0x00581f0005047f89 */ /* 0x0044e400000e0000 */
.L_x_1914:
[----:B------:R-:W-:Y:S05]  /*184b0*/  BRA.DIV ~URZ, `(.L_x_1852) ;  /* 0x00002ec27f007947 */ /* 0x000fea000b800000 */
[----:B-1----:R1:W2:Y:S02]  /*184c0*/  SHFL.IDX PT, R0, R14, 0x2, 0x181f ;  /* 0x00581f000e007f89 */ /* 0x0022a400000e0000 */
.L_x_1915:
        /* <DEDUP_REMOVED lines=16> */
.L_x_1854:
[----:B------:R-:W-:Y:S05]  /*185d0*/  BSYNC B0 ;  /* 0x0000000000007941 */ /* 0x000fea0003800000 */
.L_x_1853:
[----:B------:R-:W-:Y:S05]  /*185e0*/  BRA.DIV ~URZ, `(.L_x_1855) ;  /* 0x00002e027f007947 */ /* 0x000fea000b800000 */
[----:B---3--:R3:W1:Y:S04]  /*185f0*/  SHFL.IDX PT, R4, R5, 0x3, 0x181f ;  /* 0x00781f0005047f89 */ /* 0x00866800000e0000 */
[----:B--2---:R3:W2:Y:S02]  /*18600*/  SHFL.IDX PT, R0, R14, 0x3, 0x181f ;  /* 0x00781f000e007f89 */ /* 0x0046a400000e0000 */
.L_x_1916:
        /* <DEDUP_REMOVED lines=15> */
.L_x_1835:
[----:B------:R-:W-:Y:S05]  /*18700*/  BSYNC B1 ;  /* 0x0000000000017941 */ /* 0x000fea0003800000 */
.L_x_1819:
        /* <DEDUP_REMOVED lines=12> */
.L_x_1917:
[----:B------:R-:W-:Y:S05]  /*187d0*/  BRA.DIV ~URZ, `(.L_x_1858) ;  /* 0x00002d527f007947 */ /* 0x000fea000b800000 */
[----:B------:R2:W3:Y:S02]  /*187e0*/  SHFL.IDX PT, R6, R35, 0x1, 0x1f ;  /* 0x00201f0023067f89 */ /* 0x0004e400000e0000 */
.L_x_1918:
[----:B-1----:R-:W-:Y:S02]  /*187f0*/  IMAD.IADD R0, R239, 0x1, R16 ;  /* 0x00000001ef007824 */ /* 0x002fe400078e0210 */
[----:B------:R-:W-:-:S03]  /*18800*/  IMAD.MOV.U32 R7, RZ, RZ, RZ ;  /* 0x000000ffff077224 */ /* 0x000fc600078e00ff */
[----:B------:R-:W-:-:S13]  /*18810*/  ISETP.GE.OR P0, PT, R0, c[0x0][0x53c], !P6 ;  /* 0x00014f0000007a0c */ /* 0x000fda0007706670 */
[----:B------:R-:W-:Y:S01]  /*18820*/  @!P0 MOV R2, 0x4 ;  /* 0x0000000400028802 */ /* 0x000fe20000000f00 */
[----:B------:R-:W-:-:S04]  /*18830*/  @!P0 IMAD.MOV.U32 R4, RZ, RZ, 0x4 ;  /* 0x00000004ff048424 */ /* 0x000fc800078e00ff */
        /* <DEDUP_REMOVED lines=13> */
.L_x_1919:
        /* <DEDUP_REMOVED lines=16> */
.L_x_1920:
[----:B---3--:R-:W-:Y:S01]  /*18a10*/  IMAD R0, R0, c[0x0][0x538], RZ ;  /* 0x00014e0000007a24 */ /* 0x008fe200078e02ff */
[----:B------:R-:W-:Y:S04]  /*18a20*/  BSSY B1, `(.L_x_1861) ;  /* 0x000007e000017945 */ /* 0x000fe80003800000 */
[----:B------:R-:W-:-:S04]  /*18a30*/  IADD3 R6, R0, R6, RZ ;  /* 0x0000000600067210 */ /* 0x000fc80007ffe0ff */
[----:B----4-:R-:W-:-:S13]  /*18a40*/  ISETP.GT.AND P0, PT, R6, R9, PT ;  /* 0x000000090600720c */ /* 0x010fda0003f04270 */
[----:B------:R-:W-:Y:S05]  /*18a50*/  @P0 BRA `(.L_x_1862) ;  /* 0x0000025000000947 */ /* 0x000fea0003800000 */
.L_x_1866:
        /* <DEDUP_REMOVED lines=17> */
.L_x_1921:
        /* <DEDUP_REMOVED lines=16> */
.L_x_1922:
[----:B---3--:R-:W-:-:S05]  /*18c70*/  IMAD R0, R0, c[0x0][0x538], RZ ;  /* 0x00014e0000007a24 */ /* 0x008fca00078e02ff */
[----:B------:R-:W-:-:S04]  /*18c80*/  IADD3 R6, R0, R6, RZ ;  /* 0x0000000600067210 */ /* 0x000fc80007ffe0ff */
[----:B------:R-:W-:-:S13]  /*18c90*/  ISETP.GT.AND P0, PT, R6, R9, PT ;  /* 0x000000090600720c */ /* 0x000fda0003f04270 */
[----:B-12---:R-:W-:Y:S05]  /*18ca0*/  @!P0 BRA `(.L_x_1866) ;  /* 0xfffffdb000008947 */ /* 0x006fea000383ffff */
.L_x_1862:
[----:B------:R-:W-:-:S05]  /*18cb0*/  IADD3 R14, -R0, R6, RZ ;  /* 0x00000006000e7210 */ /* 0x000fca0007ffe1ff */
[----:B------:R-:W-:-:S05]  /*18cc0*/  IMAD R0, R4, c[0x0][0x538], R14 ;  /* 0x00014e0004007a24 */ /* 0x000fca00078e020e */
[----:B------:R-:W-:Y:S01]  /*18cd0*/  ISETP.GT.AND P0, PT, R0, R9, PT ;  /* 0x000000090000720c */ /* 0x000fe20003f04270 */
[----:B------:R-:W-:-:S12]  /*18ce0*/  BRA.DIV ~URZ, `(.L_x_1867) ;  /* 0x00002ca27f007947 */ /* 0x000fd8000b800000 */
[----:B------:R-:W-:-:S04]  /*18cf0*/  VOTE.ANY R0, PT, !P0 ;  /* 0x0000000000007806 */ /* 0x000fc800040e0100 */
.L_x_1923:
[----:B------:R3:W4:Y:S01]  /*18d00*/  POPC R13, R0 ;  /* 0x00000000000d7309 */ /* 0x0007220000000000 */
[----:B------:R-:W-:Y:S05]  /*18d10*/  BRA.DIV ~URZ, `(.L_x_1868) ;  /* 0x00002cb27f007947 */ /* 0x000fea000b800000 */
[----:B----4-:R4:W1:Y:S04]  /*18d20*/  SHFL.IDX PT, R12, R7, R13, 0x1f ;  /* 0x00001f0d070c7589 */ /* 0x01086800000e0000 */
[----:B------:R4:W2:Y:S02]  /*18d30*/  SHFL.IDX PT, R5, R8, R13, 0x1f ;  /* 0x00001f0d08057589 */ /* 0x0008a400000e0000 */
.L_x_1924:
[----:B------:R-:W-:Y:S01]  /*18d40*/  ISETP.NE.AND P0, PT, R0, RZ, PT ;  /* 0x000000ff0000720c */ /* 0x000fe20003f05270 */
[----:B------:R-:W-:-:S12]  /*18d50*/  BSSY B0, `(.L_x_1869) ;  /* 0x0000005000007945 */ /* 0x000fd80003800000 */
[----:B------:R-:W-:Y:S05]  /*18d60*/  @!P0 BRA `(.L_x_1870) ;  /* 0x0000003000008947 */ /* 0x000fea0003800000 */
[----:B---3--:R-:W-:Y:S01]  /*18d70*/  IADD3 R0, R13, -0x1, RZ ;  /* 0xffffffff0d007810 */ /* 0x008fe20007ffe0ff */
[----:B------:R-:W-:Y:S05]  /*18d80*/  BRA.DIV ~URZ, `(.L_x_1871) ;  /* 0x00002d127f007947 */ /* 0x000fea000b800000 */
[----:B------:R3:W4:Y:S02]  /*18d90*/  SHFL.IDX PT, R15, R4, R0, 0x1f ;  /* 0x00001f00040f7589 */ /* 0x00072400000e0000 */
.L_x_1870:
[----:B------:R-:W-:Y:S05]  /*18da0*/  BSYNC B0 ;  /* 0x0000000000007941 */ /* 0x000fea0003800000 */
.L_x_1869:
[----:B-1----:R-:W-:Y:S01]  /*18db0*/  IABS R2, R12 ;  /* 0x0000000c00027213 */ /* 0x002fe20000000000 */
[----:B----4-:R-:W-:Y:S01]  /*18dc0*/  IMAD R236, R15, c[0x0][0x538], R14 ;  /* 0x00014e000fec7a24 */ /* 0x010fe200078e020e */
[----:B--2---:R-:W-:Y:S01]  /*18dd0*/  IABS R3, R5 ;  /* 0x0000000500037213 */ /* 0x004fe20000000000 */
[----:B------:R-:W-:Y:S01]  /*18de0*/  IMAD.IADD R239, R13, 0x1, R239 ;  /* 0x000000010def7824 */ /* 0x000fe200078e02ef */
[----:B------:R-:W1:Y:S01]  /*18df0*/  I2F.RP R6, R2 ;  /* 0x0000000200067306 */ /* 0x000e620000209400 */
[----:B------:R-:W-:Y:S01]  /*18e00*/  IMAD.IADD R8, R9, 0x1, -R236 ;  /* 0x0000000109087824 */ /* 0x000fe200078e0aec */
[----:B---3--:R-:W-:-:S04]  /*18e10*/  MOV R4, R3 ;  /* 0x0000000300047202 */ /* 0x008fc80000000f00 */
[----:B------:R-:W-:Y:S02]  /*18e20*/  IABS R9, R8 ;  /* 0x0000000800097213 */ /* 0x000fe40000000000 */
[----:B------:R-:W-:Y:S08]  /*18e30*/  I2F.RP R14, R4 ;  /* 0x00000004000e7306 */ /* 0x000ff00000209400 */
        /* <DEDUP_REMOVED lines=9> */
[----:B------:R-:W-:-:S03]  /*18ed0*/  IMAD.HI.U32 R7, R7, R3, R6 ;  /* 0x0000000307077227 */ /* 0x000fc600078e0006 */
[----:B------:R-:W-:Y:S01]  /*18ee0*/  MOV R6, R0 ;  /* 0x0000000000067202 */ /* 0x000fe20000000f00 */
[----:B------:R-:W-:-:S04]  /*18ef0*/  IMAD.MOV.U32 R3, RZ, RZ, R9 ;  /* 0x000000ffff037224 */ /* 0x000fc800078e0009 */
[----:B------:R-:W-:-:S04]  /*18f00*/  IMAD.HI.U32 R0, R7, R3, RZ ;  /* 0x0000000307007227 */ /* 0x000fc800078e00ff */
[----:B------:R-:W-:Y:S02]  /*18f10*/  IMAD R3, R0, R6, R3 ;  /* 0x0000000600037224 */ /* 0x000fe400078e0203 */
[----:B------:R-:W1:Y:S03]  /*18f20*/  MUFU.RCP R6, R14 ;  /* 0x0000000e00067308 */ /* 0x000e660000001000 */
        /* <DEDUP_REMOVED lines=23> */
[----:B------:R-:W-:-:S05]  /*190a0*/  IMAD R3, R2, R6, R3 ;  /* 0x0000000602037224 */ /* 0x000fca00078e0203 */
[----:B------:R-:W-:-:S13]  /*190b0*/  ISETP.GT.U32.AND P0, PT, R4, R3, PT ;  /* 0x000000030400720c */ /* 0x000fda0003f04070 */
[----:B------:R-:W-:Y:S01]  /*190c0*/  @!P0 IMAD.IADD R3, R3, 0x1, -R4 ;  /* 0x0000000103038824 */ /* 0x000fe200078e0a04 */
[----:B------:R-:W-:Y:S02]  /*190d0*/  @!P0 IADD3 R2, R2, 0x1, RZ ;  /* 0x0000000102028810 */ /* 0x000fe40007ffe0ff */
[----:B------:R-:W-:Y:S02]  /*190e0*/  ISETP.NE.AND P0, PT, R5, RZ, PT ;  /* 0x000000ff0500720c */ /* 0x000fe40003f05270 */
[----:B------:R-:W-:Y:S01]  /*190f0*/  ISETP.GE.U32.AND P2, PT, R3, R4, PT ;  /* 0x000000040300720c */ /* 0x000fe20003f46070 */
[C---:B------:R-:W-:Y:S01]  /*19100*/  IMAD R4, R0.reuse, R12, RZ ;  /* 0x0000000c00047224 */ /* 0x040fe200078e02ff */
[----:B------:R-:W-:-:S04]  /*19110*/  LOP3.LUT R3, R0, R5, RZ, 0x3c, !PT ;  /* 0x0000000500037212 */ /* 0x000fc800078e3cff */
[----:B------:R-:W-:Y:S02]  /*19120*/  ISETP.GE.AND P1, PT, R3, RZ, PT ;  /* 0x000000ff0300720c */ /* 0x000fe40003f26270 */
[----:B------:R-:W-:-:S05]  /*19130*/  IADD3 R237, R8, -R4, RZ ;  /* 0x8000000408ed7210 */ /* 0x000fca0007ffe0ff */
        /* <DEDUP_REMOVED lines=8> */
.L_x_1863:
[----:B------:R-:W-:Y:S01]  /*191c0*/  IMAD.MOV.U32 R236, RZ, RZ, R9 ;  /* 0x000000ffffec7224 */ /* 0x000fe200078e0009 */
[----:B------:R-:W-:Y:S01]  /*191d0*/  MOV R238, RZ ;  /* 0x000000ff00ee7202 */ /* 0x000fe20000000f00 */
[----:B------:R-:W-:Y:S01]  /*191e0*/  IMAD.MOV.U32 R237, RZ, RZ, RZ ;  /* 0x000000ffffed7224 */ /* 0x000fe200078e00ff */
[----:B------:R-:W-:Y:S02]  /*191f0*/  MOV R239, c[0x0][0x53c] ;  /* 0x00014f0000ef7a02 */ /* 0x000fe40000000f00 */
.L_x_1872:
[----:B------:R-:W-:Y:S05]  /*19200*/  BSYNC B1 ;  /* 0x0000000000017941 */ /* 0x000fea0003800000 */
.L_x_1861:
[----:B------:R-:W-:Y:S01]  /*19210*/  WARPSYNC 0xffffffff ;  /* 0xffffffff00007948 */ /* 0x000fe20003800000 */
[----:B------:R-:W-:Y:S01]  /*19220*/  BAR.SYNC.DEFER_BLOCKING 0x4, 0x100 ;  /* 0x0104000000007b1d */ /* 0x000fe20000010000 */
[----:B------:R-:W-:-:S13]  /*19230*/  ISETP.NE.AND P0, PT, R16, RZ, PT ;  /* 0x000000ff1000720c */ /* 0x000fda0003f05270 */
[----:B------:R3:W-:Y:S04]  /*19240*/  @!P0 STS.128 [0x24100], R236 ;  /* 0x024100ecff008388 */ /* 0x0007e80000000c00 */
[----:B------:R-:W-:Y:S06]  /*19250*/  BAR.ARV 0x5, 0x100 ;  /* 0x0144000000007b1d */ /* 0x000fec0000002000 */
.L_x_1856:
[----:B-1----:R-:W-:-:S13]  /*19260*/  ISETP.GE.AND P0, PT, R239, c[0x0][0x53c], PT ;  /* 0x00014f00ef007a0c */ /* 0x002fda0003f06270 */
[----:B--23--:R-:W-:Y:S01]  /*19270*/  @P0 CALL.REL.NOINC `(.L_x_1873) ;  /* 0x0000001000000944 */ /* 0x00cfe20003c00000 */
[----:B------:R-:W-:Y:S05]  /*19280*/  BRA `(.L_x_1874) ;  /* 0xfffe877000007947 */ /* 0x000fea000383ffff */
.L_x_1873:
[----:B------:R-:W-:Y:S05]  /*19290*/  EXIT ;  /* 0x000000000000794d */ /* 0x000fea0003800000 */
.L_x_1693:
[----:B------:R-:W-:Y:S01]  /*192a0*/  IMAD.MOV.U32 R0, RZ, RZ, R5 ;  /* 0x000000ffff007224 */ /* 0x000fe200078e0005 */
[----:B------:R-:W-:Y:S02]  /*192b0*/  MOV R3, 0x1 ;  /* 0x0000000100037802 */ /* 0x000fe40000000f00 */
[----:B------:R-:W-:Y:S02]  /*192c0*/  MOV R2, 0x192e0 ;  /* 0x000192e000027802 */ /* 0x000fe40000000f00 */
[----:B--2---:R-:W-:Y:S05]  /*192d0*/  CALL.REL.NOINC `($__internal_32_$__cuda_sm70_shflsync_up_p) ;  /* 0x000028d000007944 */ /* 0x004fea0003c00000 */
[----:B------:R-:W-:Y:S01]  /*192e0*/  MOV R0, R4 ;  /* 0x0000000400007202 */ /* 0x000fe20000000f00 */
[----:B------:R-:W-:Y:S05]  /*192f0*/  BRA `(.L_x_1875) ;  /* 0xfffe715000007947 */ /* 0x000fea000383ffff */
.L_x_1694:
[----:B------:R-:W-:Y:S01]  /*19300*/  IMAD.MOV.U32 R0, RZ, RZ, R5 ;  /* 0x000000ffff007224 */ /* 0x000fe200078e0005 */
[----:B------:R-:W-:Y:S02]  /*19310*/  MOV R3, 0x2 ;  /* 0x0000000200037802 */ /* 0x000fe40000000f00 */
[----:B------:R-:W-:Y:S02]  /*19320*/  MOV R2, 0x19340 ;  /* 0x0001934000027802 */ /* 0x000fe40000000f00 */
[----:B--2---:R-:W-:Y:S05]  /*19330*/  CALL.REL.NOINC `($__internal_32_$__cuda_sm70_shflsync_up_p) ;  /* 0x0000287000007944 */ /* 0x004fea0003c00000 */
[----:B------:R-:W-:Y:S01]  /*19340*/  SEL R4, R4, RZ, P4 ;  /* 0x000000ff04047207 */ /* 0x000fe20002000000 */
[----:B------:R-:W-:Y:S01]  /*19350*/  IMAD.MOV.U32 R3, RZ, RZ, 0x4 ;  /* 0x00000004ff037424 */ /* 0x000fe200078e00ff */
[----:B------:R-:W-:-:S03]  /*19360*/  MOV R2, 0x19390 ;  /* 0x0001939000027802 */ /* 0x000fc60000000f00 */
[----:B------:R-:W-:Y:S02]  /*19370*/  IMAD.IADD R0, R5, 0x1, R4 ;  /* 0x0000000105007824 */ /* 0x000fe400078e0204 */
[----:B------:R-:W-:Y:S05]  /*19380*/  CALL.REL.NOINC `($__internal_32_$__cuda_sm70_shflsync_up_p) ;  /* 0x0000282000007944 */ /* 0x000fea0003c00000 */
        /* <DEDUP_REMOVED lines=12> */
[----:B------:R-:W-:Y:S02]  /*19450*/  MOV R3, 0x1f ;  /* 0x0000001f00037802 */ /* 0x000fe40000000f00 */
[----:B------:R-:W-:Y:S01]  /*19460*/  MOV R2, 0x194a0 ;  /* 0x000194a000027802 */ /* 0x000fe20000000f00 */
[----:B------:R-:W-:-:S04]  /*19470*/  IMAD.IADD R4, R0, 0x1, R4 ;  /* 0x0000000100047824 */ /* 0x000fc800078e0204 */
[----:B------:R-:W-:Y:S02]  /*19480*/  IMAD.MOV.U32 R33, RZ, RZ, R4 ;  /* 0x000000ffff217224 */ /* 0x000fe400078e0004 */
[----:B------:R-:W-:Y:S05]  /*19490*/  CALL.REL.NOINC `($__internal_31_$__cuda_sm70_shflsync_idx_p) ;  /* 0x000026c000007944 */ /* 0x000fea0003c00000 */
[----:B------:R-:W-:Y:S01]  /*194a0*/  MOV R0, R34 ;  /* 0x0000002200007202 */ /* 0x000fe20000000f00 */
[----:B------:R-:W-:Y:S05]  /*194b0*/  BRA `(.L_x_1876) ;  /* 0xfffe709000007947 */ /* 0x000fea000383ffff */
.L_x_1696:
[----:B------:R-:W-:Y:S02]  /*194c0*/  SEL R0, RZ, 0x1, P0 ;  /* 0x00000001ff007807 */ /* 0x000fe40000000000 */
[----:B------:R-:W-:Y:S02]  /*194d0*/  MOV R2, 0x194f0 ;  /* 0x000194f000027802 */ /* 0x000fe40000000f00 */
[----:B--2---:R-:W-:Y:S05]  /*194e0*/  CALL.REL.NOINC `($__internal_33_$__cuda_sm70_votesync_ballot) ;  /* 0x0000272000007944 */ /* 0x004fea0003c00000 */
[----:B------:R-:W-:Y:S05]  /*194f0*/  BRA `(.L_x_1877) ;  /* 0xfffe70e000007947 */ /* 0x000fea000383ffff */
.L_x_1697:
[----:B------:R-:W-:Y:S01]  /*19500*/  IMAD.MOV.U32 R33, RZ, RZ, R8 ;  /* 0x000000ffff217224 */ /* 0x000fe200078e0008 */
[----:B---3--:R-:W-:Y:S01]  /*19510*/  MOV R32, R12 ;  /* 0x0000000c00207202 */ /* 0x008fe20000000f00 */
[----:B------:R-:W-:Y:S01]  /*19520*/  IMAD.MOV.U32 R3, RZ, RZ, 0x1f ;  /* 0x0000001fff037424 */ /* 0x000fe200078e00ff */
[----:B------:R-:W-:Y:S02]  /*19530*/  MOV R2, 0x19550 ;  /* 0x0001955000027802 */ /* 0x000fe40000000f00 */
[----:B-12---:R-:W-:Y:S05]  /*19540*/  CALL.REL.NOINC `($__internal_31_$__cuda_sm70_shflsync_idx_p) ;  /* 0x0000261000007944 */ /* 0x006fea0003c00000 */
[----:B------:R-:W-:Y:S01]  /*19550*/  IMAD.MOV.U32 R11, RZ, RZ, R34 ;  /* 0x000000ffff0b7224 */ /* 0x000fe200078e0022 */
[----:B------:R-:W-:Y:S01]  /*19560*/  MOV R33, R7 ;  /* 0x0000000700217202 */ /* 0x000fe20000000f00 */
[----:B------:R-:W-:Y:S01]  /*19570*/  IMAD.MOV.U32 R5, RZ, RZ, RZ ;  /* 0x000000ffff057224 */ /* 0x000fe200078e00ff */
[----:B------:R-:W-:Y:S01]  /*19580*/  MOV R32, R12 ;  /* 0x0000000c00207202 */ /* 0x000fe20000000f00 */
[----:B------:R-:W-:Y:S01]  /*19590*/  IMAD.MOV.U32 R3, RZ, RZ, 0x1f ;  /* 0x0000001fff037424 */ /* 0x000fe200078e00ff */
[----:B------:R-:W-:-:S02]  /*195a0*/  MOV R2, 0x195c0 ;  /* 0x000195c000027802 */ /* 0x000fc40000000f00 */
[----:B------:R-:W-:Y:S05]  /*195b0*/  CALL.REL.NOINC `($__internal_31_$__cuda_sm70_shflsync_idx_p) ;  /* 0x000025a000007944 */ /* 0x000fea0003c00000 */
[----:B------:R-:W-:Y:S01]  /*195c0*/  MOV R10, R34 ;  /* 0x00000022000a7202 */ /* 0x000fe20000000f00 */
[----:B------:R-:W-:Y:S05]  /*195d0*/  BRA `(.L_x_1878) ;  /* 0xfffe705000007947 */ /* 0x000fea000383ffff */
.L_x_1700:
[----:B------:R-:W-:Y:S01]  /*195e0*/  IMAD.MOV.U32 R33, RZ, RZ, R4 ;  /* 0x000000ffff217224 */ /* 0x000fe200078e0004 */
[----:B------:R-:W-:-:S02]  /*195f0*/  MOV R3, 0x1f ;  /* 0x0000001f00037802 */ /* 0x000fc40000000f00 */
[----:B------:R-:W-:Y:S02]  /*19600*/  MOV R2, 0x19620 ;  /* 0x0001962000027802 */ /* 0x000fe40000000f00 */
[----:B-1234-:R-:W-:Y:S05]  /*19610*/  CALL.REL.NOINC `($__internal_31_$__cuda_sm70_shflsync_idx_p) ;  /* 0x0000254000007944 */ /* 0x01efea0003c00000 */
[----:B------:R-:W-:Y:S01]  /*19620*/  MOV R5, R34 ;  /* 0x0000002200057202 */ /* 0x000fe20000000f00 */
[----:B------:R-:W-:Y:S05]  /*19630*/  BRA `(.L_x_1699) ;  /* 0xfffe705000007947 */ /* 0x000fea000383ffff */
.L_x_1736:
[----:B------:R-:W-:Y:S01]  /*19640*/  IMAD.MOV.U32 R33, RZ, RZ, R12 ;  /* 0x000000ffff217224 */ /* 0x000fe200078e000c */
[----:B------:R-:W-:Y:S01]  /*19650*/  MOV R32, RZ ;  /* 0x000000ff00207202 */ /* 0x000fe20000000f00 */
[----:B------:R-:W-:Y:S01]  /*19660*/  IMAD.MOV.U32 R3, RZ, RZ, 0x181f ;  /* 0x0000181fff037424 */ /* 0x000fe200078e00ff */
[----:B------:R-:W-:Y:S02]  /*19670*/  MOV R2, 0x19690 ;  /* 0x0001969000027802 */ /* 0x000fe40000000f00 */
[----:B-----5:R-:W-:Y:S05]  /*19680*/  CALL.REL.NOINC `($__internal_31_$__cuda_sm70_shflsync_idx_p) ;  /* 0x000024d000007944 */ /* 0x020fea0003c00000 */
[----:B------:R-:W-:Y:S01]  /*19690*/  MOV R4, R34 ;  /* 0x0000002200047202 */ /* 0x000fe20000000f00 */
[----:B------:R-:W-:Y:S05]  /*196a0*/  BRA `(.L_x_1879) ;  /* 0xfffee9e000007947 */ /* 0x000fea000383ffff */
.L_x_1737:
[----:B------:R-:W-:Y:S01]  /*196b0*/  IMAD.MOV.U32 R33, RZ, RZ, R13 ;  /* 0x000000ffff217224 */ /* 0x000fe200078e000d */
[----:B------:R-:W-:Y:S01]  /*196c0*/  MOV R32, RZ ;  /* 0x000000ff00207202 */ /* 0x000fe20000000f00 */
[----:B------:R-:W-:Y:S01]  /*196d0*/  IMAD.MOV.U32 R3, RZ, RZ, 0x181f ;  /* 0x0000181fff037424 */ /* 0x000fe200078e00ff */
[----:B------:R-:W-:Y:S02]  /*196e0*/  MOV R2, 0x19700 ;  /* 0x0001970000027802 */ /* 0x000fe40000000f00 */
[----:B-12--5:R-:W-:Y:S05]  /*196f0*/  CALL.REL.NOINC `($__internal_31_$__cuda_sm70_shflsync_idx_p) ;  /* 0x0000246000007944 */ /* 0x026fea0003c00000 */
[----:B------:R-:W-:Y:S01]  /*19700*/  MOV R0, R34 ;  /* 0x0000002200007202 */ /* 0x000fe20000000f00 */
[----:B------:R-:W-:Y:S05]  /*19710*/  BRA `(.L_x_1880) ;  /* 0xfffee99000007947 */ /* 0x000fea000383ffff */
.L_x_1740:
[----:B------:R-:W-:Y:S01]  /*19720*/  IMAD.MOV.U32 R33, RZ, RZ, R12 ;  /* 0x000000ffff217224 */ /* 0x000fe200078e000c */
[----:B------:R-:W-:Y:S01]  /*19730*/  MOV R32, 0x1 ;  /* 0x0000000100207802 */ /* 0x000fe20000000f00 */
[----:B--2---:R-:W-:Y:S01]  /*19740*/  IMAD.MOV.U32 R3, RZ, RZ, 0x181f ;  /* 0x0000181fff037424 */ /* 0x004fe200078e00ff */
[----:B------:R-:W-:-:S02]  /*19750*/  MOV R2, 0x19770 ;  /* 0x0001977000027802 */ /* 0x000fc40000000f00 */
[----:B-1-345:R-:W-:Y:S05]  /*19760*/  CALL.REL.NOINC `($__internal_31_$__cuda_sm70_shflsync_idx_p) ;  /* 0x000023f000007944 */ /* 0x03afea0003c00000 */
[----:B------:R-:W-:Y:S01]  /*19770*/  IMAD.MOV.U32 R4, RZ, RZ, R34 ;  /* 0x000000ffff047224 */ /* 0x000fe200078e0022 */
[----:B------:R-:W-:Y:S01]  /*19780*/  MOV R32, 0x1 ;  /* 0x0000000100207802 */ /* 0x000fe20000000f00 */
[----:B------:R-:W-:Y:S01]  /*19790*/  IMAD.MOV.U32 R33, RZ, RZ, R13 ;  /* 0x000000ffff217224 */ /* 0x000fe200078e000d */
[----:B------:R-:W-:-:S02]  /*197a0*/  MOV R3, 0x181f ;  /* 0x0000181f00037802 */ /* 0x000fc40000000f00 */
[----:B------:R-:W-:Y:S02]  /*197b0*/  MOV R2, 0x197d0 ;  /* 0x000197d000027802 */ /* 0x000fe40000000f00 */
[----:B------:R-:W-:Y:S05]  /*197c0*/  CALL.REL.NOINC `($__internal_31_$__cuda_sm70_shflsync_idx_p) ;  /* 0x0000239000007944 */ /* 0x000fea0003c00000 */
[----:B------:R-:W-:Y:S01]  /*197d0*/  MOV R0, R34 ;  /* 0x0000002200007202 */ /* 0x000fe20000000f00 */
[----:B------:R-:W-:Y:S05]  /*197e0*/  BRA `(.L_x_1881) ;  /* 0xfffeea0000007947 */ /* 0x000fea000383ffff */
.L_x_1743:
[----:B------:R-:W-:Y:S01]  /*197f0*/  IMAD.MOV.U32 R33, RZ, RZ, R12 ;  /* 0x000000ffff217224 */ /* 0x000fe200078e000c */
[----:B------:R-:W-:Y:S01]  /*19800*/  MOV R32, 0x2 ;  /* 0x0000000200207802 */ /* 0x000fe20000000f00 */
[----:B-1----:R-:W-:Y:S01]  /*19810*/  IMAD.MOV.U32 R3, RZ, RZ, 0x181f ;  /* 0x0000181fff037424 */ /* 0x002fe200078e00ff */
[----:B------:R-:W-:Y:S02]  /*19820*/  MOV R2, 0x19840 ;  /* 0x0001984000027802 */ /* 0x000fe40000000f00 */
[----:B--2345:R-:W-:Y:S05]  /*19830*/  CALL.REL.NOINC `($__internal_31_$__cuda_sm70_shflsync_idx_p) ;  /* 0x0000232000007944 */ /* 0x03cfea0003c00000 */
[----:B------:R-:W-:Y:S01]  /*19840*/  MOV R4, R34 ;  /* 0x0000002200047202 */ /* 0x000fe20000000f00 */
[----:B------:R-:W-:Y:S05]  /*19850*/  BRA `(.L_x_1882) ;  /* 0xfffeeac000007947 */ /* 0x000fea000383ffff */
.L_x_1744:
[----:B------:R-:W-:Y:S01]  /*19860*/  IMAD.MOV.U32 R33, RZ, RZ, R13 ;  /* 0x000000ffff217224 */ /* 0x000fe200078e000d */
[----:B------:R-:W-:Y:S01]  /*19870*/  MOV R32, 0x2 ;  /* 0x0000000200207802 */ /* 0x000fe20000000f00 */
[----:B------:R-:W-:Y:S01]  /*19880*/  IMAD.MOV.U32 R3, RZ, RZ, 0x181f ;  /* 0x0000181fff037424 */ /* 0x000fe200078e00ff */
[----:B------:R-:W-:Y:S02]  /*19890*/  MOV R2, 0x198b0 ;  /* 0x000198b000027802 */ /* 0x000fe40000000f00 */
[----:B-12345:R-:W-:Y:S05]  /*198a0*/  CALL.REL.NOINC `($__internal_31_$__cuda_sm70_shflsync_idx_p) ;  /* 0x000022b000007944 */ /* 0x03efea0003c00000 */
[----:B------:R-:W-:Y:S01]  /*198b0*/  MOV R0, R34 ;  /* 0x0000002200007202 */ /* 0x000fe20000000f00 */
[----:B------:R-:W-:Y:S05]  /*198c0*/  BRA `(.L_x_1883) ;  /* 0xfffeea7000007947 */ /* 0x000fea000383ffff */
.L_x_1747:
[----:B------:R-:W-:Y:S01]  /*198d0*/  IMAD.MOV.U32 R33, RZ, RZ, R12 ;  /* 0x000000ffff217224 */ /* 0x000fe200078e000c */
[----:B------:R-:W-:Y:S01]  /*198e0*/  MOV R32, 0x3 ;  /* 0x0000000300207802 */ /* 0x000fe20000000f00 */
[----:B-1----:R-:W-:Y:S01]  /*198f0*/  IMAD.MOV.U32 R3, RZ, RZ, 0x181f ;  /* 0x0000181fff037424 */ /* 0x002fe200078e00ff */
[----:B------:R-:W-:-:S02]  /*19900*/  MOV R2, 0x19920 ;  /* 0x0001992000027802 */ /* 0x000fc40000000f00 */
[----:B--2345:R-:W-:Y:S05]  /*19910*/  CALL.REL.NOINC `($__internal_31_$__cuda_sm70_shflsync_idx_p) ;  /* 0x0000224000007944 */ /* 0x03cfea0003c00000 */
        /* <DEDUP_REMOVED lines=8> */
.L_x_1750:
[----:B------:R-:W-:Y:S01]  /*199a0*/  IMAD.MOV.U32 R33, RZ, RZ, R5 ;  /* 0x000000ffff217224 */ /* 0x000fe200078e0005 */
[----:B------:R-:W-:Y:S01]  /*199b0*/  MOV R32, RZ ;  /* 0x000000ff00207202 */ /* 0x000fe20000000f00 */
[----:B------:R-:W-:Y:S01]  /*199c0*/  IMAD.MOV.U32 R3, RZ, RZ, 0x181f ;  /* 0x0000181fff037424 */ /* 0x000fe200078e00ff */
[----:B------:R-:W-:Y:S02]  /*199d0*/  MOV R2, 0x199f0 ;  /* 0x000199f000027802 */ /* 0x000fe40000000f00 */
[----:B------:R-:W-:Y:S05]  /*199e0*/  CALL.REL.NOINC `($__internal_31_$__cuda_sm70_shflsync_idx_p) ;  /* 0x0000217000007944 */ /* 0x000fea0003c00000 */
[----:B------:R-:W-:Y:S01]  /*199f0*/  MOV R4, R34 ;  /* 0x0000002200047202 */ /* 0x000fe20000000f00 */
[----:B------:R-:W-:Y:S05]  /*19a00*/  BRA `(.L_x_1885) ;  /* 0xfffef5a000007947 */ /* 0x000fea000383ffff */
.L_x_1751:
[----:B------:R-:W-:Y:S01]  /*19a10*/  IMAD.MOV.U32 R33, RZ, RZ, R14 ;  /* 0x000000ffff217224 */ /* 0x000fe200078e000e */
[----:B------:R-:W-:Y:S01]  /*19a20*/  MOV R32, RZ ;  /* 0x000000ff00207202 */ /* 0x000fe20000000f00 */
[----:B------:R-:W-:Y:S01]  /*19a30*/  IMAD.MOV.U32 R3, RZ, RZ, 0x181f ;  /* 0x0000181fff037424 */ /* 0x000fe200078e00ff */
[----:B------:R-:W-:Y:S02]  /*19a40*/  MOV R2, 0x19a60 ;  /* 0x00019a6000027802 */ /* 0x000fe40000000f00 */
[----:B-12---:R-:W-:Y:S05]  /*19a50*/  CALL.REL.NOINC `($__internal_31_$__cuda_sm70_shflsync_idx_p) ;  /* 0x0000210000007944 */ /* 0x006fea0003c00000 */
[----:B------:R-:W-:Y:S01]  /*19a60*/  IADD3 R8, P0, R34, R21, RZ ;  /* 0x0000001522087210 */ /* 0x000fe20007f1e0ff */
[----:B------:R-:W-:Y:S01]  /*19a70*/  IMAD.MOV.U32 R33, RZ, RZ, R5 ;  /* 0x000000ffff217224 */ /* 0x000fe200078e0005 */
[C---:B------:R-:W-:Y:S01]  /*19a80*/  LOP3.LUT P2, RZ, R198.reuse, 0x2, RZ, 0xc0, !PT ;  /* 0x00000002c6ff7812 */ /* 0x040fe2000784c0ff */
[----:B------:R-:W-:Y:S01]  /*19a90*/  IMAD.MOV.U32 R32, RZ, RZ, 0x1 ;  /* 0x00000001ff207424 */ /* 0x000fe200078e00ff */
[----:B------:R-:W-:Y:S01]  /*19aa0*/  LOP3.LUT P1, RZ, R198, 0x1, RZ, 0xc0, !PT ;  /* 0x00000001c6ff7812 */ /* 0x000fe2000782c0ff */
[----:B------:R-:W-:Y:S01]  /*19ab0*/  IMAD.X R9, R4, 0x1, R20, P0 ;  /* 0x0000000104097824 */ /* 0x000fe200000e0614 */
[----:B------:R-:W-:-:S02]  /*19ac0*/  IADD3 R6, P0, R34, R17, RZ ;  /* 0x0000001122067210 */ /* 0x000fc40007f1e0ff */
[----:B------:R-:W-:Y:S02]  /*19ad0*/  LOP3.LUT P3, RZ, R198, 0x4, RZ, 0xc0, !PT ;  /* 0x00000004c6ff7812 */ /* 0x000fe4000786c0ff */
[----:B------:R-:W-:Y:S01]  /*19ae0*/  SEL R13, RZ, 0x10, P2 ;  /* 0x00000010ff0d7807 */ /* 0x000fe20001000000 */
[----:B------:R-:W-:Y:S01]  /*19af0*/  IMAD.X R7, R4, 0x1, R18, P0 ;  /* 0x0000000104077824 */ /* 0x000fe200000e0612 */
[----:B------:R-:W-:Y:S02]  /*19b00*/  IADD3 R2, P0, R34, R19, RZ ;  /* 0x0000001322027210 */ /* 0x000fe40007f1e0ff */
[----:B------:R-:W-:Y:S01]  /*19b10*/  SEL R12, RZ, 0x10, P1 ;  /* 0x00000010ff0c7807 */ /* 0x000fe20000800000 */
[----:B------:R-:W-:Y:S01]  /*19b20*/  @!PT LDS RZ, [RZ] ;  /* 0x00000000fffff984 */ /* 0x000fe20000000800 */
[----:B------:R-:W-:Y:S01]  /*19b30*/  @!PT LDS RZ, [RZ] ;  /* 0x00000000fffff984 */ /* 0x000fe20000000800 */
[----:B------:R-:W-:Y:S01]  /*19b40*/  @!PT LDS RZ, [RZ] ;  /* 0x00000000fffff984 */ /* 0x000fe20000000800 */
[----:B------:R1:W-:Y:S02]  /*19b50*/  LDGSTS.E.BYPASS.LTC128B.128 [R107+0x12100], [R8.64], !P2 ;  /* 0x12100000086b7fae */ /* 0x0003e4000d101d48 */
[----:B------:R-:W-:Y:S02]  /*19b60*/  IMAD.X R3, R4, 0x1, R16, P0 ;  /* 0x0000000104037824 */ /* 0x000fe400000e0610 */
[----:B------:R2:W-:Y:S04]  /*19b70*/  LDGSTS.E.BYPASS.LTC128B.128 [R107+0x14100], [R6.64], !P1 ;  /* 0x14100000066b7fae */ /* 0x0005e8000c901d48 */
[----:B------:R3:W-:Y:S01]  /*19b80*/  LDGSTS.E.BYPASS.LTC128B.128 [R107+0x16100], [R2.64], !P3 ;  /* 0x16100000026b7fae */ /* 0x0007e2000d901d48 */
[----:B-1----:R-:W-:-:S02]  /*19b90*/  IMAD.MOV.U32 R9, RZ, RZ, R149 ;  /* 0x000000ffff097224 */ /* 0x002fc400078e0095 */
[----:B---3--:R-:W-:Y:S01]  /*19ba0*/  IMAD.MOV.U32 R3, RZ, RZ, 0x181f ;  /* 0x0000181fff037424 */ /* 0x008fe200078e00ff */
[----:B------:R-:W-:Y:S02]  /*19bb0*/  MOV R2, 0x19bd0 ;  /* 0x00019bd000027802 */ /* 0x000fe40000000f00 */
[----:B--2---:R-:W-:Y:S05]  /*19bc0*/  CALL.REL.NOINC `($__internal_31_$__cuda_sm70_shflsync_idx_p) ;  /* 0x00001f9000007944 */ /* 0x004fea0003c00000 */
[----:B------:R-:W-:Y:S01]  /*19bd0*/  IMAD.MOV.U32 R8, RZ, RZ, R34 ;  /* 0x000000ffff087224 */ /* 0x000fe200078e0022 */
[----:B------:R-:W-:Y:S01]  /*19be0*/  MOV R32, 0x1 ;  /* 0x0000000100207802 */ /* 0x000fe20000000f00 */
[----:B------:R-:W-:Y:S01]  /*19bf0*/  IMAD.MOV.U32 R33, RZ, RZ, R14 ;  /* 0x000000ffff217224 */ /* 0x000fe200078e000e */
[----:B------:R-:W-:Y:S02]  /*19c00*/  MOV R3, 0x181f ;  /* 0x0000181f00037802 */ /* 0x000fe40000000f00 */
[----:B------:R-:W-:Y:S02]  /*19c10*/  MOV R2, 0x19c30 ;  /* 0x00019c3000027802 */ /* 0x000fe40000000f00 */
[----:B------:R-:W-:Y:S05]  /*19c20*/  CALL.REL.NOINC `($__internal_31_$__cuda_sm70_shflsync_idx_p) ;  /* 0x00001f3000007944 */ /* 0x000fea0003c00000 */
[----:B------:R-:W-:Y:S01]  /*19c30*/  MOV R0, R34 ;  /* 0x0000002200007202 */ /* 0x000fe20000000f00 */
[----:B------:R-:W-:Y:S05]  /*19c40*/  BRA `(.L_x_1886) ;  /* 0xfffef4b000007947 */ /* 0x000fea000383ffff */
.L_x_1756:
[----:B------:R-:W-:Y:S01]  /*19c50*/  IMAD.MOV.U32 R33, RZ, RZ, R0 ;  /* 0x000000ffff217224 */ /* 0x000fe200078e0000 */
[----:B------:R-:W-:Y:S01]  /*19c60*/  MOV R32, RZ ;  /* 0x000000ff00207202 */ /* 0x000fe20000000f00 */
[----:B------:R-:W-:Y:S01]  /*19c70*/  IMAD.MOV.U32 R3, RZ, RZ, 0x1c1f ;  /* 0x00001c1fff037424 */ /* 0x000fe200078e00ff */
[----:B------:R-:W-:-:S02]  /*19c80*/  MOV R2, 0x19ca0 ;  /* 0x00019ca000027802 */ /* 0x000fc40000000f00 */
[----:B------:R-:W-:Y:S05]  /*19c90*/  CALL.REL.NOINC `($__internal_31_$__cuda_sm70_shflsync_idx_p) ;  /* 0x00001ec000007944 */ /* 0x000fea0003c00000 */
[----:B------:R-:W-:Y:S01]  /*19ca0*/  MOV R8, R34 ;  /* 0x0000002200087202 */ /* 0x000fe20000000f00 */
[----:B------:R-:W-:Y:S05]  /*19cb0*/  BRA `(.L_x_1887) ;  /* 0xfffef73000007947 */ /* 0x000fea000383ffff */
.L_x_1757:
[----:B------:R-:W-:Y:S01]  /*19cc0*/  IMAD.MOV.U32 R33, RZ, RZ, R6 ;  /* 0x000000ffff217224 */ /* 0x000fe200078e0006 */
[----:B------:R-:W-:Y:S01]  /*19cd0*/  MOV R32, RZ ;  /* 0x000000ff00207202 */ /* 0x000fe20000000f00 */
[----:B------:R-:W-:Y:S01]  /*19ce0*/  IMAD.MOV.U32 R3, RZ, RZ, 0x1c1f ;  /* 0x00001c1fff037424 */ /* 0x000fe200078e00ff */
[----:B------:R-:W-:-:S02]  /*19cf0*/  MOV R2, 0x19d10 ;  /* 0x00019d1000027802 */ /* 0x000fc40000000f00 */
[----:B-12---:R-:W-:Y:S05]  /*19d00*/  CALL.REL.NOINC `($__internal_31_$__cuda_sm70_shflsync_idx_p) ;  /* 0x00001e5000007944 */ /* 0x006fea0003c00000 */
[----:B------:R-:W-:Y:S01]  /*19d10*/  IMAD.MOV.U32 R33, RZ, RZ, R5 ;  /* 0x000000ffff217224 */ /* 0x000fe200078e0005 */
[----:B------:R-:W-:Y:S01]  /*19d20*/  MOV R32, RZ ;  /* 0x000000ff00207202 */ /* 0x000fe20000000f00 */
[----:B------:R-:W-:Y:S01]  /*19d30*/  IMAD.MOV.U32 R3, RZ, RZ, 0x1c1f ;  /* 0x00001c1fff037424 */ /* 0x000fe200078e00ff */
[----:B------:R-:W-:Y:S01]  /*19d40*/  MOV R4, R34 ;  /* 0x0000002200047202 */ /* 0x000fe20000000f00 */
[----:B------:R-:W-:Y:S01]  /*19d50*/  IMAD.MOV.U32 R5, RZ, RZ, R8 ;  /* 0x000000ffff057224 */ /* 0x000fe200078e0008 */
[----:B------:R-:W-:-:S02]  /*19d60*/  MOV R2, 0x19d80 ;  /* 0x00019d8000027802 */ /* 0x000fc40000000f00 */
[----:B------:R-:W-:Y:S05]  /*19d70*/  CALL.REL.NOINC `($__internal_31_$__cuda_sm70_shflsync_idx_p) ;  /* 0x00001de000007944 */ /* 0x000fea0003c00000 */
[----:B------:R-:W-:Y:S01]  /*19d80*/  IMAD.MOV.U32 R30, RZ, RZ, R34 ;  /* 0x000000ffff1e7224 */ /* 0x000fe200078e0022 */
[----:B------:R-:W-:Y:S01]  /*19d90*/  MOV R32, RZ ;  /* 0x000000ff00207202 */ /* 0x000fe20000000f00 */
[----:B------:R-:W-:Y:S01]  /*19da0*/  IMAD.MOV.U32 R33, RZ, RZ, R12 ;  /* 0x000000ffff217224 */ /* 0x000fe200078e000c */
[----:B------:R-:W-:-:S02]  /*19db0*/  MOV R3, 0x1c1f ;  /* 0x00001c1f00037802 */ /* 0x000fc40000000f00 */
[----:B------:R-:W-:Y:S02]  /*19dc0*/  MOV R2, 0x19de0 ;  /* 0x00019de000027802 */ /* 0x000fe40000000f00 */
[----:B------:R-:W-:Y:S05]  /*19dd0*/  CALL.REL.NOINC `($__internal_31_$__cuda_sm70_shflsync_idx_p) ;  /* 0x00001d8000007944 */ /* 0x000fea0003c00000 */
[----:B------:R-:W-:Y:S01]  /*19de0*/  MOV R0, R34 ;  /* 0x0000002200007202 */ /* 0x000fe20000000f00 */
[----:B------:R-:W-:Y:S05]  /*19df0*/  BRA `(.L_x_1888) ;  /* 0xfffef64000007947 */ /* 0x000fea000383ffff */
.L_x_1782:
[----:B------:R-:W-:Y:S01]  /*19e00*/  IMAD.MOV.U32 R33, RZ, RZ, R0 ;  /* 0x000000ffff217224 */ /* 0x000fe200078e0000 */
[----:B------:R-:W-:Y:S01]  /*19e10*/  MOV R32, RZ ;  /* 0x000000ff00207202 */ /* 0x000fe20000000f00 */
[----:B------:R-:W-:Y:S01]  /*19e20*/  IMAD.MOV.U32 R3, RZ, RZ, 0x1c1f ;  /* 0x00001c1fff037424 */ /* 0x000fe200078e00ff */
[----:B------:R-:W-:Y:S02]  /*19e30*/  MOV R2, 0x19e50 ;  /* 0x00019e5000027802 */ /* 0x000fe40000000f00 */
[----:B------:R-:W-:Y:S05]  /*19e40*/  CALL.REL.NOINC `($__internal_31_$__cuda_sm70_shflsync_idx_p) ;  /* 0x00001d1000007944 */ /* 0x000fea0003c00000 */
[----:B------:R-:W-:Y:S01]  /*19e50*/  MOV R0, R34 ;  /* 0x0000002200007202 */ /* 0x000fe20000000f00 */
[----:B------:R-:W-:Y:S05]  /*19e60*/  BRA `(.L_x_1889) ;  /* 0xffff20d000007947 */ /* 0x000fea000383ffff */
.L_x_1783:
[----:B------:R-:W-:Y:S01]  /*19e70*/  IMAD.MOV.U32 R33, RZ, RZ, R6 ;  /* 0x000000ffff217224 */ /* 0x000fe200078e0006 */
[----:B------:R-:W-:Y:S01]  /*19e80*/  MOV R32, RZ ;  /* 0x000000ff00207202 */ /* 0x000fe20000000f00 */
[----:B------:R-:W-:Y:S01]  /*19e90*/  IMAD.MOV.U32 R3, RZ, RZ, 0x1c1f ;  /* 0x00001c1fff037424 */ /* 0x000fe200078e00ff */
[----:B------:R-:W-:Y:S02]  /*19ea0*/  MOV R2, 0x19ec0 ;  /* 0x00019ec000027802 */ /* 0x000fe40000000f00 */
[----:B-1----:R-:W-:Y:S05]  /*19eb0*/  CALL.REL.NOINC `($__internal_31_$__cuda_sm70_shflsync_idx_p) ;  /* 0x00001ca000007944 */ /* 0x002fea0003c00000 */
        /* <DEDUP_REMOVED lines=15> */
.L_x_1798:
[----:B------:R-:W-:Y:S01]  /*19fb0*/  IMAD.MOV.U32 R33, RZ, RZ, R9 ;  /* 0x000000ffff217224 */ /* 0x000fe200078e0009 */
[----:B------:R-:W-:Y:S01]  /*19fc0*/  MOV R32, RZ ;  /* 0x000000ff00207202 */ /* 0x000fe20000000f00 */
[----:B------:R-:W-:Y:S01]  /*19fd0*/  IMAD.MOV.U32 R3, RZ, RZ, 0x181f ;  /* 0x0000181fff037424 */ /* 0x000fe200078e00ff */
[----:B------:R-:W-:Y:S02]  /*19fe0*/  MOV R2, 0x1a000 ;  /* 0x0001a00000027802 */ /* 0x000fe40000000f00 */
[----:B-12345:R-:W-:Y:S05]  /*19ff0*/  CALL.REL.NOINC `($__internal_31_$__cuda_sm70_shflsync_idx_p) ;  /* 0x00001b6000007944 */ /* 0x03efea0003c00000 */
[----:B------:R-:W-:Y:S01]  /*1a000*/  MOV R8, R34 ;  /* 0x0000002200087202 */ /* 0x000fe20000000f00 */
[----:B------:R-:W-:Y:S05]  /*1a010*/  BRA `(.L_x_1891) ;  /* 0xffff4df000007947 */ /* 0x000fea000383ffff */
.L_x_1799:
[----:B------:R-:W-:Y:S01]  /*1a020*/  IMAD.MOV.U32 R33, RZ, RZ, R23 ;  /* 0x000000ffff217224 */ /* 0x000fe200078e0017 */
[----:B------:R-:W-:Y:S01]  /*1a030*/  MOV R32, RZ ;  /* 0x000000ff00207202 */ /* 0x000fe20000000f00 */
[----:B------:R-:W-:Y:S01]  /*1a040*/  IMAD.MOV.U32 R3, RZ, RZ, 0x181f ;  /* 0x0000181fff037424 */ /* 0x000fe200078e00ff */
[----:B------:R-:W-:Y:S02]  /*1a050*/  MOV R2, 0x1a070 ;  /* 0x0001a07000027802 */ /* 0x000fe40000000f00 */
[----:B-12345:R-:W-:Y:S05]  /*1a060*/  CALL.REL.NOINC `($__internal_31_$__cuda_sm70_shflsync_idx_p) ;  /* 0x00001af000007944 */ /* 0x03efea0003c00000 */
[----:B------:R-:W-:Y:S01]  /*1a070*/  LOP3.LUT P2, RZ, R198, 0x2, RZ, 0xc0, !PT ;  /* 0x00000002c6ff7812 */ /* 0x000fe2000784c0ff */
[----:B------:R-:W-:Y:S01]  /*1a080*/  IMAD.MOV.U32 R33, RZ, RZ, R9 ;  /* 0x000000ffff217224 */ /* 0x000fe200078e0009 */
[----:B------:R-:W-:Y:S01]  /*1a090*/  IADD3 R2, P0, R34, R22, RZ ;  /* 0x0000001622027210 */ /* 0x000fe20007f1e0ff */
[----:B------:R-:W-:Y:S01]  /*1a0a0*/  IMAD.MOV.U32 R9, RZ, RZ, R149 ;  /* 0x000000ffff097224 */ /* 0x000fe200078e0095 */
[C---:B------:R-:W-:Y:S01]  /*1a0b0*/  LOP3.LUT P1, RZ, R198.reuse, 0x1, RZ, 0xc0, !PT ;  /* 0x00000001c6ff7812 */ /* 0x040fe2000782c0ff */
[----:B------:R-:W-:Y:S01]  /*1a0c0*/  IMAD.MOV.U32 R32, RZ, RZ, 0x1 ;  /* 0x00000001ff207424 */ /* 0x000fe200078e00ff */
[----:B------:R-:W-:Y:S01]  /*1a0d0*/  LOP3.LUT P3, RZ, R198, 0x4, RZ, 0xc0, !PT ;  /* 0x00000004c6ff7812 */ /* 0x000fe2000786c0ff */
[----:B------:R-:W-:Y:S01]  /*1a0e0*/  IMAD.X R3, R8, 0x1, R24, P0 ;  /* 0x0000000108037824 */ /* 0x000fe200000e0618 */
[----:B------:R-:W-:-:S02]  /*1a0f0*/  SEL R21, RZ, 0x10, P2 ;  /* 0x00000010ff157807 */ /* 0x000fc40001000000 */
[----:B------:R-:W-:-:S03]  /*1a100*/  SEL R20, RZ, 0x10, P1 ;  /* 0x00000010ff147807 */ /* 0x000fc60000800000 */
[----:B------:R-:W-:Y:S01]  /*1a110*/  @!PT LDS RZ, [RZ] ;  /* 0x00000000fffff984 */ /* 0x000fe20000000800 */
[----:B------:R-:W-:Y:S01]  /*1a120*/  @!PT LDS RZ, [RZ] ;  /* 0x00000000fffff984 */ /* 0x000fe20000000800 */
[----:B------:R-:W-:Y:S01]  /*1a130*/  @!PT LDS RZ, [RZ] ;  /* 0x00000000fffff984 */ /* 0x000fe20000000800 */
[----:B------:R1:W-:Y:S02]  /*1a140*/  LDGSTS.E.BYPASS.LTC128B.128 [R107+0x6100], [R2.64], !P2 ;  /* 0x06100000026b7fae */ /* 0x0003e4000d101d48 */
[----:B-1----:R-:W-:-:S05]  /*1a150*/  IADD3 R2, P0, R34, R25, RZ ;  /* 0x0000001922027210 */ /* 0x002fca0007f1e0ff */
[----:B------:R-:W-:-:S05]  /*1a160*/  IMAD.X R3, R8, 0x1, R26, P0 ;  /* 0x0000000108037824 */ /* 0x000fca00000e061a */
[----:B------:R1:W-:Y:S02]  /*1a170*/  LDGSTS.E.BYPASS.LTC128B.128 [R107+0x8100], [R2.64], !P1 ;  /* 0x08100000026b7fae */ /* 0x0003e4000c901d48 */
[----:B-1----:R-:W-:-:S05]  /*1a180*/  IADD3 R2, P0, R34, R27, RZ ;  /* 0x0000001b22027210 */ /* 0x002fca0007f1e0ff */
[----:B------:R-:W-:-:S05]  /*1a190*/  IMAD.X R3, R8, 0x1, R28, P0 ;  /* 0x0000000108037824 */ /* 0x000fca00000e061c */
[----:B------:R1:W-:Y:S02]  /*1a1a0*/  LDGSTS.E.BYPASS.LTC128B.128 [R107+0xa100], [R2.64], !P3 ;  /* 0x0a100000026b7fae */ /* 0x0003e4000d901d48 */
[----:B-1----:R-:W-:Y:S01]  /*1a1b0*/  IMAD.MOV.U32 R3, RZ, RZ, 0x181f ;  /* 0x0000181fff037424 */ /* 0x002fe200078e00ff */
[----:B------:R-:W-:Y:S02]  /*1a1c0*/  MOV R2, 0x1a1e0 ;  /* 0x0001a1e000027802 */ /* 0x000fe40000000f00 */
[----:B------:R-:W-:Y:S05]  /*1a1d0*/  CALL.REL.NOINC `($__internal_31_$__cuda_sm70_shflsync_idx_p) ;  /* 0x0000198000007944 */ /* 0x000fea0003c00000 */
        /* <DEDUP_REMOVED lines=8> */
.L_x_1802:
[----:B------:R-:W-:Y:S01]  /*1a260*/  IMAD.MOV.U32 R33, RZ, RZ, R5 ;  /* 0x000000ffff217224 */ /* 0x000fe200078e0005 */
[----:B------:R-:W-:Y:S01]  /*1a270*/  MOV R32, RZ ;  /* 0x000000ff00207202 */ /* 0x000fe20000000f00 */
[----:B------:R-:W-:Y:S01]  /*1a280*/  IMAD.MOV.U32 R3, RZ, RZ, 0x181f ;  /* 0x0000181fff037424 */ /* 0x000fe200078e00ff */
[----:B------:R-:W-:-:S02]  /*1a290*/  MOV R2, 0x1a2b0 ;  /* 0x0001a2b000027802 */ /* 0x000fc40000000f00 */
[----:B------:R-:W-:Y:S05]  /*1a2a0*/  CALL.REL.NOINC `($__internal_31_$__cuda_sm70_shflsync_idx_p) ;  /* 0x000018b000007944 */ /* 0x000fea0003c00000 */
[----:B------:R-:W-:Y:S01]  /*1a2b0*/  MOV R4, R34 ;  /* 0x0000002200047202 */ /* 0x000fe20000000f00 */
[----:B------:R-:W-:Y:S05]  /*1a2c0*/  BRA `(.L_x_1893) ;  /* 0xffff708000007947 */ /* 0x000fea000383ffff */
.L_x_1803:
[----:B------:R-:W-:Y:S01]  /*1a2d0*/  IMAD.MOV.U32 R33, RZ, RZ, R6 ;  /* 0x000000ffff217224 */ /* 0x000fe200078e0006 */
[----:B------:R-:W-:Y:S01]  /*1a2e0*/  MOV R32, RZ ;  /* 0x000000ff00207202 */ /* 0x000fe20000000f00 */
[----:B------:R-:W-:Y:S01]  /*1a2f0*/  IMAD.MOV.U32 R3, RZ, RZ, 0x181f ;  /* 0x0000181fff037424 */ /* 0x000fe200078e00ff */
[----:B------:R-:W-:-:S02]  /*1a300*/  MOV R2, 0x1a320 ;  /* 0x0001a32000027802 */ /* 0x000fc40000000f00 */
[----:B-12---:R-:W-:Y:S05]  /*1a310*/  CALL.REL.NOINC `($__internal_31_$__cuda_sm70_shflsync_idx_p) ;  /* 0x0000184000007944 */ /* 0x006fea0003c00000 */
[----:B------:R-:W-:Y:S01]  /*1a320*/  IADD3 R20, P0, R34, R7, RZ ;  /* 0x0000000722147210 */ /* 0x000fe20007f1e0ff */
[----:B------:R-:W-:Y:S01]  /*1a330*/  IMAD.MOV.U32 R33, RZ, RZ, R5 ;  /* 0x000000ffff217224 */ /* 0x000fe200078e0005 */
[C---:B------:R-:W-:Y:S01]  /*1a340*/  LOP3.LUT P2, RZ, R198.reuse, 0x2, RZ, 0xc0, !PT ;  /* 0x00000002c6ff7812 */ /* 0x040fe2000784c0ff */
[----:B------:R-:W-:Y:S01]  /*1a350*/  IMAD.MOV.U32 R12, RZ, RZ, R149 ;  /* 0x000000ffff0c7224 */ /* 0x000fe200078e0095 */
[----:B------:R-:W-:Y:S01]  /*1a360*/  LOP3.LUT P1, RZ, R198, 0x1, RZ, 0xc0, !PT ;  /* 0x00000001c6ff7812 */ /* 0x000fe2000782c0ff */
[----:B------:R-:W-:Y:S01]  /*1a370*/  IMAD.X R21, R4, 0x1, R14, P0 ;  /* 0x0000000104157824 */ /* 0x000fe200000e060e */
[----:B------:R-:W-:Y:S01]  /*1a380*/  IADD3 R2, P0, R34, R15, RZ ;  /* 0x0000000f22027210 */ /* 0x000fe20007f1e0ff */
[----:B------:R-:W-:Y:S01]  /*1a390*/  IMAD.MOV.U32 R32, RZ, RZ, 0x1 ;  /* 0x00000001ff207424 */ /* 0x000fe200078e00ff */
[----:B------:R-:W-:-:S02]  /*1a3a0*/  LOP3.LUT P3, RZ, R198, 0x4, RZ, 0xc0, !PT ;  /* 0x00000004c6ff7812 */ /* 0x000fc4000786c0ff */
[----:B------:R-:W-:Y:S01]  /*1a3b0*/  SEL R5, RZ, 0x10, P2 ;  /* 0x00000010ff057807 */ /* 0x000fe20001000000 */
[----:B------:R-:W-:Y:S01]  /*1a3c0*/  IMAD.X R3, R4, 0x1, R16, P0 ;  /* 0x0000000104037824 */ /* 0x000fe200000e0610 */
[----:B------:R-:W-:-:S03]  /*1a3d0*/  SEL R13, RZ, 0x10, P1 ;  /* 0x00000010ff0d7807 */ /* 0x000fc60000800000 */
[----:B------:R-:W-:Y:S01]  /*1a3e0*/  @!PT LDS RZ, [RZ] ;  /* 0x00000000fffff984 */ /* 0x000fe20000000800 */
[----:B------:R-:W-:Y:S01]  /*1a3f0*/  @!PT LDS RZ, [RZ] ;  /* 0x00000000fffff984 */ /* 0x000fe20000000800 */
[----:B------:R-:W-:Y:S01]  /*1a400*/  @!PT LDS RZ, [RZ] ;  /* 0x00000000fffff984 */ /* 0x000fe20000000800 */
[----:B------:R1:W-:Y:S04]  /*1a410*/  LDGSTS.E.BYPASS.LTC128B.128 [R107+0xc100], [R20.64], !P2 ;  /* 0x0c100000146b7fae */ /* 0x0003e8000d101d48 */
[----:B------:R2:W-:Y:S02]  /*1a420*/  LDGSTS.E.BYPASS.LTC128B.128 [R107+0xe100], [R2.64], !P1 ;  /* 0x0e100000026b7fae */ /* 0x0005e4000c901d48 */
[----:B--2---:R-:W-:-:S05]  /*1a430*/  IADD3 R2, P0, R34, R17, RZ ;  /* 0x0000001122027210 */ /* 0x004fca0007f1e0ff */
[----:B------:R-:W-:-:S05]  /*1a440*/  IMAD.X R3, R4, 0x1, R18, P0 ;  /* 0x0000000104037824 */ /* 0x000fca00000e0612 */
[----:B------:R2:W-:Y:S02]  /*1a450*/  LDGSTS.E.BYPASS.LTC128B.128 [R107+0x10100], [R2.64], !P3 ;  /* 0x10100000026b7fae */ /* 0x0005e4000d901d48 */
[----:B--2---:R-:W-:Y:S01]  /*1a460*/  IMAD.MOV.U32 R3, RZ, RZ, 0x181f ;  /* 0x0000181fff037424 */ /* 0x004fe200078e00ff */
[----:B------:R-:W-:Y:S02]  /*1a470*/  MOV R2, 0x1a490 ;  /* 0x0001a49000027802 */ /* 0x000fe40000000f00 */
[----:B-1----:R-:W-:Y:S05]  /*1a480*/  CALL.REL.NOINC `($__internal_31_$__cuda_sm70_shflsync_idx_p) ;  /* 0x000016d000007944 */ /* 0x002fea0003c00000 */
        /* <DEDUP_REMOVED lines=8> */
.L_x_1807:
[----:B------:R-:W-:Y:S01]  /*1a510*/  MOV R32, RZ ;  /* 0x000000ff00207202 */ /* 0x000fe20000000f00 */
[----:B------:R-:W-:Y:S01]  /*1a520*/  IMAD.MOV.U32 R33, RZ, RZ, R9 ;  /* 0x000000ffff217224 */ /* 0x000fe200078e0009 */
[----:B------:R-:W-:Y:S01]  /*1a530*/  MOV R2, 0x1a560 ;  /* 0x0001a56000027802 */ /* 0x000fe20000000f00 */
[----:B------:R-:W-:Y:S02]  /*1a540*/  IMAD.MOV.U32 R3, RZ, RZ, 0x181f ;  /* 0x0000181fff037424 */ /* 0x000fe400078e00ff */
[----:B--234-:R-:W-:Y:S05]  /*1a550*/  CALL.REL.NOINC `($__internal_31_$__cuda_sm70_shflsync_idx_p) ;  /* 0x0000160000007944 */ /* 0x01cfea0003c00000 */
[----:B------:R-:W-:Y:S01]  /*1a560*/  MOV R5, R34 ;  /* 0x0000002200057202 */ /* 0x000fe20000000f00 */
[----:B------:R-:W-:-:S05]  /*1a570*/  BRA `(.L_x_1895) ;  /* 0xffff739000007947 */ /* 0x000fca000383ffff */
.L_x_1808:
[----:B------:R-:W-:Y:S01]  /*1a580*/  MOV R32, RZ ;  /* 0x000000ff00207202 */ /* 0x000fe20000000f00 */
[----:B------:R-:W-:Y:S01]  /*1a590*/  IMAD.MOV.U32 R33, RZ, RZ, R16 ;  /* 0x000000ffff217224 */ /* 0x000fe200078e0010 */
[----:B------:R-:W-:Y:S01]  /*1a5a0*/  MOV R2, 0x1a5d0 ;  /* 0x0001a5d000027802 */ /* 0x000fe20000000f00 */
[----:B------:R-:W-:Y:S02]  /*1a5b0*/  IMAD.MOV.U32 R3, RZ, RZ, 0x181f ;  /* 0x0000181fff037424 */ /* 0x000fe400078e00ff */
[----:B-1234-:R-:W-:Y:S05]  /*1a5c0*/  CALL.REL.NOINC `($__internal_31_$__cuda_sm70_shflsync_idx_p) ;  /* 0x0000159000007944 */ /* 0x01efea0003c00000 */
[----:B------:R-:W-:Y:S01]  /*1a5d0*/  LOP3.LUT P3, RZ, R198, 0x2, RZ, 0xc0, !PT ;  /* 0x00000002c6ff7812 */ /* 0x000fe2000786c0ff */
[----:B------:R-:W-:Y:S01]  /*1a5e0*/  IMAD R4, R190, 0x6000, R10 ;  /* 0x00006000be047824 */ /* 0x000fe200078e020a */
[----:B------:R-:W-:Y:S01]  /*1a5f0*/  IADD3 R2, P0, R34, R17, RZ ;  /* 0x0000001122027210 */ /* 0x000fe20007f1e0ff */
[----:B------:R-:W-:Y:S01]  /*1a600*/  IMAD.MOV.U32 R33, RZ, RZ, R9 ;  /* 0x000000ffff217224 */ /* 0x000fe200078e0009 */
[C---:B------:R-:W-:Y:S01]  /*1a610*/  LOP3.LUT P2, RZ, R198.reuse, 0x1, RZ, 0xc0, !PT ;  /* 0x00000001c6ff7812 */ /* 0x040fe2000784c0ff */
[----:B------:R-:W-:Y:S01]  /*1a620*/  IMAD.MOV.U32 R32, RZ, RZ, 0x1 ;  /* 0x00000001ff207424 */ /* 0x000fe200078e00ff */
[----:B------:R-:W-:Y:S01]  /*1a630*/  LOP3.LUT P1, RZ, R198, 0x4, RZ, 0xc0, !PT ;  /* 0x00000004c6ff7812 */ /* 0x000fe2000782c0ff */
[C---:B------:R-:W-:Y:S01]  /*1a640*/  IMAD.X R3, R5.reuse, 0x1, R19, P0 ;  /* 0x0000000105037824 */ /* 0x040fe200000e0613 */
[C---:B------:R-:W-:Y:S02]  /*1a650*/  IADD3 R6, P0, R34.reuse, R24, RZ ;  /* 0x0000001822067210 */ /* 0x040fe40007f1e0ff */
[----:B------:R-:W-:Y:S02]  /*1a660*/  SEL R18, RZ, 0x10, P2 ;  /* 0x00000010ff127807 */ /* 0x000fe40001000000 */
[----:B------:R-:W-:Y:S01]  /*1a670*/  SEL R9, RZ, 0x10, P1 ;  /* 0x00000010ff097807 */ /* 0x000fe20000800000 */
[----:B------:R-:W-:Y:S01]  /*1a680*/  @!PT LDS RZ, [RZ] ;  /* 0x00000000fffff984 */ /* 0x000fe20000000800 */
[----:B------:R-:W-:Y:S01]  /*1a690*/  @!PT LDS RZ, [RZ] ;  /* 0x00000000fffff984 */ /* 0x000fe20000000800 */
[----:B------:R-:W-:Y:S01]  /*1a6a0*/  @!PT LDS RZ, [RZ] ;  /* 0x00000000fffff984 */ /* 0x000fe20000000800 */
[----:B------:R1:W-:Y:S01]  /*1a6b0*/  LDGSTS.E.BYPASS.LTC128B.128 [R4], [R2.64], !P3 ;  /* 0x0000000002047fae */ /* 0x0003e2000d901d48 */
[C---:B------:R-:W-:Y:S05]  /*1a6c0*/  IMAD.X R7, R5.reuse, 0x1, R25, P0 ;  /* 0x0000000105077824 */ /* 0x040fea00000e0619 */
[----:B------:R2:W-:Y:S01]  /*1a6d0*/  LDGSTS.E.BYPASS.LTC128B.128 [R4+0x2000], [R6.64], !P2 ;  /* 0x0200000006047fae */ /* 0x0005e2000d101d48 */
[----:B-1----:R-:W-:Y:S05]  /*1a6e0*/  IADD3 R2, P0, R34, R26, RZ ;  /* 0x0000001a22027210 */ /* 0x002fea0007f1e0ff */
[----:B------:R-:W-:Y:S01]  /*1a6f0*/  IMAD.X R3, R5, 0x1, R27, P0 ;  /* 0x0000000105037824 */ /* 0x000fe200000e061b */
[----:B--2---:R-:W-:Y:S04]  /*1a700*/  SEL R6, RZ, 0x10, P3 ;  /* 0x00000010ff067807 */ /* 0x004fe80001800000 */
[----:B------:R1:W-:Y:S02]  /*1a710*/  LDGSTS.E.BYPASS.LTC128B.128 [R4+0x4000], [R2.64], !P1 ;  /* 0x0400000002047fae */ /* 0x0003e4000c901d48 */
[----:B-1----:R-:W-:Y:S01]  /*1a720*/  MOV R2, 0x1a750 ;  /* 0x0001a75000027802 */ /* 0x002fe20000000f00 */
[----:B------:R-:W-:Y:S02]  /*1a730*/  IMAD.MOV.U32 R3, RZ, RZ, 0x181f ;  /* 0x0000181fff037424 */ /* 0x000fe400078e00ff */
[----:B------:R-:W-:Y:S05]  /*1a740*/  CALL.REL.NOINC `($__internal_31_$__cuda_sm70_shflsync_idx_p) ;  /* 0x0000141000007944 */ /* 0x000fea0003c00000 */
[----:B------:R-:W-:Y:S01]  /*1a750*/  MOV R32, 0x1 ;  /* 0x0000000100207802 */ /* 0x000fe20000000f00 */
[----:B------:R-:W-:Y:S01]  /*1a760*/  IMAD.MOV.U32 R5, RZ, RZ, R34 ;  /* 0x000000ffff057224 */ /* 0x000fe200078e0022 */
[----:B------:R-:W-:Y:S01]  /*1a770*/  MOV R3, 0x181f ;  /* 0x0000181f00037802 */ /* 0x000fe20000000f00 */
[----:B------:R-:W-:Y:S01]  /*1a780*/  IMAD.MOV.U32 R33, RZ, RZ, R16 ;  /* 0x000000ffff217224 */ /* 0x000fe200078e0010 */
[----:B------:R-:W-:Y:S02]  /*1a790*/  MOV R2, 0x1a7b0 ;  /* 0x0001a7b000027802 */ /* 0x000fe40000000f00 */
[----:B------:R-:W-:Y:S05]  /*1a7a0*/  CALL.REL.NOINC `($__internal_31_$__cuda_sm70_shflsync_idx_p) ;  /* 0x000013b000007944 */ /* 0x000fea0003c00000 */
[----:B------:R-:W-:Y:S01]  /*1a7b0*/  MOV R2, R34 ;  /* 0x0000002200027202 */ /* 0x000fe20000000f00 */
[----:B------:R-:W-:-:S05]  /*1a7c0*/  BRA `(.L_x_1896) ;  /* 0xffff72a000007947 */ /* 0x000fca000383ffff */
.L_x_1809:
[----:B------:R-:W-:Y:S01]  /*1a7d0*/  MOV R150, 0x2 ;  /* 0x0000000200967802 */ /* 0x000fe20000000f00 */
[----:B------:R-:W-:Y:S01]  /*1a7e0*/  IMAD.MOV.U32 R2, RZ, RZ, R8 ;  /* 0x000000ffff027224 */ /* 0x000fe200078e0008 */
[----:B------:R-:W-:Y:S02]  /*1a7f0*/  MOV R3, 0x1a810 ;  /* 0x0001a81000037802 */ /* 0x000fe40000000f00 */
[----:B------:R-:W-:Y:S05]  /*1a800*/  CALL.REL.NOINC `($__internal_30_$__cuda_sm70_shflsync_bfly_p) ;  /* 0x0000130000007944 */ /* 0x000fea0003c00000 */
[----:B------:R-:W-:Y:S01]  /*1a810*/  MOV R2, R150 ;  /* 0x0000009600027202 */ /* 0x000fe20000000f00 */
[----:B------:R-:W-:-:S05]  /*1a820*/  BRA `(.L_x_1897) ;  /* 0xffff7fa000007947 */ /* 0x000fca000383ffff */
.L_x_1812:
[----:B------:R-:W-:Y:S01]  /*1a830*/  MOV R32, RZ ;  /* 0x000000ff00207202 */ /* 0x000fe20000000f00 */
[----:B------:R-:W-:Y:S01]  /*1a840*/  IMAD.MOV.U32 R33, RZ, RZ, R5 ;  /* 0x000000ffff217224 */ /* 0x000fe200078e0005 */
[----:B------:R-:W-:Y:S01]  /*1a850*/  MOV R2, 0x1a880 ;  /* 0x0001a88000027802 */ /* 0x000fe20000000f00 */
[----:B------:R-:W-:Y:S02]  /*1a860*/  IMAD.MOV.U32 R3, RZ, RZ, 0x181f ;  /* 0x0000181fff037424 */ /* 0x000fe400078e00ff */
[----:B------:R-:W-:Y:S05]  /*1a870*/  CALL.REL.NOINC `($__internal_31_$__cuda_sm70_shflsync_idx_p) ;  /* 0x000012e000007944 */ /* 0x000fea0003c00000 */
[----:B------:R-:W-:Y:S01]  /*1a880*/  MOV R4, R34 ;  /* 0x0000002200047202 */ /* 0x000fe20000000f00 */
[----:B------:R-:W-:-:S05]  /*1a890*/  BRA `(.L_x_1898) ;  /* 0xffff990000007947 */ /* 0x000fca000383ffff */
.L_x_1813:
[----:B------:R-:W-:Y:S01]  /*1a8a0*/  MOV R32, RZ ;  /* 0x000000ff00207202 */ /* 0x000fe20000000f00 */
[----:B------:R-:W-:Y:S01]  /*1a8b0*/  IMAD.MOV.U32 R33, RZ, RZ, R12 ;  /* 0x000000ffff217224 */ /* 0x000fe200078e000c */
[----:B------:R-:W-:Y:S01]  /*1a8c0*/  MOV R2, 0x1a8f0 ;  /* 0x0001a8f000027802 */ /* 0x000fe20000000f00 */
[----:B------:R-:W-:Y:S02]  /*1a8d0*/  IMAD.MOV.U32 R3, RZ, RZ, 0x181f ;  /* 0x0000181fff037424 */ /* 0x000fe400078e00ff */
[----:B-12---:R-:W-:Y:S05]  /*1a8e0*/  CALL.REL.NOINC `($__internal_31_$__cuda_sm70_shflsync_idx_p) ;  /* 0x0000127000007944 */ /* 0x006fea0003c00000 */
[----:B------:R-:W-:Y:S01]  /*1a8f0*/  LOP3.LUT P3, RZ, R198, 0x2, RZ, 0xc0, !PT ;  /* 0x00000002c6ff7812 */ /* 0x000fe2000786c0ff */
[----:B------:R-:W-:Y:S01]  /*1a900*/  IMAD R0, R190, 0x6000, R11 ;  /* 0x00006000be007824 */ /* 0x000fe200078e020b */
[----:B------:R-:W-:Y:S01]  /*1a910*/  IADD3 R2, P0, R34, R13, RZ ;  /* 0x0000000d22027210 */ /* 0x000fe20007f1e0ff */
[----:B------:R-:W-:Y:S01]  /*1a920*/  IMAD.MOV.U32 R33, RZ, RZ, R5 ;  /* 0x000000ffff217224 */ /* 0x000fe200078e0005 */
[C---:B------:R-:W-:Y:S01]  /*1a930*/  LOP3.LUT P2, RZ, R198.reuse, 0x1, RZ, 0xc0, !PT ;  /* 0x00000001c6ff7812 */ /* 0x040fe2000784c0ff */
[----:B------:R-:W-:Y:S01]  /*1a940*/  IMAD.MOV.U32 R32, RZ, RZ, 0x1 ;  /* 0x00000001ff207424 */ /* 0x000fe200078e00ff */
[----:B------:R-:W-:Y:S01]  /*1a950*/  LOP3.LUT P1, RZ, R198, 0x4, RZ, 0xc0, !PT ;  /* 0x00000004c6ff7812 */ /* 0x000fe2000782c0ff */
[----:B------:R-:W-:Y:S01]  /*1a960*/  IMAD.X R3, R4, 0x1, R16, P0 ;  /* 0x0000000104037824 */ /* 0x000fe200000e0610 */
[----:B------:R-:W-:Y:S02]  /*1a970*/  IADD3 R6, P0, R34, R17, RZ ;  /* 0x0000001122067210 */ /* 0x000fe40007f1e0ff */
[----:B------:R-:W-:Y:S02]  /*1a980*/  SEL R5, RZ, 0x10, P3 ;  /* 0x00000010ff057807 */ /* 0x000fe40001800000 */
[----:B------:R-:W-:Y:S01]  /*1a990*/  SEL R15, RZ, 0x10, P2 ;  /* 0x00000010ff0f7807 */ /* 0x000fe20001000000 */
[----:B------:R-:W-:Y:S01]  /*1a9a0*/  @!PT LDS RZ, [RZ] ;  /* 0x00000000fffff984 */ /* 0x000fe20000000800 */
[----:B------:R-:W-:Y:S01]  /*1a9b0*/  @!PT LDS RZ, [RZ] ;  /* 0x00000000fffff984 */ /* 0x000fe20000000800 */
[----:B------:R-:W-:Y:S01]  /*1a9c0*/  @!PT LDS RZ, [RZ] ;  /* 0x00000000fffff984 */ /* 0x000fe20000000800 */
[----:B------:R1:W-:Y:S01]  /*1a9d0*/  LDGSTS.E.BYPASS.LTC128B.128 [R0], [R2.64], !P3 ;  /* 0x0000000002007fae */ /* 0x0003e2000d901d48 */
[----:B------:R-:W-:Y:S01]  /*1a9e0*/  IMAD.X R7, R4, 0x1, R18, P0 ;  /* 0x0000000104077824 */ /* 0x000fe200000e0612 */
[----:B------:R-:W-:Y:S04]  /*1a9f0*/  SEL R14, RZ, 0x10, P1 ;  /* 0x00000010ff0e7807 */ /* 0x000fe80000800000 */
[----:B------:R2:W-:Y:S01]  /*1aa00*/  LDGSTS.E.BYPASS.LTC128B.128 [R0+0x2000], [R6.64], !P2 ;  /* 0x0200000006007fae */ /* 0x0005e2000d101d48 */
[----:B-1----:R-:W-:Y:S05]  /*1aa10*/  IADD3 R2, P0, R34, R19, RZ ;  /* 0x0000001322027210 */ /* 0x002fea0007f1e0ff */
[----:B------:R-:W-:Y:S05]  /*1aa20*/  IMAD.X R3, R4, 0x1, R20, P0 ;  /* 0x0000000104037824 */ /* 0x000fea00000e0614 */
[----:B------:R1:W-:Y:S02]  /*1aa30*/  LDGSTS.E.BYPASS.LTC128B.128 [R0+0x4000], [R2.64], !P1 ;  /* 0x0400000002007fae */ /* 0x0003e4000c901d48 */
[----:B-1----:R-:W-:Y:S01]  /*1aa40*/  MOV R2, 0x1aa70 ;  /* 0x0001aa7000027802 */ /* 0x002fe20000000f00 */
[----:B------:R-:W-:Y:S02]  /*1aa50*/  IMAD.MOV.U32 R3, RZ, RZ, 0x181f ;  /* 0x0000181fff037424 */ /* 0x000fe400078e00ff */
[----:B--2---:R-:W-:Y:S05]  /*1aa60*/  CALL.REL.NOINC `($__internal_31_$__cuda_sm70_shflsync_idx_p) ;  /* 0x000010f000007944 */ /* 0x004fea0003c00000 */
        /* <DEDUP_REMOVED lines=8> */
.L_x_1815:
[----:B-1----:R-:W-:Y:S01]  /*1aaf0*/  IMAD.MOV.U32 R2, RZ, RZ, R193 ;  /* 0x000000ffff027224 */ /* 0x002fe200078e00c1 */
[----:B------:R-:W-:-:S02]  /*1ab00*/  MOV R150, 0x2 ;  /* 0x0000000200967802 */ /* 0x000fc40000000f00 */
[----:B------:R-:W-:Y:S02]  /*1ab10*/  MOV R3, 0x1ab30 ;  /* 0x0001ab3000037802 */ /* 0x000fe40000000f00 */
[----:B------:R-:W-:Y:S05]  /*1ab20*/  CALL.REL.NOINC `($__internal_30_$__cuda_sm70_shflsync_bfly_p) ;  /* 0x00000fe000007944 */ /* 0x000fea0003c00000 */
[----:B------:R-:W-:Y:S01]  /*1ab30*/  MOV R0, R150 ;  /* 0x0000009600007202 */ /* 0x000fe20000000f00 */
[----:B------:R-:W-:Y:S05]  /*1ab40*/  BRA `(.L_x_1900) ;  /* 0xffff99d000007947 */ /* 0x000fea000383ffff */
.L_x_1816:
[----:B-1----:R-:W-:Y:S01]  /*1ab50*/  IMAD.MOV.U32 R2, RZ, RZ, R0 ;  /* 0x000000ffff027224 */ /* 0x002fe200078e0000 */
[----:B------:R-:W-:Y:S02]  /*1ab60*/  MOV R150, 0x1 ;  /* 0x0000000100967802 */ /* 0x000fe40000000f00 */
[----:B------:R-:W-:Y:S02]  /*1ab70*/  MOV R3, 0x1ab90 ;  /* 0x0001ab9000037802 */ /* 0x000fe40000000f00 */
[----:B--2---:R-:W-:Y:S05]  /*1ab80*/  CALL.REL.NOINC `($__internal_30_$__cuda_sm70_shflsync_bfly_p) ;  /* 0x00000f8000007944 */ /* 0x004fea0003c00000 */
[----:B------:R-:W-:Y:S01]  /*1ab90*/  FADD.FTZ R0, R0, R150 ;  /* 0x0000009600007221 */ /* 0x000fe20000010000 */
[----:B------:R-:W-:Y:S02]  /*1aba0*/  MOV R2, R199 ;  /* 0x000000c700027202 */ /* 0x000fe40000000f00 */
[----:B------:R-:W-:Y:S02]  /*1abb0*/  MOV R150, 0x2 ;  /* 0x0000000200967802 */ /* 0x000fe40000000f00 */
[----:B------:R-:W-:Y:S02]  /*1abc0*/  MOV R3, 0x1abe0 ;  /* 0x0001abe000037802 */ /* 0x000fe40000000f00 */
[----:B------:R-:W-:Y:S05]  /*1abd0*/  CALL.REL.NOINC `($__internal_30_$__cuda_sm70_shflsync_bfly_p) ;  /* 0x00000f3000007944 */ /* 0x000fea0003c00000 */
[----:B------:R-:W-:Y:S01]  /*1abe0*/  FADD.FTZ R4, R199, R150 ;  /* 0x00000096c7047221 */ /* 0x000fe20000010000 */
[----:B------:R-:W-:-:S02]  /*1abf0*/  MOV R150, 0x1 ;  /* 0x0000000100967802 */ /* 0x000fc40000000f00 */
[----:B------:R-:W-:Y:S02]  /*1ac00*/  MOV R3, 0x1ac30 ;  /* 0x0001ac3000037802 */ /* 0x000fe40000000f00 */
[----:B------:R-:W-:Y:S02]  /*1ac10*/  MOV R2, R4 ;  /* 0x0000000400027202 */ /* 0x000fe40000000f00 */
[----:B------:R-:W-:Y:S05]  /*1ac20*/  CALL.REL.NOINC `($__internal_30_$__cuda_sm70_shflsync_bfly_p) ;  /* 0x00000ee000007944 */ /* 0x000fea0003c00000 */
[----:B------:R-:W-:Y:S01]  /*1ac30*/  MOV R3, R150 ;  /* 0x0000009600037202 */ /* 0x000fe20000000f00 */
[----:B------:R-:W-:Y:S05]  /*1ac40*/  BRA `(.L_x_1901) ;  /* 0xffff994000007947 */ /* 0x000fea000383ffff */
.L_x_1823:
[----:B--234-:R-:W-:Y:S01]  /*1ac50*/  IMAD.MOV.U32 R33, RZ, RZ, R13 ;  /* 0x000000ffff217224 */ /* 0x01cfe200078e000d */
[----:B------:R-:W-:Y:S01]  /*1ac60*/  MOV R32, RZ ;  /* 0x000000ff00207202 */ /* 0x000fe20000000f00 */
[----:B------:R-:W-:Y:S01]  /*1ac70*/  IMAD.MOV.U32 R3, RZ, RZ, 0x181f ;  /* 0x0000181fff037424 */ /* 0x000fe200078e00ff */
[----:B------:R-:W-:Y:S02]  /*1ac80*/  MOV R2, 0x1aca0 ;  /* 0x0001aca000027802 */ /* 0x000fe40000000f00 */
[----:B-1----:R-:W-:Y:S05]  /*1ac90*/  CALL.REL.NOINC `($__internal_31_$__cuda_sm70_shflsync_idx_p) ;  /* 0x00000ec000007944 */ /* 0x002fea0003c00000 */
[----:B------:R-:W-:Y:S01]  /*1aca0*/  MOV R5, R34 ;  /* 0x0000002200057202 */ /* 0x000fe20000000f00 */
[----:B------:R-:W-:Y:S05]  /*1acb0*/  BRA `(.L_x_1902) ;  /* 0xffffb19000007947 */ /* 0x000fea000383ffff */
.L_x_1824:
[----:B------:R-:W-:Y:S01]  /*1acc0*/  IMAD.MOV.U32 R33, RZ, RZ, R14 ;  /* 0x000000ffff217224 */ /* 0x000fe200078e000e */
[----:B------:R-:W-:Y:S01]  /*1acd0*/  MOV R32, RZ ;  /* 0x000000ff00207202 */ /* 0x000fe20000000f00 */
[----:B------:R-:W-:Y:S01]  /*1ace0*/  IMAD.MOV.U32 R3, RZ, RZ, 0x181f ;  /* 0x0000181fff037424 */ /* 0x000fe200078e00ff */
[----:B------:R-:W-:-:S02]  /*1acf0*/  MOV R2, 0x1ad10 ;  /* 0x0001ad1000027802 */ /* 0x000fc40000000f00 */
[----:B-123--:R-:W-:Y:S05]  /*1ad00*/  CALL.REL.NOINC `($__internal_31_$__cuda_sm70_shflsync_idx_p) ;  /* 0x00000e5000007944 */ /* 0x00efea0003c00000 */
[----:B------:R-:W-:Y:S01]  /*1ad10*/  MOV R0, R34 ;  /* 0x0000002200007202 */ /* 0x000fe20000000f00 */
[----:B------:R-:W-:Y:S05]  /*1ad20*/  BRA `(.L_x_1903) ;  /* 0xffffb14000007947 */ /* 0x000fea000383ffff */
.L_x_1827:
[----:B------:R-:W-:Y:S01]  /*1ad30*/  IMAD.MOV.U32 R33, RZ, RZ, R13 ;  /* 0x000000ffff217224 */ /* 0x000fe200078e000d */
[----:B------:R-:W-:Y:S01]  /*1ad40*/  MOV R32, 0x1 ;  /* 0x0000000100207802 */ /* 0x000fe20000000f00 */
[----:B--2---:R-:W-:Y:S01]  /*1ad50*/  IMAD.MOV.U32 R3, RZ, RZ, 0x181f ;  /* 0x0000181fff037424 */ /* 0x004fe200078e00ff */
[----:B------:R-:W-:-:S02]  /*1ad60*/  MOV R2, 0x1ad80 ;  /* 0x0001ad8000027802 */ /* 0x000fc40000000f00 */
[----:B-1-34-:R-:W-:Y:S05]  /*1ad70*/  CALL.REL.NOINC `($__internal_31_$__cuda_sm70_shflsync_idx_p) ;  /* 0x00000de000007944 */ /* 0x01afea0003c00000 */
        /* <DEDUP_REMOVED lines=8> */
.L_x_1830:
[----:B------:R-:W-:Y:S01]  /*1ae00*/  IMAD.MOV.U32 R33, RZ, RZ, R13 ;  /* 0x000000ffff217224 */ /* 0x000fe200078e000d */
[----:B------:R-:W-:Y:S01]  /*1ae10*/  MOV R32, 0x2 ;  /* 0x0000000200207802 */ /* 0x000fe20000000f00 */
[----:B--2---:R-:W-:Y:S01]  /*1ae20*/  IMAD.MOV.U32 R3, RZ, RZ, 0x181f ;  /* 0x0000181fff037424 */ /* 0x004fe200078e00ff */
[----:B------:R-:W-:Y:S02]  /*1ae30*/  MOV R2, 0x1ae50 ;  /* 0x0001ae5000027802 */ /* 0x000fe40000000f00 */
[----:B-1-34-:R-:W-:Y:S05]  /*1ae40*/  CALL.REL.NOINC `($__internal_31_$__cuda_sm70_shflsync_idx_p) ;  /* 0x00000d1000007944 */ /* 0x01afea0003c00000 */
[----:B------:R-:W-:Y:S01]  /*1ae50*/  MOV R5, R34 ;  /* 0x0000002200057202 */ /* 0x000fe20000000f00 */
[----:B------:R-:W-:Y:S05]  /*1ae60*/  BRA `(.L_x_1905) ;  /* 0xffffb26000007947 */ /* 0x000fea000383ffff */
.L_x_1831:
[----:B------:R-:W-:Y:S01]  /*1ae70*/  IMAD.MOV.U32 R33, RZ, RZ, R14 ;  /* 0x000000ffff217224 */ /* 0x000fe200078e000e */
[----:B------:R-:W-:Y:S01]  /*1ae80*/  MOV R32, 0x2 ;  /* 0x0000000200207802 */ /* 0x000fe20000000f00 */
[----:B--2---:R-:W-:Y:S01]  /*1ae90*/  IMAD.MOV.U32 R3, RZ, RZ, 0x181f ;  /* 0x0000181fff037424 */ /* 0x004fe200078e00ff */
[----:B------:R-:W-:Y:S02]  /*1aea0*/  MOV R2, 0x1aec0 ;  /* 0x0001aec000027802 */ /* 0x000fe40000000f00 */
[----:B-1-34-:R-:W-:Y:S05]  /*1aeb0*/  CALL.REL.NOINC `($__internal_31_$__cuda_sm70_shflsync_idx_p) ;  /* 0x00000ca000007944 */ /* 0x01afea0003c00000 */
[----:B------:R-:W-:Y:S01]  /*1aec0*/  MOV R0, R34 ;  /* 0x0000002200007202 */ /* 0x000fe20000000f00 */
[----:B------:R-:W-:Y:S05]  /*1aed0*/  BRA `(.L_x_1906) ;  /* 0xffffb21000007947 */ /* 0x000fea000383ffff */
.L_x_1834:
[----:B------:R-:W-:Y:S01]  /*1aee0*/  IMAD.MOV.U32 R33, RZ, RZ, R13 ;  /* 0x000000ffff217224 */ /* 0x000fe200078e000d */
[----:B------:R-:W-:Y:S01]  /*1aef0*/  MOV R32, 0x3 ;  /* 0x0000000300207802 */ /* 0x000fe20000000f00 */
[----:B---3--:R-:W-:Y:S01]  /*1af00*/  IMAD.MOV.U32 R3, RZ, RZ, 0x181f ;  /* 0x0000181fff037424 */ /* 0x008fe200078e00ff */
        /* <DEDUP_REMOVED lines=10> */
.L_x_1836:
[----:B------:R-:W-:Y:S01]  /*1afb0*/  IMAD.MOV.U32 R33, RZ, RZ, R5 ;  /* 0x000000ffff217224 */ /* 0x000fe200078e0005 */
[----:B------:R-:W-:Y:S01]  /*1afc0*/  MOV R32, RZ ;  /* 0x000000ff00207202 */ /* 0x000fe20000000f00 */
[----:B------:R-:W-:Y:S01]  /*1afd0*/  IMAD.MOV.U32 R3, RZ, RZ, 0x1c1f ;  /* 0x00001c1fff037424 */ /* 0x000fe200078e00ff */
[----:B------:R-:W-:Y:S02]  /*1afe0*/  MOV R2, 0x1b000 ;  /* 0x0001b00000027802 */ /* 0x000fe40000000f00 */
[----:B--2---:R-:W-:Y:S05]  /*1aff0*/  CALL.REL.NOINC `($__internal_31_$__cuda_sm70_shflsync_idx_p) ;  /* 0x00000b6000007944 */ /* 0x004fea0003c00000 */
[----:B------:R-:W-:Y:S01]  /*1b000*/  MOV R4, R34 ;  /* 0x0000002200047202 */ /* 0x000fe20000000f00 */
[----:B------:R-:W-:Y:S05]  /*1b010*/  BRA `(.L_x_1908) ;  /* 0xffffb53000007947 */ /* 0x000fea000383ffff */
.L_x_1837:
[----:B------:R-:W-:Y:S01]  /*1b020*/  IMAD.MOV.U32 R33, RZ, RZ, R14 ;  /* 0x000000ffff217224 */ /* 0x000fe200078e000e */
[----:B------:R-:W-:Y:S01]  /*1b030*/  MOV R32, RZ ;  /* 0x000000ff00207202 */ /* 0x000fe20000000f00 */
[----:B------:R-:W-:Y:S01]  /*1b040*/  IMAD.MOV.U32 R3, RZ, RZ, 0x1c1f ;  /* 0x00001c1fff037424 */ /* 0x000fe200078e00ff */
[----:B------:R-:W-:Y:S02]  /*1b050*/  MOV R2, 0x1b070 ;  /* 0x0001b07000027802 */ /* 0x000fe40000000f00 */
[----:B-123--:R-:W-:Y:S05]  /*1b060*/  CALL.REL.NOINC `($__internal_31_$__cuda_sm70_shflsync_idx_p) ;  /* 0x00000af000007944 */ /* 0x00efea0003c00000 */
[----:B------:R-:W-:Y:S01]  /*1b070*/  MOV R0, R34 ;  /* 0x0000002200007202 */ /* 0x000fe20000000f00 */
[----:B------:R-:W-:Y:S05]  /*1b080*/  BRA `(.L_x_1909) ;  /* 0xffffb4e000007947 */ /* 0x000fea000383ffff */
.L_x_1840:
        /* <DEDUP_REMOVED lines=13> */
.L_x_1844:
[----:B------:R-:W-:Y:S01]  /*1b160*/  IMAD.MOV.U32 R33, RZ, RZ, R5 ;  /* 0x000000ffff217224 */ /* 0x000fe200078e0005 */
[----:B------:R-:W-:Y:S01]  /*1b170*/  MOV R32, RZ ;  /* 0x000000ff00207202 */ /* 0x000fe20000000f00 */
[----:B------:R-:W-:Y:S01]  /*1b180*/  IMAD.MOV.U32 R3, RZ, RZ, 0x181f ;  /* 0x0000181fff037424 */ /* 0x000fe200078e00ff */
[----:B------:R-:W-:Y:S02]  /*1b190*/  MOV R2, 0x1b1b0 ;  /* 0x0001b1b000027802 */ /* 0x000fe40000000f00 */
[----:B--2---:R-:W-:Y:S05]  /*1b1a0*/  CALL.REL.NOINC `($__internal_31_$__cuda_sm70_shflsync_idx_p) ;  /* 0x000009b000007944 */ /* 0x004fea0003c00000 */
[----:B------:R-:W-:Y:S01]  /*1b1b0*/  MOV R4, R34 ;  /* 0x0000002200047202 */ /* 0x000fe20000000f00 */
[----:B------:R-:W-:Y:S05]  /*1b1c0*/  BRA `(.L_x_1911) ;  /* 0xffffd05000007947 */ /* 0x000fea000383ffff */
.L_x_1845:
[----:B------:R-:W-:Y:S01]  /*1b1d0*/  IMAD.MOV.U32 R33, RZ, RZ, R14 ;  /* 0x000000ffff217224 */ /* 0x000fe200078e000e */
[----:B------:R-:W-:Y:S01]  /*1b1e0*/  MOV R32, RZ ;  /* 0x000000ff00207202 */ /* 0x000fe20000000f00 */
[----:B------:R-:W-:Y:S01]  /*1b1f0*/  IMAD.MOV.U32 R3, RZ, RZ, 0x181f ;  /* 0x0000181fff037424 */ /* 0x000fe200078e00ff */
[----:B------:R-:W-:Y:S02]  /*1b200*/  MOV R2, 0x1b220 ;  /* 0x0001b22000027802 */ /* 0x000fe40000000f00 */
[----:B-123--:R-:W-:Y:S05]  /*1b210*/  CALL.REL.NOINC `($__internal_31_$__cuda_sm70_shflsync_idx_p) ;  /* 0x0000094000007944 */ /* 0x00efea0003c00000 */
[----:B------:R-:W-:Y:S01]  /*1b220*/  MOV R0, R34 ;  /* 0x0000002200007202 */ /* 0x000fe20000000f00 */
[----:B------:R-:W-:Y:S05]  /*1b230*/  BRA `(.L_x_1912) ;  /* 0xffffd00000007947 */ /* 0x000fea000383ffff */
.L_x_1848:
[----:B------:R-:W-:Y:S01]  /*1b240*/  IMAD.MOV.U32 R33, RZ, RZ, R5 ;  /* 0x000000ffff217224 */ /* 0x000fe200078e0005 */
[----:B------:R-:W-:Y:S01]  /*1b250*/  MOV R32, 0x1 ;  /* 0x0000000100207802 */ /* 0x000fe20000000f00 */
[----:B-1----:R-:W-:Y:S01]  /*1b260*/  IMAD.MOV.U32 R3, RZ, RZ, 0x181f ;  /* 0x0000181fff037424 */ /* 0x002fe200078e00ff */
[----:B------:R-:W-:-:S02]  /*1b270*/  MOV R2, 0x1b290 ;  /* 0x0001b29000027802 */ /* 0x000fc40000000f00 */
[----:B--234-:R-:W-:Y:S05]  /*1b280*/  CALL.REL.NOINC `($__internal_31_$__cuda_sm70_shflsync_idx_p) ;  /* 0x000008d000007944 */ /* 0x01cfea0003c00000 */
        /* <DEDUP_REMOVED lines=8> */
.L_x_1851:
[----:B------:R-:W-:Y:S01]  /*1b310*/  IMAD.MOV.U32 R33, RZ, RZ, R5 ;  /* 0x000000ffff217224 */ /* 0x000fe200078e0005 */
[----:B------:R-:W-:Y:S01]  /*1b320*/  MOV R32, 0x2 ;  /* 0x0000000200207802 */ /* 0x000fe20000000f00 */
[----:B-1----:R-:W-:Y:S01]  /*1b330*/  IMAD.MOV.U32 R3, RZ, RZ, 0x181f ;  /* 0x0000181fff037424 */ /* 0x002fe200078e00ff */
[----:B------:R-:W-:Y:S02]  /*1b340*/  MOV R2, 0x1b360 ;  /* 0x0001b36000027802 */ /* 0x000fe40000000f00 */
[----:B--234-:R-:W-:Y:S05]  /*1b350*/  CALL.REL.NOINC `($__internal_31_$__cuda_sm70_shflsync_idx_p) ;  /* 0x0000080000007944 */ /* 0x01cfea0003c00000 */
[----:B------:R-:W-:Y:S01]  /*1b360*/  MOV R4, R34 ;  /* 0x0000002200047202 */ /* 0x000fe20000000f00 */
[----:B------:R-:W-:Y:S05]  /*1b370*/  BRA `(.L_x_1914) ;  /* 0xffffd13000007947 */ /* 0x000fea000383ffff */
.L_x_1852:
[----:B------:R-:W-:Y:S01]  /*1b380*/  IMAD.MOV.U32 R33, RZ, RZ, R14 ;  /* 0x000000ffff217224 */ /* 0x000fe200078e000e */
[----:B------:R-:W-:Y:S01]  /*1b390*/  MOV R32, 0x2 ;  /* 0x0000000200207802 */ /* 0x000fe20000000f00 */
[----:B-1----:R-:W-:Y:S01]  /*1b3a0*/  IMAD.MOV.U32 R3, RZ, RZ, 0x181f ;  /* 0x0000181fff037424 */ /* 0x002fe200078e00ff */
[----:B------:R-:W-:Y:S02]  /*1b3b0*/  MOV R2, 0x1b3d0 ;  /* 0x0001b3d000027802 */ /* 0x000fe40000000f00 */
[----:B--234-:R-:W-:Y:S05]  /*1b3c0*/  CALL.REL.NOINC `($__internal_31_$__cuda_sm70_shflsync_idx_p) ;  /* 0x0000079000007944 */ /* 0x01cfea0003c00000 */
[----:B------:R-:W-:Y:S01]  /*1b3d0*/  MOV R0, R34 ;  /* 0x0000002200007202 */ /* 0x000fe20000000f00 */
[----:B------:R-:W-:Y:S05]  /*1b3e0*/  BRA `(.L_x_1915) ;  /* 0xffffd0e000007947 */ /* 0x000fea000383ffff */
.L_x_1855:
        /* <DEDUP_REMOVED lines=13> */
.L_x_1857:
[----:B------:R-:W-:Y:S01]  /*1b4c0*/  IMAD.MOV.U32 R33, RZ, RZ, R35 ;  /* 0x000000ffff217224 */ /* 0x000fe200078e0023 */
[----:B------:R-:W-:Y:S01]  /*1b4d0*/  MOV R32, RZ ;  /* 0x000000ff00207202 */ /* 0x000fe20000000f00 */
[----:B------:R-:W-:Y:S01]  /*1b4e0*/  IMAD.MOV.U32 R3, RZ, RZ, 0x1f ;  /* 0x0000001fff037424 */ /* 0x000fe200078e00ff */
[----:B------:R-:W-:Y:S02]  /*1b4f0*/  MOV R2, 0x1b510 ;  /* 0x0001b51000027802 */ /* 0x000fe40000000f00 */
[----:B-1-3--:R-:W-:Y:S05]  /*1b500*/  CALL.REL.NOINC `($__internal_31_$__cuda_sm70_shflsync_idx_p) ;  /* 0x0000065000007944 */ /* 0x00afea0003c00000 */
[----:B------:R-:W-:Y:S01]  /*1b510*/  MOV R9, R34 ;  /* 0x0000002200097202 */ /* 0x000fe20000000f00 */
[----:B------:R-:W-:Y:S05]  /*1b520*/  BRA `(.L_x_1917) ;  /* 0xffffd2a000007947 */ /* 0x000fea000383ffff */
.L_x_1858:
[----:B------:R-:W-:Y:S01]  /*1b530*/  IMAD.MOV.U32 R33, RZ, RZ, R35 ;  /* 0x000000ffff217224 */ /* 0x000fe200078e0023 */
[----:B------:R-:W-:Y:S01]  /*1b540*/  MOV R32, 0x1 ;  /* 0x0000000100207802 */ /* 0x000fe20000000f00 */
[----:B------:R-:W-:Y:S01]  /*1b550*/  IMAD.MOV.U32 R3, RZ, RZ, 0x1f ;  /* 0x0000001fff037424 */ /* 0x000fe200078e00ff */
[----:B------:R-:W-:Y:S02]  /*1b560*/  MOV R2, 0x1b580 ;  /* 0x0001b58000027802 */ /* 0x000fe40000000f00 */
[----:B-1234-:R-:W-:Y:S05]  /*1b570*/  CALL.REL.NOINC `($__internal_31_$__cuda_sm70_shflsync_idx_p) ;  /* 0x000005e000007944 */ /* 0x01efea0003c00000 */
[----:B------:R-:W-:Y:S01]  /*1b580*/  MOV R6, R34 ;  /* 0x0000002200067202 */ /* 0x000fe20000000f00 */
[----:B------:R-:W-:Y:S05]  /*1b590*/  BRA `(.L_x_1918) ;  /* 0xffffd25000007947 */ /* 0x000fea000383ffff */
.L_x_1859:
[----:B------:R-:W-:Y:S02]  /*1b5a0*/  MOV R3, 0x1 ;  /* 0x0000000100037802 */ /* 0x000fe40000000f00 */
[----:B------:R-:W-:-:S02]  /*1b5b0*/  MOV R2, 0x1b5d0 ;  /* 0x0001b5d000027802 */ /* 0x000fc40000000f00 */
[----:B--2-4-:R-:W-:Y:S05]  /*1b5c0*/  CALL.REL.NOINC `($__internal_32_$__cuda_sm70_shflsync_up_p) ;  /* 0x000005e000007944 */ /* 0x014fea0003c00000 */
[----:B------:R-:W-:Y:S05]  /*1b5d0*/  BRA `(.L_x_1919) ;  /* 0xffffd33000007947 */ /* 0x000fea000383ffff */
.L_x_1860:
[----:B------:R-:W-:Y:S02]  /*1b5e0*/  MOV R3, 0x2 ;  /* 0x0000000200037802 */ /* 0x000fe40000000f00 */
[----:B------:R-:W-:-:S02]  /*1b5f0*/  MOV R2, 0x1b610 ;  /* 0x0001b61000027802 */ /* 0x000fc40000000f00 */
[----:B--2-4-:R-:W-:Y:S05]  /*1b600*/  CALL.REL.NOINC `($__internal_32_$__cuda_sm70_shflsync_up_p) ;  /* 0x000005a000007944 */ /* 0x014fea0003c00000 */
        /* <DEDUP_REMOVED lines=24> */
.L_x_1864:
[----:B------:R-:W-:Y:S02]  /*1b790*/  MOV R3, 0x1 ;  /* 0x0000000100037802 */ /* 0x000fe40000000f00 */
[----:B------:R-:W-:Y:S02]  /*1b7a0*/  MOV R2, 0x1b7c0 ;  /* 0x0001b7c000027802 */ /* 0x000fe40000000f00 */
[----:B--2---:R-:W-:Y:S05]  /*1b7b0*/  CALL.REL.NOINC `($__internal_32_$__cuda_sm70_shflsync_up_p) ;  /* 0x000003f000007944 */ /* 0x004fea0003c00000 */
[----:B------:R-:W-:Y:S01]  /*1b7c0*/  MOV R2, R4 ;  /* 0x0000000400027202 */ /* 0x000fe20000000f00 */
[----:B------:R-:W-:Y:S05]  /*1b7d0*/  BRA `(.L_x_1921) ;  /* 0xffffd39000007947 */ /* 0x000fea000383ffff */
.L_x_1865:
        /* <DEDUP_REMOVED lines=27> */
.L_x_1867:
[----:B------:R-:W-:Y:S02]  /*1b990*/  SEL R0, RZ, 0x1, P0 ;  /* 0x00000001ff007807 */ /* 0x000fe40000000000 */
[----:B------:R-:W-:Y:S02]  /*1b9a0*/  MOV R2, 0x1b9c0 ;  /* 0x0001b9c000027802 */ /* 0x000fe40000000f00 */
[----:B-12---:R-:W-:Y:S05]  /*1b9b0*/  CALL.REL.NOINC `($__internal_33_$__cuda_sm70_votesync_ballot) ;  /* 0x0000025000007944 */ /* 0x006fea0003c00000 */
[----:B------:R-:W-:Y:S05]  /*1b9c0*/  BRA `(.L_x_1923) ;  /* 0xffffd33000007947 */ /* 0x000fea000383ffff */
.L_x_1868:
[----:B------:R-:W-:Y:S01]  /*1b9d0*/  IMAD.MOV.U32 R33, RZ, RZ, R7 ;  /* 0x000000ffff217224 */ /* 0x000fe200078e0007 */
[----:B----4-:R-:W-:Y:S01]  /*1b9e0*/  MOV R32, R13 ;  /* 0x0000000d00207202 */ /* 0x010fe20000000f00 */
[----:B------:R-:W-:Y:S01]  /*1b9f0*/  IMAD.MOV.U32 R3, RZ, RZ, 0x1f ;  /* 0x0000001fff037424 */ /* 0x000fe200078e00ff */
[----:B------:R-:W-:Y:S02]  /*1ba00*/  MOV R2, 0x1ba20 ;  /* 0x0001ba2000027802 */ /* 0x000fe40000000f00 */
[----:B-123--:R-:W-:Y:S05]  /*1ba10*/  CALL.REL.NOINC `($__internal_31_$__cuda_sm70_shflsync_idx_p) ;  /* 0x0000014000007944 */ /* 0x00efea0003c00000 */
[----:B------:R-:W-:Y:S01]  /*1ba20*/  IMAD.MOV.U32 R12, RZ, RZ, R34 ;  /* 0x000000ffff0c7224 */ /* 0x000fe200078e0022 */
[----:B------:R-:W-:Y:S01]  /*1ba30*/  MOV R32, R13 ;  /* 0x0000000d00207202 */ /* 0x000fe20000000f00 */
[----:B------:R-:W-:Y:S01]  /*1ba40*/  IMAD.MOV.U32 R33, RZ, RZ, R8 ;  /* 0x000000ffff217224 */ /* 0x000fe200078e0008 */
[----:B------:R-:W-:Y:S02]  /*1ba50*/  MOV R3, 0x1f ;  /* 0x0000001f00037802 */ /* 0x000fe40000000f00 */
[----:B------:R-:W-:-:S02]  /*1ba60*/  MOV R2, 0x1ba80 ;  /* 0x0001ba8000027802 */ /* 0x000fc40000000f00 */
[----:B------:R-:W-:Y:S05]  /*1ba70*/  CALL.REL.NOINC `($__internal_31_$__cuda_sm70_shflsync_idx_p) ;  /* 0x000000e000007944 */ /* 0x000fea0003c00000 */
[----:B------:R-:W-:Y:S01]  /*1ba80*/  MOV R5, R34 ;  /* 0x0000002200057202 */ /* 0x000fe20000000f00 */
[----:B------:R-:W-:Y:S05]  /*1ba90*/  BRA `(.L_x_1924) ;  /* 0xffffd2a000007947 */ /* 0x000fea000383ffff */
.L_x_1871:
[----:B------:R-:W-:Y:S01]  /*1baa0*/  IMAD.MOV.U32 R33, RZ, RZ, R4 ;  /* 0x000000ffff217224 */ /* 0x000fe200078e0004 */
[----:B------:R-:W-:Y:S01]  /*1bab0*/  MOV R32, R0 ;  /* 0x0000000000207202 */ /* 0x000fe20000000f00 */
[----:B------:R-:W-:Y:S01]  /*1bac0*/  IMAD.MOV.U32 R3, RZ, RZ, 0x1f ;  /* 0x0000001fff037424 */ /* 0x000fe200078e00ff */
[----:B------:R-:W-:-:S02]  /*1bad0*/  MOV R2, 0x1baf0 ;  /* 0x0001baf000027802 */ /* 0x000fc40000000f00 */
[----:B-12-4-:R-:W-:Y:S05]  /*1bae0*/  CALL.REL.NOINC `($__internal_31_$__cuda_sm70_shflsync_idx_p) ;  /* 0x0000007000007944 */ /* 0x016fea0003c00000 */
[----:B------:R-:W-:Y:S01]  /*1baf0*/  MOV R15, R34 ;  /* 0x00000022000f7202 */ /* 0x000fe20000000f00 */
[----:B------:R-:W-:Y:S05]  /*1bb00*/  BRA `(.L_x_1870) ;  /* 0xffffd29000007947 */ /* 0x000fea000383ffff */
        .weak           $__internal_30_$__cuda_sm70_shflsync_bfly_p
        .type           $__internal_30_$__cuda_sm70_shflsync_bfly_p,@function
        .size           $__internal_30_$__cuda_sm70_shflsync_bfly_p,($__internal_31_$__cuda_sm70_shflsync_idx_p - $__internal_30_$__cuda_sm70_shflsync_bfly_p)
$__internal_30_$__cuda_sm70_shflsync_bfly_p:
[----:B------:R-:W-:Y:S04]  /*1bb10*/  WARPSYNC R224 ;  /* 0x000000e000007348 */ /* 0x000fe80003800000 */
[----:B------:R1:W2:Y:S02]  /*1bb20*/  SHFL.BFLY PT, R150, R2, R150, R225 ;  /* 0x0c00009602967389 */ /* 0x0002a400000e00e1 */
[----:B-1----:R-:W-:-:S02]  /*1bb30*/  MOV R2, R3 ;  /* 0x0000000300027202 */ /* 0x002fc40000000f00 */
[----:B------:R-:W-:-:S04]  /*1bb40*/  MOV R3, 0x0 ;  /* 0x0000000000037802 */ /* 0x000fc80000000f00 */
[----:B--2---:R-:W-:Y:S05]  /*1bb50*/  RET.REL.NODEC R2 `(_ZN7cutlass13device_kernelIN5flash19enable_sm80_to_sm89INS1_16FlashAttnFwdSm80INS1_25CollectiveMainloopFwdSm80ILi8ELi2ELb0EN4cute5tupleIJNS5_1CILi128EEENS7_ILi64EEENS7_ILi192EEEEEELi192ENS_6half_tEfNS_4arch4Sm80ELb0ELb0ELb0ELb1ELb1ELb1ELb1ELb1EEENS1_21CollectiveEpilogueFwdINS6_IJS8_SA_S9_EEENS6_IJNS7_ILi1EEESI_SI_EEESC_SE_Li256ELb1ELb1ELb1ELb0EEENS1_36VarlenDynamicPersistentTileSchedulerILi128ELi64ELi256ELi256ELb1ELb1ELb0ELb0ELb1ELb1EEEEEEEEEvNT_6ParamsE) ;  /* 0xfffe44a002007950 */ /* 0x004fea0003c3ffff */
        .weak           $__internal_31_$__cuda_sm70_shflsync_idx_p
        .type           $__internal_31_$__cuda_sm70_shflsync_idx_p,@function
        .size           $__internal_31_$__cuda_sm70_shflsync_idx_p,($__internal_32_$__cuda_sm70_shflsync_up_p - $__internal_31_$__cuda_sm70_shflsync_idx_p)
$__internal_31_$__cuda_sm70_shflsync_idx_p:
[----:B------:R-:W-:-:S04]  /*1bb60*/  MOV R34, 0xffffffff ;  /* 0xffffffff00227802 */ /* 0x000fc80000000f00 */
[----:B------:R-:W-:Y:S04]  /*1bb70*/  WARPSYNC R34 ;  /* 0x0000002200007348 */ /* 0x000fe80003800000 */
[----:B------:R1:W2:Y:S02]  /*1bb80*/  SHFL.IDX PT, R34, R33, R32, R3 ;  /* 0x0000002021227389 */ /* 0x0002a400000e0003 */
[----:B-1----:R-:W-:-:S04]  /*1bb90*/  MOV R3, 0x0 ;  /* 0x0000000000037802 */ /* 0x002fc80000000f00 */
[----:B--2---:R-:W-:Y:S05]  /*1bba0*/  RET.REL.NODEC R2 `(_ZN7cutlass13device_kernelIN5flash19enable_sm80_to_sm89INS1_16FlashAttnFwdSm80INS1_25CollectiveMainloopFwdSm80ILi8ELi2ELb0EN4cute5tupleIJNS5_1CILi128EEENS7_ILi64EEENS7_ILi192EEEEEELi192ENS_6half_tEfNS_4arch4Sm80ELb0ELb0ELb0ELb1ELb1ELb1ELb1ELb1EEENS1_21CollectiveEpilogueFwdINS6_IJS8_SA_S9_EEENS6_IJNS7_ILi1EEESI_SI_EEESC_SE_Li256ELb1ELb1ELb1ELb0EEENS1_36VarlenDynamicPersistentTileSchedulerILi128ELi64ELi256ELi256ELb1ELb1ELb0ELb0ELb1ELb1EEEEEEEEEvNT_6ParamsE) ;  /* 0xfffe445002007950 */ /* 0x004fea0003c3ffff */
        .weak           $__internal_32_$__cuda_sm70_shflsync_up_p
        .type           $__internal_32_$__cuda_sm70_shflsync_up_p,@function
        .size           $__internal_32_$__cuda_sm70_shflsync_up_p,($__internal_33_$__cuda_sm70_votesync_ballot - $__internal_32_$__cuda_sm70_shflsync_up_p)
$__internal_32_$__cuda_sm70_shflsync_up_p:
[----:B------:R-:W-:Y:S02]  /*1bbb0*/  MOV R4, RZ ;  /* 0x000000ff00047202 */ /* 0x000fe40000000f00 */
[----:B------:R-:W-:-:S04]  /*1bbc0*/  MOV R12, 0xffffffff ;  /* 0xffffffff000c7802 */ /* 0x000fc80000000f00 */
[----:B------:R-:W-:Y:S04]  /*1bbd0*/  WARPSYNC R12 ;  /* 0x0000000c00007348 */ /* 0x000fe80003800000 */
[----:B------:R1:W2:Y:S02]  /*1bbe0*/  SHFL.UP PT, R4, R0, R3, R4 ;  /* 0x0400000300047389 */ /* 0x0002a400000e0004 */
[----:B-1----:R-:W-:-:S04]  /*1bbf0*/  MOV R3, 0x0 ;  /* 0x0000000000037802 */ /* 0x002fc80000000f00 */
[----:B--2---:R-:W-:Y:S05]  /*1bc00*/  RET.REL.NODEC R2 `(_ZN7cutlass13device_kernelIN5flash19enable_sm80_to_sm89INS1_16FlashAttnFwdSm80INS1_25CollectiveMainloopFwdSm80ILi8ELi2ELb0EN4cute5tupleIJNS5_1CILi128EEENS7_ILi64EEENS7_ILi192EEEEEELi192ENS_6half_tEfNS_4arch4Sm80ELb0ELb0ELb0ELb1ELb1ELb1ELb1ELb1EEENS1_21CollectiveEpilogueFwdINS6_IJS8_SA_S9_EEENS6_IJNS7_ILi1EEESI_SI_EEESC_SE_Li256ELb1ELb1ELb1ELb0EEENS1_36VarlenDynamicPersistentTileSchedulerILi128ELi64ELi256ELi256ELb1ELb1ELb0ELb0ELb1ELb1EEEEEEEEEvNT_6ParamsE) ;  /* 0xfffe43f002007950 */ /* 0x004fea0003c3ffff */
        .weak           $__internal_33_$__cuda_sm70_votesync_ballot
        .type           $__internal_33_$__cuda_sm70_votesync_ballot,@function
        .size           $__internal_33_$__cuda_sm70_votesync_ballot,(.L_x_3126 - $__internal_33_$__cuda_sm70_votesync_ballot)
$__internal_33_$__cuda_sm70_votesync_ballot:
[----:B------:R-:W-:Y:S01]  /*1bc10*/  ISETP.NE.U32.AND P0, PT, R0, 0x1, PT ;  /* 0x000000010000780c */ /* 0x000fe20003f05070 */
[----:B------:R-:W-:-:S04]  /*1bc20*/  IMAD.MOV.U32 R3, RZ, RZ, -0x1 ;  /* 0xffffffffff037424 */ /* 0x000fc800078e00ff */
[----:B------:R-:W-:Y:S08]  /*1bc30*/  WARPSYNC R3 ;  /* 0x0000000300007348 */ /* 0x000ff00003800000 */
[----:B------:R-:W-:-:S04]  /*1bc40*/  VOTE.ANY R0, PT, !P0 ;  /* 0x0000000000007806 */ /* 0x000fc800040e0100 */
[----:B------:R-:W-:Y:S01]  /*1bc50*/  LOP3.LUT R0, R0, R3, RZ, 0xc0, !PT ;  /* 0x0000000300007212 */ /* 0x000fe200078ec0ff */
[----:B------:R-:W-:-:S04]  /*1bc60*/  IMAD.MOV.U32 R3, RZ, RZ, 0x0 ;  /* 0x00000000ff037424 */ /* 0x000fc800078e00ff */
[----:B------:R-:W-:Y:S05]  /*1bc70*/  RET.REL.NODEC R2 `(_ZN7cutlass13device_kernelIN5flash19enable_sm80_to_sm89INS1_16FlashAttnFwdSm80INS1_25CollectiveMainloopFwdSm80ILi8ELi2ELb0EN4cute5tupleIJNS5_1CILi128EEENS7_ILi64EEENS7_ILi192EEEEEELi192ENS_6half_tEfNS_4arch4Sm80ELb0ELb0ELb0ELb1ELb1ELb1ELb1ELb1EEENS1_21CollectiveEpilogueFwdINS6_IJS8_SA_S9_EEENS6_IJNS7_ILi1EEESI_SI_EEESC_SE_Li256ELb1ELb1ELb1ELb0EEENS1_36VarlenDynamicPersistentTileSchedulerILi128ELi64ELi256ELi256ELb1ELb1ELb0ELb0ELb1ELb1EEEEEEEEEvNT_6ParamsE) ;  /* 0xfffe438002007950 */ /* 0x000fea0003c3ffff */
.L_x_1925:
        /* <DEDUP_REMOVED lines=16> */
.L_x_3126:


//--------------------- .text._ZN7cutlass13device_kernelIN5flash19enable_sm80_to_sm89INS1_16FlashAttnFwdSm80INS1_25CollectiveMainloopFwdSm80ILi8ELi2ELb0EN4cute5tupleIJNS5_1CILi128EEENS7_ILi64EEENS7_ILi192EEEEEELi192ENS_6half_tEfNS_4arch4Sm80ELb0ELb1ELb0ELb0ELb1ELb0ELb1ELb1EEENS1_21CollectiveEpilogueFwdINS6_IJS8_SA_S9_EEENS6_IJNS7_ILi1EEESI_SI_EEESC_SE_Li256ELb0ELb1ELb1ELb0EEENS1_19SingleTileSchedulerILb0ELb1ELb1ELi128EEEEEEEEEvNT_6ParamsE --------------------------
	.section	.text._ZN7cutlass13device_kernelIN5flash19enable_sm80_to_sm89INS1_16FlashAttnFwdSm80INS1_25CollectiveMainloopFwdSm80ILi8ELi2ELb0EN4cute5tupleIJNS5_1CILi128EEENS7_ILi64EEENS7_ILi192EEEEEELi192ENS_6half_tEfNS_4arch4Sm80ELb0ELb1ELb0ELb0ELb1ELb0ELb1ELb1EEENS1_21CollectiveEpilogueFwdINS6_IJS8_SA_S9_EEENS6_IJNS7_ILi1EEESI_SI_EEESC_SE_Li256ELb0ELb1ELb1ELb0EEENS1_19SingleTileSchedulerILb0ELb1ELb1ELi128EEEEEEEEEvNT_6ParamsE,"ax",@progbits
	.sectioninfo	@"SHI_REGISTERS=228"
	.align	128
.text._ZN7cutlass13device_kernelIN5flash19enable_sm80_to_sm89INS1_16FlashAttnFwdSm80INS1_25CollectiveMainloopFwdSm80ILi8ELi2ELb0EN4cute5tupleIJNS5_1CILi128EEENS7_ILi64EEENS7_ILi192EEEEEELi192ENS_6half_tEfNS_4arch4Sm80ELb0ELb1ELb0ELb0ELb1ELb0ELb1ELb1EEENS1_21CollectiveEpilogueFwdINS6_IJS8_SA_S9_EEENS6_IJNS7_ILi1EEESI_SI_EEESC_SE_Li256ELb0ELb1ELb1ELb0EEENS1_19SingleTileSchedulerILb0ELb1ELb1ELi128EEEEEEEEEvNT_6ParamsE:
        .type           _ZN7cutlass13device_kernelIN5flash19enable_sm80_to_sm89INS1_16FlashAttnFwdSm80INS1_25CollectiveMainloopFwdSm80ILi8ELi2ELb0EN4cute5tupleIJNS5_1CILi128EEENS7_ILi64EEENS7_ILi192EEEEEELi192ENS_6half_tEfNS_4arch4Sm80ELb0ELb1ELb0ELb0ELb1ELb0ELb1ELb1EEENS1_21CollectiveEpilogueFwdINS6_IJS8_SA_S9_EEENS6_IJNS7_ILi1EEESI_SI_EEESC_SE_Li256ELb0ELb1ELb1ELb0EEENS1_19SingleTileSchedulerILb0ELb1ELb1ELi128EEEEEEEEEvNT_6ParamsE,@function
        .size           _ZN7cutlass13device_kernelIN5flash19enable_sm80_to_sm89INS1_16FlashAttnFwdSm80INS1_25CollectiveMainloopFwdSm80ILi8ELi2ELb0EN4cute5tupleIJNS5_1CILi128EEENS7_ILi64EEENS7_ILi192EEEEEELi192ENS_6half_tEfNS_4arch4Sm80ELb0ELb1ELb0ELb0ELb1ELb0ELb1ELb1EEENS1_21CollectiveEpilogueFwdINS6_IJS8_SA_S9_EEENS6_IJNS7_ILi1EEESI_SI_EEESC_SE_Li256ELb0ELb1ELb1ELb0EEENS1_19SingleTileSchedulerILb0ELb1ELb1ELi128EEEEEEEEEvNT_6ParamsE,(.L_x_3131 - _ZN7cutlass13device_kernelIN5flash19enable_sm80_to_sm89INS1_16FlashAttnFwdSm80INS1_25CollectiveMainloopFwdSm80ILi8ELi2ELb0EN4cute5tupleIJNS5_1CILi128EEENS7_ILi64EEENS7_ILi192EEEEEELi192ENS_6half_tEfNS_4arch4Sm80ELb0ELb1ELb0ELb0ELb1ELb0ELb1ELb1EEENS1_21CollectiveEpilogueFwdINS6_IJS8_SA_S9_EEENS6_IJNS7_ILi1EEESI_SI_EEESC_SE_Li256ELb0ELb1ELb1ELb0EEENS1_19SingleTileSchedulerILb0ELb1ELb1ELi128EEEEEEEEEvNT_6ParamsE)
        .other          _ZN7cutlass13device_kernelIN5flash19enable_sm80_to_sm89INS1_16FlashAttnFwdSm80INS1_25CollectiveMainloopFwdSm80ILi8ELi2ELb0EN4cute5tupleIJNS5_1CILi128EEENS7_ILi64EEENS7_ILi192EEEEEELi192ENS_6half_tEfNS_4arch4Sm80ELb0ELb1ELb0ELb0ELb1ELb0ELb1ELb1EEENS1_21CollectiveEpilogueFwdINS6_IJS8_SA_S9_EEENS6_IJNS7_ILi1EEESI_SI_EEESC_SE_Li256ELb0ELb1ELb1ELb0EEENS1_19SingleTileSchedulerILb0ELb1ELb1ELi128EEEEEEEEEvNT_6ParamsE,@"STO_CUDA_ENTRY STV_DEFAULT"
_ZN7cutlass13device_kernelIN5flash19enable_sm80_to_sm89INS1_16FlashAttnFwdSm80INS1_25CollectiveMainloopFwdSm80ILi8ELi2ELb0EN4cute5tupleIJNS5_1CILi128EEENS7_ILi64EEENS7_ILi192EEEEEELi192ENS_6half_tEfNS_4arch4Sm80ELb0ELb1ELb0ELb0ELb1ELb0ELb1ELb1EEENS1_21CollectiveEpilogueFwdINS6_IJS8_SA_S9_EEENS6_IJNS7_ILi1EEESI_SI_EEESC_SE_Li256ELb0ELb1ELb1ELb0EEENS1_19SingleTileSchedulerILb0ELb1ELb1ELi128EEEEEEEEEvNT_6ParamsE:
        /* <DEDUP_REMOVED lines=17> */
.L_x_1926:
[----:B------:R-:W-:Y:S02]  /*0110*/  ULDC.64 UR4, c[0x0][0x550] ;  /* 0x0001540000047ab9 */ /* 0x000fe40000000a00 */
[----:B------:R-:W-:Y:S02]  /*0120*/  UISETP.NE.AND UP0, UPT, UR4, 0x1, UPT ;  /* 0x000000010400788c */ /* 0x000fe4000bf05270 */
[----:B------:R-:W-:-:S02]  /*0130*/  UIMAD.WIDE.U32 UR10, UR6, UR5, URZ ;  /* 0x00000005060a72a5 */ /* 0x000fc4000f8e003f */
[----:B------:R-:W-:Y:S02]  /*0140*/  ULDC UR4, c[0x0][0x558] ;  /* 0x0001560000047ab9 */ /* 0x000fe40000000800 */
[----:B------:R-:W-:-:S05]  /*0150*/  UMOV UR14, UR6 ;  /* 0x00000006000e7c82 */ /* 0x000fca0008000000 */
[----:B------:R-:W-:-:S03]  /*0160*/  @UP0 USHF.R.U32.HI UR14, URZ, UR4, UR11 ;  /* 0x000000043f0e0299 */ /* 0x000fc6000801160b */
.L_x_1927:
[----:B------:R-:W-:Y:S01]  /*0170*/  ISETP.LE.AND P0, PT, RZ, UR8, PT ;  /* 0x00000008ff007c0c */ /* 0x000fe2000bf03270 */
[----:B------:R-:W-:Y:S02]  /*0180*/  UIADD3 UR4, -UR14, URZ, URZ ;  /* 0x0000003f0e047290 */ /* 0x000fe4000fffe13f */
[----:B------:R-:W-:Y:S02]  /*0190*/  ULDC UR7, c[0x0][0x550] ;  /* 0x0001540000077ab9 */ /* 0x000fe40000000800 */
[----:B------:R-:W-:-:S08]  /*01a0*/  UIMAD UR7, UR4, UR7, UR6 ;  /* 0x00000007040772a4 */ /* 0x000fd0000f8e0206 */
[----:B------:R-:W-:Y:S05]  /*01b0*/  @!P0 EXIT ;  /* 0x000000000000894d */ /* 0x000fea0003800000 */
[----:B------:R-:W-:Y:S01]  /*01c0*/  ULDC.64 UR4, c[0x0][0x370] ;  /* 0x0000dc0000047ab9 */ /* 0x000fe20000000a00 */
[----:B------:R-:W-:Y:S01]  /*01d0*/  IMAD.MOV.U32 R194, RZ, RZ, RZ ;  /* 0x000000ffffc27224 */ /* 0x000fe200078e00ff */
[----:B------:R-:W-:Y:S02]  /*01e0*/  UISETP.NE.U32.AND UP0, UPT, URZ, UR4, UPT ;  /* 0x000000043f00728c */ /* 0x000fe4000bf05070 */
[----:B------:R-:W-:Y:S02]  /*01f0*/  ULDC.64 UR10, c[0x0][0x370] ;  /* 0x0000dc00000a7ab9 */ /* 0x000fe40000000a00 */
[----:B------:R-:W-:Y:S01]  /*0200*/  UISETP.NE.AND.EX UP0, UPT, URZ, UR5, UPT, UP0 ;  /* 0x000000053f00728c */ /* 0x000fe2000bf05300 */
[----:B------:R-:W1:Y:S01]  /*0210*/  S2UR UR6, SR_CTAID.X ;  /* 0x00000000000679c3 */ /* 0x000e620000002500 */
[----:B------:R-:W-:Y:S02]  /*0220*/  ULDC UR12, c[0x0][0x2ac] ;  /* 0x0000ab00000c7ab9 */ /* 0x000fe40000000800 */
[----:B------:R-:W-:-:S02]  /*0230*/  ULDC.64 UR20, c[0x0][0x118] ;  /* 0x0000460000147ab9 */ /* 0x000fc40000000a00 */
[----:B------:R-:W-:-:S05]  /*0240*/  PLOP3.LUT P0, PT, PT, PT, UP0, 0x80, 0x0 ;  /* 0x000000000000781c */ /* 0x000fca0003f0f008 */
[----:B------:R-:W-:Y:S02]  /*0250*/  @UP0 UMOV UR4, 0x4 ;  /* 0x0000000400040882 */ /* 0x000fe40000000000 */
[----:B------:R-:W-:-:S06]  /*0260*/  @UP0 UIMAD.WIDE UR4, UR8, UR4, UR10 ;  /* 0x00000004080402a5 */ /* 0x000fcc000f8e020a */
[----:B------:R-:W-:Y:S01]  /*0270*/  MOV R2, UR4 ;  /* 0x0000000400027c02 */ /* 0x000fe20008000f00 */
[----:B------:R-:W-:Y:S01]  /*0280*/  ULDC UR4, c[0x0][0x2c4] ;  /* 0x0000b10000047ab9 */ /* 0x000fe20000000800 */
[----:B------:R-:W-:Y:S01]  /*0290*/  IMAD.U32 R3, RZ, RZ, UR5 ;  /* 0x00000005ff037e24 */ /* 0x000fe2000f8e00ff */
[----:B------:R-:W-:Y:S02]  /*02a0*/  UISETP.NE.AND UP1, UPT, UR4, 0x1, UPT ;  /* 0x000000010400788c */ /* 0x000fe4000bf25270 */
[----:B-1----:R-:W-:Y:S02]  /*02b0*/  USHF.L.U32 UR24, UR6, 0x7, URZ ;  /* 0x0000000706187899 */ /* 0x002fe4000800063f */
[----:B------:R1:W5:Y:S01]  /*02c0*/  @P0 LDG.E R194, [R2.64] ;  /* 0x0000001402c20981 */ /* 0x000362000c1e1900 */
[----:B------:R-:W-:Y:S02]  /*02d0*/  ULDC.64 UR4, c[0x0][0x2c8] ;  /* 0x0000b20000047ab9 */ /* 0x000fe40000000a00 */
[----:B------:R-:W-:-:S04]  /*02e0*/  UIADD3 UR9, UR24, 0x7f, URZ ;  /* 0x0000007f18097890 */ /* 0x000fc8000fffe03f */
[----:B------:R-:W-:-:S04]  /*02f0*/  @UP1 UIADD3 UR10, UR24, 0x7f, URZ ;  /* 0x0000007f180a1890 */ /* 0x000fc8000fffe03f */
[----:B------:R-:W-:-:S03]  /*0300*/  UIMAD.WIDE.U32 UR10, UR10, UR4, URZ ;  /* 0x000000040a0a72a5 */ /* 0x000fc6000f8e003f */
[----:B------:R-:W-:Y:S02]  /*0310*/  ULDC UR4, c[0x0][0x1d0] ;  /* 0x0000740000047ab9 */ /* 0x000fe40000000800 */
[----:B------:R-:W-:Y:S02]  /*0320*/  @UP1 USHF.R.U32.HI UR9, URZ, UR5, UR11 ;  /* 0x000000053f091299 */ /* 0x000fe4000801160b */
[----:B------:R-:W-:Y:S02]  /*0330*/  UIMAD UR12, UR12, UR4, URZ ;  /* 0x000000040c0c72a4 */ /* 0x000fe4000f8e023f */
[----:B------:R-:W-:Y:S02]  /*0340*/  UMOV UR10, 0x1 ;  /* 0x00000001000a7882 */ /* 0x000fe40000000000 */
[----:B------:R-:W-:Y:S02]  /*0350*/  ULDC.64 UR4, c[0x0][0x328] ;  /* 0x0000ca0000047ab9 */ /* 0x000fe40000000a00 */
[----:B------:R-:W-:-:S02]  /*0360*/  UISETP.LE.AND UP0, UPT, UR10, UR5, UPT ;  /* 0x000000050a00728c */ /* 0x000fc4000bf03270 */
[----:B------:R-:W-:Y:S02]  /*0370*/  ULDC UR11, c[0x0][0x168] ;  /* 0x00005a00000b7ab9 */ /* 0x000fe40000000800 */
[----:B------:R-:W-:Y:S02]  /*0380*/  UIADD3 UR11, UR12, -UR11, UR10 ;  /* 0x8000000b0c0b7290 */ /* 0x000fe4000fffe00a */
[----:B------:R-:W-:Y:S02]  /*0390*/  PLOP3.LUT P0, PT, PT, PT, UP0, 0x40, 0x0 ;  /* 0x000000000000781c */ /* 0x000fe40003f0e808 */
[----:B------:R-:W-:-:S04]  /*03a0*/  UIADD3 UR5, UR11, UR9, URZ ;  /* 0x000000090b057290 */ /* 0x000fc8000fffe03f */
[----:B------:R-:W-:-:S07]  /*03b0*/  UIADD3 UR9, UR5, UR4, URZ ;  /* 0x0000000405097290 */ /* 0x000fce000fffe03f */
[----:B------:R-:W-:Y:S05]  /*03c0*/  @P0 BRA `(.L_x_1928) ;  /* 0x0000016000000947 */ /* 0x000fea0003800000 */
[----:B-1----:R-:W-:Y:S01]  /*03d0*/  ISETP.LT.AND P0, PT, RZ, UR5, PT ;  /* 0x00000005ff007c0c */ /* 0x002fe2000bf01270 */
        /* <DEDUP_REMOVED lines=11> */
.L_x_1929:
[----:B------:R-:W-:Y:S02]  /*0490*/  ULDC UR4, c[0x0][0x32c] ;  /* 0x0000cb0000047ab9 */ /* 0x000fe40000000800 */
[----:B------:R-:W-:-:S03]  /*04a0*/  UISETP.NE.AND UP2, UPT, UR10, UR4, UPT ;  /* 0x000000040a00728c */ /* 0x000fc6000bf45270 */
[----:B------:R-:W-:Y:S02]  /*04b0*/  ULDC.64 UR4, c[0x0][0x330] ;  /* 0x0000cc0000047ab9 */ /* 0x000fe40000000a00 */
[----:B------:R-:W-:-:S07]  /*04c0*/  UIMAD.WIDE.U32 UR16, UR11, UR4, URZ ;  /* 0x000000040b1072a5 */ /* 0x000fce000f8e003f */
[----:B------:R-:W-:Y:S02]  /*04d0*/  @UP2 UMOV UR13, UR17 ;  /* 0x00000011000d2c82 */ /* 0x000fe40008000000 */
[----:B------:R-:W-:Y:S02]  /*04e0*/  @UP2 USHF.R.U32.HI UR11, URZ, UR5, UR13 ;  /* 0x000000053f0b2299 */ /* 0x000fe4000801160d */
.L_x_1930:
[----:B------:R-:W-:Y:S02]  /*04f0*/  ULDC UR4, c[0x0][0x32c] ;  /* 0x0000cb0000047ab9 */ /* 0x000fe40000000800 */
[----:B------:R-:W-:-:S04]  /*0500*/  UIMAD UR4, UR11, UR4, UR4 ;  /* 0x000000040b0472a4 */ /* 0x000fc8000f8e0204 */
[----:B------:R-:W-:-:S04]  /*0510*/  UISETP.LT.AND UP2, UPT, UR9, UR4, UPT ;  /* 0x000000040900728c */ /* 0x000fc8000bf41270 */
[----:B------:R-:W-:Y:S02]  /*0520*/  USEL UR9, UR9, UR4, UP2 ;  /* 0x0000000409097287 */ /* 0x000fe40009000000 */
.L_x_1928:
[----:B-1----:R-:W-:Y:S01]  /*0530*/  UIADD3 UR10, UR12, 0x3f, URZ ;  /* 0x0000003f0c0a7890 */ /* 0x002fe2000fffe03f */
        /* <DEDUP_REMOVED lines=33> */
.L_x_1932:
[----:B------:R-:W-:Y:S02]  /*0750*/  ULDC UR4, c[0x0][0x32c] ;  /* 0x0000cb0000047ab9 */ /* 0x000fe40000000800 */
[----:B------:R-:W-:-:S03]  /*0760*/  UISETP.NE.AND UP2, UPT, UR4, 0x1, UPT ;  /* 0x000000010400788c */ /* 0x000fc6000bf45270 */
[----:B------:R-:W-:Y:S02]  /*0770*/  ULDC.64 UR4, c[0x0][0x330] ;  /* 0x0000cc0000047ab9 */ /* 0x000fe40000000a00 */
[----:B------:R-:W-:-:S07]  /*0780*/  UIMAD.WIDE.U32 UR16, UR11, UR4, URZ ;  /* 0x000000040b1072a5 */ /* 0x000fce000f8e003f */
[----:B------:R-:W-:Y:S02]  /*0790*/  @UP2 UMOV UR13, UR17 ;  /* 0x00000011000d2c82 */ /* 0x000fe40008000000 */
[----:B------:R-:W-:Y:S02]  /*07a0*/  @UP2 USHF.R.U32.HI UR11, URZ, UR5, UR13 ;  /* 0x000000053f0b2299 */ /* 0x000fe4000801160d */
.L_x_1933:
[----:B------:R-:W-:Y:S02]  /*07b0*/  ULDC UR4, c[0x0][0x32c] ;  /* 0x0000cb0000047ab9 */ /* 0x000fe40000000800 */
[----:B------:R-:W-:-:S04]  /*07c0*/  UIMAD UR4, UR11, UR4, URZ ;  /* 0x000000040b0472a4 */ /* 0x000fc8000f8e023f */
[----:B------:R-:W-:-:S04]  /*07d0*/  UISETP.LT.AND UP2, UPT, UR10, UR4, UPT ;  /* 0x000000040a00728c */ /* 0x000fc8000bf41270 */
[----:B------:R-:W-:-:S04]  /*07e0*/  USEL UR10, UR10, UR4, !UP2 ;  /* 0x000000040a0a7287 */ /* 0x000fc8000d000000 */
.L_x_1931:
        /* <DEDUP_REMOVED lines=16> */
[-C--:B------:R-:W-:Y:S01]  /*08f0*/  IABS R2, R0.reuse ;  /* 0x0000000000027213 */ /* 0x080fe20000000000 */
[----:B------:R-:W-:Y:S01]  /*0900*/  UIADD3 UR17, -UR11, UR17, URZ ;  /* 0x000000110b117290 */ /* 0x000fe2000fffe13f */
[----:B------:R-:W-:Y:S02]  /*0910*/  IABS R0, R0 ;  /* 0x0000000000007213 */ /* 0x000fe40000000000 */
[----:B------:R1:W2:Y:S03]  /*0920*/  R2UR UR16, R2 ;  /* 0x00000000021073c2 */ /* 0x0002a600000e0000 */
[----:B------:R-:W-:Y:S01]  /*0930*/  IMAD.U32 R4, RZ, RZ, UR17 ;  /* 0x00000011ff047e24 */ /* 0x000fe2000f8e00ff */
[----:B------:R-:W-:Y:S01]  /*0940*/  ULOP3.LUT UR17, UR17, UR5, URZ, 0x3c, !UPT ;  /* 0x0000000511117292 */ /* 0x000fe2000f8e3c3f */
[----:B------:R-:W-:-:S04]  /*0950*/  IMAD.MOV R0, RZ, RZ, -R0 ;  /* 0x000000ffff007224 */ /* 0x000fc800078e0a00 */
[----:B------:R-:W3:Y:S01]  /*0960*/  R2UR UR10, R0 ;  /* 0x00000000000a73c2 */ /* 0x000ee200000e0000 */
[----:B-1----:R-:W-:Y:S01]  /*0970*/  IABS R2, R4 ;  /* 0x0000000400027213 */ /* 0x002fe20000000000 */
[----:B--2---:R-:W1:Y:S06]  /*0980*/  I2F.RP R5, UR16 ;  /* 0x0000001000057d06 */ /* 0x004e6c0008209400 */
[----:B------:R-:W2:Y:S02]  /*0990*/  R2UR UR13, R2 ;  /* 0x00000000020d73c2 */ /* 0x000ea400000e0000 */
[----:B-1----:R-:W1:Y:S02]  /*09a0*/  MUFU.RCP R3, R5 ;  /* 0x0000000500037308 */ /* 0x002e640000001000 */
[----:B-1----:R-:W-:-:S06]  /*09b0*/  IADD3 R3, R3, 0xffffffe, RZ ;  /* 0x0ffffffe03037810 */ /* 0x002fcc0007ffe0ff */
[----:B------:R-:W1:Y:S02]  /*09c0*/  F2I.FTZ.U32.TRUNC.NTZ R3, R3 ;  /* 0x0000000300037305 */ /* 0x000e64000021f000 */
[----:B-1----:R-:W1:Y:S02]  /*09d0*/  R2UR UR19, R3 ;  /* 0x00000000031373c2 */ /* 0x002e6400000e0000 */
[----:B-1----:R-:W-:-:S04]  /*09e0*/  UIADD3 UR4, URZ, -UR19, URZ ;  /* 0x800000133f047290 */ /* 0x002fc8000fffe03f */
[----:B------:R-:W-:-:S04]  /*09f0*/  UIMAD UR4, UR4, UR16, URZ ;  /* 0x00000010040472a4 */ /* 0x000fc8000f8e023f */
[----:B------:R-:W-:-:S04]  /*0a00*/  UIMAD.WIDE.U32 UR18, UR19, UR4, UR18 ;  /* 0x00000004131272a5 */ /* 0x000fc8000f8e0012 */
[----:B--2---:R-:W-:-:S04]  /*0a10*/  UIMAD.WIDE.U32 UR18, UR19, UR13, URZ ;  /* 0x0000000d131272a5 */ /* 0x004fc8000f8e003f */
[----:B---3--:R-:W-:-:S04]  /*0a20*/  UIMAD UR10, UR19, UR10, UR13 ;  /* 0x0000000a130a72a4 */ /* 0x008fc8000f8e020d */
        /* <DEDUP_REMOVED lines=10> */
.L_x_1934:
        /* <DEDUP_REMOVED lines=72> */
[----:B------:R1:W2:Y:S01]  /*0f50*/  @P2 LDG.E R4, [R4.64] ;  /* 0x0000001404042981 */ /* 0x0002a2000c1e1900 */
        /* <DEDUP_REMOVED lines=13> */
[----:B------:R-:W-:Y:S01]  /*1030*/  IMAD R193, R201, 0x20, R20 ;  /* 0x00000020c9c17824 */ /* 0x000fe200078e0214 */
[----:B------:R-:W-:Y:S01]  /*1040*/  UIMAD UR10, UR10, UR4, URZ ;  /* 0x000000040a0a72a4 */ /* 0x000fe2000f8e023f */
[----:B------:R-:W-:Y:S01]  /*1050*/  LOP3.LUT R19, R21, 0xfffffff0, RZ, 0xc0, !PT ;  /* 0xfffffff015137812 */ /* 0x000fe200078ec0ff */
[----:B------:R-:W-:Y:S01]  /*1060*/  UIMAD.WIDE.U32 UR16, UR8, UR4, UR16 ;  /* 0x00000004081072a5 */ /* 0x000fe2000f8e0010 */
[----:B------:R-:W-:Y:S01]  /*1070*/  IMAD.SHL.U32 R200, R201, 0x8, RZ ;  /* 0x00000008c9c87824 */ /* 0x000fe200078e00ff */
[----:B------:R-:W-:Y:S01]  /*1080*/  IADD3 R2, R193, UR24, RZ ;  /* 0x00000018c1027c10 */ /* 0x000fe2000fffe0ff */
[----:B------:R-:W-:Y:S01]  /*1090*/  UIMAD UR5, UR8, UR5, UR10 ;  /* 0x00000005080572a4 */ /* 0x000fe2000f8e020a */
[----:B------:R-:W-:Y:S01]  /*10a0*/  IMAD.IADD R19, R6, 0x1, -R19 ;  /* 0x0000000106137824 */ /* 0x000fe200078e0a13 */
[----:B------:R-:W-:Y:S01]  /*10b0*/  ULDC UR4, c[0x0][0x168] ;  /* 0x00005a0000047ab9 */ /* 0x000fe20000000800 */
[----:B------:R-:W-:Y:S01]  /*10c0*/  IMAD.U32 R11, RZ, RZ, UR17 ;  /* 0x00000011ff0b7e24 */ /* 0x000fe2000f8e00ff */
[----:B------:R-:W-:Y:S01]  /*10d0*/  UIADD3 UR5, UR17, UR5, URZ ;  /* 0x0000000511057290 */ /* 0x000fe2000fffe03f */
[----:B------:R-:W-:Y:S01]  /*10e0*/  @P1 IMAD.HI.U32 R0, R2, c[0x0][0x2c8], RZ ;  /* 0x0000b20002001a27 */ /* 0x000fe200078e00ff */
[----:B------:R-:W-:Y:S01]  /*10f0*/  LOP3.LUT R9, R9, 0x1c0, RZ, 0xc0, !PT ;  /* 0x000001c009097812 */ /* 0x000fe200078ec0ff */
[----:B------:R-:W-:Y:S01]  /*1100*/  BSSY B0, `(.L_x_1936) ;  /* 0x0000042000007945 */ /* 0x000fe20003800000 */
[----:B------:R-:W-:Y:S01]  /*1110*/  LOP3.LUT P1, RZ, R201, 0x4, RZ, 0xc0, !PT ;  /* 0x00000004c9ff7812 */ /* 0x000fe2000782c0ff */
[----:B------:R-:W-:Y:S01]  /*1120*/  IMAD.MOV.U32 R3, RZ, RZ, R2 ;  /* 0x000000ffff037224 */ /* 0x000fe200078e0002 */
[----:B------:R-:W-:Y:S01]  /*1130*/  @P0 SHF.R.U32.HI R3, RZ, c[0x0][0x2cc], R0 ;  /* 0x0000b300ff030a19 */ /* 0x000fe20000011600 */
[----:B------:R-:W-:Y:S01]  /*1140*/  IMAD.U32 R10, RZ, RZ, UR16 ;  /* 0x00000010ff0a7e24 */ /* 0x000fe2000f8e00ff */
[----:B------:R-:W-:Y:S01]  /*1150*/  SHF.R.U32.HI R7, RZ, 0x3, R9 ;  /* 0x00000003ff077819 */ /* 0x000fe20000011609 */
[----:B------:R-:W-:Y:S01]  /*1160*/  IMAD.U32 R11, RZ, RZ, UR5 ;  /* 0x00000005ff0b7e24 */ /* 0x000fe2000f8e00ff */
[--C-:B------:R-:W-:Y:S01]  /*1170*/  SHF.R.S32.HI R0, RZ, 0x1f, R3.reuse ;  /* 0x0000001fff007819 */ /* 0x100fe20000011403 */
[----:B-1----:R-:W-:Y:S01]  /*1180*/  IMAD.MOV R5, RZ, RZ, -R3 ;  /* 0x000000ffff057224 */ /* 0x002fe200078e0a03 */
[----:B------:R-:W-:Y:S01]  /*1190*/  ULDC UR5, c[0x0][0x2c4] ;  /* 0x0000b10000057ab9 */ /* 0x000fe20000000800 */
[----:B------:R-:W-:Y:S01]  /*11a0*/  IMAD.WIDE.U32 R10, R3, c[0x0][0x1b0], R10 ;  /* 0x00006c00030a7a25 */ /* 0x000fe200078e000a */
[----:B------:R-:W-:Y:S01]  /*11b0*/  UIMAD UR4, UR5, UR4, URZ ;  /* 0x00000004050472a4 */ /* 0x000fe2000f8e023f */
[----:B------:R-:W-:-:S02]  /*11c0*/  LOP3.LUT R192, R9, 0x38, R200, 0xf8, !PT ;  /* 0x0000003809c07812 */ /* 0x000fc400078ef8c8 */
[----:B------:R-:W-:Y:S01]  /*11d0*/  IMAD R2, R5, c[0x0][0x2c4], R2 ;  /* 0x0000b10005027a24 */ /* 0x000fe200078e0202 */
[----:B------:R-:W-:Y:S01]  /*11e0*/  IADD3 R9, R200, 0x80, RZ ;  /* 0x00000080c8097810 */ /* 0x000fe20007ffe0ff */
[----:B------:R-:W-:Y:S01]  /*11f0*/  IMAD R0, R0, c[0x0][0x1b0], RZ ;  /* 0x00006c0000007a24 */ /* 0x000fe200078e02ff */
[----:B------:R-:W-:Y:S01]  /*1200*/  LOP3.LUT R192, R192, R7, RZ, 0x3c, !PT ;  /* 0x00000007c0c07212 */ /* 0x000fe200078e3cff */
[----:B------:R-:W-:Y:S01]  /*1210*/  IMAD.MOV.U32 R182, RZ, RZ, 0x10 ;  /* 0x00000010ffb67424 */ /* 0x000fe200078e00ff */
[----:B------:R-:W-:Y:S01]  /*1220*/  SHF.R.S32.HI R5, RZ, 0x1f, R2 ;  /* 0x0000001fff057819 */ /* 0x000fe20000011402 */
[----:B------:R-:W-:Y:S01]  /*1230*/  IMAD R3, R3, c[0x0][0x1b4], R0 ;  /* 0x00006d0003037a24 */ /* 0x000fe200078e0200 */
[----:B------:R-:W-:Y:S02]  /*1240*/  SHF.R.S32.HI R0, RZ, 0x1f, R19 ;  /* 0x0000001fff007819 */ /* 0x000fe40000011413 */
[----:B------:R-:W-:Y:S01]  /*1250*/  LEA.HI R7, R81, R6, RZ, 0x6 ;  /* 0x0000000651077211 */ /* 0x000fe200078f30ff */
[----:B------:R-:W-:Y:S01]  /*1260*/  IMAD R5, R5, c[0x0][0x1a8], RZ ;  /* 0x00006a0005057a24 */ /* 0x000fe200078e02ff */
[----:B------:R-:W-:Y:S01]  /*1270*/  LEA.HI R0, R0, R19, RZ, 0x3 ;  /* 0x0000001300007211 */ /* 0x000fe200078f18ff */
[----:B------:R-:W-:Y:S01]  /*1280*/  IMAD.IADD R11, R11, 0x1, R3 ;  /* 0x000000010b0b7824 */ /* 0x000fe200078e0203 */
[----:B------:R-:W-:Y:S01]  /*1290*/  ISETP.GE.AND P4, PT, R9, c[0x0][0x198], PT ;  /* 0x0000660009007a0c */ /* 0x000fe20003f86270 */
[----:B------:R-:W-:-:S02]  /*12a0*/  IMAD R5, R2, c[0x0][0x1ac], R5 ;  /* 0x00006b0002057a24 */ /* 0x000fc400078e0205 */
[----:B------:R-:W-:Y:S01]  /*12b0*/  IMAD.WIDE.U32 R2, R2, c[0x0][0x1a8], R10 ;  /* 0x00006a0002027a25 */ /* 0x000fe200078e000a */
[----:B------:R-:W-:-:S03]  /*12c0*/  IADD3 R10, R200, 0x40, RZ ;  /* 0x00000040c80a7810 */ /* 0x000fc60007ffe0ff */
[----:B------:R-:W-:Y:S01]  /*12d0*/  IMAD.IADD R3, R3, 0x1, R5 ;  /* 0x0000000103037824 */ /* 0x000fe200078e0205 */
[----:B------:R-:W-:Y:S01]  /*12e0*/  LEA R5, P0, R2, c[0x0][0x160], 0x1 ;  /* 0x0000580002057a11 */ /* 0x000fe200078008ff */
[----:B------:R-:W-:Y:S01]  /*12f0*/  IMAD.SHL.U32 R7, R7, 0x8, RZ ;  /* 0x0000000807077824 */ /* 0x000fe200078e00ff */
[----:B------:R-:W-:Y:S02]  /*1300*/  ISETP.GE.AND P3, PT, R10, c[0x0][0x198], PT ;  /* 0x000066000a007a0c */ /* 0x000fe40003f66270 */
[----:B------:R-:W-:Y:S01]  /*1310*/  LEA.HI.X R3, R2, c[0x0][0x164], R3, 0x1, P0 ;  /* 0x0000590002037a11 */ /* 0x000fe200000f0c03 */
[----:B------:R1:W3:Y:S01]  /*1320*/  SHFL.IDX PT, R12, R5, RZ, 0x181f ;  /* 0x00181fff050c7589 */ /* 0x0002e200000e0000 */
[----:B------:R-:W-:Y:S02]  /*1330*/  LOP3.LUT R2, R0, 0xfffffff8, RZ, 0xc0, !PT ;  /* 0xfffffff800027812 */ /* 0x000fe400078ec0ff */
[----:B------:R-:W-:Y:S01]  /*1340*/  LOP3.LUT P0, RZ, R201, 0x2, RZ, 0xc0, !PT ;  /* 0x00000002c9ff7812 */ /* 0x000fe2000780c0ff */
[----:B------:R1:W4:Y:S01]  /*1350*/  SHFL.IDX PT, R13, R3, RZ, 0x181f ;  /* 0x00181fff030d7589 */ /* 0x00032200000e0000 */
[----:B------:R-:W-:Y:S01]  /*1360*/  LOP3.LUT R192, R192, 0xfffffe00, R7, 0xf8, !PT ;  /* 0xfffffe00c0c07812 */ /* 0x000fe200078ef807 */
[----:B------:R-:W-:Y:S01]  /*1370*/  IMAD.IADD R19, R19, 0x1, -R2 ;  /* 0x0000000113137824 */ /* 0x000fe200078e0a02 */
[----:B------:R-:W-:-:S04]  /*1380*/  IADD3 R2, R20, UR24, RZ ;  /* 0x0000001814027c10 */ /* 0x000fc8000fffe0ff */
[----:B------:R-:W-:Y:S01]  /*1390*/  ISETP.GE.AND P5, PT, R2, UR4, PT ;  /* 0x0000000402007c0c */ /* 0x000fe2000bfa6270 */
[----:B--2---:R2:W1:Y:S02]  /*13a0*/  @P2 R2UR UR9, R4 ;  /* 0x00000000040923c2 */ /* 0x00446400000e0000 */
[----:B-1----:R-:W-:Y:S01]  /*13b0*/  @!UP2 UMOV UR9, UR8 ;  /* 0x000000080009ac82 */ /* 0x002fe20008000000 */
[----:B------:R-:W-:Y:S02]  /*13c0*/  ISETP.GE.AND P2, PT, R200, c[0x0][0x198], PT ;  /* 0x00006600c8007a0c */ /* 0x000fe40003f46270 */
[----:B--2---:R-:W-:Y:S01]  /*13d0*/  P2R R4, PR, RZ, 0x1 ;  /* 0x00000001ff047803 */ /* 0x004fe20000000000 */
[----:B------:R-:W-:Y:S01]  /*13e0*/  IMAD.MOV.U32 R4, RZ, RZ, 0x20 ;  /* 0x00000020ff047424 */ /* 0x000fe200078e00ff */
[----:B------:R-:W-:-:S04]  /*13f0*/  LOP3.LUT P0, RZ, R19, 0x2, RZ, 0xc0, !PT ;  /* 0x0000000213ff7812 */ /* 0x000fc8000780c0ff */
[----:B------:R-:W-:Y:S02]  /*1400*/  SEL R182, R182, 0xfffffff0, !P0 ;  /* 0xfffffff0b6b67807 */ /* 0x000fe40004000000 */
[----:B------:R-:W-:-:S04]  /*1410*/  LOP3.LUT P0, RZ, R19, 0x4, RZ, 0xc0, !PT ;  /* 0x0000000413ff7812 */ /* 0x000fc8000780c0ff */
[----:B------:R-:W-:Y:S01]  /*1420*/  SEL R4, R4, 0xffffffe0, !P0 ;  /* 0xffffffe004047807 */ /* 0x000fe20004000000 */
[----:B------:R-:W-:Y:S05]  /*1430*/  @P5 BRA `(.L_x_1937) ;  /* 0x000000e000005947 */ /* 0x000fea0003800000 */
[----:B---34-:R-:W-:Y:S01]  /*1440*/  SHF.R.S32.HI R7, RZ, 0x1f, R10 ;  /* 0x0000001fff077819 */ /* 0x018fe2000001140a */
[----:B------:R-:W-:Y:S01]  /*1450*/  IMAD.SHL.U32 R11, R192, 0x2, RZ ;  /* 0x00000002c00b7824 */ /* 0x000fe200078e00ff */
[----:B------:R-:W-:Y:S02]  /*1460*/  SHF.R.S32.HI R14, RZ, 0x1f, R9 ;  /* 0x0000001fff0e7819 */ /* 0x000fe40000011409 */
[----:B------:R-:W-:Y:S02]  /*1470*/  LEA.HI R8, R7, R10, RZ, 0x3 ;  /* 0x0000000a07087211 */ /* 0x000fe400078f18ff */
[----:B------:R-:W-:Y:S01]  /*1480*/  LEA.HI R7, R14, R9, RZ, 0x3 ;  /* 0x000000090e077211 */ /* 0x000fe200078f18ff */
[----:B------:R-:W-:Y:S01]  /*1490*/  IMAD.WIDE R14, R200, 0x2, R12 ;  /* 0x00000002c80e7825 */ /* 0x000fe200078e020c */
[----:B------:R-:W-:Y:S02]  /*14a0*/  LOP3.LUT R8, R8, 0xfffffff8, RZ, 0xc0, !PT ;  /* 0xfffffff808087812 */ /* 0x000fe400078ec0ff */
[----:B------:R-:W-:-:S02]  /*14b0*/  LOP3.LUT R7, R7, 0xfffffff8, RZ, 0xc0, !PT ;  /* 0xfffffff807077812 */ /* 0x000fc400078ec0ff */
[----:B------:R-:W-:Y:S01]  /*14c0*/  @!PT LDS RZ, [RZ] ;  /* 0x00000000fffff984 */ /* 0x000fe20000000800 */
[----:B------:R1:W-:Y:S01]  /*14d0*/  LDGSTS.E.BYPASS.LTC128B.128 [R11+0x18100], [R14.64], !P2 ;  /* 0x181000000e0b7fae */ /* 0x0003e2000d101d54 */
[----:B------:R-:W-:-:S04]  /*14e0*/  IMAD.WIDE R16, R8, 0x2, R12 ;  /* 0x0000000208107825 */ /* 0x000fc800078e020c */
[----:B------:R-:W-:Y:S01]  /*14f0*/  IMAD.WIDE R12, R7, 0x2, R12 ;  /* 0x00000002070c7825 */ /* 0x000fe200078e020c */
[----:B------:R1:W-:Y:S04]  /*1500*/  LDGSTS.E.BYPASS.LTC128B.128 [R11+0x1c100], [R16.64], !P3 ;  /* 0x1c100000100b7fae */ /* 0x0003e8000d901d54 */
[----:B------:R1:W-:Y:S02]  /*1510*/  LDGSTS.E.BYPASS.LTC128B.128 [R11+0x20100], [R12.64], !P4 ;  /* 0x201000000c0b7fae */ /* 0x0003e4000e101d54 */
.L_x_1937:
[----:B---34-:R-:W-:Y:S05]  /*1520*/  BSYNC B0 ;  /* 0x0000000000007941 */ /* 0x018fea0003800000 */
.L_x_1936:
[----:B------:R-:W-:Y:S01]  /*1530*/  IADD3 R7, R2, 0x20, RZ ;  /* 0x0000002002077810 */ /* 0x000fe20007ffe0ff */
[----:B-1----:R1:W2:Y:S01]  /*1540*/  SHFL.IDX PT, R13, R3, 0x1, 0x181f ;  /* 0x00381f00030d7f89 */ /* 0x0022a200000e0000 */
[----:B------:R-:W-:Y:S02]  /*1550*/  BSSY B0, `(.L_x_1938) ;  /* 0x0000012000007945 */ /* 0x000fe40003800000 */
[----:B------:R-:W-:Y:S01]  /*1560*/  ISETP.GE.AND P0, PT, R7, UR4, PT ;  /* 0x0000000407007c0c */ /* 0x000fe2000bf06270 */
[----:B------:R1:W3:-:S12]  /*1570*/  SHFL.IDX PT, R12, R5, 0x1, 0x181f ;  /* 0x00381f00050c7f89 */ /* 0x0002d800000e0000 */
[----:B------:R-:W-:Y:S05]  /*1580*/  @P0 BRA `(.L_x_1939) ;  /* 0x000000e000000947 */ /* 0x000fea0003800000 */
[----:B------:R-:W-:Y:S01]  /*1590*/  SHF.R.S32.HI R7, RZ, 0x1f, R10 ;  /* 0x0000001fff077819 */ /* 0x000fe2000001140a */
[----:B------:R-:W-:Y:S01]  /*15a0*/  IMAD.SHL.U32 R11, R192, 0x2, RZ ;  /* 0x00000002c00b7824 */ /* 0x000fe200078e00ff */
[----:B------:R-:W-:Y:S02]  /*15b0*/  SHF.R.S32.HI R14, RZ, 0x1f, R9 ;  /* 0x0000001fff0e7819 */ /* 0x000fe40000011409 */
[----:B------:R-:W-:Y:S02]  /*15c0*/  LEA.HI R8, R7, R10, RZ, 0x3 ;  /* 0x0000000a07087211 */ /* 0x000fe400078f18ff */
[----:B------:R-:W-:Y:S01]  /*15d0*/  LEA.HI R7, R14, R9, RZ, 0x3 ;  /* 0x000000090e077211 */ /* 0x000fe200078f18ff */
[----:B--23--:R-:W-:Y:S01]  /*15e0*/  IMAD.WIDE R14, R200, 0x2, R12 ;  /* 0x00000002c80e7825 */ /* 0x00cfe200078e020c */
        /* <DEDUP_REMOVED lines=8> */
.L_x_1939:
[----:B------:R-:W-:Y:S05]  /*1670*/  BSYNC B0 ;  /* 0x0000000000007941 */ /* 0x000fea0003800000 */
.L_x_1938:
        /* <DEDUP_REMOVED lines=8> */
[----:B------:R-:W-:Y:S02]  /*1700*/  SHF.R.S32.HI R14, RZ, 0x1f, R9 ;  /* 0x0000001fff0e7819 */ /* 0x000fe40000011409 */
[----:B------:R-:W-:Y:S02]  /*1710*/  LEA.HI R8, R7, R10, RZ, 0x3 ;  /* 0x0000000a07087211 */ /* 0x000fe400078f18ff */
[----:B------:R-:W-:Y:S01]  /*1720*/  LEA.HI R7, R14, R9, RZ, 0x3 ;  /* 0x000000090e077211 */ /* 0x000fe200078f18ff */
[----:B---34-:R-:W-:Y:S01]  /*1730*/  IMAD.WIDE R14, R200, 0x2, R12 ;  /* 0x00000002c80e7825 */ /* 0x018fe200078e020c */
        /* <DEDUP_REMOVED lines=8> */
.L_x_1941:
[----:B------:R-:W-:Y:S05]  /*17c0*/  BSYNC B0 ;  /* 0x0000000000007941 */ /* 0x000fea0003800000 */
.L_x_1940:
[----:B---3--:R-:W-:Y:S01]  /*17d0*/  SHFL.IDX PT, R16, R5, 0x3, 0x181f ;  /* 0x00781f0005107f89 */ /* 0x008fe200000e0000 */
[----:B------:R-:W-:Y:S01]  /*17e0*/  IADD3 R2, R2, 0x60, RZ ;  /* 0x0000006002027810 */ /* 0x000fe20007ffe0ff */
[----:B------:R-:W-:Y:S01]  /*17f0*/  UIADD3 UR13, UR7, -0x1, URZ ;  /* 0xffffffff070d7890 */ /* 0x000fe2000fffe03f */
[----:B------:R-:W-:Y:S01]  /*1800*/  SHF.R.S32.HI R199, RZ, 0x1f, R10 ;  /* 0x0000001fffc77819 */ /* 0x000fe2000001140a */
[----:B------:R-:W3:Y:S01]  /*1810*/  SHFL.IDX PT, R17, R3, 0x3, 0x181f ;  /* 0x00781f0003117f89 */ /* 0x000ee200000e0000 */
[----:B------:R-:W-:Y:S01]  /*1820*/  ISETP.GE.AND P0, PT, R2, UR4, PT ;  /* 0x0000000402007c0c */ /* 0x000fe2000bf06270 */
[----:B------:R-:W-:Y:S01]  /*1830*/  IMAD.MOV.U32 R187, RZ, RZ, c[0x0][0x2b8] ;  /* 0x0000ae00ffbb7624 */ /* 0x000fe200078e00ff */
[----:B------:R-:W-:Y:S01]  /*1840*/  SHF.R.S32.HI R186, RZ, 0x1f, R9 ;  /* 0x0000001fffba7819 */ /* 0x000fe20000011409 */
[----:B------:R-:W-:Y:S01]  /*1850*/  USHF.L.U32 UR25, UR13, 0x6, URZ ;  /* 0x000000060d197899 */ /* 0x000fe2000800063f */
[----:B------:R-:W-:Y:S01]  /*1860*/  LEA.HI R199, R199, R10, RZ, 0x3 ;  /* 0x0000000ac7c77211 */ /* 0x000fe200078f18ff */
[----:B------:R-:W-:Y:S01]  /*1870*/  IMAD.SHL.U32 R134, R192, 0x2, RZ ;  /* 0x00000002c0867824 */ /* 0x000fe200078e00ff */
[----:B------:R-:W-:Y:S01]  /*1880*/  LEA.HI R186, R186, R9, RZ, 0x3 ;  /* 0x00000009baba7211 */ /* 0x000fe200078f18ff */
[----:B------:R-:W-:Y:S01]  /*1890*/  USHF.R.S32.HI UR8, URZ, 0x1f, UR9 ;  /* 0x0000001f3f087899 */ /* 0x000fe20008011409 */
[----:B------:R-:W-:Y:S01]  /*18a0*/  LOP3.LUT R199, R199, 0xfffffff8, RZ, 0xc0, !PT ;  /* 0xfffffff8c7c77812 */ /* 0x000fe200078ec0ff */
[----:B------:R-:W-:Y:S01]  /*18b0*/  ULDC.64 UR4, c[0x0][0x2b0] ;  /* 0x0000ac0000047ab9 */ /* 0x000fe20000000a00 */
[----:B------:R-:W-:Y:S01]  /*18c0*/  ISETP.NE.AND P5, PT, R187, 0x1, PT ;  /* 0x00000001bb00780c */ /* 0x000fe20003fa5270 */
[----:B------:R-:W-:Y:S01]  /*18d0*/  UIMAD UR8, UR8, UR4, URZ ;  /* 0x00000004080872a4 */ /* 0x000fe2000f8e023f */
[----:B------:R-:W-:Y:S01]  /*18e0*/  LOP3.LUT R186, R186, 0xfffffff8, RZ, 0xc0, !PT ;  /* 0xfffffff8baba7812 */ /* 0x000fe200078ec0ff */
[----:B------:R-:W-:Y:S01]  /*18f0*/  UIMAD.WIDE.U32 UR18, UR9, UR4, URZ ;  /* 0x00000004091272a5 */ /* 0x000fe2000f8e003f */
[----:B------:R-:W-:Y:S01]  /*1900*/  IADD3 R191, R193, UR25, RZ ;  /* 0x00000019c1bf7c10 */ /* 0x000fe2000fffe0ff */
[----:B------:R-:W-:Y:S01]  /*1910*/  UIMAD UR5, UR9, UR5, UR8 ;  /* 0x00000005090572a4 */ /* 0x000fe2000f8e0208 */
[----:B------:R-:W-:Y:S01]  /*1920*/  P2R R2, PR, RZ, 0x20 ;  /* 0x00000020ff027803 */ /* 0x000fe20000000000 */
[----:B------:R-:W-:Y:S01]  /*1930*/  IMAD.MOV.U32 R190, RZ, RZ, RZ ;  /* 0x000000ffffbe7224 */ /* 0x000fe200078e00ff */
[----:B------:R-:W-:Y:S01]  /*1940*/  P2R R11, PR, RZ, 0x2 ;  /* 0x00000002ff0b7803 */ /* 0x000fe20000000000 */
[----:B------:R-:W-:Y:S01]  /*1950*/  UIADD3 UR10, UR19, UR5, URZ ;  /* 0x00000005130a7290 */ /* 0x000fe2000fffe03f */
[----:B---34-:R-:W-:-:S04]  /*1960*/  @!P0 IMAD.WIDE R12, R200, 0x2, R16 ;  /* 0x00000002c80c8825 */ /* 0x018fc800078e0210 */
[--C-:B------:R-:W-:Y:S01]  /*1970*/  @!P0 IMAD.WIDE R14, R199, 0x2, R16.reuse ;  /* 0x00000002c70e8825 */ /* 0x100fe200078e0210 */
[----:B------:R-:W-:Y:S01]  /*1980*/  @!PT LDS RZ, [RZ] ;  /* 0x00000000fffff984 */ /* 0x000fe20000000800 */
[----:B------:R3:W-:Y:S01]  /*1990*/  @!P0 LDGSTS.E.BYPASS.LTC128B.128 [R134+0x1b100], [R12.64], !P2 ;  /* 0x1b1000000c868fae */ /* 0x0007e2000d101d54 */
[----:B------:R-:W-:Y:S01]  /*19a0*/  ISETP.GE.AND P2, PT, R191, UR12, PT ;  /* 0x0000000cbf007c0c */ /* 0x000fe2000bf46270 */
[----:B------:R-:W-:Y:S01]  /*19b0*/  USHF.R.S32.HI UR8, URZ, 0x1f, UR14 ;  /* 0x0000001f3f087899 */ /* 0x000fe2000801140e */
[----:B------:R-:W-:Y:S01]  /*19c0*/  @!P0 IMAD.WIDE R16, R186, 0x2, R16 ;  /* 0x00000002ba108825 */ /* 0x000fe200078e0210 */
[----:B------:R4:W-:Y:S01]  /*19d0*/  @!P0 LDGSTS.E.BYPASS.LTC128B.128 [R134+0x1f100], [R14.64], !P3 ;  /* 0x1f1000000e868fae */ /* 0x0009e2000d901d54 */
[----:B------:R-:W-:Y:S01]  /*19e0*/  ISETP.GT.OR P2, PT, R193, 0x3f, P2 ;  /* 0x0000003fc100780c */ /* 0x000fe20001744670 */
[----:B------:R-:W-:Y:S01]  /*19f0*/  ULDC.64 UR4, c[0x0][0x1e8] ;  /* 0x00007a0000047ab9 */ /* 0x000fe20000000a00 */
[----:B-----5:R-:W-:Y:S01]  /*1a00*/  IMAD.IADD R191, R191, 0x1, R194 ;  /* 0x00000001bfbf7824 */ /* 0x020fe200078e02c2 */
[----:B------:R1:W-:Y:S03]  /*1a10*/  @!P0 LDGSTS.E.BYPASS.LTC128B.128 [R134+0x23100], [R16.64], !P4 ;  /* 0x2310000010868fae */ /* 0x0003e6000e101d54 */
[----:B-12---:R-:W-:Y:S01]  /*1a20*/  @P5 IMAD.HI.U32 R3, R191, c[0x0][0x2bc], RZ ;  /* 0x0000af00bf035a27 */ /* 0x006fe200078e00ff */
[----:B------:R-:W0:Y:S03]  /*1a30*/  LDGDEPBAR ;  /* 0x00000000000079af */ /* 0x000e260000000000 */
[----:B------:R-:W-:Y:S01]  /*1a40*/  IMAD.MOV.U32 R2, RZ, RZ, R191 ;  /* 0x000000ffff027224 */ /* 0x000fe200078e00bf */
[----:B------:R-:W-:-:S04]  /*1a50*/  @P5 SHF.R.U32.HI R2, RZ, c[0x0][0x2c0], R3 ;  /* 0x0000b000ff025a19 */ /* 0x000fc80000011603 */
[----:B------:R-:W-:-:S04]  /*1a60*/  @!P2 IADD3 R8, P3, R2, UR18, RZ ;  /* 0x000000120208ac10 */ /* 0x000fc8000ff7e0ff */
[----:B------:R-:W-:Y:S02]  /*1a70*/  @!P2 LEA.HI.X.SX32 R3, R2, UR10, 0x1, P3 ;  /* 0x0000000a0203ac11 */ /* 0x000fe400098f0eff */
[----:B---3--:R-:W-:-:S04]  /*1a80*/  @!P2 LEA R12, P3, R8, c[0x0][0x2a0], 0x2 ;  /* 0x0000a800080caa11 */ /* 0x008fc800078610ff */
[----:B------:R-:W-:Y:S01]  /*1a90*/  @!P2 LEA.HI.X R13, R8, c[0x0][0x2a4], R3, 0x2, P3 ;  /* 0x0000a900080daa11 */ /* 0x000fe200018f1403 */
[----:B------:R-:W-:Y:S06]  /*1aa0*/  BAR.SYNC.DEFER_BLOCKING 0x0 ;  /* 0x0000000000007b1d */ /* 0x000fec0000010000 */
[----:B------:R-:W2:Y:S01]  /*1ab0*/  @!P2 LDG.E R190, [R12.64] ;  /* 0x000000140cbea981 */ /* 0x000ea2000c1e1900 */
[----:B------:R-:W-:Y:S01]  /*1ac0*/  IMAD.MOV R2, RZ, RZ, -R2 ;  /* 0x000000ffff027224 */ /* 0x000fe200078e0a02 */
[----:B------:R-:W-:Y:S01]  /*1ad0*/  UIMAD UR9, UR8, UR4, URZ ;  /* 0x00000004080972a4 */ /* 0x000fe2000f8e023f */
[----:B------:R-:W-:Y:S01]  /*1ae0*/  ISETP.GE.AND P5, PT, R200, c[0x0][0x1d4], PT ;  /* 0x00007500c8007a0c */ /* 0x000fe20003fa6270 */
[----:B------:R-:W-:Y:S01]  /*1af0*/  UIMAD.WIDE.U32 UR16, UR14, UR4, URZ ;  /* 0x000000040e1072a5 */ /* 0x000fe2000f8e003f */
[----:B------:R-:W-:Y:S01]  /*1b00*/  IMAD R191, R2, c[0x0][0x2b8], R191 ;  /* 0x0000ae0002bf7a24 */ /* 0x000fe200078e02bf */
[----:B------:R-:W-:Y:S01]  /*1b10*/  UIMAD UR9, UR14, UR5, UR9 ;  /* 0x000000050e0972a4 */ /* 0x000fe2000f8e0209 */
[----:B------:R-:W-:Y:S01]  /*1b20*/  ISETP.GE.AND P4, PT, R10, c[0x0][0x1d4], PT ;  /* 0x000075000a007a0c */ /* 0x000fe20003f86270 */
[----:B------:R-:W-:Y:S01]  /*1b30*/  UISETP.GT.AND UP2, UPT, UR13, UR11, UPT ;  /* 0x0000000b0d00728c */ /* 0x000fe2000bf44270 */
[----:B------:R-:W-:Y:S01]  /*1b40*/  IMAD.WIDE.U32 R22, R191, c[0x0][0x1e0], RZ ;  /* 0x00007800bf167a25 */ /* 0x000fe200078e00ff */
[----:B----4-:R-:W-:Y:S01]  /*1b50*/  SHF.R.S32.HI R14, RZ, 0x1f, R191 ;  /* 0x0000001fff0e7819 */ /* 0x010fe200000114bf */
[----:B------:R-:W-:Y:S01]  /*1b60*/  UIADD3 UR9, UR17, UR9, URZ ;  /* 0x0000000911097290 */ /* 0x000fe2000fffe03f */
[----:B------:R-:W-:Y:S01]  /*1b70*/  ISETP.GE.AND P6, PT, R9, c[0x0][0x1d4], PT ;  /* 0x0000750009007a0c */ /* 0x000fe20003fc6270 */
[----:B------:R-:W-:Y:S01]  /*1b80*/  IMAD.MOV.U32 R16, RZ, RZ, R22 ;  /* 0x000000ffff107224 */ /* 0x000fe200078e0016 */
[----:B------:R-:W-:Y:S01]  /*1b90*/  ULDC.64 UR4, c[0x0][0x210] ;  /* 0x0000840000047ab9 */ /* 0x000fe20000000a00 */
[C---:B------:R-:W-:Y:S01]  /*1ba0*/  IMAD R2, R14.reuse, c[0x0][0x1e0], RZ ;  /* 0x000078000e027a24 */ /* 0x040fe200078e02ff */
[----:B------:R-:W-:Y:S01]  /*1bb0*/  UIMAD UR8, UR8, UR4, URZ ;  /* 0x00000004080872a4 */ /* 0x000fe2000f8e023f */
[----:B------:R-:W-:Y:S01]  /*1bc0*/  IMAD R14, R14, c[0x0][0x208], RZ ;  /* 0x000082000e0e7a24 */ /* 0x000fe200078e02ff */
[----:B------:R-:W-:Y:S01]  /*1bd0*/  UIMAD.WIDE.U32 UR22, UR14, UR4, URZ ;  /* 0x000000040e1672a5 */ /* 0x000fe2000f8e003f */
[C---:B------:R-:W-:Y:S01]  /*1be0*/  IMAD R2, R191.reuse, c[0x0][0x1e4], R2 ;  /* 0x00007900bf027a24 */ /* 0x040fe200078e0202 */
[----:B------:R-:W-:Y:S01]  /*1bf0*/  UIMAD UR8, UR14, UR5, UR8 ;  /* 0x000000050e0872a4 */ /* 0x000fe2000f8e0208 */
[----:B------:R-:W-:Y:S01]  /*1c00*/  IMAD R14, R191, c[0x0][0x20c], R14 ;  /* 0x00008300bf0e7a24 */ /* 0x000fe200078e020e */
[----:B------:R-:W-:Y:S01]  /*1c10*/  ISETP.GE.AND P3, PT, R200, c[0x0][0x1d4], PT ;  /* 0x00007500c8007a0c */ /* 0x000fe20003f66270 */
[----:B------:R-:W-:Y:S01]  /*1c20*/  IMAD.IADD R17, R23, 0x1, R2 ;  /* 0x0000000117117824 */ /* 0x000fe200078e0202 */
[----:B------:R-:W-:Y:S01]  /*1c30*/  UIADD3 UR8, UR23, UR8, URZ ;  /* 0x0000000817087290 */ /* 0x000fe2000fffe03f */
[----:B------:R-:W-:Y:S01]  /*1c40*/  IMAD.WIDE.U32 R22, R191, c[0x0][0x208], RZ ;  /* 0x00008200bf167a25 */ /* 0x000fe200078e00ff */
[----:B------:R-:W-:-:S02]  /*1c50*/  SHF.R.S32.HI R133, RZ, 0x1f, R200 ;  /* 0x0000001fff857819 */ /* 0x000fc400000114c8 */
[----:B------:R-:W-:Y:S01]  /*1c60*/  SEL R184, RZ, 0x10, P6 ;  /* 0x00000010ffb87807 */ /* 0x000fe20003000000 */
[----:B------:R-:W-:Y:S01]  /*1c70*/  IMAD.IADD R15, R23, 0x1, R14 ;  /* 0x00000001170f7824 */ /* 0x000fe200078e020e */
[----:B------:R-:W-:Y:S01]  /*1c80*/  IADD3 R188, R134, 0x100, RZ ;  /* 0x0000010086bc7810 */ /* 0x000fe20007ffe0ff */
[----:B------:R-:W-:Y:S01]  /*1c90*/  IMAD.MOV.U32 R14, RZ, RZ, R22 ;  /* 0x000000ffff0e7224 */ /* 0x000fe200078e0016 */
[----:B------:R-:W-:Y:S02]  /*1ca0*/  SHF.R.S32.HI R132, RZ, 0x1f, R199 ;  /* 0x0000001fff847819 */ /* 0x000fe400000114c7 */
[----:B------:R-:W-:Y:S02]  /*1cb0*/  SHF.R.S32.HI R189, RZ, 0x1f, R186 ;  /* 0x0000001fffbd7819 */ /* 0x000fe400000114ba */
[----:B--2---:R-:W-:Y:S01]  /*1cc0*/  SHF.R.S32.HI R3, RZ, 0x1f, R190 ;  /* 0x0000001fff037819 */ /* 0x004fe200000114be */
[----:B------:R-:W-:-:S04]  /*1cd0*/  IMAD.WIDE.U32 R12, R190, c[0x0][0x1f0], R16 ;  /* 0x00007c00be0c7a25 */ /* 0x000fc800078e0010 */
[C---:B------:R-:W-:Y:S01]  /*1ce0*/  IMAD R5, R3.reuse, c[0x0][0x1f0], RZ ;  /* 0x00007c0003057a24 */ /* 0x040fe200078e02ff */
[----:B------:R-:W-:Y:S01]  /*1cf0*/  IADD3 R12, P0, R12, UR16, RZ ;  /* 0x000000100c0c7c10 */ /* 0x000fe2000ff1e0ff */
[----:B------:R-:W-:Y:S02]  /*1d00*/  IMAD R3, R3, c[0x0][0x218], RZ ;  /* 0x0000860003037a24 */ /* 0x000fe400078e02ff */
[C---:B------:R-:W-:Y:S02]  /*1d10*/  IMAD R2, R190.reuse, c[0x0][0x1f4], R5 ;  /* 0x00007d00be027a24 */ /* 0x040fe400078e0205 */
[----:B------:R-:W-:-:S03]  /*1d20*/  IMAD.WIDE.U32 R14, R190, c[0x0][0x218], R14 ;  /* 0x00008600be0e7a25 */ /* 0x000fc600078e000e */
[----:B------:R-:W-:Y:S01]  /*1d30*/  IADD3.X R5, R13, UR9, R2, P0, !PT ;  /* 0x000000090d057c10 */ /* 0x000fe200087fe402 */
[----:B------:R-:W-:Y:S01]  /*1d40*/  IMAD R3, R190, c[0x0][0x21c], R3 ;  /* 0x00008700be037a24 */ /* 0x000fe200078e0203 */
[----:B------:R-:W-:-:S04]  /*1d50*/  LEA R13, P0, R12, c[0x0][0x1c8], 0x1 ;  /* 0x000072000c0d7a11 */ /* 0x000fc800078008ff */
[----:B------:R-:W-:Y:S01]  /*1d60*/  LEA.HI.X R12, R12, c[0x0][0x1cc], R5, 0x1, P0 ;  /* 0x000073000c0c7a11 */ /* 0x000fe200000f0c05 */
[----:B------:R-:W-:Y:S01]  /*1d70*/  SHFL.IDX PT, R16, R13, RZ, 0x181f ;  /* 0x00181fff0d107589 */ /* 0x000fe200000e0000 */
[----:B------:R-:W-:-:S03]  /*1d80*/  IMAD.U32 R5, RZ, RZ, UR25 ;  /* 0x00000019ff057e24 */ /* 0x000fc6000f8e00ff */
[----:B------:R-:W1:Y:S02]  /*1d90*/  SHFL.IDX PT, R17, R12, RZ, 0x181f ;  /* 0x00181fff0c117589 */ /* 0x000e6400000e0000 */
[----:B------:R-:W-:Y:S02]  /*1da0*/  IADD3 R2, -R20, UR12, -R5 ;  /* 0x0000000c14027c10 */ /* 0x000fe4000fffe905 */
[----:B------:R-:W-:Y:S02]  /*1db0*/  SHFL.IDX PT, R28, R13, 0x1, 0x181f ;  /* 0x00381f000d1c7f89 */ /* 0x000fe400000e0000 */
[----:B------:R-:W-:Y:S02]  /*1dc0*/  ISETP.GE.AND P0, PT, R2, 0x1, PT ;  /* 0x000000010200780c */ /* 0x000fe40003f06270 */
[----:B------:R2:W3:Y:S11]  /*1dd0*/  SHFL.IDX PT, R29, R12, 0x1, 0x181f ;  /* 0x00381f000c1d7f89 */ /* 0x0004f600000e0000 */
[----:B-1----:R-:W-:-:S04]  /*1de0*/  @P0 IMAD.WIDE R24, R200, 0x2, R16 ;  /* 0x00000002c8180825 */ /* 0x002fc800078e0210 */
[--C-:B------:R-:W-:Y:S01]  /*1df0*/  @P0 IMAD.WIDE R22, R199, 0x2, R16.reuse ;  /* 0x00000002c7160825 */ /* 0x100fe200078e0210 */
[----:B------:R1:W-:Y:S03]  /*1e00*/  @P0 LDGSTS.E.BYPASS.LTC128B.128 [R134+0xc100], [R24.64], !P5 ;  /* 0x0c10000018860fae */ /* 0x0003e6000e901d54 */
[----:B------:R-:W-:Y:S01]  /*1e10*/  @P0 IMAD.WIDE R16, R186, 0x2, R16 ;  /* 0x00000002ba100825 */ /* 0x000fe200078e0210 */
[----:B------:R4:W-:Y:S03]  /*1e20*/  @P0 LDGSTS.E.BYPASS.LTC128B.128 [R134+0xe100], [R22.64], !P4 ;  /* 0x0e10000016860fae */ /* 0x0009e6000e101d54 */
[----:B--2---:R-:W-:Y:S01]  /*1e30*/  IMAD.WIDE R12, R200, 0x2, RZ ;  /* 0x00000002c80c7825 */ /* 0x004fe200078e02ff */
[----:B------:R2:W-:Y:S01]  /*1e40*/  @P0 LDGSTS.E.BYPASS.LTC128B.128 [R134+0x10100], [R16.64], !P6 ;  /* 0x1010000010860fae */ /* 0x0005e2000f101d54 */
[----:B------:R-:W-:-:S04]  /*1e50*/  IADD3 R5, P0, R14, UR22, RZ ;  /* 0x000000160e057c10 */ /* 0x000fc8000ff1e0ff */
[----:B------:R-:W-:Y:S02]  /*1e60*/  IADD3.X R14, R15, UR8, R3, P0, !PT ;  /* 0x000000080f0e7c10 */ /* 0x000fe400087fe403 */
[----:B------:R-:W-:-:S04]  /*1e70*/  LEA R15, P0, R5, c[0x0][0x1f8], 0x1 ;  /* 0x00007e00050f7a11 */ /* 0x000fc800078008ff */
[----:B------:R-:W-:Y:S01]  /*1e80*/  LEA.HI.X R14, R5, c[0x0][0x1fc], R14, 0x1, P0 ;  /* 0x00007f00050e7a11 */ /* 0x000fe200000f0c0e */
[----:B------:R-:W2:Y:S01]  /*1e90*/  SHFL.IDX PT, R7, R15, RZ, 0x181f ;  /* 0x00181fff0f077589 */ /* 0x000ea200000e0000 */
[----:B------:R-:W-:-:S03]  /*1ea0*/  ISETP.GT.AND P0, PT, R2, 0x20, PT ;  /* 0x000000200200780c */ /* 0x000fc60003f04270 */
[----:B------:R-:W2:Y:S01]  /*1eb0*/  SHFL.IDX PT, R8, R14, RZ, 0x181f ;  /* 0x00181fff0e087589 */ /* 0x000ea200000e0000 */
[----:B-1----:R-:W-:-:S03]  /*1ec0*/  IMAD.WIDE R24, R199, 0x2, RZ ;  /* 0x00000002c7187825 */ /* 0x002fc600078e02ff */
[----:B------:R-:W1:Y:S01]  /*1ed0*/  SHFL.IDX PT, R3, R15, 0x1, 0x181f ;  /* 0x00381f000f037f89 */ /* 0x000e6200000e0000 */
[----:B----4-:R-:W-:-:S03]  /*1ee0*/  IMAD.WIDE R22, R186, 0x2, RZ ;  /* 0x00000002ba167825 */ /* 0x010fc600078e02ff */
[----:B------:R4:W1:Y:S02]  /*1ef0*/  SHFL.IDX PT, R5, R14, 0x1, 0x181f ;  /* 0x00381f000e057f89 */ /* 0x00086400000e0000 */
[----:B---3--:R-:W-:-:S04]  /*1f00*/  @P0 IMAD.WIDE R26, R200, 0x2, R28 ;  /* 0x00000002c81a0825 */ /* 0x008fc800078e021c */
[--C-:B------:R-:W-:Y:S01]  /*1f10*/  @P0 IMAD.WIDE R30, R199, 0x2, R28.reuse ;  /* 0x00000002c71e0825 */ /* 0x100fe200078e021c */
[----:B------:R3:W-:Y:S03]  /*1f20*/  @P0 LDGSTS.E.BYPASS.LTC128B.128 [R134+0xd100], [R26.64], !P5 ;  /* 0x0d1000001a860fae */ /* 0x0007e6000e901d54 */
[----:B------:R-:W-:Y:S01]  /*1f30*/  @P0 IMAD.WIDE R28, R186, 0x2, R28 ;  /* 0x00000002ba1c0825 */ /* 0x000fe200078e021c */
[----:B------:R3:W-:Y:S04]  /*1f40*/  @P0 LDGSTS.E.BYPASS.LTC128B.128 [R134+0xf100], [R30.64], !P4 ;  /* 0x0f1000001e860fae */ /* 0x0007e8000e101d54 */
[----:B------:R3:W-:Y:S01]  /*1f50*/  @P0 LDGSTS.E.BYPASS.LTC128B.128 [R134+0x11100], [R28.64], !P6 ;  /* 0x111000001c860fae */ /* 0x0007e2000f101d54 */
[----:B--2---:R-:W-:-:S03]  /*1f60*/  IADD3 R16, P0, R7, R12, RZ ;  /* 0x0000000c07107210 */ /* 0x004fc60007f1e0ff */
[----:B------:R-:W0:Y:S02]  /*1f70*/  LDGDEPBAR ;  /* 0x00000000000079af */ /* 0x000e240000000000 */
[----:B------:R-:W-:Y:S01]  /*1f80*/  IMAD.X R17, R8, 0x1, R13, P0 ;  /* 0x0000000108117824 */ /* 0x000fe200000e060d */
[----:B----4-:R-:W-:-:S05]  /*1f90*/  IADD3 R14, P0, R7, R24, RZ ;  /* 0x00000018070e7210 */ /* 0x010fca0007f1e0ff */
[----:B------:R-:W-:Y:S01]  /*1fa0*/  IMAD.X R15, R8, 0x1, R25, P0 ;  /* 0x00000001080f7824 */ /* 0x000fe200000e0619 */
[----:B-1----:R-:W-:-:S05]  /*1fb0*/  IADD3 R12, P0, R12, R3, RZ ;  /* 0x000000030c0c7210 */ /* 0x002fca0007f1e0ff */
[----:B------:R-:W-:Y:S01]  /*1fc0*/  IMAD.X R13, R13, 0x1, R5, P0 ;  /* 0x000000010d0d7824 */ /* 0x000fe200000e0605 */
[----:B---3--:R-:W-:Y:S02]  /*1fd0*/  IADD3 R26, P0, R7, R22, RZ ;  /* 0x00000016071a7210 */ /* 0x008fe40007f1e0ff */
[----:B------:R-:W-:-:S03]  /*1fe0*/  LEA.HI R7, R81, R6, RZ, 0x5 ;  /* 0x0000000651077211 */ /* 0x000fc600078f28ff */
[----:B------:R-:W-:Y:S01]  /*1ff0*/  IMAD.X R27, R8, 0x1, R23, P0 ;  /* 0x00000001081b7824 */ /* 0x000fe200000e0617 */
[----:B------:R-:W-:-:S05]  /*2000*/  IADD3 R24, P0, R24, R3, RZ ;  /* 0x0000000318187210 */ /* 0x000fca0007f1e0ff */
[----:B------:R-:W-:Y:S01]  /*2010*/  IMAD.X R25, R25, 0x1, R5, P0 ;  /* 0x0000000119197824 */ /* 0x000fe200000e0605 */
[----:B------:R-:W-:-:S05]  /*2020*/  IADD3 R22, P0, R22, R3, RZ ;  /* 0x0000000316167210 */ /* 0x000fca0007f1e0ff */
[----:B------:R-:W-:Y:S01]  /*2030*/  IMAD.X R23, R23, 0x1, R5, P0 ;  /* 0x0000000117177824 */ /* 0x000fe200000e0605 */
[C---:B------:R-:W-:Y:S02]  /*2040*/  ISETP.LT.OR P0, PT, R2.reuse, 0x1, P3 ;  /* 0x000000010200780c */ /* 0x040fe40001f01670 */
[----:B------:R-:W-:Y:S02]  /*2050*/  ISETP.LT.OR P3, PT, R2, 0x21, P3 ;  /* 0x000000210200780c */ /* 0x000fe40001f61670 */
[----:B------:R-:W-:-:S09]  /*2060*/  SHF.R.S32.HI R5, RZ, 0x5, R7 ;  /* 0x00000005ff057819 */ /* 0x000fd20000011407 */
[----:B------:R1:W-:Y:S01]  /*2070*/  LDGSTS.E.BYPASS.LTC128B.128 [R134+0x100], [R16.64], !P0 ;  /* 0x0010000010867fae */ /* 0x0003e2000c101d54 */
[----:B------:R-:W-:-:S04]  /*2080*/  ISETP.GE.AND P0, PT, R10, c[0x0][0x1d4], PT ;  /* 0x000075000a007a0c */ /* 0x000fc80003f06270 */
[C---:B------:R-:W-:Y:S02]  /*2090*/  ISETP.LT.OR P2, PT, R2.reuse, 0x1, P0 ;  /* 0x000000010200780c */ /* 0x040fe40000741670 */
[----:B------:R-:W-:-:S11]  /*20a0*/  ISETP.LT.OR P0, PT, R2, 0x21, P0 ;  /* 0x000000210200780c */ /* 0x000fd60000701670 */
[----:B------:R1:W-:Y:S01]  /*20b0*/  LDGSTS.E.BYPASS.LTC128B.128 [R134+0x2100], [R14.64], !P2 ;  /* 0x021000000e867fae */ /* 0x0003e2000d101d54 */
[----:B------:R-:W-:-:S04]  /*20c0*/  ISETP.GE.AND P2, PT, R9, c[0x0][0x1d4], PT ;  /* 0x0000750009007a0c */ /* 0x000fc80003f46270 */
[----:B------:R-:W-:-:S13]  /*20d0*/  ISETP.LT.OR P1, PT, R2, 0x1, P2 ;  /* 0x000000010200780c */ /* 0x000fda0001721670 */
[----:B------:R1:W-:Y:S01]  /*20e0*/  LDGSTS.E.BYPASS.LTC128B.128 [R134+0x4100], [R26.64], !P1 ;  /* 0x041000001a867fae */ /* 0x0003e2000c901d54 */
[----:B------:R-:W-:-:S03]  /*20f0*/  ISETP.NE.AND P1, PT, R11, RZ, PT ;  /* 0x000000ff0b00720c */ /* 0x000fc60003f25270 */
[----:B------:R1:W-:Y:S01]  /*2100*/  LDGSTS.E.BYPASS.LTC128B.128 [R134+0x1100], [R12.64], !P3 ;  /* 0x011000000c867fae */ /* 0x0003e2000d901d54 */
[----:B------:R-:W-:-:S03]  /*2110*/  ISETP.GT.AND P3, PT, R193, 0x3f, PT ;  /* 0x0000003fc100780c */ /* 0x000fc60003f64270 */
[----:B------:R1:W-:Y:S01]  /*2120*/  LDGSTS.E.BYPASS.LTC128B.128 [R134+0x3100], [R24.64], !P0 ;  /* 0x0310000018867fae */ /* 0x0003e2000c101d54 */
[----:B------:R-:W-:-:S13]  /*2130*/  ISETP.LT.OR P0, PT, R2, 0x21, P2 ;  /* 0x000000210200780c */ /* 0x000fda0001701670 */
[----:B------:R1:W-:Y:S01]  /*2140*/  LDGSTS.E.BYPASS.LTC128B.128 [R134+0x5100], [R22.64], !P0 ;  /* 0x0510000016867fae */ /* 0x0003e2000c101d54 */
[----:B------:R-:W-:-:S03]  /*2150*/  PLOP3.LUT P0, PT, PT, PT, UP2, 0x40, 0x0 ;  /* 0x000000000000781c */ /* 0x000fc60003f0e828 */
[----:B------:R-:W0:Y:S10]  /*2160*/  LDGDEPBAR ;  /* 0x00000000000079af */ /* 0x000e340000000000 */
[----:B------:R-:W-:Y:S05]  /*2170*/  @P0 BRA `(.L_x_1942) ;  /* 0x0000042000000947 */ /* 0x000fea0003800000 */
[----:B------:R-:W-:Y:S01]  /*2180*/  ISETP.NE.AND P2, PT, R187, 0x1, PT ;  /* 0x00000001bb00780c */ /* 0x000fe20003f45270 */
[----:B------:R-:W-:Y:S01]  /*2190*/  IMAD.MOV.U32 R190, RZ, RZ, RZ ;  /* 0x000000ffffbe7224 */ /* 0x000fe200078e00ff */
[----:B------:R-:W-:-:S04]  /*21a0*/  IADD3 R191, R193, UR25, R194 ;  /* 0x00000019c1bf7c10 */ /* 0x000fc8000fffe0c2 */
[----:B------:R-:W-:-:S05]  /*21b0*/  IADD3 R191, R191, -0x40, RZ ;  /* 0xffffffc0bfbf7810 */ /* 0x000fca0007ffe0ff */
[----:B------:R-:W-:Y:S02]  /*21c0*/  IMAD.MOV.U32 R2, RZ, RZ, R191 ;  /* 0x000000ffff027224 */ /* 0x000fe400078e00bf */
[----:B------:R-:W-:-:S05]  /*21d0*/  @P2 IMAD.HI.U32 R3, R191, c[0x0][0x2bc], RZ ;  /* 0x0000af00bf032a27 */ /* 0x000fca00078e00ff */
[----:B------:R-:W-:-:S04]  /*21e0*/  @P2 SHF.R.U32.HI R2, RZ, c[0x0][0x2c0], R3 ;  /* 0x0000b000ff022a19 */ /* 0x000fc80000011603 */
[----:B------:R-:W-:-:S04]  /*21f0*/  @!P3 IADD3 R10, P0, R2, UR18, RZ ;  /* 0x00000012020abc10 */ /* 0x000fc8000ff1e0ff */
[----:B------:R-:W-:Y:S02]  /*2200*/  @!P3 LEA.HI.X.SX32 R3, R2, UR10, 0x1, P0 ;  /* 0x0000000a0203bc11 */ /* 0x000fe400080f0eff */
[----:B------:R-:W-:-:S04]  /*2210*/  @!P3 LEA R8, P0, R10, c[0x0][0x2a0], 0x2 ;  /* 0x0000a8000a08ba11 */ /* 0x000fc800078010ff */
[----:B------:R-:W-:-:S05]  /*2220*/  @!P3 LEA.HI.X R9, R10, c[0x0][0x2a4], R3, 0x2, P0 ;  /* 0x0000a9000a09ba11 */ /* 0x000fca00000f1403 */
[----:B------:R-:W2:Y:S01]  /*2230*/  @!P3 LDG.E R190, [R8.64] ;  /* 0x0000001408beb981 */ /* 0x000ea2000c1e1900 */
[----:B------:R-:W-:Y:S01]  /*2240*/  IMAD.MOV R2, RZ, RZ, -R2 ;  /* 0x000000ffff027224 */ /* 0x000fe200078e0a02 */
[C---:B-1----:R-:W-:Y:S01]  /*2250*/  SHF.L.U64.HI R13, R200.reuse, 0x1, R133 ;  /* 0x00000001c80d7819 */ /* 0x042fe20000010285 */
[----:B------:R-:W-:Y:S01]  /*2260*/  IMAD.SHL.U32 R12, R200, 0x2, RZ ;  /* 0x00000002c80c7824 */ /* 0x000fe200078e00ff */
[----:B------:R-:W-:Y:S01]  /*2270*/  IADD3 R17, -R184, 0x10, RZ ;  /* 0x00000010b8117810 */ /* 0x000fe20007ffe1ff */
[----:B------:R-:W-:-:S03]  /*2280*/  IMAD R191, R2, c[0x0][0x2b8], R191 ;  /* 0x0000ae0002bf7a24 */ /* 0x000fc600078e02bf */
[----:B------:R-:W-:Y:S01]  /*2290*/  LOP3.LUT R17, R17, 0xf, RZ, 0xc0, !PT ;  /* 0x0000000f11117812 */ /* 0x000fe200078ec0ff */
[----:B------:R-:W-:Y:S01]  /*22a0*/  IMAD.WIDE.U32 R10, R191, c[0x0][0x1e0], RZ ;  /* 0x00007800bf0a7a25 */ /* 0x000fe200078e00ff */
[----:B------:R-:W-:-:S05]  /*22b0*/  SHF.R.S32.HI R2, RZ, 0x1f, R191 ;  /* 0x0000001fff027819 */ /* 0x000fca00000114bf */
[----:B------:R-:W-:-:S04]  /*22c0*/  IMAD R2, R2, c[0x0][0x1e0], RZ ;  /* 0x0000780002027a24 */ /* 0x000fc800078e02ff */
[----:B------:R-:W-:-:S04]  /*22d0*/  IMAD R3, R191, c[0x0][0x1e4], R2 ;  /* 0x00007900bf037a24 */ /* 0x000fc800078e0202 */
[----:B------:R-:W-:Y:S01]  /*22e0*/  IMAD.IADD R11, R11, 0x1, R3 ;  /* 0x000000010b0b7824 */ /* 0x000fe200078e0203 */
[----:B--2---:R-:W-:-:S03]  /*22f0*/  SHF.R.S32.HI R3, RZ, 0x1f, R190 ;  /* 0x0000001fff037819 */ /* 0x004fc600000114be */
[----:B------:R-:W-:Y:S01]  /*2300*/  IMAD.WIDE.U32 R8, R190, c[0x0][0x1f0], R10 ;  /* 0x00007c00be087a25 */ /* 0x000fe200078e000a */
[----:B------:R-:W-:Y:S02]  /*2310*/  SEL R11, RZ, 0x10, P5 ;  /* 0x00000010ff0b7807 */ /* 0x000fe40002800000 */
[----:B------:R-:W-:Y:S01]  /*2320*/  SHF.L.U64.HI R10, R199, 0x1, R132 ;  /* 0x00000001c70a7819 */ /* 0x000fe20000010284 */
[----:B------:R-:W-:Y:S01]  /*2330*/  IMAD R3, R3, c[0x0][0x1f0], RZ ;  /* 0x00007c0003037a24 */ /* 0x000fe200078e02ff */
[----:B------:R-:W-:Y:S02]  /*2340*/  IADD3 R14, P0, R8, UR16, RZ ;  /* 0x00000010080e7c10 */ /* 0x000fe4000ff1e0ff */
[----:B------:R-:W-:Y:S01]  /*2350*/  IADD3 R25, -R11, 0x10, RZ ;  /* 0x000000100b197810 */ /* 0x000fe20007ffe1ff */
[----:B------:R-:W-:Y:S01]  /*2360*/  IMAD R2, R190, c[0x0][0x1f4], R3 ;  /* 0x00007d00be027a24 */ /* 0x000fe200078e0203 */
[----:B------:R-:W-:Y:S02]  /*2370*/  SEL R8, RZ, 0x10, P4 ;  /* 0x00000010ff087807 */ /* 0x000fe40002000000 */
[----:B------:R-:W-:-:S02]  /*2380*/  LOP3.LUT R25, R25, 0xf, RZ, 0xc0, !PT ;  /* 0x0000000f19197812 */ /* 0x000fc400078ec0ff */
[----:B------:R-:W-:Y:S01]  /*2390*/  IADD3.X R9, R9, UR9, R2, P0, !PT ;  /* 0x0000000909097c10 */ /* 0x000fe200087fe402 */
[----:B------:R-:W-:Y:S01]  /*23a0*/  IMAD.SHL.U32 R2, R186, 0x2, RZ ;  /* 0x00000002ba027824 */ /* 0x000fe200078e00ff */
[----:B------:R-:W-:Y:S02]  /*23b0*/  LEA R15, P0, R14, c[0x0][0x1c8], 0x1 ;  /* 0x000072000e0f7a11 */ /* 0x000fe400078008ff */
[----:B------:R-:W-:Y:S02]  /*23c0*/  IADD3 R22, -R8, 0x10, RZ ;  /* 0x0000001008167810 */ /* 0x000fe40007ffe1ff */
[----:B------:R-:W-:Y:S01]  /*23d0*/  LEA.HI.X R14, R14, c[0x0][0x1cc], R9, 0x1, P0 ;  /* 0x000073000e0e7a11 */ /* 0x000fe200000f0c09 */
[----:B------:R-:W1:Y:S01]  /*23e0*/  SHFL.IDX PT, R16, R15, 0x1, 0x181f ;  /* 0x00381f000f107f89 */ /* 0x000e6200000e0000 */
[----:B------:R-:W-:Y:S01]  /*23f0*/  IMAD.SHL.U32 R9, R199, 0x2, RZ ;  /* 0x00000002c7097824 */ /* 0x000fe200078e00ff */
[----:B------:R-:W-:Y:S02]  /*2400*/  LOP3.LUT R22, R22, 0xf, RZ, 0xc0, !PT ;  /* 0x0000000f16167812 */ /* 0x000fe400078ec0ff */
[----:B------:R-:W2:Y:S01]  /*2410*/  SHFL.IDX PT, R18, R14, 0x1, 0x181f ;  /* 0x00381f000e127f89 */ /* 0x000ea200000e0000 */
[----:B------:R-:W-:-:S03]  /*2420*/  SHF.L.U64.HI R3, R186, 0x1, R189 ;  /* 0x00000001ba037819 */ /* 0x000fc600000102bd */
[----:B------:R-:W3:Y:S04]  /*2430*/  SHFL.IDX PT, R15, R15, RZ, 0x181f ;  /* 0x00181fff0f0f7589 */ /* 0x000ee800000e0000 */
[----:B------:R-:W4:Y:S01]  /*2440*/  SHFL.IDX PT, R14, R14, RZ, 0x181f ;  /* 0x00181fff0e0e7589 */ /* 0x000f2200000e0000 */
[----:B-1----:R-:W-:-:S04]  /*2450*/  IADD3 R24, P2, P0, R25, R16, R12 ;  /* 0x0000001019187210 */ /* 0x002fc8000785e00c */
[----:B--2---:R-:W-:Y:S02]  /*2460*/  IADD3.X R25, RZ, R18, R13, P2, P0 ;  /* 0x00000012ff197210 */ /* 0x004fe400017e040d */
[----:B------:R-:W-:-:S04]  /*2470*/  IADD3 R22, P2, P0, R22, R16, R9 ;  /* 0x0000001016167210 */ /* 0x000fc8000785e009 */
[----:B------:R-:W-:Y:S02]  /*2480*/  IADD3.X R23, RZ, R18, R10, P2, P0 ;  /* 0x00000012ff177210 */ /* 0x000fe400017e040a */
[----:B------:R-:W-:-:S04]  /*2490*/  IADD3 R16, P2, P0, R17, R16, R2 ;  /* 0x0000001011107210 */ /* 0x000fc8000785e002 */
[----:B------:R-:W-:Y:S02]  /*24a0*/  IADD3.X R17, RZ, R18, R3, P2, P0 ;  /* 0x00000012ff117210 */ /* 0x000fe400017e0403 */
[----:B---3--:R-:W-:-:S05]  /*24b0*/  IADD3 R12, P0, R15, R12, RZ ;  /* 0x0000000c0f0c7210 */ /* 0x008fca0007f1e0ff */
[----:B----4-:R-:W-:Y:S01]  /*24c0*/  IMAD.X R13, R14, 0x1, R13, P0 ;  /* 0x000000010e0d7824 */ /* 0x010fe200000e060d */
        /* <DEDUP_REMOVED lines=13> */
.L_x_1942:
[----:B-1----:R-:W-:Y:S01]  /*25a0*/  SHF.R.S32.HI R2, RZ, 0x4, R21 ;  /* 0x00000004ff027819 */ /* 0x002fe20000011415 */
[----:B------:R-:W0:Y:S01]  /*25b0*/  LDGDEPBAR ;  /* 0x00000000000079af */ /* 0x000e220000000000 */
[C---:B------:R-:W-:Y:S01]  /*25c0*/  IMAD.SHL.U32 R3, R201.reuse, 0x40, RZ ;  /* 0x00000040c9037824 */ /* 0x040fe200078e00ff */
[----:B------:R-:W-:Y:S01]  /*25d0*/  LOP3.LUT P0, RZ, R201, 0x2, RZ, 0xc0, !PT ;  /* 0x00000002c9ff7812 */ /* 0x000fe2000780c0ff */
[----:B------:R-:W-:Y:S01]  /*25e0*/  IMAD.SHL.U32 R20, R20, 0x8, RZ ;  /* 0x0000000814147824 */ /* 0x000fe200078e00ff */
[----:B------:R-:W-:Y:S01]  /*25f0*/  LEA.HI R21, R21, R2, RZ, 0x1 ;  /* 0x0000000215157211 */ /* 0x000fe200078f08ff */
[----:B------:R-:W-:Y:S01]  /*2600*/  IMAD.SHL.U32 R19, R19, 0x40, RZ ;  /* 0x0000004013137824 */ /* 0x000fe200078e00ff */
[----:B------:R-:W-:Y:S01]  /*2610*/  LOP3.LUT R3, R3, 0x1c0, RZ, 0xc0, !PT ;  /* 0x000001c003037812 */ /* 0x000fe200078ec0ff */
[----:B------:R-:W-:Y:S01]  /*2620*/  IMAD.SHL.U32 R0, R0, 0x40, RZ ;  /* 0x0000004000007824 */ /* 0x000fe200078e00ff */
[----:B------:R-:W-:Y:S01]  /*2630*/  LOP3.LUT R21, R21, 0xfffffffe, RZ, 0xc0, !PT ;  /* 0xfffffffe15157812 */ /* 0x000fe200078ec0ff */
[----:B------:R-:W-:Y:S01]  /*2640*/  IMAD.MOV.U32 R180, RZ, RZ, 0x20 ;  /* 0x00000020ffb47424 */ /* 0x000fe200078e00ff */
[----:B------:R-:W-:Y:S01]  /*2650*/  LOP3.LUT R20, R3, 0x8, R20, 0xf8, !PT ;  /* 0x0000000803147812 */ /* 0x000fe200078ef814 */
[----:B------:R-:W-:Y:S01]  /*2660*/  IMAD.SHL.U32 R182, R182, 0x2, RZ ;  /* 0x00000002b6b67824 */ /* 0x000fe200078e00ff */
[----:B------:R-:W-:Y:S01]  /*2670*/  SHF.R.U32.HI R3, RZ, 0x3, R3 ;  /* 0x00000003ff037819 */ /* 0x000fe20000011603 */
[----:B------:R-:W-:Y:S01]  /*2680*/  IMAD.IADD R21, R2, 0x1, -R21 ;  /* 0x0000000102157824 */ /* 0x000fe200078e0a15 */
[----:B------:R-:W-:-:S02]  /*2690*/  LOP3.LUT R19, R19, 0x1c0, RZ, 0xc0, !PT ;  /* 0x000001c013137812 */ /* 0x000fc400078ec0ff */
[----:B------:R-:W-:Y:S01]  /*26a0*/  LOP3.LUT R20, R20, R3, RZ, 0x3c, !PT ;  /* 0x0000000314147212 */ /* 0x000fe200078e3cff */
[C---:B------:R-:W-:Y:S01]  /*26b0*/  IMAD.SHL.U32 R2, R21.reuse, 0x8, RZ ;  /* 0x0000000815027824 */ /* 0x040fe200078e00ff */
[----:B------:R-:W-:Y:S02]  /*26c0*/  SHF.R.U32.HI R3, RZ, 0x3, R19 ;  /* 0x00000003ff037819 */ /* 0x000fe40000011613 */
[----:B------:R-:W-:Y:S01]  /*26d0*/  SEL R180, R180, 0xffffffe0, !P0 ;  /* 0xffffffe0b4b47807 */ /* 0x000fe20004000000 */
[----:B------:R-:W-:Y:S01]  /*26e0*/  IMAD R183, R21, 0x200, R20 ;  /* 0x0000020015b77824 */ /* 0x000fe200078e0214 */
[----:B------:R-:W-:Y:S01]  /*26f0*/  LOP3.LUT R2, R19, 0x8, R2, 0xf8, !PT ;  /* 0x0000000813027812 */ /* 0x000fe200078ef802 */
[----:B------:R-:W-:-:S04]  /*2700*/  DEPBAR.LE SB0, 0x3 ;  /* 0x000080c00000791a */ /* 0x000fc80000000000 */
[----:B------:R-:W-:Y:S01]  /*2710*/  LOP3.LUT R3, R2, R3, RZ, 0x3c, !PT ;  /* 0x0000000302037212 */ /* 0x000fe200078e3cff */
[----:B------:R-:W-:-:S04]  /*2720*/  DEPBAR.LE SB0, 0x2 ;  /* 0x000080800000791a */ /* 0x000fc80000000000 */
[----:B------:R-:W-:Y:S01]  /*2730*/  LOP3.LUT R2, R0, 0xfffffe00, RZ, 0xc0, !PT ;  /* 0xfffffe0000027812 */ /* 0x000fe200078ec0ff */
[----:B------:R-:W-:Y:S01]  /*2740*/  IMAD.SHL.U32 R183, R183, 0x2, RZ ;  /* 0x00000002b7b77824 */ /* 0x000fe200078e00ff */
[----:B------:R-:W-:Y:S01]  /*2750*/  BAR.SYNC.DEFER_BLOCKING 0x0 ;  /* 0x0000000000007b1d */ /* 0x000fe20000010000 */
[----:B------:R-:W-:Y:S02]  /*2760*/  PLOP3.LUT P0, PT, PT, PT, UP2, 0x40, 0x0 ;  /* 0x000000000000781c */ /* 0x000fe40003f0e828 */
[----:B------:R-:W-:Y:S02]  /*2770*/  IMAD R0, R5, 0x400, R2 ;  /* 0x0000040005007824 */ /* 0x000fe400078e0202 */
[----:B------:R-:W-:Y:S02]  /*2780*/  IMAD.IADD R82, R183, 0x1, R180 ;  /* 0x00000001b7527824 */ /* 0x000fe400078e02b4 */
[----:B------:R-:W-:-:S04]  /*2790*/  IMAD.IADD R0, R3, 0x1, R0 ;  /* 0x0000000103007824 */ /* 0x000fc800078e0200 */
[C---:B------:R-:W-:Y:S01]  /*27a0*/  IMAD.SHL.U32 R12, R0.reuse, 0x2, RZ ;  /* 0x00000002000c7824 */ /* 0x040fe200078e00ff */
[----:B------:R-:W-:-:S05]  /*27b0*/  LEA R185, R0, 0x18100, 0x1 ;  /* 0x0001810000b97811 */ /* 0x000fca00078e08ff */
        /* <DEDUP_REMOVED lines=11> */
[----:B------:R-:W-:Y:S05]  /*2870*/  @P0 BRA `(.L_x_1943) ;  /* 0x0000034000000947 */ /* 0x000fea0003800000 */
[----:B------:R-:W-:Y:S01]  /*2880*/  SHF.R.S32.HI R0, RZ, 0x1f, R191 ;  /* 0x0000001fff007819 */ /* 0x000fe200000114bf */
[----:B------:R-:W-:Y:S01]  /*2890*/  IMAD.WIDE.U32 R8, R191, c[0x0][0x208], RZ ;  /* 0x00008200bf087a25 */ /* 0x000fe200078e00ff */
[----:B------:R-:W-:-:S02]  /*28a0*/  SHF.R.S32.HI R11, RZ, 0x1f, R190 ;  /* 0x0000001fff0b7819 */ /* 0x000fc400000114be */
[----:B------:R-:W-:Y:S01]  /*28b0*/  SEL R20, RZ, 0x10, P5 ;  /* 0x00000010ff147807 */ /* 0x000fe20002800000 */
[----:B------:R-:W-:Y:S01]  /*28c0*/  IMAD R0, R0, c[0x0][0x208], RZ ;  /* 0x0000820000007a24 */ /* 0x000fe200078e02ff */
[----:B------:R-:W-:Y:S01]  /*28d0*/  SHF.L.U64.HI R22, R200, 0x1, R133 ;  /* 0x00000001c8167819 */ /* 0x000fe20000010285 */
[----:B------:R-:W-:Y:S01]  /*28e0*/  IMAD R11, R11, c[0x0][0x218], RZ ;  /* 0x000086000b0b7a24 */ /* 0x000fe200078e02ff */
[----:B------:R-:W-:Y:S01]  /*28f0*/  IADD3 R38, -R20, 0x10, RZ ;  /* 0x0000001014267810 */ /* 0x000fe20007ffe1ff */
[----:B------:R-:W-:Y:S01]  /*2900*/  IMAD R0, R191, c[0x0][0x20c], R0 ;  /* 0x00008300bf007a24 */ /* 0x000fe200078e0200 */
[----:B------:R-:W-:Y:S01]  /*2910*/  IADD3 R29, -R184, 0x10, RZ ;  /* 0x00000010b81d7810 */ /* 0x000fe20007ffe1ff */
[----:B------:R-:W-:Y:S01]  /*2920*/  IMAD.SHL.U32 R21, R200, 0x2, RZ ;  /* 0x00000002c8157824 */ /* 0x000fe200078e00ff */
[----:B------:R-:W-:Y:S01]  /*2930*/  LOP3.LUT R38, R38, 0xf, RZ, 0xc0, !PT ;  /* 0x0000000f26267812 */ /* 0x000fe200078ec0ff */
[----:B------:R-:W-:Y:S01]  /*2940*/  IMAD.IADD R9, R9, 0x1, R0 ;  /* 0x0000000109097824 */ /* 0x000fe200078e0200 */
[----:B------:R-:W-:Y:S01]  /*2950*/  LOP3.LUT R29, R29, 0xf, RZ, 0xc0, !PT ;  /* 0x0000000f1d1d7812 */ /* 0x000fe200078ec0ff */
[C---:B------:R-:W-:Y:S01]  /*2960*/  IMAD R0, R190.reuse, c[0x0][0x21c], R11 ;  /* 0x00008700be007a24 */ /* 0x040fe200078e020b */
[----:B------:R-:W-:Y:S01]  /*2970*/  SHF.L.U64.HI R11, R199, 0x1, R132 ;  /* 0x00000001c70b7819 */ /* 0x000fe20000010284 */
[----:B------:R-:W-:-:S04]  /*2980*/  IMAD.WIDE.U32 R8, R190, c[0x0][0x218], R8 ;  /* 0x00008600be087a25 */ /* 0x000fc800078e0008 */
[----:B------:R-:W-:Y:S01]  /*2990*/  IMAD.SHL.U32 R10, R199, 0x2, RZ ;  /* 0x00000002c70a7824 */ /* 0x000fe200078e00ff */
[----:B------:R-:W-:Y:S02]  /*29a0*/  IADD3 R23, P0, R8, UR22, RZ ;  /* 0x0000001608177c10 */ /* 0x000fe4000ff1e0ff */
[C---:B------:R-:W-:Y:S02]  /*29b0*/  SHF.L.U64.HI R8, R186.reuse, 0x1, R189 ;  /* 0x00000001ba087819 */ /* 0x040fe400000102bd */
[----:B------:R-:W-:Y:S02]  /*29c0*/  IADD3.X R0, R9, UR8, R0, P0, !PT ;  /* 0x0000000809007c10 */ /* 0x000fe400087fe400 */
        /* <DEDUP_REMOVED lines=31> */
.L_x_1943:
[C---:B-1-34-:R-:W-:Y:S01]  /*2bc0*/  HMMA.16816.F32 R36, R12.reuse, R32, RZ ;  /* 0x000000200c24723c */ /* 0x05afe200000018ff */
[----:B------:R-:W-:Y:S01]  /*2bd0*/  IMAD.MOV.U32 R0, RZ, RZ, 0x40 ;  /* 0x00000040ff007424 */ /* 0x000fe200078e00ff */
[----:B------:R-:W-:Y:S01]  /*2be0*/  LDSM.16.M88.4 R72, [R185+0x4000] ;  /* 0x00400000b948783b */ /* 0x000fe20000000200 */
[C---:B------:R-:W-:Y:S01]  /*2bf0*/  IMAD R179, R4.reuse, 0x2, R185 ;  /* 0x0000000204b37824 */ /* 0x040fe200078e02b9 */
[----:B------:R-:W-:Y:S01]  /*2c00*/  LOP3.LUT R7, R7, 0xffffffe0, RZ, 0xc0, !PT ;  /* 0xffffffe007077812 */ /* 0x000fe200078ec0ff */
[----:B------:R-:W-:Y:S01]  /*2c10*/  IMAD R178, R4, 0x2, R181 ;  /* 0x0000000204b27824 */ /* 0x000fe200078e02b5 */
[----:B------:R-:W-:Y:S01]  /*2c20*/  SEL R135, R0, 0xffffffc0, !P1 ;  /* 0xffffffc000877807 */ /* 0x000fe20004800000 */
[----:B------:R-:W-:Y:S01]  /*2c30*/  LDSM.16.M88.4 R76, [R183+0xf900] ;  /* 0x00f90000b74c783b */ /* 0x000fe20000000200 */
[C---:B------:R-:W-:Y:S01]  /*2c40*/  HMMA.16816.F32 R32, R12.reuse, R34, RZ ;  /* 0x000000220c20723c */ /* 0x040fe200000018ff */
[----:B------:R-:W-:Y:S01]  /*2c50*/  LEA.HI R81, R81, R6, RZ, 0x2 ;  /* 0x0000000651517211 */ /* 0x000fe200078f10ff */
[C---:B------:R-:W-:Y:S01]  /*2c60*/  IMAD.IADD R7, R6.reuse, 0x1, -R7 ;  /* 0x0000000106077824 */ /* 0x040fe200078e0a07 */
[----:B------:R-:W-:Y:S01]  /*2c70*/  LDSM.16.M88.4 R60, [R179] ;  /* 0x00000000b33c783b */ /* 0x000fe20000000200 */
[----:B------:R-:W-:Y:S01]  /*2c80*/  IMAD.IADD R80, R183, 0x1, R135 ;  /* 0x00000001b7507824 */ /* 0x000fe200078e0287 */
[----:B------:R-:W-:Y:S01]  /*2c90*/  LOP3.LUT R81, R81, 0xfffffffc, RZ, 0xc0, !PT ;  /* 0xfffffffc51517812 */ /* 0x000fe200078ec0ff */
[----:B------:R-:W-:Y:S01]  /*2ca0*/  IMAD.IADD R0, R135, 0x1, R82 ;  /* 0x0000000187007824 */ /* 0x000fe200078e0252 */
[----:B------:R-:W-:Y:S01]  /*2cb0*/  PLOP3.LUT P0, PT, PT, PT, UP1, 0x80, 0x0 ;  /* 0x000000000000781c */ /* 0x000fe20003f0f018 */
[C---:B--2---:R-:W-:Y:S01]  /*2cc0*/  HMMA.16816.F32 R44, R12.reuse, R40, RZ ;  /* 0x000000280c2c723c */ /* 0x044fe200000018ff */
[----:B------:R-:W1:Y:S01]  /*2cd0*/  LDSM.16.M88.4 R8, [R80+0xc100] ;  /* 0x00c100005008783b */ /* 0x000e620000000200 */
[----:B------:R-:W-:Y:S01]  /*2ce0*/  IMAD.IADD R6, R6, 0x1, -R81 ;  /* 0x0000000106067824 */ /* 0x000fe200078e0a51 */
[----:B------:R-:W-:Y:S01]  /*2cf0*/  UIADD3 UR4, UR12, 0x1, -UR25 ;  /* 0x000000010c047890 */ /* 0x000fe2000fffe819 */
[----:B------:R-:W-:Y:S01]  /*2d00*/  IMAD.IADD R3, R2, 0x1, R3 ;  /* 0x0000000102037824 */ /* 0x000fe200078e0203 */
[----:B------:R-:W-:Y:S01]  /*2d10*/  ULDC UR13, c[0x0][0x324] ;  /* 0x0000c900000d7ab9 */ /* 0x000fe20000000800 */
[----:B------:R-:W0:Y:S01]  /*2d20*/  LDGDEPBAR ;  /* 0x00000000000079af */ /* 0x000e220000000000 */
[----:B------:R-:W-:Y:S01]  /*2d30*/  ULDC UR5, c[0x0][0x2ac] ;  /* 0x0000ab0000057ab9 */ /* 0x000fe20000000800 */
[----:B------:R-:W-:Y:S01]  /*2d40*/  HMMA.16816.F32 R28, R12, R24, RZ ;  /* 0x000000180c1c723c */ /* 0x000fe200000018ff */
[----:B------:R-:W-:-:S07]  /*2d50*/  ULOP3.LUT UR13, URZ, UR13, URZ, 0x33, !UPT ;  /* 0x0000000d3f0d7292 */ /* 0x000fce000f8e333f */
[C---:B------:R-:W-:Y:S08]  /*2d60*/  HMMA.16816.F32 R40, R12.reuse, R42, RZ ;  /* 0x0000002a0c28723c */ /* 0x040ff000000018ff */
[C---:B------:R-:W-:Y:S08]  /*2d70*/  HMMA.16816.F32 R24, R12.reuse, R26, RZ ;  /* 0x0000001a0c18723c */ /* 0x040ff000000018ff */
[C---:B------:R-:W-:Y:S08]  /*2d80*/  HMMA.16816.F32 R20, R12.reuse, R64, RZ ;  /* 0x000000400c14723c */ /* 0x040ff000000018ff */
[----:B------:R-:W-:Y:S01]  /*2d90*/  HMMA.16816.F32 R12, R12, R66, RZ ;  /* 0x000000420c0c723c */ /* 0x000fe200000018ff */
[----:B------:R-:W-:Y:S07]  /*2da0*/  LDSM.16.M88.4 R64, [R80+0xd900] ;  /* 0x00d900005040783b */ /* 0x000fee0000000200 */
[C---:B------:R-:W-:Y:S08]  /*2db0*/  HMMA.16816.F32 R36, R68.reuse, R52, R36 ;  /* 0x000000344424723c */ /* 0x040ff00000001824 */
[C---:B------:R-:W-:Y:S01]  /*2dc0*/  HMMA.16816.F32 R32, R68.reuse, R54, R32 ;  /* 0x000000364420723c */ /* 0x040fe20000001820 */
[----:B------:R-:W2:Y:S07]  /*2dd0*/  LDSM.16.M88.4 R52, [R80+0xc900] ;  /* 0x00c900005034783b */ /* 0x000eae0000000200 */
[C---:B------:R-:W-:Y:S08]  /*2de0*/  HMMA.16816.F32 R44, R68.reuse, R56, R44 ;  /* 0x00000038442c723c */ /* 0x040ff0000000182c */
[C---:B------:R-:W-:Y:S01]  /*2df0*/  HMMA.16816.F32 R40, R68.reuse, R58, R40 ;  /* 0x0000003a4428723c */ /* 0x040fe20000001828 */
[----:B------:R-:W-:Y:S07]  /*2e00*/  LDSM.16.M88.4 R56, [R0+0xc100] ;  /* 0x00c100000038783b */ /* 0x000fee0000000200 */
[C---:B------:R-:W-:Y:S08]  /*2e10*/  HMMA.16816.F32 R28, R68.reuse, R48, R28 ;  /* 0x00000030441c723c */ /* 0x040ff0000000181c */
[C---:B------:R-:W-:Y:S01]  /*2e20*/  HMMA.16816.F32 R24, R68.reuse, R50, R24 ;  /* 0x000000324418723c */ /* 0x040fe20000001818 */
[----:B------:R-:W3:Y:S07]  /*2e30*/  LDSM.16.M88.4 R48, [R80+0xd100] ;  /* 0x00d100005030783b */ /* 0x000eee0000000200 */
[C---:B------:R-:W-:Y:S08]  /*2e40*/  HMMA.16816.F32 R20, R68.reuse, R16, R20 ;  /* 0x000000104414723c */ /* 0x040ff00000001814 */
[----:B------:R-:W-:Y:S01]  /*2e50*/  HMMA.16816.F32 R68, R68, R18, R12 ;  /* 0x000000124444723c */ /* 0x000fe2000000180c */
[----:B------:R-:W-:Y:S04]  /*2e60*/  LDSM.16.M88.4 R16, [R178] ;  /* 0x00000000b210783b */ /* 0x000fe80000000200 */
[----:B------:R-:W4:Y:S03]  /*2e70*/  LDSM.16.M88.4 R12, [R0+0xc900] ;  /* 0x00c90000000c783b */ /* 0x000f260000000200 */
        /* <DEDUP_REMOVED lines=9> */
[C---:B------:R-:W-:Y:S08]  /*2f10*/  HMMA.16816.F32 R20, R60.reuse, R64, R20 ;  /* 0x000000403c14723c */ /* 0x040ff00000001814 */
[----:B------:R-:W-:Y:S01]  /*2f20*/  HMMA.16816.F32 R68, R60, R66, R68 ;  /* 0x000000423c44723c */ /* 0x000fe20000001844 */
[----:B------:R-:W-:Y:S04]  /*2f30*/  LDSM.16.M88.4 R64, [R82+0xf100] ;  /* 0x00f100005240783b */ /* 0x000fe80000000200 */
[----:B------:R-:W-:Y:S03]  /*2f40*/  LDSM.16.M88.4 R60, [R82+0xf900] ;  /* 0x00f90000523c783b */ /* 0x000fe60000000200 */
        /* <DEDUP_REMOVED lines=8> */
[----:B------:R-:W-:Y:S07]  /*2fd0*/  LDSM.16.M88.4 R56, [R82+0xe100] ;  /* 0x00e100005238783b */ /* 0x000fee0000000200 */
[C---:B--2---:R-:W-:Y:S08]  /*2fe0*/  HMMA.16816.F32 R20, R16.reuse, R52, R20 ;  /* 0x000000341014723c */ /* 0x044ff00000001814 */
[----:B------:R-:W-:Y:S01]  /*2ff0*/  HMMA.16816.F32 R68, R16, R54, R68 ;  /* 0x000000361044723c */ /* 0x000fe20000001844 */
[----:B------:R-:W2:Y:S04]  /*3000*/  LDSM.16.M88.4 R16, [R181+0x4000] ;  /* 0x00400000b510783b */ /* 0x000ea80000000200 */
[----:B------:R-:W5:Y:S03]  /*3010*/  LDSM.16.M88.4 R52, [R82+0xe900] ;  /* 0x00e900005234783b */ /* 0x000f660000000200 */
[C---:B---3--:R-:W-:Y:S08]  /*3020*/  HMMA.16816.F32 R44, R72.reuse, R48, R44 ;  /* 0x00000030482c723c */ /* 0x048ff0000000182c */
[C---:B------:R-:W-:Y:S01]  /*3030*/  HMMA.16816.F32 R40, R72.reuse, R50, R40 ;  /* 0x000000324828723c */ /* 0x040fe20000001828 */
[----:B------:R-:W-:Y:S07]  /*3040*/  LDSM.16.M88.4 R48, [R179+0x4000] ;  /* 0x00400000b330783b */ /* 0x000fee0000000200 */
[C---:B----4-:R-:W-:Y:S08]  /*3050*/  HMMA.16816.F32 R36, R72.reuse, R12, R36 ;  /* 0x0000000c4824723c */ /* 0x050ff00000001824 */
[C---:B------:R-:W-:Y:S01]  /*3060*/  HMMA.16816.F32 R32, R72.reuse, R14, R32 ;  /* 0x0000000e4820723c */ /* 0x040fe20000001820 */
[----:B------:R-:W3:Y:S07]  /*3070*/  LDSM.16.M88.4 R12, [R80+0xe100] ;  /* 0x00e10000500c783b */ /* 0x000eee0000000200 */
[C---:B-1----:R-:W-:Y:S08]  /*3080*/  HMMA.16816.F32 R28, R72.reuse, R8, R28 ;  /* 0x00000008481c723c */ /* 0x042ff0000000181c */
[C---:B------:R-:W-:Y:S01]  /*3090*/  HMMA.16816.F32 R24, R72.reuse, R10, R24 ;  /* 0x0000000a4818723c */ /* 0x040fe20000001818 */
[----:B------:R-:W1:Y:S07]  /*30a0*/  LDSM.16.M88.4 R8, [R80+0xe900] ;  /* 0x00e900005008783b */ /* 0x000e6e0000000200 */
[C---:B------:R-:W-:Y:S08]  /*30b0*/  HMMA.16816.F32 R20, R72.reuse, R76, R20 ;  /* 0x0000004c4814723c */ /* 0x040ff00000001814 */
[----:B------:R-:W-:Y:S01]  /*30c0*/  HMMA.16816.F32 R68, R72, R78, R68 ;  /* 0x0000004e4844723c */ /* 0x000fe20000001844 */
[----:B------:R-:W-:Y:S04]  /*30d0*/  LDSM.16.M88.4 R72, [R178+0x4000] ;  /* 0x00400000b248783b */ /* 0x000fe80000000200 */
[----:B------:R-:W-:Y:S03]  /*30e0*/  LDSM.16.M88.4 R76, [R0+0xf900] ;  /* 0x00f90000004c783b */ /* 0x000fe60000000200 */
[C---:B--2---:R-:W-:Y:S08]  /*30f0*/  HMMA.16816.F32 R44, R16.reuse, R56, R44 ;  /* 0x00000038102c723c */ /* 0x044ff0000000182c */
[C---:B------:R-:W-:Y:S01]  /*3100*/  HMMA.16816.F32 R40, R16.reuse, R58, R40 ;  /* 0x0000003a1028723c */ /* 0x040fe20000001828 */
[----:B------:R-:W2:Y:S07]  /*3110*/  LDSM.16.M88.4 R56, [R80+0xf100] ;  /* 0x00f100005038783b */ /* 0x000eae0000000200 */
[C---:B-----5:R-:W-:Y:S08]  /*3120*/  HMMA.16816.F32 R36, R16.reuse, R52, R36 ;  /* 0x000000341024723c */ /* 0x060ff00000001824 */
[C---:B------:R-:W-:Y:S01]  /*3130*/  HMMA.16816.F32 R32, R16.reuse, R54, R32 ;  /* 0x000000361020723c */ /* 0x040fe20000001820 */
[----:B------:R-:W4:Y:S07]  /*3140*/  LDSM.16.M88.4 R52, [R80+0xf900] ;  /* 0x00f900005034783b */ /* 0x000f2e0000000200 */
[C---:B------:R-:W-:Y:S08]  /*3150*/  HMMA.16816.F32 R28, R16.reuse, R64, R28 ;  /* 0x00000040101c723c */ /* 0x040ff0000000181c */
[C---:B------:R-:W-:Y:S01]  /*3160*/  HMMA.16816.F32 R24, R16.reuse, R66, R24 ;  /* 0x000000421018723c */ /* 0x040fe20000001818 */
[----:B------:R-:W-:Y:S07]  /*3170*/  LDSM.16.M88.4 R64, [R185+0x8000] ;  /* 0x00800000b940783b */ /* 0x000fee0000000200 */
[C---:B------:R-:W-:Y:S08]  /*3180*/  HMMA.16816.F32 R20, R16.reuse, R60, R20 ;  /* 0x0000003c1014723c */ /* 0x040ff00000001814 */
[----:B------:R-:W-:Y:S01]  /*3190*/  HMMA.16816.F32 R68, R16, R62, R68 ;  /* 0x0000003e1044723c */ /* 0x000fe20000001844 */
[----:B------:R-:W5:Y:S04]  /*31a0*/  LDSM.16.M88.4 R16, [R0+0xe100] ;  /* 0x00e100000010783b */ /* 0x000f680000000200 */
[----:B------:R-:W-:Y:S03]  /*31b0*/  LDSM.16.M88.4 R60, [R183+0x10100] ;  /* 0x01010000b73c783b */ /* 0x000fe60000000200 */
[C---:B---3--:R-:W-:Y:S08]  /*31c0*/  HMMA.16816.F32 R44, R48.reuse, R12, R44 ;  /* 0x0000000c302c723c */ /* 0x048ff0000000182c */
[C---:B------:R-:W-:Y:S01]  /*31d0*/  HMMA.16816.F32 R40, R48.reuse, R14, R40 ;  /* 0x0000000e3028723c */ /* 0x040fe20000001828 */
[----:B------:R-:W3:Y:S07]  /*31e0*/  LDSM.16.M88.4 R12, [R0+0xe900] ;  /* 0x00e90000000c783b */ /* 0x000eee0000000200 */
[C---:B-1----:R-:W-:Y:S08]  /*31f0*/  HMMA.16816.F32 R36, R48.reuse, R8, R36 ;  /* 0x000000083024723c */ /* 0x042ff00000001824 */
[C---:B------:R-:W-:Y:S01]  /*3200*/  HMMA.16816.F32 R32, R48.reuse, R10, R32 ;  /* 0x0000000a3020723c */ /* 0x040fe20000001820 */
[----:B------:R-:W1:Y:S07]  /*3210*/  LDSM.16.M88.4 R8, [R0+0xf100] ;  /* 0x00f100000008783b */ /* 0x000e6e0000000200 */
[C---:B--2---:R-:W-:Y:S08]  /*3220*/  HMMA.16816.F32 R28, R48.reuse, R56, R28 ;  /* 0x00000038301c723c */ /* 0x044ff0000000181c */
[C---:B------:R-:W-:Y:S01]  /*3230*/  HMMA.16816.F32 R24, R48.reuse, R58, R24 ;  /* 0x0000003a3018723c */ /* 0x040fe20000001818 */
[----:B------:R-:W2:Y:S07]  /*3240*/  LDSM.16.M88.4 R56, [R183+0x10900] ;  /* 0x01090000b738783b */ /* 0x000eae0000000200 */
[C---:B----4-:R-:W-:Y:S08]  /*3250*/  HMMA.16816.F32 R20, R48.reuse, R52, R20 ;  /* 0x000000343014723c */ /* 0x050ff00000001814 */
[----:B------:R-:W-:Y:S01]  /*3260*/  HMMA.16816.F32 R68, R48, R54, R68 ;  /* 0x000000363044723c */ /* 0x000fe20000001844 */
[----:B------:R-:W4:Y:S04]  /*3270*/  LDSM.16.M88.4 R52, [R183+0x11100] ;  /* 0x01110000b734783b */ /* 0x000f280000000200 */
[----:B------:R-:W2:Y:S03]  /*3280*/  LDSM.16.M88.4 R48, [R183+0x11900] ;  /* 0x01190000b730783b */ /* 0x000ea60000000200 */
[C---:B-----5:R-:W-:Y:S08]  /*3290*/  HMMA.16816.F32 R44, R72.reuse, R16, R44 ;  /* 0x00000010482c723c */ /* 0x060ff0000000182c */
[C---:B------:R-:W-:Y:S01]  /*32a0*/  HMMA.16816.F32 R40, R72.reuse, R18, R40 ;  /* 0x000000124828723c */ /* 0x040fe20000001828 */
[----:B------:R-:W-:Y:S07]  /*32b0*/  LDSM.16.M88.4 R16, [R181+0x8000] ;  /* 0x00800000b510783b */ /* 0x000fee0000000200 */
[C---:B---3--:R-:W-:Y:S08]  /*32c0*/  HMMA.16816.F32 R36, R72.reuse, R12, R36 ;  /* 0x0000000c4824723c */ /* 0x048ff00000001824 */
[C---:B------:R-:W-:Y:S01]  /*32d0*/  HMMA.16816.F32 R32, R72.reuse, R14, R32 ;  /* 0x0000000e4820723c */ /* 0x040fe20000001820 */
[----:B------:R-:W3:Y:S07]  /*32e0*/  LDSM.16.M88.4 R12, [R82+0x10100] ;  /* 0x01010000520c783b */ /* 0x000eee0000000200 */
[C---:B-1----:R-:W-:Y:S08]  /*32f0*/  HMMA.16816.F32 R28, R72.reuse, R8, R28 ;  /* 0x00000008481c723c */ /* 0x042ff0000000181c */
[----:B------:R-:W-:Y:S01]  /*3300*/  HMMA.16816.F32 R24, R72, R10, R24 ;  /* 0x0000000a4818723c */ /* 0x000fe20000001818 */
[----:B------:R-:W1:Y:S07]  /*3310*/  LDSM.16.M88.4 R8, [R82+0x10900] ;  /* 0x010900005208783b */ /* 0x000e6e0000000200 */
[C---:B------:R-:W-:Y:S08]  /*3320*/  HMMA.16816.F32 R44, R64.reuse, R60, R44 ;  /* 0x0000003c402c723c */ /* 0x040ff0000000182c */
[----:B------:R-:W-:Y:S01]  /*3330*/  HMMA.16816.F32 R40, R64, R62, R40 ;  /* 0x0000003e4028723c */ /* 0x000fe20000001828 */
[----:B------:R-:W5:Y:S07]  /*3340*/  LDSM.16.M88.4 R60, [R82+0x11100] ;  /* 0x01110000523c783b */ /* 0x000f6e0000000200 */
[C---:B------:R-:W-:Y:S08]  /*3350*/  HMMA.16816.F32 R20, R72.reuse, R76, R20 ;  /* 0x0000004c4814723c */ /* 0x040ff00000001814 */
[----:B------:R-:W-:Y:S08]  /*3360*/  HMMA.16816.F32 R68, R72, R78, R68 ;  /* 0x0000004e4844723c */ /* 0x000ff00000001844 */
[C---:B--2---:R-:W-:Y:S08]  /*3370*/  HMMA.16816.F32 R36, R64.reuse, R56, R36 ;  /* 0x000000384024723c */ /* 0x044ff00000001824 */
[C---:B------:R-:W-:Y:S01]  /*3380*/  HMMA.16816.F32 R32, R64.reuse, R58, R32 ;  /* 0x0000003a4020723c */ /* 0x040fe20000001820 */
[----:B------:R-:W2:Y:S07]  /*3390*/  LDSM.16.M88.4 R56, [R82+0x11900] ;  /* 0x011900005238783b */ /* 0x000eae0000000200 */
[C---:B----4-:R-:W-:Y:S08]  /*33a0*/  HMMA.16816.F32 R28, R64.reuse, R52, R28 ;  /* 0x00000034401c723c */ /* 0x050ff0000000181c */
[C---:B------:R-:W-:Y:S01]  /*33b0*/  HMMA.16816.F32 R24, R64.reuse, R54, R24 ;  /* 0x000000364018723c */ /* 0x040fe20000001818 */
[----:B------:R-:W-:Y:S07]  /*33c0*/  LDSM.16.M88.4 R52, [R80+0x10900] ;  /* 0x010900005034783b */ /* 0x000fee0000000200 */
[C---:B------:R-:W-:Y:S08]  /*33d0*/  HMMA.16816.F32 R20, R64.reuse, R48, R20 ;  /* 0x000000304014723c */ /* 0x040ff00000001814 */
[----:B------:R-:W-:Y:S01]  /*33e0*/  HMMA.16816.F32 R68, R64, R50, R68 ;  /* 0x000000324044723c */ /* 0x000fe20000001844 */
[----:B------:R-:W4:Y:S04]  /*33f0*/  LDSM.16.M88.4 R48, [R179+0x8000] ;  /* 0x00800000b330783b */ /* 0x000f280000000200 */
[----:B------:R-:W-:Y:S03]  /*3400*/  LDSM.16.M88.4 R64, [R0+0x10100] ;  /* 0x010100000040783b */ /* 0x000fe60000000200 */
[C---:B---3--:R-:W-:Y:S08]  /*3410*/  HMMA.16816.F32 R44, R16.reuse, R12, R44 ;  /* 0x0000000c102c723c */ /* 0x048ff0000000182c */
[C---:B------:R-:W-:Y:S01]  /*3420*/  HMMA.16816.F32 R40, R16.reuse, R14, R40 ;  /* 0x0000000e1028723c */ /* 0x040fe20000001828 */
[----:B------:R-:W3:Y:S07]  /*3430*/  LDSM.16.M88.4 R12, [R80+0x10100] ;  /* 0x01010000500c783b */ /* 0x000eee0000000200 */
[C---:B-1----:R-:W-:Y:S08]  /*3440*/  HMMA.16816.F32 R36, R16.reuse, R8, R36 ;  /* 0x000000081024723c */ /* 0x042ff00000001824 */
[C---:B------:R-:W-:Y:S01]  /*3450*/  HMMA.16816.F32 R32, R16.reuse, R10, R32 ;  /* 0x0000000a1020723c */ /* 0x040fe20000001820 */
[----:B------:R-:W1:Y:S07]  /*3460*/  LDSM.16.M88.4 R8, [R80+0x11100] ;  /* 0x011100005008783b */ /* 0x000e6e0000000200 */
[C---:B-----5:R-:W-:Y:S08]  /*3470*/  HMMA.16816.F32 R28, R16.reuse, R60, R28 ;  /* 0x0000003c101c723c */ /* 0x060ff0000000181c */
[C---:B------:R-:W-:Y:S01]  /*3480*/  HMMA.16816.F32 R24, R16.reuse, R62, R24 ;  /* 0x0000003e1018723c */ /* 0x040fe20000001818 */
[----:B------:R-:W5:Y:S07]  /*3490*/  LDSM.16.M88.4 R60, [R80+0x11900] ;  /* 0x01190000503c783b */ /* 0x000f6e0000000200 */
[C---:B--2---:R-:W-:Y:S01]  /*34a0*/  HMMA.16816.F32 R72, R16.reuse, R56, R20 ;  /* 0x000000381048723c */ /* 0x044fe20000001814 */
[----:B------:R-:W-:Y:S07]  /*34b0*/  LDSM.16.M88.4 R20, [R178+0x8000] ;  /* 0x00800000b214783b */ /* 0x000fee0000000200 */
[----:B------:R-:W-:Y:S01]  /*34c0*/  HMMA.16816.F32 R68, R16, R58, R68 ;  /* 0x0000003a1044723c */ /* 0x000fe20000001844 */
[----:B------:R-:W2:Y:S07]  /*34d0*/  LDSM.16.M88.4 R16, [R0+0x10900] ;  /* 0x010900000010783b */ /* 0x000eae0000000200 */
[C---:B----4-:R-:W-:Y:S08]  /*34e0*/  HMMA.16816.F32 R36, R48.reuse, R52, R36 ;  /* 0x000000343024723c */ /* 0x050ff00000001824 */
[C---:B---3--:R-:W-:Y:S07]  /*34f0*/  HMMA.16816.F32 R44, R48.reuse, R12, R44 ;  /* 0x0000000c302c723c */ /* 0x048fee000000182c */
[----:B------:R-:W-:Y:S01]  /*3500*/  SHF.R.S32.HI R12, RZ, 0x1f, R5 ;  /* 0x0000001fff0c7819 */ /* 0x000fe20000011405 */
[----:B------:R-:W-:Y:S03]  /*3510*/  HMMA.16816.F32 R40, R48, R14, R40 ;  /* 0x0000000e3028723c */ /* 0x000fe60000001828 */
[----:B------:R-:W-:-:S05]  /*3520*/  LEA.HI R12, R12, R5, RZ, 0x3 ;  /* 0x000000050c0c7211 */ /* 0x000fca00078f18ff */
[C---:B------:R-:W-:Y:S08]  /*3530*/  HMMA.16816.F32 R32, R48.reuse, R54, R32 ;  /* 0x000000363020723c */ /* 0x040ff00000001820 */
[C---:B-1----:R-:W-:Y:S08]  /*3540*/  HMMA.16816.F32 R28, R48.reuse, R8, R28 ;  /* 0x00000008301c723c */ /* 0x042ff0000000181c */
[C---:B------:R-:W-:Y:S01]  /*3550*/  HMMA.16816.F32 R24, R48.reuse, R10, R24 ;  /* 0x0000000a3018723c */ /* 0x040fe20000001818 */
[----:B------:R-:W1:Y:S07]  /*3560*/  LDSM.16.M88.4 R8, [R0+0x11100] ;  /* 0x011100000008783b */ /* 0x000e6e0000000200 */
[C---:B-----5:R-:W-:Y:S08]  /*3570*/  HMMA.16816.F32 R72, R48.reuse, R60, R72 ;  /* 0x0000003c3048723c */ /* 0x060ff00000001848 */
[----:B------:R-:W-:Y:S07]  /*3580*/  HMMA.16816.F32 R68, R48, R62, R68 ;  /* 0x0000003e3044723c */ /* 0x000fee0000001844 */
[----:B------:R-:W-:Y:S01]  /*3590*/  LOP3.LUT R50, R12, 0xffffff8, RZ, 0xc0, !PT ;  /* 0x0ffffff80c327812 */ /* 0x000fe200078ec0ff */
[----:B--2---:R-:W-:Y:S01]  /*35a0*/  HMMA.16816.F32 R36, R20, R16, R36 ;  /* 0x000000101424723c */ /* 0x004fe20000001824 */
[----:B------:R-:W-:Y:S01]  /*35b0*/  SHF.R.S32.HI R48, RZ, 0x1f, R7 ;  /* 0x0000001fff307819 */ /* 0x000fe20000011407 */
[----:B------:R2:W3:Y:S02]  /*35c0*/  LDSM.16.M88.4 R12, [R0+0x11900] ;  /* 0x01190000000c783b */ /* 0x0004e40000000200 */
[----:B------:R-:W-:Y:S01]  /*35d0*/  IMAD.IADD R49, R5, 0x1, -R50 ;  /* 0x0000000105317824 */ /* 0x000fe200078e0a32 */
[----:B------:R-:W-:-:S02]  /*35e0*/  LEA.HI R5, R48, R7, RZ, 0x2 ;  /* 0x0000000730057211 */ /* 0x000fc400078f10ff */
[----:B------:R-:W-:Y:S01]  /*35f0*/  LEA.HI R48, R6, R6, RZ, 0x1 ;  /* 0x0000000606307211 */ /* 0x000fe200078f08ff */
[C---:B------:R-:W-:Y:S01]  /*3600*/  HMMA.16816.F32 R44, R20.reuse, R64, R44 ;  /* 0x00000040142c723c */ /* 0x040fe2000000182c */
[C---:B------:R-:W-:Y:S02]  /*3610*/  LEA.HI.SX32 R16, R5.reuse, UR24, 0x1e ;  /* 0x0000001805107c11 */ /* 0x040fe4000f8ff2ff */
[----:B------:R-:W-:Y:S02]  /*3620*/  LOP3.LUT R17, R48, 0x1ffffffe, RZ, 0xc0, !PT ;  /* 0x1ffffffe30117812 */ /* 0x000fe400078ec0ff */
[----:B------:R-:W-:Y:S01]  /*3630*/  LOP3.LUT R196, R5, 0x7ffffffc, RZ, 0xc0, !PT ;  /* 0x7ffffffc05c47812 */ /* 0x000fe200078ec0ff */
[----:B------:R-:W-:Y:S02]  /*3640*/  IMAD R49, R49, 0x10, R16 ;  /* 0x0000001031317824 */ /* 0x000fe400078e0210 */
[----:B------:R-:W-:Y:S01]  /*3650*/  IMAD.IADD R6, R6, 0x1, -R17 ;  /* 0x0000000106067824 */ /* 0x000fe200078e0a11 */
[----:B-1----:R-:W-:Y:S01]  /*3660*/  HMMA.16816.F32 R28, R20, R8, R28 ;  /* 0x00000008141c723c */ /* 0x002fe2000000181c */
[----:B------:R-:W-:-:S02]  /*3670*/  IMAD.IADD R196, R7, 0x1, -R196 ;  /* 0x0000000107c47824 */ /* 0x000fc400078e0ac4 */
[----:B------:R-:W-:Y:S02]  /*3680*/  IMAD R195, R6, 0x8, R49 ;  /* 0x0000000806c37824 */ /* 0x000fe400078e0231 */
[----:B------:R-:W-:Y:S01]  /*3690*/  IMAD.U32 R7, RZ, RZ, UR4 ;  /* 0x00000004ff077e24 */ /* 0x000fe2000f8e00ff */
[----:B------:R-:W-:Y:S01]  /*36a0*/  ULDC UR4, c[0x0][0x1d0] ;  /* 0x0000740000047ab9 */ /* 0x000fe20000000800 */
[----:B------:R-:W-:Y:S01]  /*36b0*/  @P0 IMAD.HI.U32 R6, R195, c[0x0][0x2c8], RZ ;  /* 0x0000b200c3060a27 */ /* 0x000fe200078e00ff */
[----:B------:R-:W-:Y:S01]  /*36c0*/  PLOP3.LUT P0, PT, PT, PT, UP1, 0x80, 0x0 ;  /* 0x000000000000781c */ /* 0x000fe20003f0f018 */
[----:B------:R-:W-:Y:S01]  /*36d0*/  UIMAD UR4, UR5, UR4, -UR25 ;  /* 0x00000004050472a4 */ /* 0x000fe2000f8e0a19 */
[----:B------:R-:W-:Y:S01]  /*36e0*/  HMMA.16816.F32 R40, R20, R66, R40 ;  /* 0x000000421428723c */ /* 0x000fe20000001828 */
[----:B--2---:R-:W-:Y:S02]  /*36f0*/  IMAD.MOV.U32 R0, RZ, RZ, R195 ;  /* 0x000000ffff007224 */ /* 0x004fe400078e00c3 */
[----:B------:R-:W-:-:S05]  /*3700*/  IMAD.SHL.U32 R196, R196, 0x2, RZ ;  /* 0x00000002c4c47824 */ /* 0x000fca00078e00ff */
[----:B------:R-:W-:Y:S01]  /*3710*/  IADD3 R7, R7, -c[0x0][0x168], -R196 ;  /* 0x80005a0007077a10 */ /* 0x000fe20007ffe8c4 */
[C---:B------:R-:W-:Y:S01]  /*3720*/  HMMA.16816.F32 R32, R20.reuse, R18, R32 ;  /* 0x000000121420723c */ /* 0x040fe20000001820 */
[----:B------:R-:W-:Y:S02]  /*3730*/  IADD3 R5, -R196, UR4, RZ ;  /* 0x00000004c4057c10 */ /* 0x000fe4000fffe1ff */
[----:B------:R-:W-:Y:S02]  /*3740*/  @P0 SHF.R.U32.HI R0, RZ, c[0x0][0x2cc], R6 ;  /* 0x0000b300ff000a19 */ /* 0x000fe40000011606 */
[----:B------:R-:W-:Y:S02]  /*3750*/  PLOP3.LUT P0, PT, PT, PT, UP0, 0x40, 0x0 ;  /* 0x000000000000781c */ /* 0x000fe40003f0e808 */
[C---:B------:R-:W-:Y:S01]  /*3760*/  IADD3 R9, R7.reuse, c[0x0][0x328], RZ ;  /* 0x0000ca0007097a10 */ /* 0x040fe20007ffe0ff */
[----:B------:R-:W1:Y:S01]  /*3770*/  SHFL.IDX PT, R6, R0, RZ, 0x1c1f ;  /* 0x001c1fff00067589 */ /* 0x000e6200000e0000 */
[----:B------:R-:W-:Y:S01]  /*3780*/  IADD3 R7, R7, UR13, RZ ;  /* 0x0000000d07077c10 */ /* 0x000fe2000fffe0ff */
[C---:B------:R-:W-:Y:S08]  /*3790*/  HMMA.16816.F32 R24, R20.reuse, R10, R24 ;  /* 0x0000000a1418723c */ /* 0x040ff00000001818 */
[C---:B---3--:R-:W-:Y:S08]  /*37a0*/  HMMA.16816.F32 R72, R20.reuse, R12, R72 ;  /* 0x0000000c1448723c */ /* 0x048ff00000001848 */
[----:B------:R-:W-:Y:S01]  /*37b0*/  HMMA.16816.F32 R68, R20, R14, R68 ;  /* 0x0000000e1444723c */ /* 0x000fe20000001844 */
[----:B-1----:R-:W-:-:S02]  /*37c0*/  IMAD.IADD R8, R9, 0x1, R6 ;  /* 0x0000000109087824 */ /* 0x002fc400078e0206 */
[----:B------:R-:W-:-:S03]  /*37d0*/  IMAD.IADD R2, R7, 0x1, R6 ;  /* 0x0000000107027824 */ /* 0x000fc600078e0206 */
        /* <DEDUP_REMOVED lines=14> */
.L_x_1946:
[----:B------:R-:W-:-:S04]  /*38c0*/  MOV R6, c[0x0][0x32c] ;  /* 0x0000cb0000067a02 */ /* 0x000fc80000000f00 */
[----:B------:R-:W-:-:S13]  /*38d0*/  ISETP.NE.AND P0, PT, R6, 0x1, PT ;  /* 0x000000010600780c */ /* 0x000fda0003f05270 */
[----:B------:R-:W-:-:S05]  /*38e0*/  @P0 IMAD.HI.U32 R6, R13, c[0x0][0x330], RZ ;  /* 0x0000cc000d060a27 */ /* 0x000fca00078e00ff */
[----:B------:R-:W-:Y:S02]  /*38f0*/  @P0 SHF.R.U32.HI R13, RZ, c[0x0][0x334], R6 ;  /* 0x0000cd00ff0d0a19 */ /* 0x000fe40000011606 */
.L_x_1947:
[----:B------:R-:W-:Y:S05]  /*3900*/  BSYNC B0 ;  /* 0x0000000000007941 */ /* 0x000fea0003800000 */
.L_x_1945:
[----:B------:R-:W-:-:S04]  /*3910*/  IMAD.MOV.U32 R6, RZ, RZ, c[0x0][0x32c] ;  /* 0x0000cb00ff067624 */ /* 0x000fc800078e00ff */
[----:B------:R-:W-:-:S04]  /*3920*/  IMAD R13, R13, R6, -UR25 ;  /* 0x800000190d0d7e24 */ /* 0x000fc8000f8e0206 */
[----:B------:R-:W-:-:S05]  /*3930*/  IMAD.IADD R13, R13, 0x1, -R196 ;  /* 0x000000010d0d7824 */ /* 0x000fca00078e0ac4 */
[----:B------:R-:W-:Y:S02]  /*3940*/  IADD3 R6, R13, c[0x0][0x32c], RZ ;  /* 0x0000cb000d067a10 */ /* 0x000fe40007ffe0ff */
[----:B------:R-:W-:Y:S02]  /*3950*/  IMNMX R2, R2, R13, !PT ;  /* 0x0000000d02027217 */ /* 0x000fe40007800200 */
[----:B------:R-:W-:Y:S02]  /*3960*/  IMNMX R11, R11, R6, PT ;  /* 0x000000060b0b7217 */ /* 0x000fe40003800200 */
.L_x_1944:
[----:B------:R-:W-:Y:S01]  /*3970*/  ISETP.LT.AND P1, PT, RZ, UR7, PT ;  /* 0x00000007ff007c0c */ /* 0x000fe2000bf21270 */
[----:B------:R-:W1:Y:S03]  /*3980*/  SHFL.IDX PT, R0, R0, 0x1, 0x1c1f ;  /* 0x003c1f0000007f89 */ /* 0x000e6600000e0000 */
[----:B------:R-:W-:-:S04]  /*3990*/  ISETP.GT.AND P0, PT, R2, RZ, P1 ;  /* 0x000000ff0200720c */ /* 0x000fc80000f04270 */
[----:B------:R-:W-:-:S04]  /*39a0*/  ISETP.LT.OR P0, PT, R11, 0x1, P0 ;  /* 0x000000010b00780c */ /* 0x000fc80000701670 */
[----:B------:R-:W-:Y:S02]  /*39b0*/  FSEL R44, R44, -INF , !P0 ;  /* 0xff8000002c2c7808 */ /* 0x000fe40004000000 */
[----:B------:R-:W-:-:S04]  /*39c0*/  ISETP.GT.AND P0, PT, R2, 0x1, P1 ;  /* 0x000000010200780c */ /* 0x000fc80000f04270 */
[----:B------:R-:W-:-:S04]  /*39d0*/  ISETP.LT.OR P0, PT, R11, 0x2, P0 ;  /* 0x000000020b00780c */ /* 0x000fc80000701670 */
[----:B------:R-:W-:Y:S02]  /*39e0*/  FSEL R14, R45, -INF , !P0 ;  /* 0xff8000002d0e7808 */ /* 0x000fe40004000000 */
[----:B------:R-:W-:Y:S01]  /*39f0*/  ISETP.GT.AND P0, PT, R2, 0x8, P1 ;  /* 0x000000080200780c */ /* 0x000fe20000f04270 */
[----:B-1----:R-:W-:-:S03]  /*3a00*/  IMAD.IADD R7, R7, 0x1, R0 ;  /* 0x0000000107077824 */ /* 0x002fc600078e0200 */
        /* <DEDUP_REMOVED lines=39> */
[----:B------:R-:W-:-:S03]  /*3c80*/  IMAD.IADD R2, R9, 0x1, R0 ;  /* 0x0000000109027824 */ /* 0x000fc600078e0200 */
[----:B------:R-:W-:Y:S02]  /*3c90*/  ISETP.LT.OR P0, PT, R11, 0x3a, P0 ;  /* 0x0000003a0b00780c */ /* 0x000fe40000701670 */
[----:B------:R-:W-:Y:S02]  /*3ca0*/  IMNMX R2, R2, R5, PT ;  /* 0x0000000502027217 */ /* 0x000fe40003800200 */
        /* <DEDUP_REMOVED lines=15> */
.L_x_1950:
[----:B------:R-:W-:-:S04]  /*3da0*/  MOV R0, c[0x0][0x32c] ;  /* 0x0000cb0000007a02 */ /* 0x000fc80000000f00 */
[----:B------:R-:W-:-:S13]  /*3db0*/  ISETP.NE.AND P0, PT, R0, 0x1, PT ;  /* 0x000000010000780c */ /* 0x000fda0003f05270 */
[----:B------:R-:W-:-:S05]  /*3dc0*/  @P0 IMAD.HI.U32 R0, R5, c[0x0][0x330], RZ ;  /* 0x0000cc0005000a27 */ /* 0x000fca00078e00ff */
[----:B------:R-:W-:Y:S02]  /*3dd0*/  @P0 SHF.R.U32.HI R5, RZ, c[0x0][0x334], R0 ;  /* 0x0000cd00ff050a19 */ /* 0x000fe40000011600 */
.L_x_1951:
[----:B------:R-:W-:Y:S05]  /*3de0*/  BSYNC B0 ;  /* 0x0000000000007941 */ /* 0x000fea0003800000 */
.L_x_1949:
[----:B------:R-:W-:-:S04]  /*3df0*/  IMAD.MOV.U32 R0, RZ, RZ, c[0x0][0x32c] ;  /* 0x0000cb00ff007624 */ /* 0x000fc800078e00ff */
[----:B------:R-:W-:-:S04]  /*3e00*/  IMAD R5, R5, R0, -UR25 ;  /* 0x8000001905057e24 */ /* 0x000fc8000f8e0200 */
[----:B------:R-:W-:-:S05]  /*3e10*/  IMAD.IADD R0, R5, 0x1, -R196 ;  /* 0x0000000105007824 */ /* 0x000fca00078e0ac4 */
[----:B------:R-:W-:Y:S02]  /*3e20*/  IADD3 R5, R0, c[0x0][0x32c], RZ ;  /* 0x0000cb0000057a10 */ /* 0x000fe40007ffe0ff */
[----:B------:R-:W-:Y:S02]  /*3e30*/  IMNMX R7, R7, R0, !PT ;  /* 0x0000000007077217 */ /* 0x000fe40007800200 */
[----:B------:R-:W-:Y:S02]  /*3e40*/  IMNMX R2, R2, R5, PT ;  /* 0x0000000502027217 */ /* 0x000fe40003800200 */
.L_x_1948:
[----:B------:R-:W-:Y:S01]  /*3e50*/  ISETP.GT.AND P0, PT, R7, 0x8, P1 ;  /* 0x000000080700780c */ /* 0x000fe20000f04270 */
[----:B------:R-:W-:-:S04]  /*3e60*/  DEPBAR.LE SB0, 0x2 ;  /* 0x000080800000791a */ /* 0x000fc80000000000 */
[----:B------:R-:W-:Y:S01]  /*3e70*/  BAR.SYNC.DEFER_BLOCKING 0x0 ;  /* 0x0000000000007b1d */ /* 0x000fe20000010000 */
[----:B------:R-:W-:Y:S01]  /*3e80*/  ISETP.LT.OR P0, PT, R2, 0x9, P0 ;  /* 0x000000090200780c */ /* 0x000fe20000701670 */
[----:B------:R-:W-:Y:S01]  /*3e90*/  IMAD.SHL.U32 R177, R3, 0x2, RZ ;  /* 0x0000000203b17824 */ /* 0x000fe200078e00ff */
[----:B------:R-:W-:Y:S01]  /*3ea0*/  FMNMX.FTZ R17, R44, R14, !PT ;  /* 0x0000000e2c117209 */ /* 0x000fe20007810000 */
[----:B------:R-:W-:Y:S01]  /*3eb0*/  UIADD3 UR4, UR7, -0x3, URZ ;  /* 0xfffffffd07047890 */ /* 0x000fe2000fffe03f */
[----:B------:R-:W-:Y:S01]  /*3ec0*/  FSEL R5, R42, -INF , !P0 ;  /* 0xff8000002a057808 */ /* 0x000fe20004000000 */
[--C-:B------:R-:W-:Y:S01]  /*3ed0*/  IMAD R176, R4, 0x2, R177.reuse ;  /* 0x0000000204b07824 */ /* 0x100fe200078e02b1 */
[----:B------:R-:W-:Y:S01]  /*3ee0*/  ISETP.GT.AND P0, PT, R7, 0x9, P1 ;  /* 0x000000090700780c */ /* 0x000fe20000f04270 */
[----:B------:R-:W-:Y:S01]  /*3ef0*/  IMAD.IADD R167, R182, 0x1, R177 ;  /* 0x00000001b6a77824 */ /* 0x000fe200078e02b1 */
[----:B------:R-:W-:Y:S01]  /*3f00*/  FMNMX.FTZ R17, R40, R17, !PT ;  /* 0x0000001128117209 */ /* 0x000fe20007810000 */
[----:B------:R-:W-:Y:S01]  /*3f10*/  IMAD.IADD R159, R182, 0x1, R176 ;  /* 0x00000001b69f7824 */ /* 0x000fe200078e02b0 */
[----:B------:R-:W-:Y:S01]  /*3f20*/  ISETP.LT.OR P0, PT, R2, 0xa, P0 ;  /* 0x0000000a0200780c */ /* 0x000fe20000701670 */
[----:B------:R-:W-:Y:S01]  /*3f30*/  IMAD R4, R4, 0x2, R167 ;  /* 0x0000000204047824 */ /* 0x000fe200078e02a7 */
[----:B------:R-:W-:Y:S01]  /*3f40*/  FMNMX.FTZ R17, R12, R17, !PT ;  /* 0x000000110c117209 */ /* 0x000fe20007810000 */
[----:B------:R-:W-:Y:S01]  /*3f50*/  UISETP.GE.AND UP2, UPT, UR4, UR11, UPT ;  /* 0x0000000b0400728c */ /* 0x000fe2000bf46270 */
[----:B------:R-:W-:-:S02]  /*3f60*/  FSEL R43, R43, -INF , !P0 ;  /* 0xff8000002b2b7808 */ /* 0x000fc40004000000 */
[C---:B------:R-:W-:Y:S02]  /*3f70*/  ISETP.GT.AND P0, PT, R7.reuse, 0x10, P1 ;  /* 0x000000100700780c */ /* 0x040fe40000f04270 */
[----:B------:R-:W-:Y:S02]  /*3f80*/  FMNMX.FTZ R17, R10, R17, !PT ;  /* 0x000000110a117209 */ /* 0x000fe40007810000 */
[----:B------:R-:W-:Y:S02]  /*3f90*/  ISETP.LT.OR P0, PT, R2, 0x11, P0 ;  /* 0x000000110200780c */ /* 0x000fe40000701670 */
[----:B------:R-:W-:Y:S01]  /*3fa0*/  FMNMX.FTZ R17, R8, R17, !PT ;  /* 0x0000001108117209 */ /* 0x000fe20007810000 */
[----:B------:R-:W-:Y:S01]  /*3fb0*/  LDSM.16.MT88.4 R56, [R176+0x2100] ;  /* 0x00210000b038783b */ /* 0x000fe20000004200 */
[----:B------:R-:W-:Y:S02]  /*3fc0*/  FSEL R15, R38, -INF , !P0 ;  /* 0xff800000260f7808 */ /* 0x000fe40004000000 */
[----:B------:R-:W-:Y:S01]  /*3fd0*/  ISETP.GT.AND P0, PT, R7, 0x11, P1 ;  /* 0x000000110700780c */ /* 0x000fe20000f04270 */
[----:B------:R-:W-:Y:S01]  /*3fe0*/  LDSM.16.MT88.4 R124, [R177+0x100] ;  /* 0x00010000b17c783b */ /* 0x000fe20000004200 */
[----:B------:R-:W-:-:S02]  /*3ff0*/  FMNMX.FTZ R17, R32, R17, !PT ;  /* 0x0000001120117209 */ /* 0x000fc40007810000 */
[----:B------:R-:W-:Y:S01]  /*4000*/  ISETP.LT.OR P0, PT, R2, 0x12, P0 ;  /* 0x000000120200780c */ /* 0x000fe20000701670 */
[----:B------:R-:W-:Y:S01]  /*4010*/  LDSM.16.MT88.4 R104, [R167+0x100] ;  /* 0x00010000a768783b */ /* 0x000fe20000004200 */
[----:B------:R-:W-:Y:S02]  /*4020*/  FMNMX.FTZ R17, R6, R17, !PT ;  /* 0x0000001106117209 */ /* 0x000fe40007810000 */
[----:B------:R-:W-:Y:S01]  /*4030*/  FSEL R13, R39, -INF , !P0 ;  /* 0xff800000270d7808 */ /* 0x000fe20004000000 */
[----:B------:R-:W-:Y:S01]  /*4040*/  LDSM.16.MT88.4 R112, [R176+0x100] ;  /* 0x00010000b070783b */ /* 0x000fe20000004200 */
[----:B------:R-:W-:Y:S02]  /*4050*/  ISETP.GT.AND P0, PT, R7, 0x18, P1 ;  /* 0x000000180700780c */ /* 0x000fe40000f04270 */
[----:B------:R-:W-:Y:S01]  /*4060*/  FMNMX.FTZ R17, R160, R17, !PT ;  /* 0x00000011a0117209 */ /* 0x000fe20007810000 */
[----:B------:R-:W-:Y:S01]  /*4070*/  LDSM.16.MT88.4 R120, [R4+0x100] ;  /* 0x000100000478783b */ /* 0x000fe20000004200 */
[----:B------:R-:W-:-:S02]  /*4080*/  ISETP.LT.OR P0, PT, R2, 0x19, P0 ;  /* 0x000000190200780c */ /* 0x000fc40000701670 */
[----:B------:R-:W-:Y:S01]  /*4090*/  FMNMX.FTZ R17, R168, R17, !PT ;  /* 0x00000011a8117209 */ /* 0x000fe20007810000 */
[----:B------:R-:W-:Y:S01]  /*40a0*/  LDSM.16.MT88.4 R48, [R167+0x2100] ;  /* 0x00210000a730783b */ /* 0x000fe20000004200 */
[----:B------:R-:W-:Y:S02]  /*40b0*/  FSEL R11, R34, -INF , !P0 ;  /* 0xff800000220b7808 */ /* 0x000fe40004000000 */
[----:B------:R-:W-:Y:S01]  /*40c0*/  ISETP.GT.AND P0, PT, R7, 0x19, P1 ;  /* 0x000000190700780c */ /* 0x000fe20000f04270 */
[----:B------:R-:W-:Y:S01]  /*40d0*/  LDSM.16.MT88.4 R64, [R159+0x2100] ;  /* 0x002100009f40783b */ /* 0x000fe20000004200 */
[----:B------:R-:W-:Y:S02]  /*40e0*/  FMNMX.FTZ R17, R166, R17, !PT ;  /* 0x00000011a6117209 */ /* 0x000fe40007810000 */
[----:B------:R-:W-:Y:S01]  /*40f0*/  ISETP.LT.OR P0, PT, R2, 0x1a, P0 ;  /* 0x0000001a0200780c */ /* 0x000fe20000701670 */
[----:B------:R-:W-:Y:S01]  /*4100*/  LDSM.16.MT88.4 R80, [R167+0x4100] ;  /* 0x00410000a750783b */ /* 0x000fe20000004200 */
[----:B------:R-:W-:-:S02]  /*4110*/  FMNMX.FTZ R17, R162, R17, !PT ;  /* 0x00000011a2117209 */ /* 0x000fc40007810000 */
[----:B------:R-:W-:Y:S01]  /*4120*/  FSEL R9, R35, -INF , !P0 ;  /* 0xff80000023097808 */ /* 0x000fe20004000000 */
[----:B------:R-:W-:Y:S01]  /*4130*/  LDSM.16.MT88.4 R88, [R176+0x4100] ;  /* 0x00410000b058783b */ /* 0x000fe20000004200 */
[----:B------:R-:W-:Y:S02]  /*4140*/  ISETP.GT.AND P0, PT, R7, 0x20, P1 ;  /* 0x000000200700780c */ /* 0x000fe40000f04270 */
[----:B------:R-:W-:Y:S01]  /*4150*/  FMNMX.FTZ R17, R172, R17, !PT ;  /* 0x00000011ac117209 */ /* 0x000fe20007810000 */
[----:B------:R-:W-:Y:S01]  /*4160*/  LDSM.16.MT88.4 R20, [R177+0x900] ;  /* 0x00090000b114783b */ /* 0x000fe20000004200 */
[----:B------:R-:W-:Y:S02]  /*4170*/  ISETP.LT.OR P0, PT, R2, 0x21, P0 ;  /* 0x000000210200780c */ /* 0x000fe40000701670 */
[----:B------:R-:W-:Y:S01]  /*4180*/  FMNMX.FTZ R17, R170, R17, !PT ;  /* 0x00000011aa117209 */ /* 0x000fe20007810000 */
[----:B------:R-:W-:Y:S01]  /*4190*/  LDSM.16.MT88.4 R136, [R167+0x900] ;  /* 0x00090000a788783b */ /* 0x000fe20000004200 */
[----:B------:R-:W-:-:S02]  /*41a0*/  FSEL R203, R30, -INF , !P0 ;  /* 0xff8000001ecb7808 */ /* 0x000fc40004000000 */
[----:B------:R-:W-:Y:S02]  /*41b0*/  ISETP.GT.AND P0, PT, R7, 0x21, P1 ;  /* 0x000000210700780c */ /* 0x000fe40000f04270 */
[----:B------:R-:W-:Y:S02]  /*41c0*/  FMNMX.FTZ R17, R142, R17, !PT ;  /* 0x000000118e117209 */ /* 0x000fe40007810000 */
[----:B------:R-:W-:Y:S02]  /*41d0*/  ISETP.LT.OR P0, PT, R2, 0x22, P0 ;  /* 0x000000220200780c */ /* 0x000fe40000701670 */
[----:B------:R-:W-:Y:S02]  /*41e0*/  FMNMX.FTZ R17, R140, R17, !PT ;  /* 0x000000118c117209 */ /* 0x000fe40007810000 */
[----:B------:R-:W-:Y:S02]  /*41f0*/  FSEL R169, R31, -INF , !P0 ;  /* 0xff8000001fa97808 */ /* 0x000fe40004000000 */
[----:B------:R-:W-:Y:S01]  /*4200*/  ISETP.GT.AND P0, PT, R7, 0x28, P1 ;  /* 0x000000280700780c */ /* 0x000fe20000f04270 */
[----:B------:R-:W1:Y:S03]  /*4210*/  SHFL.BFLY PT, R0, R17, 0x2, 0x1f ;  /* 0x0c401f0011007f89 */ /* 0x000e6600000e0000 */
[----:B------:R-:W-:Y:S01]  /*4220*/  ISETP.LT.OR P0, PT, R2, 0x29, P0 ;  /* 0x000000290200780c */ /* 0x000fe20000701670 */
[----:B------:R-:W-:Y:S03]  /*4230*/  LDSM.16.MT88.4 R28, [R159+0x900] ;  /* 0x000900009f1c783b */ /* 0x000fe60000004200 */
[----:B------:R-:W-:-:S02]  /*4240*/  FSEL R197, R26, -INF , !P0 ;  /* 0xff8000001ac57808 */ /* 0x000fc40004000000 */
[----:B------:R-:W-:-:S04]  /*4250*/  ISETP.GT.AND P0, PT, R7, 0x29, P1 ;  /* 0x000000290700780c */ /* 0x000fc80000f04270 */
[----:B------:R-:W-:-:S04]  /*4260*/  ISETP.LT.OR P0, PT, R2, 0x2a, P0 ;  /* 0x0000002a0200780c */ /* 0x000fc80000701670 */
[----:B------:R-:W-:Y:S02]  /*4270*/  FSEL R171, R27, -INF , !P0 ;  /* 0xff8000001bab7808 */ /* 0x000fe40004000000 */
[----:B------:R-:W-:Y:S01]  /*4280*/  ISETP.GT.AND P0, PT, R7, 0x30, P1 ;  /* 0x000000300700780c */ /* 0x000fe20000f04270 */
[----:B------:R-:W-:Y:S03]  /*4290*/  LDSM.16.MT88.4 R24, [R167+0x2900] ;  /* 0x00290000a718783b */ /* 0x000fe60000004200 */
[----:B------:R-:W-:Y:S02]  /*42a0*/  ISETP.LT.OR P0, PT, R2, 0x31, P0 ;  /* 0x000000310200780c */ /* 0x000fe40000701670 */
[----:B-1----:R-:W-:Y:S02]  /*42b0*/  FMNMX.FTZ R19, R17, R0, !PT ;  /* 0x0000000011137209 */ /* 0x002fe40007810000 */
[----:B------:R-:W-:-:S02]  /*42c0*/  FSEL R173, R74, -INF , !P0 ;  /* 0xff8000004aad7808 */ /* 0x000fc40004000000 */
[----:B------:R-:W-:-:S04]  /*42d0*/  ISETP.GT.AND P0, PT, R7, 0x31, P1 ;  /* 0x000000310700780c */ /* 0x000fc80000f04270 */
[----:B------:R-:W-:-:S04]  /*42e0*/  ISETP.LT.OR P0, PT, R2, 0x32, P0 ;  /* 0x000000320200780c */ /* 0x000fc80000701670 */
[----:B------:R-:W-:Y:S02]  /*42f0*/  FSEL R143, R75, -INF , !P0 ;  /* 0xff8000004b8f7808 */ /* 0x000fe40004000000 */
[----:B------:R-:W-:Y:S01]  /*4300*/  ISETP.GT.AND P0, PT, R7, 0x1, P1 ;  /* 0x000000010700780c */ /* 0x000fe20000f04270 */
[----:B------:R-:W-:Y:S03]  /*4310*/  LDSM.16.MT88.4 R72, [R177+0x4100] ;  /* 0x00410000b148783b */ /* 0x000fe60000004200 */
[----:B------:R-:W-:-:S04]  /*4320*/  ISETP.LT.OR P0, PT, R2, 0x2, P0 ;  /* 0x000000020200780c */ /* 0x000fc80000701670 */
[----:B------:R-:W-:Y:S02]  /*4330*/  FSEL R47, R47, -INF , !P0 ;  /* 0xff8000002f2f7808 */ /* 0x000fe40004000000 */
[----:B------:R-:W-:-:S04]  /*4340*/  ISETP.GT.AND P0, PT, R7, RZ, P1 ;  /* 0x000000ff0700720c */ /* 0x000fc80000f04270 */
[----:B------:R-:W-:-:S04]  /*4350*/  ISETP.LT.OR P0, PT, R2, 0x1, P0 ;  /* 0x000000010200780c */ /* 0x000fc80000701670 */
[----:B------:R-:W-:Y:S02]  /*4360*/  FSEL R46, R46, -INF , !P0 ;  /* 0xff8000002e2e7808 */ /* 0x000fe40004000000 */
[----:B------:R-:W-:Y:S02]  /*4370*/  ISETP.GT.AND P0, PT, R7, 0x38, P1 ;  /* 0x000000380700780c */ /* 0x000fe40000f04270 */
[----:B------:R-:W-:Y:S02]  /*4380*/  FMNMX.FTZ R16, R46, R47, !PT ;  /* 0x0000002f2e107209 */ /* 0x000fe40007810000 */
[----:B------:R-:W-:Y:S02]  /*4390*/  ISETP.LT.OR P0, PT, R2, 0x39, P0 ;  /* 0x000000390200780c */ /* 0x000fe40000701670 */
[----:B------:R-:W-:Y:S02]  /*43a0*/  FMNMX.FTZ R16, R5, R16, !PT ;  /* 0x0000001005107209 */ /* 0x000fe40007810000 */
[----:B------:R-:W-:-:S02]  /*43b0*/  FSEL R141, R70, -INF , !P0 ;  /* 0xff800000468d7808 */ /* 0x000fc40004000000 */
[----:B------:R-:W-:Y:S02]  /*43c0*/  FMNMX.FTZ R16, R43, R16, !PT ;  /* 0x000000102b107209 */ /* 0x000fe40007810000 */
[----:B------:R-:W-:Y:S02]  /*43d0*/  ISETP.GT.AND P0, PT, R7, 0x39, P1 ;  /* 0x000000390700780c */ /* 0x000fe40000f04270 */
[----:B------:R-:W-:Y:S02]  /*43e0*/  FMNMX.FTZ R16, R15, R16, !PT ;  /* 0x000000100f107209 */ /* 0x000fe40007810000 */
[----:B------:R-:W-:Y:S02]  /*43f0*/  ISETP.LT.OR P0, PT, R2, 0x3a, P0 ;  /* 0x0000003a0200780c */ /* 0x000fe40000701670 */
[----:B------:R-:W-:Y:S02]  /*4400*/  FMNMX.FTZ R16, R13, R16, !PT ;  /* 0x000000100d107209 */ /* 0x000fe40007810000 */
[----:B------:R-:W-:-:S02]  /*4410*/  FSEL R165, R71, -INF , !P0 ;  /* 0xff80000047a57808 */ /* 0x000fc40004000000 */
[----:B------:R-:W-:-:S04]  /*4420*/  FMNMX.FTZ R16, R11, R16, !PT ;  /* 0x000000100b107209 */ /* 0x000fc80007810000 */
        /* <DEDUP_REMOVED lines=8> */
[----:B------:R-:W-:Y:S02]  /*44b0*/  FMNMX.FTZ R16, R165, R2, !PT ;  /* 0x00000002a5107209 */ /* 0x000fe40007810000 */
[----:B------:R-:W1:Y:S04]  /*44c0*/  SHFL.BFLY PT, R2, R19, 0x1, 0x1f ;  /* 0x0c201f0013027f89 */ /* 0x000e6800000e0000 */
[----:B------:R-:W2:Y:S01]  /*44d0*/  SHFL.BFLY PT, R7, R16, 0x2, 0x1f ;  /* 0x0c401f0010077f89 */ /* 0x000ea200000e0000 */
[----:B-1----:R-:W-:Y:S02]  /*44e0*/  FMNMX.FTZ R2, R19, R2, !PT ;  /* 0x0000000213027209 */ /* 0x002fe40007810000 */
[----:B--2---:R-:W-:-:S03]  /*44f0*/  FMNMX.FTZ R7, R16, R7, !PT ;  /* 0x0000000710077209 */ /* 0x004fc60007810000 */
[C---:B------:R-:W-:Y:S01]  /*4500*/  FMUL.FTZ R175, R2.reuse, c[0x0][0x2d0] ;  /* 0x0000b40002af7a20 */ /* 0x040fe20000410000 */
[----:B------:R-:W-:Y:S01]  /*4510*/  FSETP.NEU.FTZ.AND P0, PT, R2, -INF , PT ;  /* 0xff8000000200780b */ /* 0x000fe20003f1d000 */
[----:B------:R-:W-:Y:S03]  /*4520*/  LDSM.16.MT88.4 R16, [R176+0x2900] ;  /* 0x00290000b010783b */ /* 0x000fe60000004200 */
[----:B------:R-:W-:Y:S01]  /*4530*/  FSEL R175, R175, RZ, P0 ;  /* 0x000000ffafaf7208 */ /* 0x000fe20000000000 */
[----:B------:R-:W1:Y:S04]  /*4540*/  SHFL.BFLY PT, R0, R7, 0x1, 0x1f ;  /* 0x0c201f0007007f89 */ /* 0x000e6800000e0000 */
[----:B------:R-:W-:-:S02]  /*4550*/  FFMA.FTZ R152, R40, c[0x0][0x2d0], -R175 ;  /* 0x0000b40028987a23 */ /* 0x000fc400000108af */
[--C-:B------:R-:W-:Y:S02]  /*4560*/  FFMA.FTZ R155, R44, c[0x0][0x2d0], -R175.reuse ;  /* 0x0000b4002c9b7a23 */ /* 0x100fe400000108af */
[--C-:B------:R-:W-:Y:S02]  /*4570*/  FFMA.FTZ R154, R14, c[0x0][0x2d0], -R175.reuse ;  /* 0x0000b4000e9a7a23 */ /* 0x100fe400000108af */
[--C-:B------:R-:W-:Y:S01]  /*4580*/  FFMA.FTZ R149, R12, c[0x0][0x2d0], -R175.reuse ;  /* 0x0000b4000c957a23 */ /* 0x100fe200000108af */
[----:B------:R-:W-:Y:S01]  /*4590*/  MUFU.EX2 R152, R152 ;  /* 0x0000009800987308 */ /* 0x000fe20000000800 */
[--C-:B------:R-:W-:Y:S02]  /*45a0*/  FFMA.FTZ R144, R6, c[0x0][0x2d0], -R175.reuse ;  /* 0x0000b40006907a23 */ /* 0x100fe400000108af */
[--C-:B------:R-:W-:Y:S02]  /*45b0*/  FFMA.FTZ R153, R10, c[0x0][0x2d0], -R175.reuse ;  /* 0x0000b4000a997a23 */ /* 0x100fe400000108af */
[----:B------:R-:W-:-:S02]  /*45c0*/  FFMA.FTZ R148, R8, c[0x0][0x2d0], -R175 ;  /* 0x0000b40008947a23 */ /* 0x000fc400000108af */
[--C-:B------:R-:W-:Y:S01]  /*45d0*/  FFMA.FTZ R147, R32, c[0x0][0x2d0], -R175.reuse ;  /* 0x0000b40020937a23 */ /* 0x100fe200000108af */
[----:B------:R-:W-:Y:S01]  /*45e0*/  MUFU.EX2 R155, R155 ;  /* 0x0000009b009b7308 */ /* 0x000fe20000000800 */
[----:B------:R-:W-:Y:S01]  /*45f0*/  LDSM.16.MT88.4 R32, [R176+0x900] ;  /* 0x00090000b020783b */ /* 0x000fe20000004200 */
[--C-:B------:R-:W-:Y:S02]  /*4600*/  FFMA.FTZ R163, R168, c[0x0][0x2d0], -R175.reuse ;  /* 0x0000b400a8a37a23 */ /* 0x100fe400000108af */
[--C-:B------:R-:W-:Y:S01]  /*4610*/  FFMA.FTZ R161, R166, c[0x0][0x2d0], -R175.reuse ;  /* 0x0000b400a6a17a23 */ /* 0x100fe200000108af */
[----:B-1----:R-:W-:Y:S01]  /*4620*/  FMNMX.FTZ R0, R7, R0, !PT ;  /* 0x0000000007007209 */ /* 0x002fe20007810000 */
[----:B------:R-:W-:Y:S02]  /*4630*/  FFMA.FTZ R160, R160, c[0x0][0x2d0], -R175 ;  /* 0x0000b400a0a07a23 */ /* 0x000fe400000108af */
[----:B------:R-:W1:Y:S01]  /*4640*/  MUFU.EX2 R154, R154 ;  /* 0x0000009a009a7308 */ /* 0x000e620000000800 */
[C---:B------:R-:W-:Y:S01]  /*4650*/  FSETP.NEU.FTZ.AND P0, PT, R0.reuse, -INF , PT ;  /* 0xff8000000000780b */ /* 0x040fe20003f1d000 */
[----:B------:R-:W-:-:S02]  /*4660*/  FMUL.FTZ R164, R0, c[0x0][0x2d0] ;  /* 0x0000b40000a47a20 */ /* 0x000fc40000410000 */
[--C-:B------:R-:W-:Y:S02]  /*4670*/  FFMA.FTZ R162, R162, c[0x0][0x2d0], -R175.reuse ;  /* 0x0000b400a2a27a23 */ /* 0x100fe400000108af */
[----:B------:R-:W-:Y:S01]  /*4680*/  FFMA.FTZ R172, R172, c[0x0][0x2d0], -R175 ;  /* 0x0000b400acac7a23 */ /* 0x000fe200000108af */
[----:B------:R-:W-:Y:S01]  /*4690*/  FSEL R164, R164, RZ, P0 ;  /* 0x000000ffa4a47208 */ /* 0x000fe20000000000 */
[----:B------:R-:W2:Y:S01]  /*46a0*/  MUFU.EX2 R149, R149 ;  /* 0x0000009500957308 */ /* 0x000ea20000000800 */
[----:B------:R-:W-:-:S03]  /*46b0*/  PLOP3.LUT P0, PT, PT, PT, UP2, 0x40, 0x0 ;  /* 0x000000000000781c */ /* 0x000fc60003f0e828 */
[--C-:B------:R-:W-:Y:S02]  /*46c0*/  FFMA.FTZ R151, R43, c[0x0][0x2d0], -R164.reuse ;  /* 0x0000b4002b977a23 */ /* 0x100fe400000108a4 */
[----:B------:R-:W3:Y:S01]  /*46d0*/  LDSM.16.MT88.4 R40, [R177+0x2100] ;  /* 0x00210000b128783b */ /* 0x000ee20000004200 */
[--C-:B------:R-:W-:Y:S01]  /*46e0*/  FFMA.FTZ R157, R46, c[0x0][0x2d0], -R164.reuse ;  /* 0x0000b4002e9d7a23 */ /* 0x100fe200000108a4 */
[----:B-1----:R-:W-:Y:S01]  /*46f0*/  F2FP.PACK_AB R96, R154, R155 ;  /* 0x0000009b9a60723e */ /* 0x002fe200000000ff */
[--C-:B------:R-:W-:Y:S01]  /*4700*/  FFMA.FTZ R156, R47, c[0x0][0x2d0], -R164.reuse ;  /* 0x0000b4002f9c7a23 */ /* 0x100fe200000108a4 */
[----:B------:R-:W-:Y:S01]  /*4710*/  MUFU.EX2 R151, R151 ;  /* 0x0000009700977308 */ /* 0x000fe20000000800 */
[--C-:B------:R-:W-:Y:S02]  /*4720*/  FFMA.FTZ R158, R5, c[0x0][0x2d0], -R164.reuse ;  /* 0x0000b400059e7a23 */ /* 0x100fe400000108a4 */
[----:B------:R-:W1:Y:S01]  /*4730*/  LDSM.16.MT88.4 R4, [R4+0x4100] ;  /* 0x004100000404783b */ /* 0x000e620000004200 */
[----:B------:R-:W-:-:S02]  /*4740*/  FFMA.FTZ R146, R11, c[0x0][0x2d0], -R164 ;  /* 0x0000b4000b927a23 */ /* 0x000fc400000108a4 */
[--C-:B------:R-:W-:Y:S01]  /*4750*/  FFMA.FTZ R3, R9, c[0x0][0x2d0], -R164.reuse ;  /* 0x0000b40009037a23 */ /* 0x100fe200000108a4 */
[----:B--2---:R-:W-:Y:S01]  /*4760*/  F2FP.PACK_AB R98, R149, R152 ;  /* 0x000000989562723e */ /* 0x004fe200000000ff */
[----:B------:R-:W-:Y:S01]  /*4770*/  MUFU.EX2 R157, R157 ;  /* 0x0000009d009d7308 */ /* 0x000fe20000000800 */
[----:B------:R-:W2:Y:S01]  /*4780*/  LDSM.16.MT88.4 R8, [R177+0x2900] ;  /* 0x00290000b108783b */ /* 0x000ea20000004200 */
[--C-:B------:R-:W-:Y:S02]  /*4790*/  FFMA.FTZ R150, R15, c[0x0][0x2d0], -R164.reuse ;  /* 0x0000b4000f967a23 */ /* 0x100fe400000108a4 */
[--C-:B------:R-:W-:Y:S02]  /*47a0*/  FFMA.FTZ R145, R13, c[0x0][0x2d0], -R164.reuse ;  /* 0x0000b4000d917a23 */ /* 0x100fe400000108a4 */
[----:B------:R-:W4:Y:S01]  /*47b0*/  LDSM.16.MT88.4 R12, [R159+0x2900] ;  /* 0x002900009f0c783b */ /* 0x000f220000004200 */
[--C-:B------:R-:W-:Y:S01]  /*47c0*/  FFMA.FTZ R166, R203, c[0x0][0x2d0], -R164.reuse ;  /* 0x0000b400cba67a23 */ /* 0x100fe200000108a4 */
[----:B------:R-:W5:Y:S01]  /*47d0*/  MUFU.EX2 R156, R156 ;  /* 0x0000009c009c7308 */ /* 0x000f620000000800 */
[----:B------:R-:W-:-:S02]  /*47e0*/  FFMA.FTZ R169, R169, c[0x0][0x2d0], -R164 ;  /* 0x0000b400a9a97a23 */ /* 0x000fc400000108a4 */
[--C-:B------:R-:W-:Y:S02]  /*47f0*/  FFMA.FTZ R168, R197, c[0x0][0x2d0], -R164.reuse ;  /* 0x0000b400c5a87a23 */ /* 0x100fe400000108a4 */
[--C-:B------:R-:W-:Y:S02]  /*4800*/  FFMA.FTZ R171, R171, c[0x0][0x2d0], -R164.reuse ;  /* 0x0000b400abab7a23 */ /* 0x100fe400000108a4 */
[--C-:B------:R-:W-:Y:S01]  /*4810*/  FFMA.FTZ R197, R170, c[0x0][0x2d0], -R175.reuse ;  /* 0x0000b400aac57a23 */ /* 0x100fe200000108af */
[----:B------:R-:W3:Y:S01]  /*4820*/  MUFU.EX2 R158, R158 ;  /* 0x0000009e009e7308 */ /* 0x000ee20000000800 */
[--C-:B------:R-:W-:Y:S02]  /*4830*/  FFMA.FTZ R170, R142, c[0x0][0x2d0], -R175.reuse ;  /* 0x0000b4008eaa7a23 */ /* 0x100fe400000108af */
[----:B------:R-:W-:Y:S02]  /*4840*/  FFMA.FTZ R175, R140, c[0x0][0x2d0], -R175 ;  /* 0x0000b4008caf7a23 */ /* 0x000fe400000108af */
[----:B------:R-:W-:-:S02]  /*4850*/  FFMA.FTZ R173, R173, c[0x0][0x2d0], -R164 ;  /* 0x0000b400adad7a23 */ /* 0x000fc400000108a4 */
[--C-:B------:R-:W-:Y:S01]  /*4860*/  FFMA.FTZ R174, R143, c[0x0][0x2d0], -R164.reuse ;  /* 0x0000b4008fae7a23 */ /* 0x100fe200000108a4 */
[----:B-----5:R-:W-:Y:S01]  /*4870*/  F2FP.PACK_AB R97, R156, R157 ;  /* 0x0000009d9c61723e */ /* 0x020fe200000000ff */
[----:B------:R-:W-:Y:S01]  /*4880*/  MUFU.EX2 R153, R153 ;  /* 0x0000009900997308 */ /* 0x000fe20000000800 */
[--C-:B------:R-:W-:Y:S02]  /*4890*/  FFMA.FTZ R198, R141, c[0x0][0x2d0], -R164.reuse ;  /* 0x0000b4008dc67a23 */ /* 0x100fe400000108a4 */
[----:B------:R-:W-:Y:S01]  /*48a0*/  FFMA.FTZ R165, R165, c[0x0][0x2d0], -R164 ;  /* 0x0000b400a5a57a23 */ /* 0x000fe200000108a4 */
[----:B------:R-:W-:Y:S01]  /*48b0*/  LDSM.16.MT88.4 R140, [R167+0x3900] ;  /* 0x00390000a78c783b */ /* 0x000fe20000004200 */
[----:B------:R-:W-:Y:S01]  /*48c0*/  FADD.FTZ R155, R155, R154 ;  /* 0x0000009a9b9b7221 */ /* 0x000fe20000010000 */
[----:B---3--:R-:W-:Y:S02]  /*48d0*/  F2FP.PACK_AB R99, R151, R158 ;  /* 0x0000009e9763723e */ /* 0x008fe400000000ff */
[----:B------:R-:W3:Y:S01]  /*48e0*/  MUFU.EX2 R148, R148 ;  /* 0x0000009400947308 */ /* 0x000ee20000000800 */
[----:B------:R-:W-:-:S02]  /*48f0*/  FADD.FTZ R157, R157, R156 ;  /* 0x0000009c9d9d7221 */ /* 0x000fc40000010000 */
[----:B------:R-:W-:Y:S02]  /*4900*/  FADD.FTZ R152, R152, R155 ;  /* 0x0000009b98987221 */ /* 0x000fe40000010000 */
[----:B------:R-:W-:Y:S01]  /*4910*/  FADD.FTZ R158, R158, R157 ;  /* 0x0000009d9e9e7221 */ /* 0x000fe20000010000 */
[----:B------:R-:W-:Y:S01]  /*4920*/  HMMA.16816.F32 R36, R96, R40, RZ ;  /* 0x000000286024723c */ /* 0x000fe200000018ff */
[----:B------:R-:W-:Y:S01]  /*4930*/  FADD.FTZ R152, R149, R152 ;  /* 0x0000009895987221 */ /* 0x000fe20000010000 */
[----:B------:R-:W-:Y:S01]  /*4940*/  MUFU.EX2 R147, R147 ;  /* 0x0000009300937308 */ /* 0x000fe20000000800 */
[----:B------:R-:W-:-:S05]  /*4950*/  FADD.FTZ R151, R151, R158 ;  /* 0x0000009e97977221 */ /* 0x000fca0000010000 */
        /* <DEDUP_REMOVED lines=41> */
[----:B------:R-:W2:Y:S06]  /*4bf0*/  MUFU.EX2 R165, R165 ;  /* 0x000000a500a57308 */ /* 0x000eac0000000800 */
[C---:B-1----:R-:W-:Y:S07]  /*4c00*/  HMMA.16816.F32 R92, R96.reuse, R4, RZ ;  /* 0x00000004605c723c */ /* 0x042fee00000018ff */
[----:B---3--:R-:W-:Y:S01]  /*4c10*/  F2FP.PACK_AB R4, R148, R153 ;  /* 0x000000999404723e */ /* 0x008fe200000000ff */
[----:B------:R-:W-:Y:S01]  /*4c20*/  HMMA.16816.F32 R96, R96, R6, RZ ;  /* 0x000000066060723c */ /* 0x000fe200000018ff */
[----:B-----5:R-:W-:Y:S01]  /*4c30*/  F2FP.PACK_AB R5, R145, R150 ;  /* 0x000000969105723e */ /* 0x020fe200000000ff */
[----:B------:R-:W-:-:S02]  /*4c40*/  FADD.FTZ R153, R153, R152 ;  /* 0x0000009899997221 */ /* 0x000fc40000010000 */
[----:B------:R-:W-:Y:S02]  /*4c50*/  FADD.FTZ R150, R150, R151 ;  /* 0x0000009796967221 */ /* 0x000fe40000010000 */
[----:B------:R-:W-:Y:S01]  /*4c60*/  FADD.FTZ R148, R148, R153 ;  /* 0x0000009994947221 */ /* 0x000fe20000010000 */
[----:B------:R-:W-:Y:S01]  /*4c70*/  F2FP.PACK_AB R6, R144, R147 ;  /* 0x000000939006723e */ /* 0x000fe200000000ff */
[----:B------:R-:W-:Y:S01]  /*4c80*/  FADD.FTZ R145, R145, R150 ;  /* 0x0000009691917221 */ /* 0x000fe20000010000 */
[----:B------:R-:W-:Y:S01]  /*4c90*/  F2FP.PACK_AB R7, R3, R146 ;  /* 0x000000920307723e */ /* 0x000fe200000000ff */
[----:B------:R-:W-:Y:S02]  /*4ca0*/  FADD.FTZ R147, R147, R148 ;  /* 0x0000009493937221 */ /* 0x000fe40000010000 */
[----:B------:R-:W-:Y:S02]  /*4cb0*/  FADD.FTZ R146, R146, R145 ;  /* 0x0000009192927221 */ /* 0x000fe40000010000 */
[----:B------:R-:W-:-:S02]  /*4cc0*/  FADD.FTZ R147, R144, R147 ;  /* 0x0000009390937221 */ /* 0x000fc40000010000 */
[----:B--2---:R-:W-:Y:S01]  /*4cd0*/  HMMA.16816.F32 R36, R4, R8, R36 ;  /* 0x000000080424723c */ /* 0x004fe20000001824 */
        /* <DEDUP_REMOVED lines=87> */
[C---:B------:R-:W-:Y:S01]  /*5250*/  F2FP.PACK_AB R5, R174.reuse, R173 ;  /* 0x000000adae05723e */ /* 0x040fe200000000ff */
        /* <DEDUP_REMOVED lines=58> */
[----:B------:R-:W-:Y:S02]  /*5600*/  IMAD.IADD R7, R9, 0x1, R6 ;  /* 0x0000000109077824 */ /* 0x000fe400078e0206 */
[----:B------:R-:W-:Y:S01]  /*5610*/  IMAD.MOV.U32 R6, RZ, RZ, R8 ;  /* 0x000000ffff067224 */ /* 0x000fe200078e0008 */
[----:B------:R-:W-:Y:S01]  /*5620*/  SEL R8, RZ, 0x10, P5 ;  /* 0x00000010ff087807 */ /* 0x000fe20002800000 */
[----:B------:R-:W-:-:S03]  /*5630*/  IMAD.SHL.U32 R9, R200, 0x2, RZ ;  /* 0x00000002c8097824 */ /* 0x000fc600078e00ff */
[----:B------:R-:W-:-:S04]  /*5640*/  IADD3 R18, -R8, 0x10, RZ ;  /* 0x0000001008127810 */ /* 0x000fc80007ffe1ff */
[----:B------:R-:W-:Y:S02]  /*5650*/  LOP3.LUT R18, R18, 0xf, RZ, 0xc0, !PT ;  /* 0x0000000f12127812 */ /* 0x000fe400078ec0ff */
[----:B--2---:R-:W-:Y:S01]  /*5660*/  SHF.R.S32.HI R11, RZ, 0x1f, R190 ;  /* 0x0000001fff0b7819 */ /* 0x004fe200000114be */
[----:B------:R-:W-:Y:S01]  /*5670*/  IMAD.WIDE.U32 R4, R190, c[0x0][0x1f0], R6 ;  /* 0x00007c00be047a25 */ /* 0x000fe200078e0006 */
[----:B------:R-:W-:-:S03]  /*5680*/  SHF.L.U64.HI R7, R199, 0x1, R132 ;  /* 0x00000001c7077819 */ /* 0x000fc60000010284 */
[----:B------:R-:W-:Y:S01]  /*5690*/  IMAD R11, R11, c[0x0][0x1f0], RZ ;  /* 0x00007c000b0b7a24 */ /* 0x000fe200078e02ff */
[----:B------:R-:W-:Y:S01]  /*56a0*/  IADD3 R4, P0, R4, UR16, RZ ;  /* 0x0000001004047c10 */ /* 0x000fe2000ff1e0ff */
[----:B------:R-:W-:Y:S02]  /*56b0*/  IMAD.SHL.U32 R6, R199, 0x2, RZ ;  /* 0x00000002c7067824 */ /* 0x000fe400078e00ff */
[----:B------:R-:W-:-:S05]  /*56c0*/  IMAD R11, R190, c[0x0][0x1f4], R11 ;  /* 0x00007d00be0b7a24 */ /* 0x000fca00078e020b */
[----:B------:R-:W-:Y:S02]  /*56d0*/  IADD3.X R11, R5, UR9, R11, P0, !PT ;  /* 0x00000009050b7c10 */ /* 0x000fe400087fe40b */
[C---:B------:R-:W-:Y:S02]  /*56e0*/  LEA R12, P0, R4.reuse, c[0x0][0x1c8], 0x1 ;  /* 0x00007200040c7a11 */ /* 0x040fe400078008ff */
[----:B------:R-:W-:Y:S02]  /*56f0*/  SEL R5, RZ, 0x10, P4 ;  /* 0x00000010ff057807 */ /* 0x000fe40002000000 */
[----:B------:R-:W-:Y:S01]  /*5700*/  LEA.HI.X R11, R4, c[0x0][0x1cc], R11, 0x1, P0 ;  /* 0x00007300040b7a11 */ /* 0x000fe200000f0c0b */
[----:B------:R-:W1:Y:S01]  /*5710*/  SHFL.IDX PT, R13, R12, 0x1, 0x181f ;  /* 0x00381f000c0d7f89 */ /* 0x000e6200000e0000 */
[----:B------:R-:W-:Y:S02]  /*5720*/  IADD3 R16, -R5, 0x10, RZ ;  /* 0x0000001005107810 */ /* 0x000fe40007ffe1ff */
[----:B------:R-:W-:Y:S01]  /*5730*/  SHF.L.U64.HI R4, R186, 0x1, R189 ;  /* 0x00000001ba047819 */ /* 0x000fe200000102bd */
[----:B------:R-:W2:Y:S01]  /*5740*/  SHFL.IDX PT, R15, R11, 0x1, 0x181f ;  /* 0x00381f000b0f7f89 */ /* 0x000ea200000e0000 */
[----:B------:R-:W-:-:S03]  /*5750*/  LOP3.LUT R16, R16, 0xf, RZ, 0xc0, !PT ;  /* 0x0000000f10107812 */ /* 0x000fc600078ec0ff */
        /* <DEDUP_REMOVED lines=23> */
.L_x_1952:
[----:B------:R-:W-:Y:S01]  /*58d0*/  ULDC.64 UR4, c[0x0][0x2c8] ;  /* 0x0000b20000047ab9 */ /* 0x000fe20000000a00 */
[----:B------:R-:W-:Y:S01]  /*58e0*/  PLOP3.LUT P0, PT, PT, PT, UP0, 0x40, 0x0 ;  /* 0x000000000000781c */ /* 0x000fe20003f0e808 */
[----:B------:R-:W-:Y:S01]  /*58f0*/  UIMAD.WIDE.U32 UR26, UR24, UR4, URZ ;  /* 0x00000004181a72a5 */ /* 0x000fe2000f8e003f */
[----:B------:R-:W0:Y:S01]  /*5900*/  LDGDEPBAR ;  /* 0x00000000000079af */ /* 0x000e220000000000 */
[----:B------:R-:W-:-:S05]  /*5910*/  UIADD3 UR7, UR7, -0x2, URZ ;  /* 0xfffffffe07077890 */ /* 0x000fca000fffe03f */
[----:B------:R-:W-:Y:S01]  /*5920*/  @UP1 UMOV UR25, UR27 ;  /* 0x0000001b00191c82 */ /* 0x000fe20008000000 */
[----:B------:R-:W-:Y:S01]  /*5930*/  MOV R202, UR7 ;  /* 0x0000000700ca7c02 */ /* 0x000fe20008000f00 */
[----:B------:R-:W-:-:S04]  /*5940*/  @UP1 USHF.R.U32.HI UR24, URZ, UR5, UR25 ;  /* 0x000000053f181299 */ /* 0x000fc80008011619 */
[----:B------:R-:W-:-:S03]  /*5950*/  UIADD3 UR4, UR15, UR24, URZ ;  /* 0x000000180f047290 */ /* 0x000fc6000fffe03f */
[----:B------:R-:W-:Y:S02]  /*5960*/  ULDC UR15, c[0x0][0x328] ;  /* 0x0000ca00000f7ab9 */ /* 0x000fe40000000800 */
[----:B------:R-:W-:Y:S01]  /*5970*/  UIADD3 UR15, UR4, UR15, URZ ;  /* 0x0000000f040f7290 */ /* 0x000fe2000fffe03f */
[----:B------:R-:W-:Y:S05]  /*5980*/  @P0 BRA `(.L_x_1953) ;  /* 0x0000015000000947 */ /* 0x000fea0003800000 */
[----:B------:R-:W-:Y:S01]  /*5990*/  ISETP.LT.AND P0, PT, RZ, UR4, PT ;  /* 0x00000004ff007c0c */ /* 0x000fe2000bf01270 */
[----:B------:R-:W-:Y:S02]  /*59a0*/  UIADD3 UR24, UR4, -0x1, URZ ;  /* 0xffffffff04187890 */ /* 0x000fe4000fffe03f */
[----:B------:R-:W-:-:S10]  /*59b0*/  ULDC UR7, c[0x0][0x32c] ;  /* 0x0000cb0000077ab9 */ /* 0x000fd40000000800 */
[----:B------:R-:W-:Y:S05]  /*59c0*/  @P0 BRA `(.L_x_1954) ;  /* 0x0000008000000947 */ /* 0x000fea0003800000 */
[----:B------:R-:W-:Y:S02]  /*59d0*/  UISETP.NE.AND UP2, UPT, UR7, 0x1, UPT ;  /* 0x000000010700788c */ /* 0x000fe4000bf45270 */
[----:B------:R-:W-:-:S03]  /*59e0*/  UIADD3 UR24, -UR4, URZ, URZ ;  /* 0x0000003f04187290 */ /* 0x000fc6000fffe13f */
[----:B------:R-:W-:Y:S02]  /*59f0*/  ULDC.64 UR4, c[0x0][0x330] ;  /* 0x0000cc0000047ab9 */ /* 0x000fe40000000a00 */
[----:B------:R-:W-:-:S07]  /*5a00*/  UIMAD.WIDE.U32 UR26, UR24, UR4, URZ ;  /* 0x00000004181a72a5 */ /* 0x000fce000f8e003f */
[----:B------:R-:W-:Y:S02]  /*5a10*/  @UP2 UMOV UR25, UR27 ;  /* 0x0000001b00192c82 */ /* 0x000fe40008000000 */
[----:B------:R-:W-:-:S04]  /*5a20*/  @UP2 USHF.R.U32.HI UR24, URZ, UR5, UR25 ;  /* 0x000000053f182299 */ /* 0x000fc80008011619 */
[----:B------:R-:W-:Y:S01]  /*5a30*/  ULOP3.LUT UR24, URZ, UR24, URZ, 0x33, !UPT ;  /* 0x000000183f187292 */ /* 0x000fe2000f8e333f */
[----:B------:R-:W-:Y:S05]  /*5a40*/  BRA `(.L_x_1955) ;  /* 0x0000005000007947 */ /* 0x000fea0003800000 */
.L_x_1954:
[----:B------:R-:W-:Y:S02]  /*5a50*/  UISETP.NE.AND UP2, UPT, UR7, 0x1, UPT ;  /* 0x000000010700788c */ /* 0x000fe4000bf45270 */
[----:B------:R-:W-:Y:S02]  /*5a60*/  ULDC.64 UR4, c[0x0][0x330] ;  /* 0x0000cc0000047ab9 */ /* 0x000fe40000000a00 */
[----:B------:R-:W-:-:S07]  /*5a70*/  UIMAD.WIDE.U32 UR26, UR24, UR4, URZ ;  /* 0x00000004181a72a5 */ /* 0x000fce000f8e003f */
[----:B------:R-:W-:Y:S02]  /*5a80*/  @UP2 UMOV UR25, UR27 ;  /* 0x0000001b00192c82 */ /* 0x000fe40008000000 */
[----:B------:R-:W-:Y:S02]  /*5a90*/  @UP2 USHF.R.U32.HI UR24, URZ, UR5, UR25 ;  /* 0x000000053f182299 */ /* 0x000fe40008011619 */
.L_x_1955:
[----:B------:R-:W-:Y:S02]  /*5aa0*/  ULDC UR4, c[0x0][0x32c] ;  /* 0x0000cb0000047ab9 */ /* 0x000fe40000000800 */
[----:B------:R-:W-:-:S04]  /*5ab0*/  UIMAD UR4, UR24, UR7, UR4 ;  /* 0x00000007180472a4 */ /* 0x000fc8000f8e0204 */
[----:B------:R-:W-:-:S04]  /*5ac0*/  UISETP.LT.AND UP2, UPT, UR15, UR4, UPT ;  /* 0x000000040f00728c */ /* 0x000fc8000bf41270 */
[----:B------:R-:W-:-:S04]  /*5ad0*/  USEL UR15, UR15, UR4, UP2 ;  /* 0x000000040f0f7287 */ /* 0x000fc80009000000 */
.L_x_1953:
[----:B------:R-:W-:Y:S02]  /*5ae0*/  USHF.R.S32.HI UR4, URZ, 0x1f, UR15 ;  /* 0x0000001f3f047899 */ /* 0x000fe4000801140f */
[----:B------:R-:W-:Y:S02]  /*5af0*/  UMOV UR5, 0x1 ;  /* 0x0000000100057882 */ /* 0x000fe40000000000 */
[----:B------:R-:W-:-:S03]  /*5b00*/  ULEA.HI UR4, UR4, UR15, URZ, 0x6 ;  /* 0x0000000f04047291 */ /* 0x000fc6000f8f303f */
[----:B------:R-:W-:Y:S02]  /*5b10*/  UMOV UR15, URZ ;  /* 0x0000003f000f7c82 */ /* 0x000fe40008000000 */
[----:B------:R-:W-:-:S04]  /*5b20*/  USHF.R.S32.HI UR7, URZ, 0x6, UR4 ;  /* 0x000000063f077899 */ /* 0x000fc80008011404 */
[----:B------:R-:W-:-:S04]  /*5b30*/  UISETP.LT.AND UP2, UPT, UR11, UR7, UPT ;  /* 0x000000070b00728c */ /* 0x000fc8000bf41270 */
[----:B------:R-:W-:-:S06]  /*5b40*/  USEL UR7, UR11, UR7, !UP2 ;  /* 0x000000070b077287 */ /* 0x000fcc000d000000 */
[----:B------:R-:W-:-:S13]  /*5b50*/  ISETP.GE.AND P0, PT, R202, UR7, PT ;  /* 0x00000007ca007c0c */ /* 0x000fda000bf06270 */
[----:B------:R-:W-:Y:S05]  /*5b60*/  @!P0 BRA `(.L_x_1956) ;  /* 0x000037d000008947 */ /* 0x000fea0003800000 */
[----:B------:R-:W-:Y:S01]  /*5b70*/  IMAD.MOV.U32 R180, RZ, RZ, 0x20 ;  /* 0x00000020ffb47424 */ /* 0x000fe200078e00ff */
[----:B------:R-:W-:Y:S01]  /*5b80*/  LOP3.LUT P1, RZ, R201, 0x2, RZ, 0xc0, !PT ;  /* 0x00000002c9ff7812 */ /* 0x000fe2000782c0ff */
[----:B------:R-:W-:Y:S01]  /*5b90*/  IMAD.MOV.U32 R3, RZ, RZ, R0 ;  /* 0x000000ffff037224 */ /* 0x000fe200078e0000 */
[C---:B------:R-:W-:Y:S01]  /*5ba0*/  SHF.L.U64.HI R205, R199.reuse, 0x1, R132 ;  /* 0x00000001c7cd7819 */ /* 0x040fe20000010284 */
[----:B------:R-:W-:Y:S01]  /*5bb0*/  IMAD.MOV.U32 R132, RZ, RZ, R2 ;  /* 0x000000ffff847224 */ /* 0x000fe200078e0002 */
[C---:B------:R-:W-:Y:S01]  /*5bc0*/  SHF.L.U64.HI R208, R200.reuse, 0x1, R133 ;  /* 0x00000001c8d07819 */ /* 0x040fe20000010285 */
[----:B------:R-:W-:Y:S01]  /*5bd0*/  IMAD.SHL.U32 R207, R200, 0x2, RZ ;  /* 0x00000002c8cf7824 */ /* 0x000fe200078e00ff */
[----:B------:R-:W-:Y:S01]  /*5be0*/  SEL R206, RZ, 0x10, P5 ;  /* 0x00000010ffce7807 */ /* 0x000fe20002800000 */
[----:B------:R-:W-:Y:S01]  /*5bf0*/  IMAD.SHL.U32 R204, R199, 0x2, RZ ;  /* 0x00000002c7cc7824 */ /* 0x000fe200078e00ff */
[----:B------:R-:W-:Y:S01]  /*5c00*/  SEL R203, RZ, 0x10, P4 ;  /* 0x00000010ffcb7807 */ /* 0x000fe20002000000 */
[----:B------:R-:W-:Y:S01]  /*5c10*/  UMOV UR15, URZ ;  /* 0x0000003f000f7c82 */ /* 0x000fe20008000000 */
[----:B------:R-:W-:Y:S01]  /*5c20*/  SEL R180, R180, 0xffffffe0, !P1 ;  /* 0xffffffe0b4b47807 */ /* 0x000fe20004800000 */
[----:B------:R-:W-:-:S02]  /*5c30*/  UMOV UR5, 0x1 ;  /* 0x0000000100057882 */ /* 0x000fc40000000000 */
.L_x_1967:
[----:B------:R-:W-:Y:S04]  /*5c40*/  DEPBAR.LE SB0, 0x2 ;  /* 0x000080800000791a */ /* 0x000fe80000000000 */
[----:B------:R-:W-:Y:S01]  /*5c50*/  BAR.SYNC.DEFER_BLOCKING 0x0 ;  /* 0x0000000000007b1d */ /* 0x000fe20000010000 */
[----:B------:R-:W-:Y:S01]  /*5c60*/  UIMAD UR4, UR5, 0x6000, URZ ;  /* 0x00006000050478a4 */ /* 0x000fe2000f8e023f */
[----:B------:R-:W-:Y:S05]  /*5c70*/  ISETP.LE.AND P0, PT, R202, UR11, PT ;  /* 0x0000000bca007c0c */ /* 0x000fea000bf03270 */
[----:B------:R-:W-:Y:S05]  /*5c80*/  IADD3 R133, R183, UR4, RZ ;  /* 0x00000004b7857c10 */ /* 0x000fea000fffe0ff */
[----:B-1----:R-:W-:Y:S01]  /*5c90*/  IMAD.IADD R134, R180, 0x1, R133 ;  /* 0x00000001b4867824 */ /* 0x002fe200078e0285 */
[----:B------:R1:W2:Y:S04]  /*5ca0*/  LDSM.16.M88.4 R136, [R185] ;  /* 0x00000000b988783b */ /* 0x0002a80000000200 */
[----:B------:R1:W3:Y:S04]  /*5cb0*/  LDSM.16.M88.4 R140, [R183+UR4+0xc100] ;  /* 0x00c10004b78c783b */ /* 0x0002e80008000200 */
[----:B------:R1:W4:Y:S04]  /*5cc0*/  LDSM.16.M88.4 R144, [R183+UR4+0xc900] ;  /* 0x00c90004b790783b */ /* 0x0003280008000200 */
        /* <DEDUP_REMOVED lines=18> */
[----:B------:R-:W-:Y:S01]  /*5df0*/  IMAD R5, R190, c[0x0][0x21c], R5 ;  /* 0x00008700be057a24 */ /* 0x000fe200078e0205 */
[----:B------:R-:W-:Y:S01]  /*5e00*/  IADD3 R11, -R184, 0x10, RZ ;  /* 0x00000010b80b7810 */ /* 0x000fe20007ffe1ff */
[----:B------:R-:W-:Y:S03]  /*5e10*/  IMAD.IADD R7, R7, 0x1, R9 ;  /* 0x0000000107077824 */ /* 0x000fe600078e0209 */
[----:B------:R-:W-:Y:S01]  /*5e20*/  LOP3.LUT R11, R11, 0xf, RZ, 0xc0, !PT ;  /* 0x0000000f0b0b7812 */ /* 0x000fe200078ec0ff */
[----:B------:R-:W-:Y:S05]  /*5e30*/  IMAD.WIDE.U32 R6, R190, c[0x0][0x218], R6 ;  /* 0x00008600be067a25 */ /* 0x000fea00078e0006 */
[----:B------:R-:W-:Y:S04]  /*5e40*/  IADD3 R0, P0, R6, UR22, RZ ;  /* 0x0000001606007c10 */ /* 0x000fe8000ff1e0ff */
[----:B------:R-:W-:Y:S02]  /*5e50*/  IADD3.X R5, R7, UR8, R5, P0, !PT ;  /* 0x0000000807057c10 */ /* 0x000fe400087fe405 */
[C---:B------:R-:W-:Y:S04]  /*5e60*/  LEA R4, P0, R0.reuse, c[0x0][0x1f8], 0x1 ;  /* 0x00007e0000047a11 */ /* 0x040fe800078008ff */
[----:B------:R-:W-:Y:S01]  /*5e70*/  LEA.HI.X R2, R0, c[0x0][0x1fc], R5, 0x1, P0 ;  /* 0x00007f0000027a11 */ /* 0x000fe200000f0c05 */
[----:B------:R-:W5:Y:S01]  /*5e80*/  SHFL.IDX PT, R10, R4, 0x1, 0x181f ;  /* 0x00381f00040a7f89 */ /* 0x000f6200000e0000 */
[----:B------:R-:W-:Y:S03]  /*5e90*/  IMAD.SHL.U32 R0, R186, 0x2, RZ ;  /* 0x00000002ba007824 */ /* 0x000fe600078e00ff */
[----:B------:R-:W4:Y:S04]  /*5ea0*/  SHFL.IDX PT, R5, R2, 0x1, 0x181f ;  /* 0x00381f0002057f89 */ /* 0x000f2800000e0000 */
[----:B------:R3:W-:Y:S04]  /*5eb0*/  SHFL.IDX PT, R9, R2, RZ, 0x181f ;  /* 0x00181fff02097589 */ /* 0x0007e800000e0000 */
[----:B------:R-:W2:Y:S01]  /*5ec0*/  SHFL.IDX PT, R7, R4, RZ, 0x181f ;  /* 0x00181fff04077589 */ /* 0x000ea200000e0000 */
[-C--:B-----5:R-:W-:Y:S04]  /*5ed0*/  IADD3 R14, P1, P0, R14, R10.reuse, R207 ;  /* 0x0000000a0e0e7210 */ /* 0x0a0fe8000783e0cf */
[-C--:B----4-:R-:W-:Y:S02]  /*5ee0*/  IADD3.X R15, RZ, R5.reuse, R208, P1, P0 ;  /* 0x00000005ff0f7210 */ /* 0x090fe40000fe04d0 */
[-C--:B------:R-:W-:Y:S02]  /*5ef0*/  IADD3 R12, P1, P0, R13, R10.reuse, R204 ;  /* 0x0000000a0d0c7210 */ /* 0x080fe4000783e0cc */
[----:B---3--:R-:W-:Y:S02]  /*5f00*/  SHF.L.U64.HI R2, R186, 0x1, R189 ;  /* 0x00000001ba027819 */ /* 0x008fe400000102bd */
[-CC-:B------:R-:W-:Y:S02]  /*5f10*/  IADD3.X R13, RZ, R5.reuse, R205.reuse, P1, P0 ;  /* 0x00000005ff0d7210 */ /* 0x180fe40000fe04cd */
[----:B------:R-:W-:Y:S04]  /*5f20*/  IADD3 R10, P1, P0, R11, R10, R0 ;  /* 0x0000000a0b0a7210 */ /* 0x000fe8000783e000 */
[----:B------:R-:W-:Y:S01]  /*5f30*/  IADD3.X R11, RZ, R5, R2, P1, P0 ;  /* 0x00000005ff0b7210 */ /* 0x000fe20000fe0402 */
[----:B------:R-:W-:Y:S01]  /*5f40*/  IMAD.U32 R5, RZ, RZ, UR15 ;  /* 0x0000000fff057e24 */ /* 0x000fe2000f8e00ff */
[C---:B--2---:R-:W-:Y:S02]  /*5f50*/  IADD3 R18, P1, R7.reuse, R207, RZ ;  /* 0x000000cf07127210 */ /* 0x044fe40007f3e0ff */
[----:B------:R-:W-:Y:S03]  /*5f60*/  IADD3 R16, P0, R7, R204, RZ ;  /* 0x000000cc07107210 */ /* 0x000fe60007f1e0ff */
[C---:B------:R-:W-:Y:S01]  /*5f70*/  IMAD.X R19, R9.reuse, 0x1, R208, P1 ;  /* 0x0000000109137824 */ /* 0x040fe200008e06d0 */
[----:B------:R-:W-:Y:S01]  /*5f80*/  ISETP.NE.U32.AND P1, PT, R206, RZ, PT ;  /* 0x000000ffce00720c */ /* 0x000fe20003f25070 */
[----:B------:R-:W-:Y:S01]  /*5f90*/  IMAD.X R17, R9, 0x1, R205, P0 ;  /* 0x0000000109117824 */ /* 0x000fe200000e06cd */
[----:B------:R-:W-:Y:S01]  /*5fa0*/  IADD3 R8, P0, R7, R0, RZ ;  /* 0x0000000007087210 */ /* 0x000fe20007f1e0ff */
[----:B------:R-:W-:Y:S04]  /*5fb0*/  IMAD R7, R5, 0x6000, R188 ;  /* 0x0000600005077824 */ /* 0x000fe800078e02bc */
[----:B------:R-:W-:Y:S01]  /*5fc0*/  IMAD.X R9, R9, 0x1, R2, P0 ;  /* 0x0000000109097824 */ /* 0x000fe200000e0602 */
[----:B------:R2:W-:Y:S01]  /*5fd0*/  LDGSTS.E.BYPASS.LTC128B.128 [R7], [R18.64], !P5 ;  /* 0x0000000012077fae */ /* 0x0005e2000e901d54 */
[----:B------:R-:W-:Y:S03]  /*5fe0*/  ISETP.NE.U32.AND P0, PT, R184, RZ, PT ;  /* 0x000000ffb800720c */ /* 0x000fe60003f05070 */
[----:B------:R2:W-:Y:S04]  /*5ff0*/  LDGSTS.E.BYPASS.LTC128B.128 [R7+0x2000], [R16.64], !P4 ;  /* 0x0200000010077fae */ /* 0x0005e8000e101d54 */
[----:B------:R2:W-:Y:S04]  /*6000*/  LDGSTS.E.BYPASS.LTC128B.128 [R7+0x4000], [R8.64], !P6 ;  /* 0x0400000008077fae */ /* 0x0005e8000f101d54 */
[----:B------:R2:W-:Y:S01]  /*6010*/  LDGSTS.E.BYPASS.LTC128B.128.ZFILL [R7+0x1000], [R14.64], P1 ;  /* 0x010000000e077fae */ /* 0x0005e20008941d54 */
[----:B------:R-:W-:Y:S11]  /*6020*/  ISETP.NE.U32.AND P1, PT, R203, RZ, PT ;  /* 0x000000ffcb00720c */ /* 0x000ff60003f25070 */
[----:B------:R-:W-:Y:S02]  /*6030*/  @!UPT UIADD3 URZ, URZ, URZ, URZ ;  /* 0x0000003f3f3ff290 */ /* 0x000fe4000fffe03f */
[----:B------:R2:W-:Y:S04]  /*6040*/  LDGSTS.E.BYPASS.LTC128B.128.ZFILL [R7+0x3000], [R12.64], P1 ;  /* 0x030000000c077fae */ /* 0x0005e80008941d54 */
[----:B------:R2:W-:Y:S02]  /*6050*/  LDGSTS.E.BYPASS.LTC128B.128.ZFILL [R7+0x5000], [R10.64], P0 ;  /* 0x050000000a077fae */ /* 0x0005e40008141d54 */
.L_x_1957:
[C---:B--23--:R-:W-:Y:S01]  /*6060*/  HMMA.16816.F32 R4, R136.reuse, R140, RZ ;  /* 0x0000008c8804723c */ /* 0x04cfe200000018ff */
[----:B------:R-:W0:Y:S01]  /*6070*/  LDGDEPBAR ;  /* 0x00000000000079af */ /* 0x000e220000000000 */
[----:B------:R-:W-:Y:S01]  /*6080*/  PLOP3.LUT P1, PT, PT, PT, UP1, 0x80, 0x0 ;  /* 0x000000000000781c */ /* 0x000fe20003f2f018 */
[----:B------:R-:W-:Y:S01]  /*6090*/  UIADD3 UR24, UR15, 0x1, URZ ;  /* 0x000000010f187890 */ /* 0x000fe2000fffe03f */
[C---:B------:R-:W-:Y:S01]  /*60a0*/  IMAD.IADD R0, R135.reuse, 0x1, R133 ;  /* 0x0000000187007824 */ /* 0x040fe200078e0285 */
[----:B------:R-:W-:Y:S01]  /*60b0*/  IADD3 R133, R180, R133, R135 ;  /* 0x00000085b4857210 */ /* 0x000fe20007ffe087 */
[----:B------:R-:W-:Y:S01]  /*60c0*/  IMAD.IADD R2, R135, 0x1, R134 ;  /* 0x0000000187027824 */ /* 0x000fe200078e0286 */
[----:B------:R-:W-:Y:S01]  /*60d0*/  PLOP3.LUT P0, PT, PT, PT, UP1, 0x80, 0x0 ;  /* 0x000000000000781c */ /* 0x000fe20003f0f018 */
[C---:B------:R-:W-:Y:S01]  /*60e0*/  HMMA.16816.F32 R8, R136.reuse, R142, RZ ;  /* 0x0000008e8808723c */ /* 0x040fe200000018ff */
[----:B------:R-:W-:Y:S01]  /*60f0*/  LDSM.16.M88.4 R140, [R179] ;  /* 0x00000000b38c783b */ /* 0x000fe20000000200 */
[----:B------:R-:W-:Y:S02]  /*6100*/  UISETP.GE.AND UP2, UPT, UR15, 0x1, UPT ;  /* 0x000000010f00788c */ /* 0x000fe4000bf46270 */
[----:B------:R-:W-:Y:S02]  /*6110*/  IMAD.MOV.U32 R210, RZ, RZ, R195 ;  /* 0x000000ffffd27224 */ /* 0x000fe400078e00c3 */
[----:B------:R-:W-:Y:S01]  /*6120*/  IMAD.MOV.U32 R212, RZ, RZ, c[0x0][0x2ac] ;  /* 0x0000ab00ffd47624 */ /* 0x000fe200078e00ff */
[----:B------:R-:W-:Y:S01]  /*6130*/  USEL UR15, UR24, URZ, !UP2 ;  /* 0x0000003f180f7287 */ /* 0x000fe2000d000000 */
[C---:B----4-:R-:W-:Y:S01]  /*6140*/  HMMA.16816.F32 R12, R136.reuse, R144, RZ ;  /* 0x00000090880c723c */ /* 0x050fe200000018ff */
[----:B------:R-:W-:Y:S05]  /*6150*/  @P1 IMAD.HI.U32 R209, R195, c[0x0][0x2c8], RZ ;  /* 0x0000b200c3d11a27 */ /* 0x000fea00078e00ff */
[----:B------:R-:W-:Y:S01]  /*6160*/  @P0 SHF.R.U32.HI R210, RZ, c[0x0][0x2cc], R209 ;  /* 0x0000b300ffd20a19 */ /* 0x000fe200000116d1 */
[----:B------:R-:W-:Y:S01]  /*6170*/  IMAD.SHL.U32 R209, R202, 0x40, RZ ;  /* 0x00000040cad17824 */ /* 0x000fe200078e00ff */
[C---:B------:R-:W-:Y:S01]  /*6180*/  HMMA.16816.F32 R16, R136.reuse, R146, RZ ;  /* 0x000000928810723c */ /* 0x040fe200000018ff */
[----:B------:R-:W2:Y:S01]  /*6190*/  LDSM.16.M88.4 R144, [R0+0xc100] ;  /* 0x00c100000090783b */ /* 0x000ea20000000200 */
[----:B------:R-:W-:Y:S02]  /*61a0*/  PLOP3.LUT P0, PT, PT, PT, UP0, 0x40, 0x0 ;  /* 0x000000000000781c */ /* 0x000fe40003f0e808 */
[----:B------:R-:W-:Y:S03]  /*61b0*/  IADD3 R213, -R196, 0x1, -R209 ;  /* 0x00000001c4d57810 */ /* 0x000fe60007ffe9d1 */
[----:B------:R-:W3:Y:S01]  /*61c0*/  SHFL.IDX PT, R211, R210, RZ, 0x1c1f ;  /* 0x001c1fffd2d37589 */ /* 0x000ee200000e0000 */
[C---:B-1----:R-:W-:Y:S01]  /*61d0*/  HMMA.16816.F32 R20, R136.reuse, R148, RZ ;  /* 0x000000948814723c */ /* 0x042fe200000018ff */
[----:B------:R-:W-:Y:S05]  /*61e0*/  IMAD R213, R212, c[0x0][0x1d0], R213 ;  /* 0x00007400d4d57a24 */ /* 0x000fea00078e02d5 */
[----:B------:R-:W-:Y:S02]  /*61f0*/  IADD3 R213, R213, -c[0x0][0x168], RZ ;  /* 0x80005a00d5d57a10 */ /* 0x000fe40007ffe0ff */
[C---:B------:R-:W-:Y:S01]  /*6200*/  HMMA.16816.F32 R24, R136.reuse, R150, RZ ;  /* 0x000000968818723c */ /* 0x040fe200000018ff */
[----:B------:R-:W-:Y:S03]  /*6210*/  LDSM.16.M88.4 R148, [R0+0xd100] ;  /* 0x00d100000094783b */ /* 0x000fe60000000200 */
[C---:B------:R-:W-:Y:S02]  /*6220*/  IADD3 R214, R213.reuse, c[0x0][0x328], RZ ;  /* 0x0000ca00d5d67a10 */ /* 0x040fe40007ffe0ff */
[----:B------:R-:W-:Y:S02]  /*6230*/  IADD3 R213, R213, UR13, RZ ;  /* 0x0000000dd5d57c10 */ /* 0x000fe4000fffe0ff */
[C---:B------:R-:W-:Y:S08]  /*6240*/  HMMA.16816.F32 R28, R136.reuse, R152, RZ ;  /* 0x00000098881c723c */ /* 0x040ff000000018ff */
[----:B------:R-:W-:Y:S01]  /*6250*/  HMMA.16816.F32 R32, R136, R154, RZ ;  /* 0x0000009a8820723c */ /* 0x000fe200000018ff */
[----:B------:R-:W1:Y:S06]  /*6260*/  LDSM.16.M88.4 R136, [R0+0xc900] ;  /* 0x00c900000088783b */ /* 0x000e6c0000000200 */
[----:B------:R-:W4:Y:S01]  /*6270*/  LDSM.16.M88.4 R152, [R0+0xd900] ;  /* 0x00d900000098783b */ /* 0x000f220000000200 */
[C---:B------:R-:W-:Y:S08]  /*6280*/  HMMA.16816.F32 R4, R156.reuse, R160, R4 ;  /* 0x000000a09c04723c */ /* 0x040ff00000001804 */
[C---:B------:R-:W-:Y:S01]  /*6290*/  HMMA.16816.F32 R8, R156.reuse, R162, R8 ;  /* 0x000000a29c08723c */ /* 0x040fe20000001808 */
[----:B------:R-:W-:Y:S07]  /*62a0*/  LDSM.16.M88.4 R160, [R178] ;  /* 0x00000000b2a0783b */ /* 0x000fee0000000200 */
[C---:B------:R-:W-:Y:S08]  /*62b0*/  HMMA.16816.F32 R12, R156.reuse, R164, R12 ;  /* 0x000000a49c0c723c */ /* 0x040ff0000000180c */
[C---:B------:R-:W-:Y:S01]  /*62c0*/  HMMA.16816.F32 R16, R156.reuse, R166, R16 ;  /* 0x000000a69c10723c */ /* 0x040fe20000001810 */
[----:B------:R-:W5:Y:S07]  /*62d0*/  LDSM.16.M88.4 R164, [R2+0xc100] ;  /* 0x00c1000002a4783b */ /* 0x000f6e0000000200 */
[C---:B------:R-:W-:Y:S08]  /*62e0*/  HMMA.16816.F32 R20, R156.reuse, R168, R20 ;  /* 0x000000a89c14723c */ /* 0x040ff00000001814 */
[C---:B------:R-:W-:Y:S01]  /*62f0*/  HMMA.16816.F32 R24, R156.reuse, R170, R24 ;  /* 0x000000aa9c18723c */ /* 0x040fe20000001818 */
[----:B------:R-:W4:Y:S07]  /*6300*/  LDSM.16.M88.4 R168, [R2+0xc900] ;  /* 0x00c9000002a8783b */ /* 0x000f2e0000000200 */
[C---:B------:R-:W-:Y:S08]  /*6310*/  HMMA.16816.F32 R28, R156.reuse, R172, R28 ;  /* 0x000000ac9c1c723c */ /* 0x040ff0000000181c */
[----:B------:R-:W-:Y:S01]  /*6320*/  HMMA.16816.F32 R32, R156, R174, R32 ;  /* 0x000000ae9c20723c */ /* 0x000fe20000001820 */
[----:B------:R-:W-:Y:S06]  /*6330*/  LDSM.16.M88.4 R156, [R183+UR4+0xf100] ;  /* 0x00f10004b79c783b */ /* 0x000fec0008000200 */
[----:B------:R-:W-:Y:S01]  /*6340*/  LDSM.16.M88.4 R172, [R133+0xe900] ;  /* 0x00e9000085ac783b */ /* 0x000fe20000000200 */
[C---:B--2---:R-:W-:Y:S05]  /*6350*/  HMMA.16816.F32 R4, R140.reuse, R144, R4 ;  /* 0x000000908c04723c */ /* 0x044fea0000001804 */
[--C-:B---3--:R-:W-:Y:S02]  /*6360*/  IMAD.IADD R216, R214, 0x1, R211.reuse ;  /* 0x00000001d6d87824 */ /* 0x108fe400078e02d3 */
[----:B------:R-:W-:Y:S01]  /*6370*/  IMAD.IADD R215, R213, 0x1, R211 ;  /* 0x00000001d5d77824 */ /* 0x000fe200078e02d3 */
[C---:B------:R-:W-:Y:S01]  /*6380*/  HMMA.16816.F32 R8, R140.reuse, R146, R8 ;  /* 0x000000928c08723c */ /* 0x040fe20000001808 */
[----:B------:R-:W2:Y:S07]  /*6390*/  LDSM.16.M88.4 R144, [R2+0xd100] ;  /* 0x00d100000290783b */ /* 0x000eae0000000200 */
[C---:B-1----:R-:W-:Y:S08]  /*63a0*/  HMMA.16816.F32 R12, R140.reuse, R136, R12 ;  /* 0x000000888c0c723c */ /* 0x042ff0000000180c */
[C---:B------:R-:W-:Y:S01]  /*63b0*/  HMMA.16816.F32 R16, R140.reuse, R138, R16 ;  /* 0x0000008a8c10723c */ /* 0x040fe20000001810 */
[----:B------:R-:W1:Y:S07]  /*63c0*/  LDSM.16.M88.4 R136, [R2+0xd900] ;  /* 0x00d900000288783b */ /* 0x000e6e0000000200 */
[C---:B------:R-:W-:Y:S08]  /*63d0*/  HMMA.16816.F32 R20, R140.reuse, R148, R20 ;  /* 0x000000948c14723c */ /* 0x040ff00000001814 */
[C---:B------:R-:W-:Y:S01]  /*63e0*/  HMMA.16816.F32 R24, R140.reuse, R150, R24 ;  /* 0x000000968c18723c */ /* 0x040fe20000001818 */
[----:B------:R-:W-:Y:S07]  /*63f0*/  LDSM.16.M88.4 R148, [R183+UR4+0xe100] ;  /* 0x00e10004b794783b */ /* 0x000fee0008000200 */
[C---:B----4-:R-:W-:Y:S08]  /*6400*/  HMMA.16816.F32 R28, R140.reuse, R152, R28 ;  /* 0x000000988c1c723c */ /* 0x050ff0000000181c */
[----:B------:R-:W-:Y:S01]  /*6410*/  HMMA.16816.F32 R32, R140, R154, R32 ;  /* 0x0000009a8c20723c */ /* 0x000fe20000001820 */
[----:B------:R-:W3:Y:S06]  /*6420*/  LDSM.16.M88.4 R140, [R185+0x4000] ;  /* 0x00400000b98c783b */ /* 0x000eec0000000200 */
[----:B------:R-:W4:Y:S01]  /*6430*/  LDSM.16.M88.4 R152, [R183+UR4+0xe900] ;  /* 0x00e90004b798783b */ /* 0x000f220008000200 */
[C---:B-----5:R-:W-:Y:S08]  /*6440*/  HMMA.16816.F32 R4, R160.reuse, R164, R4 ;  /* 0x000000a4a004723c */ /* 0x060ff00000001804 */
[C---:B------:R-:W-:Y:S01]  /*6450*/  HMMA.16816.F32 R8, R160.reuse, R166, R8 ;  /* 0x000000a6a008723c */ /* 0x040fe20000001808 */
[----:B------:R-:W5:Y:S07]  /*6460*/  LDSM.16.M88.4 R164, [R183+UR4+0xf900] ;  /* 0x00f90004b7a4783b */ /* 0x000f6e0008000200 */
[C---:B------:R-:W-:Y:S08]  /*6470*/  HMMA.16816.F32 R12, R160.reuse, R168, R12 ;  /* 0x000000a8a00c723c */ /* 0x040ff0000000180c */
[C---:B------:R-:W-:Y:S01]  /*6480*/  HMMA.16816.F32 R16, R160.reuse, R170, R16 ;  /* 0x000000aaa010723c */ /* 0x040fe20000001810 */
[----:B------:R-:W-:Y:S07]  /*6490*/  LDSM.16.M88.4 R168, [R134+0xe100] ;  /* 0x00e1000086a8783b */ /* 0x000fee0000000200 */
[C---:B--2---:R-:W-:Y:S08]  /*64a0*/  HMMA.16816.F32 R20, R160.reuse, R144, R20 ;  /* 0x00000090a014723c */ /* 0x044ff00000001814 */
[C---:B------:R-:W-:Y:S01]  /*64b0*/  HMMA.16816.F32 R24, R160.reuse, R146, R24 ;  /* 0x00000092a018723c */ /* 0x040fe20000001818 */
[----:B------:R-:W2:Y:S07]  /*64c0*/  LDSM.16.M88.4 R144, [R181+0x4000] ;  /* 0x00400000b590783b */ /* 0x000eae0000000200 */
[C---:B-1----:R-:W-:Y:S08]  /*64d0*/  HMMA.16816.F32 R28, R160.reuse, R136, R28 ;  /* 0x00000088a01c723c */ /* 0x042ff0000000181c */
[----:B------:R-:W-:Y:S01]  /*64e0*/  HMMA.16816.F32 R32, R160, R138, R32 ;  /* 0x0000008aa020723c */ /* 0x000fe20000001820 */
[----:B------:R-:W1:Y:S06]  /*64f0*/  LDSM.16.M88.4 R136, [R134+0xe900] ;  /* 0x00e900008688783b */ /* 0x000e6c0000000200 */
[----:B------:R-:W-:Y:S01]  /*6500*/  LDSM.16.M88.4 R160, [R0+0xe900] ;  /* 0x00e9000000a0783b */ /* 0x000fe20000000200 */
[C---:B---3--:R-:W-:Y:S08]  /*6510*/  HMMA.16816.F32 R4, R140.reuse, R148, R4 ;  /* 0x000000948c04723c */ /* 0x048ff00000001804 */
[C---:B------:R-:W-:Y:S01]  /*6520*/  HMMA.16816.F32 R8, R140.reuse, R150, R8 ;  /* 0x000000968c08723c */ /* 0x040fe20000001808 */
[----:B------:R-:W3:Y:S07]  /*6530*/  LDSM.16.M88.4 R148, [R134+0xf100] ;  /* 0x00f100008694783b */ /* 0x000eee0000000200 */
[C---:B----4-:R-:W-:Y:S08]  /*6540*/  HMMA.16816.F32 R12, R140.reuse, R152, R12 ;  /* 0x000000988c0c723c */ /* 0x050ff0000000180c */
[C---:B------:R-:W-:Y:S01]  /*6550*/  HMMA.16816.F32 R16, R140.reuse, R154, R16 ;  /* 0x0000009a8c10723c */ /* 0x040fe20000001810 */
[----:B------:R-:W4:Y:S07]  /*6560*/  LDSM.16.M88.4 R152, [R134+0xf900] ;  /* 0x00f900008698783b */ /* 0x000f2e0000000200 */
[C---:B------:R-:W-:Y:S08]  /*6570*/  HMMA.16816.F32 R20, R140.reuse, R156, R20 ;  /* 0x0000009c8c14723c */ /* 0x040ff00000001814 */
[C---:B------:R-:W-:Y:S01]  /*6580*/  HMMA.16816.F32 R24, R140.reuse, R158, R24 ;  /* 0x0000009e8c18723c */ /* 0x040fe20000001818 */
[----:B------:R-:W-:Y:S07]  /*6590*/  LDSM.16.M88.4 R156, [R0+0xe100] ;  /* 0x00e10000009c783b */ /* 0x000fee0000000200 */
[C---:B-----5:R-:W-:Y:S08]  /*65a0*/  HMMA.16816.F32 R28, R140.reuse, R164, R28 ;  /* 0x000000a48c1c723c */ /* 0x060ff0000000181c */
[----:B------:R-:W-:Y:S01]  /*65b0*/  HMMA.16816.F32 R32, R140, R166, R32 ;  /* 0x000000a68c20723c */ /* 0x000fe20000001820 */
[----:B------:R-:W5:Y:S06]  /*65c0*/  LDSM.16.M88.4 R140, [R179+0x4000] ;  /* 0x00400000b38c783b */ /* 0x000f6c0000000200 */
[----:B------:R-:W4:Y:S01]  /*65d0*/  LDSM.16.M88.4 R164, [R0+0xf100] ;  /* 0x00f1000000a4783b */ /* 0x000f220000000200 */
        /* <DEDUP_REMOVED lines=9> */
[C---:B----4-:R-:W-:Y:S08]  /*6670*/  HMMA.16816.F32 R28, R144.reuse, R152, R28 ;  /* 0x00000098901c723c */ /* 0x050ff0000000181c */
[----:B------:R-:W-:Y:S01]  /*6680*/  HMMA.16816.F32 R32, R144, R154, R32 ;  /* 0x0000009a9020723c */ /* 0x000fe20000001820 */
[----:B------:R-:W3:Y:S06]  /*6690*/  LDSM.16.M88.4 R144, [R133+0xf100] ;  /* 0x00f100008590783b */ /* 0x000eec0000000200 */
[----:B------:R-:W4:Y:S01]  /*66a0*/  LDSM.16.M88.4 R152, [R133+0xf900] ;  /* 0x00f900008598783b */ /* 0x000f220000000200 */
[C---:B-----5:R-:W-:Y:S08]  /*66b0*/  HMMA.16816.F32 R4, R140.reuse, R156, R4 ;  /* 0x0000009c8c04723c */ /* 0x060ff00000001804 */
[C---:B------:R-:W-:Y:S01]  /*66c0*/  HMMA.16816.F32 R8, R140.reuse, R158, R8 ;  /* 0x0000009e8c08723c */ /* 0x040fe20000001808 */
[----:B------:R-:W-:Y:S07]  /*66d0*/  LDSM.16.M88.4 R156, [R183+UR4+0x10900] ;  /* 0x01090004b79c783b */ /* 0x000fee0008000200 */
[C---:B------:R-:W-:Y:S08]  /*66e0*/  HMMA.16816.F32 R12, R140.reuse, R160, R12 ;  /* 0x000000a08c0c723c */ /* 0x040ff0000000180c */
[C---:B------:R-:W-:Y:S01]  /*66f0*/  HMMA.16816.F32 R16, R140.reuse, R162, R16 ;  /* 0x000000a28c10723c */ /* 0x040fe20000001810 */
[----:B------:R-:W-:Y:S07]  /*6700*/  LDSM.16.M88.4 R160, [R183+UR4+0x11100] ;  /* 0x01110004b7a0783b */ /* 0x000fee0008000200 */
[C---:B------:R-:W-:Y:S08]  /*6710*/  HMMA.16816.F32 R20, R140.reuse, R164, R20 ;  /* 0x000000a48c14723c */ /* 0x040ff00000001814 */
[C---:B------:R-:W-:Y:S01]  /*6720*/  HMMA.16816.F32 R24, R140.reuse, R166, R24 ;  /* 0x000000a68c18723c */ /* 0x040fe20000001818 */
[----:B------:R-:W-:Y:S07]  /*6730*/  LDSM.16.M88.4 R164, [R181+0x8000] ;  /* 0x00800000b5a4783b */ /* 0x000fee0000000200 */
[C---:B-1----:R-:W-:Y:S08]  /*6740*/  HMMA.16816.F32 R28, R140.reuse, R136, R28 ;  /* 0x000000888c1c723c */ /* 0x042ff0000000181c */
[----:B------:R-:W-:Y:S01]  /*6750*/  HMMA.16816.F32 R32, R140, R138, R32 ;  /* 0x0000008a8c20723c */ /* 0x000fe20000001820 */
[----:B------:R-:W-:Y:S06]  /*6760*/  LDSM.16.M88.4 R136, [R185+0x8000] ;  /* 0x00800000b988783b */ /* 0x000fec0000000200 */
[----:B------:R-:W1:Y:S01]  /*6770*/  LDSM.16.M88.4 R140, [R183+UR4+0x10100] ;  /* 0x01010004b78c783b */ /* 0x000e620008000200 */
        /* <DEDUP_REMOVED lines=8> */
[----:B------:R-:W2:Y:S07]  /*6800*/  LDSM.16.M88.4 R144, [R183+UR4+0x11900] ;  /* 0x01190004b790783b */ /* 0x000eae0008000200 */
[C---:B----4-:R-:W-:Y:S08]  /*6810*/  HMMA.16816.F32 R28, R148.reuse, R152, R28 ;  /* 0x00000098941c723c */ /* 0x050ff0000000181c */
[----:B------:R-:W-:Y:S01]  /*6820*/  HMMA.16816.F32 R32, R148, R154, R32 ;  /* 0x0000009a9420723c */ /* 0x000fe20000001820 */
[----:B------:R-:W3:Y:S06]  /*6830*/  LDSM.16.M88.4 R148, [R134+0x10900] ;  /* 0x010900008694783b */ /* 0x000eec0000000200 */
[----:B------:R-:W4:Y:S01]  /*6840*/  LDSM.16.M88.4 R152, [R134+0x11100] ;  /* 0x011100008698783b */ /* 0x000f220000000200 */
        /* <DEDUP_REMOVED lines=11> */
[----:B------:R-:W1:Y:S06]  /*6900*/  LDSM.16.M88.4 R136, [R179+0x8000] ;  /* 0x00800000b388783b */ /* 0x000e6c0000000200 */
[----:B------:R-:W2:Y:S01]  /*6910*/  LDSM.16.M88.4 R144, [R0+0x10900] ;  /* 0x010900000090783b */ /* 0x000ea20000000200 */
[C---:B------:R-:W-:Y:S08]  /*6920*/  HMMA.16816.F32 R4, R164.reuse, R168, R4 ;  /* 0x000000a8a404723c */ /* 0x040ff00000001804 */
[C---:B------:R-:W-:Y:S01]  /*6930*/  HMMA.16816.F32 R8, R164.reuse, R170, R8 ;  /* 0x000000aaa408723c */ /* 0x040fe20000001808 */
[----:B------:R-:W-:Y:S07]  /*6940*/  LDSM.16.M88.4 R168, [R133+0x10900] ;  /* 0x0109000085a8783b */ /* 0x000fee0000000200 */
[C---:B---3--:R-:W-:Y:S08]  /*6950*/  HMMA.16816.F32 R12, R164.reuse, R148, R12 ;  /* 0x00000094a40c723c */ /* 0x048ff0000000180c */
[C---:B------:R-:W-:Y:S01]  /*6960*/  HMMA.16816.F32 R16, R164.reuse, R150, R16 ;  /* 0x00000096a410723c */ /* 0x040fe20000001810 */
[----:B------:R-:W3:Y:S07]  /*6970*/  LDSM.16.M88.4 R148, [R0+0x11900] ;  /* 0x011900000094783b */ /* 0x000eee0000000200 */
[C---:B----4-:R-:W-:Y:S08]  /*6980*/  HMMA.16816.F32 R20, R164.reuse, R152, R20 ;  /* 0x00000098a414723c */ /* 0x050ff00000001814 */
[C---:B------:R-:W-:Y:S01]  /*6990*/  HMMA.16816.F32 R24, R164.reuse, R154, R24 ;  /* 0x0000009aa418723c */ /* 0x040fe20000001818 */
[----:B------:R-:W4:Y:S07]  /*69a0*/  LDSM.16.M88.4 R152, [R178+0x8000] ;  /* 0x00800000b298783b */ /* 0x000f2e0000000200 */
[C---:B------:R-:W-:Y:S08]  /*69b0*/  HMMA.16816.F32 R28, R164.reuse, R172, R28 ;  /* 0x000000aca41c723c */ /* 0x040ff0000000181c */
[----:B------:R-:W-:Y:S01]  /*69c0*/  HMMA.16816.F32 R32, R164, R174, R32 ;  /* 0x000000aea420723c */ /* 0x000fe20000001820 */
[----:B------:R-:W5:Y:S07]  /*69d0*/  LDSM.16.M88.4 R164, [R133+0x11100] ;  /* 0x0111000085a4783b */ /* 0x000f6e0000000200 */
[C---:B-1----:R-:W-:Y:S08]  /*69e0*/  HMMA.16816.F32 R4, R136.reuse, R140, R4 ;  /* 0x0000008c8804723c */ /* 0x042ff00000001804 */
[C---:B------:R-:W-:Y:S01]  /*69f0*/  HMMA.16816.F32 R8, R136.reuse, R142, R8 ;  /* 0x0000008e8808723c */ /* 0x040fe20000001808 */
[----:B------:R-:W1:Y:S07]  /*6a00*/  LDSM.16.M88.4 R140, [R133+0x11900] ;  /* 0x01190000858c783b */ /* 0x000e6e0000000200 */
[C---:B--2---:R-:W-:Y:S08]  /*6a10*/  HMMA.16816.F32 R12, R136.reuse, R144, R12 ;  /* 0x00000090880c723c */ /* 0x044ff0000000180c */
[C---:B------:R-:W-:Y:S08]  /*6a20*/  HMMA.16816.F32 R16, R136.reuse, R146, R16 ;  /* 0x000000928810723c */ /* 0x040ff00000001810 */
[C---:B------:R-:W-:Y:S08]  /*6a30*/  HMMA.16816.F32 R20, R136.reuse, R156, R20 ;  /* 0x0000009c8814723c */ /* 0x040ff00000001814 */
        /* <DEDUP_REMOVED lines=9> */
[C---:B-1----:R-:W-:Y:S08]  /*6ad0*/  HMMA.16816.F32 R28, R152.reuse, R140, R28 ;  /* 0x0000008c981c723c */ /* 0x042ff0000000181c */
[----:B------:R-:W-:Y:S01]  /*6ae0*/  HMMA.16816.F32 R32, R152, R142, R32 ;  /* 0x0000008e9820723c */ /* 0x000fe20000001820 */
[----:B------:R-:W-:-:S07]  /*6af0*/  @P0 BRA `(.L_x_1958) ;  /* 0x0000019000000947 */ /* 0x000fce0003800000 */
[----:B------:R-:W-:Y:S01]  /*6b00*/  IMAD R211, R212, c[0x0][0x1d0], R211 ;  /* 0x00007400d4d37a24 */ /* 0x000fe200078e02d3 */
[----:B------:R-:W-:Y:S04]  /*6b10*/  BSSY B0, `(.L_x_1959) ;  /* 0x0000012000007945 */ /* 0x000fe80003800000 */
        /* <DEDUP_REMOVED lines=12> */
.L_x_1960:
[----:B------:R-:W-:Y:S04]  /*6be0*/  MOV R0, 0x1 ;  /* 0x0000000100007802 */ /* 0x000fe80000000f00 */
[----:B------:R-:W-:Y:S11]  /*6bf0*/  ISETP.NE.AND P0, PT, R0, c[0x0][0x32c], PT ;  /* 0x0000cb0000007a0c */ /* 0x000ff60003f05270 */
[----:B------:R-:W-:Y:S02]  /*6c00*/  @!UPT UIADD3 URZ, URZ, URZ, URZ ;  /* 0x0000003f3f3ff290 */ /* 0x000fe4000fffe03f */
[----:B------:R-:W-:Y:S05]  /*6c10*/  @P0 IMAD.HI.U32 R0, R2, c[0x0][0x330], RZ ;  /* 0x0000cc0002000a27 */ /* 0x000fea00078e00ff */
[----:B------:R-:W-:Y:S02]  /*6c20*/  @P0 SHF.R.U32.HI R2, RZ, c[0x0][0x334], R0 ;  /* 0x0000cd00ff020a19 */ /* 0x000fe40000011600 */
.L_x_1961:
[----:B------:R-:W-:Y:S05]  /*6c30*/  BSYNC B0 ;  /* 0x0000000000007941 */ /* 0x000fea0003800000 */
.L_x_1959:
[----:B------:R-:W-:Y:S04]  /*6c40*/  IMAD R133, R2, c[0x0][0x32c], -R209 ;  /* 0x0000cb0002857a24 */ /* 0x000fe800078e0ad1 */
[----:B------:R-:W-:Y:S05]  /*6c50*/  IMAD.IADD R0, R133, 0x1, -R196 ;  /* 0x0000000185007824 */ /* 0x000fea00078e0ac4 */
[----:B------:R-:W-:Y:S02]  /*6c60*/  IADD3 R133, R0, c[0x0][0x32c], RZ ;  /* 0x0000cb0000857a10 */ /* 0x000fe40007ffe0ff */
[----:B------:R-:W-:Y:S02]  /*6c70*/  IMNMX R215, R215, R0, !PT ;  /* 0x00000000d7d77217 */ /* 0x000fe40007800200 */
[----:B------:R-:W-:Y:S02]  /*6c80*/  IMNMX R216, R216, R133, PT ;  /* 0x00000085d8d87217 */ /* 0x000fe40003800200 */
.L_x_1958:
[----:B------:R-:W-:Y:S04]  /*6c90*/  ISETP.GT.AND P2, PT, R202, -0x1, PT ;  /* 0xffffffffca00780c */ /* 0x000fe80003f44270 */
[C---:B------:R-:W-:Y:S04]  /*6ca0*/  ISETP.GT.AND P0, PT, R215.reuse, RZ, P2 ;  /* 0x000000ffd700720c */ /* 0x040fe80001704270 */
[----:B------:R-:W-:Y:S04]  /*6cb0*/  ISETP.LT.OR P0, PT, R216, 0x1, P0 ;  /* 0x00000001d800780c */ /* 0x000fe80000701670 */
[----:B------:R-:W-:Y:S02]  /*6cc0*/  FSEL R137, R4, -INF , !P0 ;  /* 0xff80000004897808 */ /* 0x000fe40004000000 */
[----:B------:R-:W-:Y:S04]  /*6cd0*/  ISETP.GT.AND P0, PT, R215, 0x1, P2 ;  /* 0x00000001d700780c */ /* 0x000fe80001704270 */
[C---:B------:R-:W-:Y:S04]  /*6ce0*/  ISETP.LT.OR P0, PT, R216.reuse, 0x2, P0 ;  /* 0x00000002d800780c */ /* 0x040fe80000701670 */
[----:B------:R-:W-:Y:S02]  /*6cf0*/  FSEL R133, R5, -INF , !P0 ;  /* 0xff80000005857808 */ /* 0x000fe40004000000 */
[C---:B------:R-:W-:Y:S04]  /*6d00*/  ISETP.GT.AND P0, PT, R215.reuse, 0x8, P2 ;  /* 0x00000008d700780c */ /* 0x040fe80001704270 */
        /* <DEDUP_REMOVED lines=11> */
[C---:B------:R-:W-:Y:S01]  /*6dc0*/  ISETP.GT.AND P0, PT, R215.reuse, 0x18, P2 ;  /* 0x00000018d700780c */ /* 0x040fe20001704270 */
[----:B------:R-:W1:Y:S03]  /*6dd0*/  SHFL.IDX PT, R13, R210, 0x1, 0x1c1f ;  /* 0x003c1f00d20d7f89 */ /* 0x000e6600000e0000 */
[----:B------:R-:W-:Y:S04]  /*6de0*/  ISETP.LT.OR P0, PT, R216, 0x19, P0 ;  /* 0x00000019d800780c */ /* 0x000fe80000701670 */
[----:B------:R-:W-:Y:S02]  /*6df0*/  FSEL R143, R16, -INF , !P0 ;  /* 0xff800000108f7808 */ /* 0x000fe40004000000 */
[----:B------:R-:W-:Y:S04]  /*6e00*/  ISETP.GT.AND P0, PT, R215, 0x19, P2 ;  /* 0x00000019d700780c */ /* 0x000fe80001704270 */
[C---:B------:R-:W-:Y:S04]  /*6e10*/  ISETP.LT.OR P0, PT, R216.reuse, 0x1a, P0 ;  /* 0x0000001ad800780c */ /* 0x040fe80000701670 */
[----:B------:R-:W-:Y:S02]  /*6e20*/  FSEL R141, R17, -INF , !P0 ;  /* 0xff800000118d7808 */ /* 0x000fe40004000000 */
[----:B------:R-:W-:Y:S04]  /*6e30*/  ISETP.GT.AND P0, PT, R215, 0x20, P2 ;  /* 0x00000020d700780c */ /* 0x000fe80001704270 */
[----:B------:R-:W-:Y:S01]  /*6e40*/  ISETP.LT.OR P0, PT, R216, 0x21, P0 ;  /* 0x00000021d800780c */ /* 0x000fe20000701670 */
[--C-:B-1----:R-:W-:Y:S02]  /*6e50*/  IMAD.IADD R214, R214, 0x1, R13.reuse ;  /* 0x00000001d6d67824 */ /* 0x102fe400078e020d */
[----:B------:R-:W-:Y:S01]  /*6e60*/  IMAD.IADD R213, R213, 0x1, R13 ;  /* 0x00000001d5d57824 */ /* 0x000fe200078e020d */
        /* <DEDUP_REMOVED lines=20> */
[----:B------:R-:W-:Y:S04]  /*6fb0*/  ISETP.LT.OR P0, PT, R216, 0x3a, P0 ;  /* 0x0000003ad800780c */ /* 0x000fe80000701670 */
[----:B------:R-:W-:Y:S02]  /*6fc0*/  FSEL R147, R33, -INF , !P0 ;  /* 0xff80000021937808 */ /* 0x000fe40004000000 */
[----:B------:R-:W-:Y:S11]  /*6fd0*/  PLOP3.LUT P0, PT, PT, PT, UP0, 0x40, 0x0 ;  /* 0x000000000000781c */ /* 0x000ff60003f0e808 */
[----:B------:R-:W-:Y:S02]  /*6fe0*/  @!UPT UIADD3 URZ, URZ, URZ, URZ ;  /* 0x0000003f3f3ff290 */ /* 0x000fe4000fffe03f */
[----:B------:R-:W-:-:S05]  /*6ff0*/  @P0 BRA `(.L_x_1962) ;  /* 0x0000019000000947 */ /* 0x000fca0003800000 */
        /* <DEDUP_REMOVED lines=14> */
.L_x_1964:
[----:B------:R-:W-:Y:S04]  /*70e0*/  MOV R0, 0x1 ;  /* 0x0000000100007802 */ /* 0x000fe80000000f00 */
[----:B------:R-:W-:Y:S11]  /*70f0*/  ISETP.NE.AND P0, PT, R0, c[0x0][0x32c], PT ;  /* 0x0000cb0000007a0c */ /* 0x000ff60003f05270 */
[----:B------:R-:W-:Y:S02]  /*7100*/  @!UPT UIADD3 URZ, URZ, URZ, URZ ;  /* 0x0000003f3f3ff290 */ /* 0x000fe4000fffe03f */
[----:B------:R-:W-:Y:S05]  /*7110*/  @P0 IMAD.HI.U32 R0, R2, c[0x0][0x330], RZ ;  /* 0x0000cc0002000a27 */ /* 0x000fea00078e00ff */
[----:B------:R-:W-:Y:S02]  /*7120*/  @P0 SHF.R.U32.HI R2, RZ, c[0x0][0x334], R0 ;  /* 0x0000cd00ff020a19 */ /* 0x000fe40000011600 */
.L_x_1965:
[----:B------:R-:W-:Y:S05]  /*7130*/  BSYNC B0 ;  /* 0x0000000000007941 */ /* 0x000fea0003800000 */
.L_x_1963:
[----:B------:R-:W-:Y:S04]  /*7140*/  IMAD R13, R2, c[0x0][0x32c], -R209 ;  /* 0x0000cb00020d7a24 */ /* 0x000fe800078e0ad1 */
[----:B------:R-:W-:Y:S05]  /*7150*/  IMAD.IADD R0, R13, 0x1, -R196 ;  /* 0x000000010d007824 */ /* 0x000fea00078e0ac4 */
[----:B------:R-:W-:Y:S02]  /*7160*/  IADD3 R13, R0, c[0x0][0x32c], RZ ;  /* 0x0000cb00000d7a10 */ /* 0x000fe40007ffe0ff */
[----:B------:R-:W-:Y:S02]  /*7170*/  IMNMX R213, R213, R0, !PT ;  /* 0x00000000d5d57217 */ /* 0x000fe40007800200 */
[----:B------:R-:W-:Y:S02]  /*7180*/  IMNMX R214, R214, R13, PT ;  /* 0x0000000dd6d67217 */ /* 0x000fe40003800200 */
.L_x_1962:
[----:B------:R-:W-:Y:S01]  /*7190*/  ISETP.GT.AND P0, PT, R213, RZ, P2 ;  /* 0x000000ffd500720c */ /* 0x000fe20001704270 */
[----:B------:R-:W-:Y:S04]  /*71a0*/  DEPBAR.LE SB0, 0x2 ;  /* 0x000080800000791a */ /* 0x000fe80000000000 */
[----:B------:R-:W-:Y:S01]  /*71b0*/  BAR.SYNC.DEFER_BLOCKING 0x0 ;  /* 0x0000000000007b1d */ /* 0x000fe20000010000 */
[----:B------:R-:W-:Y:S02]  /*71c0*/  ISETP.LT.OR P0, PT, R214, 0x1, P0 ;  /* 0x00000001d600780c */ /* 0x000fe40000701670 */
[----:B------:R-:W-:Y:S02]  /*71d0*/  FMNMX.FTZ R0, R137, R132, !PT ;  /* 0x0000008489007209 */ /* 0x000fe40007810000 */
[----:B------:R-:W-:Y:S02]  /*71e0*/  FSEL R12, R6, -INF , !P0 ;  /* 0xff800000060c7808 */ /* 0x000fe40004000000 */
[----:B------:R-:W-:Y:S02]  /*71f0*/  ISETP.GT.AND P0, PT, R213, 0x1, P2 ;  /* 0x00000001d500780c */ /* 0x000fe40001704270 */
[----:B------:R-:W-:Y:S02]  /*7200*/  FMNMX.FTZ R0, R133, R0, !PT ;  /* 0x0000000085007209 */ /* 0x000fe40007810000 */
[C---:B------:R-:W-:Y:S02]  /*7210*/  ISETP.LT.OR P0, PT, R214.reuse, 0x2, P0 ;  /* 0x00000002d600780c */ /* 0x040fe40000701670 */
[----:B------:R-:W-:Y:S02]  /*7220*/  FMNMX.FTZ R0, R5, R0, !PT ;  /* 0x0000000005007209 */ /* 0x000fe40007810000 */
[----:B------:R-:W-:Y:S02]  /*7230*/  FSEL R8, R7, -INF , !P0 ;  /* 0xff80000007087808 */ /* 0x000fe40004000000 */
[----:B------:R-:W-:Y:S02]  /*7240*/  ISETP.GT.AND P0, PT, R213, 0x8, P2 ;  /* 0x00000008d500780c */ /* 0x000fe40001704270 */
[----:B------:R-:W-:Y:S02]  /*7250*/  FMNMX.FTZ R0, R9, R0, !PT ;  /* 0x0000000009007209 */ /* 0x000fe40007810000 */
[----:B------:R-:W-:Y:S02]  /*7260*/  ISETP.LT.OR P0, PT, R214, 0x9, P0 ;  /* 0x00000009d600780c */ /* 0x000fe40000701670 */
        /* <DEDUP_REMOVED lines=49> */
[----:B------:R-:W-:Y:S02]  /*7580*/  FMNMX.FTZ R0, R147, R2, !PT ;  /* 0x0000000293007209 */ /* 0x000fe40007810000 */
[----:B------:R-:W-:Y:S02]  /*7590*/  FMNMX.FTZ R11, R158, R11, !PT ;  /* 0x0000000b9e0b7209 */ /* 0x000fe40007810000 */
[----:B------:R-:W-:Y:S01]  /*75a0*/  ISETP.LT.OR P0, PT, R214, 0x31, P0 ;  /* 0x00000031d600780c */ /* 0x000fe20000701670 */
[----:B------:R-:W1:Y:S01]  /*75b0*/  SHFL.BFLY PT, R7, R0, 0x2, 0x1f ;  /* 0x0c401f0000077f89 */ /* 0x000e6200000e0000 */
[----:B------:R-:W-:Y:S02]  /*75c0*/  FMNMX.FTZ R11, R156, R11, !PT ;  /* 0x0000000b9c0b7209 */ /* 0x000fe40007810000 */
[----:B------:R-:W-:Y:S02]  /*75d0*/  FSEL R150, R30, -INF , !P0 ;  /* 0xff8000001e967808 */ /* 0x000fe40004000000 */
[C---:B------:R-:W-:Y:S02]  /*75e0*/  ISETP.GT.AND P0, PT, R213.reuse, 0x31, P2 ;  /* 0x00000031d500780c */ /* 0x040fe40001704270 */
[----:B------:R-:W-:Y:S02]  /*75f0*/  FMNMX.FTZ R11, R154, R11, !PT ;  /* 0x0000000b9a0b7209 */ /* 0x000fe40007810000 */
[----:B------:R-:W-:Y:S02]  /*7600*/  ISETP.LT.OR P0, PT, R214, 0x32, P0 ;  /* 0x00000032d600780c */ /* 0x000fe40000701670 */
[----:B------:R-:W-:Y:S02]  /*7610*/  ISETP.GT.AND P1, PT, R213, 0x38, P2 ;  /* 0x00000038d500780c */ /* 0x000fe40001724270 */
[----:B------:R-:W-:Y:S02]  /*7620*/  FSEL R148, R31, -INF , !P0 ;  /* 0xff8000001f947808 */ /* 0x000fe40004000000 */
[----:B------:R-:W-:Y:S01]  /*7630*/  FMNMX.FTZ R11, R150, R11, !PT ;  /* 0x0000000b960b7209 */ /* 0x000fe20007810000 */
[----:B------:R-:W-:Y:S01]  /*7640*/  LDSM.16.MT88.4 R28, [R176+UR4+0x100] ;  /* 0x00010004b01c783b */ /* 0x000fe20008004200 */
[----:B------:R-:W-:Y:S02]  /*7650*/  ISETP.GT.AND P0, PT, R213, 0x39, P2 ;  /* 0x00000039d500780c */ /* 0x000fe40001704270 */
[----:B------:R-:W-:Y:S02]  /*7660*/  ISETP.LT.OR P1, PT, R214, 0x39, P1 ;  /* 0x00000039d600780c */ /* 0x000fe40000f21670 */
[----:B------:R-:W-:Y:S02]  /*7670*/  FMNMX.FTZ R11, R148, R11, !PT ;  /* 0x0000000b940b7209 */ /* 0x000fe40007810000 */
[----:B------:R-:W-:Y:S02]  /*7680*/  FSEL R146, R34, -INF , !P1 ;  /* 0xff80000022927808 */ /* 0x000fe40004800000 */
[----:B------:R-:W-:Y:S02]  /*7690*/  ISETP.LT.OR P0, PT, R214, 0x3a, P0 ;  /* 0x0000003ad600780c */ /* 0x000fe40000701670 */
[----:B------:R-:W-:Y:S02]  /*76a0*/  FMNMX.FTZ R15, R146, R11, !PT ;  /* 0x0000000b920f7209 */ /* 0x000fe40007810000 */
[----:B------:R-:W-:Y:S02]  /*76b0*/  FSEL R144, R35, -INF , !P0 ;  /* 0xff80000023907808 */ /* 0x000fe40004000000 */
[----:B------:R-:W-:Y:S02]  /*76c0*/  IADD3 R17, R176, UR4, RZ ;  /* 0x00000004b0117c10 */ /* 0x000fe4000fffe0ff */
[----:B------:R-:W-:Y:S02]  /*76d0*/  FMNMX.FTZ R13, R144, R15, !PT ;  /* 0x0000000f900d7209 */ /* 0x000fe40007810000 */
[----:B------:R-:W-:Y:S02]  /*76e0*/  IADD3 R134, R182, R17, RZ ;  /* 0x00000011b6867210 */ /* 0x000fe40007ffe0ff */
[----:B-1----:R-:W-:Y:S02]  /*76f0*/  FMNMX.FTZ R4, R0, R7, !PT ;  /* 0x0000000700047209 */ /* 0x002fe40007810000 */
[----:B------:R-:W1:Y:S08]  /*7700*/  SHFL.BFLY PT, R0, R13, 0x2, 0x1f ;  /* 0x0c401f000d007f89 */ /* 0x000e7000000e0000 */
[----:B------:R-:W2:Y:S01]  /*7710*/  SHFL.BFLY PT, R11, R4, 0x1, 0x1f ;  /* 0x0c201f00040b7f89 */ /* 0x000ea200000e0000 */
[----:B-1----:R-:W-:Y:S07]  /*7720*/  FMNMX.FTZ R7, R13, R0, !PT ;  /* 0x000000000d077209 */ /* 0x002fee0007810000 */
[----:B------:R-:W1:Y:S01]  /*7730*/  SHFL.BFLY PT, R0, R7, 0x1, 0x1f ;  /* 0x0c201f0007007f89 */ /* 0x000e6200000e0000 */
[----:B--2---:R-:W-:Y:S04]  /*7740*/  FMNMX.FTZ R2, R4, R11, !PT ;  /* 0x0000000b04027209 */ /* 0x004fe80007810000 */
[C---:B------:R-:W-:Y:S01]  /*7750*/  FSETP.NEU.FTZ.AND P0, PT, R2.reuse, -INF , PT ;  /* 0xff8000000200780b */ /* 0x040fe20003f1d000 */
[----:B------:R-:W-:Y:S05]  /*7760*/  FMUL.FTZ R152, R2, c[0x0][0x2d0] ;  /* 0x0000b40002987a20 */ /* 0x000fea0000410000 */
[----:B------:R-:W-:Y:S05]  /*7770*/  FSEL R152, R152, RZ, P0 ;  /* 0x000000ff98987208 */ /* 0x000fea0000000000 */
[--C-:B------:R-:W-:Y:S01]  /*7780*/  FFMA.FTZ R160, R5, c[0x0][0x2d0], -R152.reuse ;  /* 0x0000b40005a07a23 */ /* 0x100fe20000010898 */
[----:B------:R-:W-:Y:S01]  /*7790*/  FSEL R5, R2, RZ, P0 ;  /* 0x000000ff02057208 */ /* 0x000fe20000000000 */
[--C-:B------:R-:W-:Y:S02]  /*77a0*/  FFMA.FTZ R162, R137, c[0x0][0x2d0], -R152.reuse ;  /* 0x0000b40089a27a23 */ /* 0x100fe40000010898 */
[----:B------:R-:W-:Y:S01]  /*77b0*/  FFMA.FTZ R161, R133, c[0x0][0x2d0], -R152 ;  /* 0x0000b40085a17a23 */ /* 0x000fe20000010898 */
[----:B-1----:R-:W-:Y:S01]  /*77c0*/  FMNMX.FTZ R0, R7, R0, !PT ;  /* 0x0000000007007209 */ /* 0x002fe20007810000 */
[----:B------:R-:W-:Y:S02]  /*77d0*/  FADD.FTZ R4, -R5, R132 ;  /* 0x0000008405047221 */ /* 0x000fe40000010100 */
[----:B------:R-:W-:Y:S01]  /*77e0*/  MUFU.EX2 R162, R162 ;  /* 0x000000a200a27308 */ /* 0x000fe20000000800 */
[--C-:B------:R-:W-:Y:S01]  /*77f0*/  FFMA.FTZ R163, R9, c[0x0][0x2d0], -R152.reuse ;  /* 0x0000b40009a37a23 */ /* 0x100fe20000010898 */
[C---:B------:R-:W-:Y:S01]  /*7800*/  FSETP.NEU.FTZ.AND P0, PT, R0.reuse, -INF , PT ;  /* 0xff8000000000780b */ /* 0x040fe20003f1d000 */
[----:B------:R-:W-:Y:S01]  /*7810*/  FMUL.FTZ R145, R0, c[0x0][0x2d0] ;  /* 0x0000b40000917a20 */ /* 0x000fe20000410000 */
[----:B------:R-:W-:Y:S01]  /*7820*/  IADD3 R5, R177, UR4, RZ ;  /* 0x00000004b1057c10 */ /* 0x000fe2000fffe0ff */
[----:B------:R-:W-:Y:S01]  /*7830*/  FMUL.FTZ R132, R4, c[0x0][0x2d0] ;  /* 0x0000b40004847a20 */ /* 0x000fe20000410000 */
[----:B------:R-:W-:Y:S01]  /*7840*/  FSEL R4, R0, RZ, P0 ;  /* 0x000000ff00047208 */ /* 0x000fe20000000000 */
[--C-:B------:R-:W-:Y:S01]  /*7850*/  FFMA.FTZ R170, R143, c[0x0][0x2d0], -R152.reuse ;  /* 0x0000b4008faa7a23 */ /* 0x100fe20000010898 */
[----:B------:R-:W-:Y:S01]  /*7860*/  FSEL R145, R145, RZ, P0 ;  /* 0x000000ff91917208 */ /* 0x000fe20000000000 */
[--C-:B------:R-:W-:Y:S01]  /*7870*/  FFMA.FTZ R212, R159, c[0x0][0x2d0], -R152.reuse ;  /* 0x0000b4009fd47a23 */ /* 0x100fe20000010898 */
[----:B------:R-:W1:Y:S01]  /*7880*/  MUFU.EX2 R161, R161 ;  /* 0x000000a100a17308 */ /* 0x000e620000000800 */
[----:B------:R-:W-:Y:S01]  /*7890*/  FADD.FTZ R4, -R4, R3 ;  /* 0x0000000304047221 */ /* 0x000fe20000010100 */
[----:B------:R-:W-:Y:S01]  /*78a0*/  IADD3 R133, R182, R5, RZ ;  /* 0x00000005b6857210 */ /* 0x000fe20007ffe0ff */
[--C-:B------:R-:W-:Y:S02]  /*78b0*/  FFMA.FTZ R166, R12, c[0x0][0x2d0], -R145.reuse ;  /* 0x0000b4000ca67a23 */ /* 0x100fe40000010891 */
[----:B------:R-:W2:Y:S01]  /*78c0*/  LDSM.16.MT88.4 R12, [R177+UR4+0x100] ;  /* 0x00010004b10c783b */ /* 0x000ea20008004200 */
[--C-:B------:R-:W-:Y:S02]  /*78d0*/  FFMA.FTZ R165, R8, c[0x0][0x2d0], -R145.reuse ;  /* 0x0000b40008a57a23 */ /* 0x100fe40000010891 */
[--C-:B------:R-:W-:Y:S02]  /*78e0*/  FFMA.FTZ R164, R10, c[0x0][0x2d0], -R145.reuse ;  /* 0x0000b4000aa47a23 */ /* 0x100fe40000010891 */
[--C-:B------:R-:W-:Y:S01]  /*78f0*/  FFMA.FTZ R167, R6, c[0x0][0x2d0], -R145.reuse ;  /* 0x0000b40006a77a23 */ /* 0x100fe20000010891 */
[----:B------:R-:W3:Y:S01]  /*7900*/  MUFU.EX2 R132, R132 ;  /* 0x0000008400847308 */ /* 0x000ee20000000800 */
[----:B------:R-:W-:Y:S01]  /*7910*/  FMUL.FTZ R3, R4, c[0x0][0x2d0] ;  /* 0x0000b40004037a20 */ /* 0x000fe20000410000 */
[----:B------:R-:W4:Y:S01]  /*7920*/  LDSM.16.MT88.4 R20, [R133+0x100] ;  /* 0x000100008514783b */ /* 0x000f220000004200 */
[--C-:B------:R-:W-:Y:S02]  /*7930*/  FFMA.FTZ R175, R140, c[0x0][0x2d0], -R145.reuse ;  /* 0x0000b4008caf7a23 */ /* 0x100fe40000010891 */
[--C-:B------:R-:W-:Y:S02]  /*7940*/  FFMA.FTZ R213, R157, c[0x0][0x2d0], -R152.reuse ;  /* 0x0000b4009dd57a23 */ /* 0x100fe40000010898 */
[--C-:B------:R-:W-:Y:S02]  /*7950*/  FFMA.FTZ R214, R155, c[0x0][0x2d0], -R152.reuse ;  /* 0x0000b4009bd67a23 */ /* 0x100fe40000010898 */
[--C-:B------:R-:W-:Y:S01]  /*7960*/  FFMA.FTZ R215, R158, c[0x0][0x2d0], -R145.reuse ;  /* 0x0000b4009ed77a23 */ /* 0x100fe20000010891 */
[----:B------:R-:W5:Y:S01]  /*7970*/  MUFU.EX2 R3, R3 ;  /* 0x0000000300037308 */ /* 0x000f620000000800 */
[--C-:B------:R-:W-:Y:S01]  /*7980*/  FFMA.FTZ R216, R156, c[0x0][0x2d0], -R145.reuse ;  /* 0x0000b4009cd87a23 */ /* 0x100fe20000010891 */
[----:B-1----:R-:W-:Y:S01]  /*7990*/  F2FP.PACK_AB R136, R161, R162 ;  /* 0x000000a2a188723e */ /* 0x002fe200000000ff */
[----:B------:R-:W-:Y:S01]  /*79a0*/  LDSM.16.MT88.4 R156, [R177+UR4+0x5900] ;  /* 0x00590004b19c783b */ /* 0x000fe20008004200 */
[--C-:B------:R-:W-:Y:S02]  /*79b0*/  FFMA.FTZ R217, R154, c[0x0][0x2d0], -R145.reuse ;  /* 0x0000b4009ad97a23 */ /* 0x100fe40000010891 */
[--C-:B------:R-:W-:Y:S02]  /*79c0*/  FFMA.FTZ R218, R153, c[0x0][0x2d0], -R152.reuse ;  /* 0x0000b40099da7a23 */ /* 0x100fe40000010898 */
[--C-:B------:R-:W-:Y:S02]  /*79d0*/  FFMA.FTZ R219, R151, c[0x0][0x2d0], -R152.reuse ;  /* 0x0000b40097db7a23 */ /* 0x100fe40000010898 */
[----:B------:R-:W-:Y:S01]  /*79e0*/  MUFU.EX2 R160, R160 ;  /* 0x000000a000a07308 */ /* 0x000fe20000000800 */
[--C-:B------:R-:W-:Y:S02]  /*79f0*/  FFMA.FTZ R220, R149, c[0x0][0x2d0], -R152.reuse ;  /* 0x0000b40095dc7a23 */ /* 0x100fe40000010898 */
[--C-:B------:R-:W-:Y:S02]  /*7a00*/  FFMA.FTZ R222, R150, c[0x0][0x2d0], -R145.reuse ;  /* 0x0000b40096de7a23 */ /* 0x100fe40000010891 */
[C---:B---3--:R-:W-:Y:S02]  /*7a10*/  FMUL.FTZ R4, R132.reuse, R128 ;  /* 0x0000008084047220 */ /* 0x048fe40000410000 */
[C---:B------:R-:W-:Y:S02]  /*7a20*/  FMUL.FTZ R5, R132.reuse, R129 ;  /* 0x0000008184057220 */ /* 0x040fe40000410000 */
[C---:B------:R-:W-:Y:S01]  /*7a30*/  FMUL.FTZ R8, R132.reuse, R124 ;  /* 0x0000007c84087220 */ /* 0x040fe20000410000 */
[----:B------:R-:W1:Y:S01]  /*7a40*/  MUFU.EX2 R163, R163 ;  /* 0x000000a300a37308 */ /* 0x000e620000000800 */
[C---:B------:R-:W-:Y:S02]  /*7a50*/  FMUL.FTZ R9, R132.reuse, R125 ;  /* 0x0000007d84097220 */ /* 0x040fe40000410000 */
[C---:B------:R-:W-:Y:S02]  /*7a60*/  FMUL.FTZ R16, R132.reuse, R104 ;  /* 0x0000006884107220 */ /* 0x040fe40000410000 */
[C---:B-----5:R-:W-:Y:S02]  /*7a70*/  FMUL.FTZ R6, R3.reuse, R130 ;  /* 0x0000008203067220 */ /* 0x060fe40000410000 */
[C---:B------:R-:W-:Y:S02]  /*7a80*/  FMUL.FTZ R7, R3.reuse, R131 ;  /* 0x0000008303077220 */ /* 0x040fe40000410000 */
[C---:B------:R-:W-:Y:S01]  /*7a90*/  FMUL.FTZ R10, R3.reuse, R126 ;  /* 0x0000007e030a7220 */ /* 0x040fe20000410000 */
[----:B------:R-:W-:Y:S01]  /*7aa0*/  MUFU.EX2 R166, R166 ;  /* 0x000000a600a67308 */ /* 0x000fe20000000800 */
[C---:B------:R-:W-:Y:S01]  /*7ab0*/  FMUL.FTZ R11, R3.reuse, R127 ;  /* 0x0000007f030b7220 */ /* 0x040fe20000410000 */
[----:B------:R-:W-:Y:S01]  /*7ac0*/  LDSM.16.MT88.4 R128, [R133+0x2900] ;  /* 0x002900008580783b */ /* 0x000fe20000004200 */
[C---:B------:R-:W-:Y:S02]  /*7ad0*/  FMUL.FTZ R17, R132.reuse, R105 ;  /* 0x0000006984117220 */ /* 0x040fe40000410000 */
[C---:B------:R-:W-:Y:S02]  /*7ae0*/  FMUL.FTZ R18, R3.reuse, R106 ;  /* 0x0000006a03127220 */ /* 0x040fe40000410000 */
[----:B------:R-:W-:Y:S02]  /*7af0*/  FMUL.FTZ R19, R3, R107 ;  /* 0x0000006b03137220 */ /* 0x000fe40000410000 */
[C---:B------:R-:W-:Y:S01]  /*7b00*/  FMUL.FTZ R24, R132.reuse, R112 ;  /* 0x0000007084187220 */ /* 0x040fe20000410000 */
[----:B------:R-:W3:Y:S01]  /*7b10*/  MUFU.EX2 R165, R165 ;  /* 0x000000a500a57308 */ /* 0x000ee20000000800 */
[----:B------:R-:W-:Y:S01]  /*7b20*/  LDSM.16.MT88.4 R104, [R177+UR4+0x2100] ;  /* 0x00210004b168783b */ /* 0x000fe20008004200 */
[C---:B------:R-:W-:Y:S01]  /*7b30*/  FMUL.FTZ R25, R132.reuse, R113 ;  /* 0x0000007184197220 */ /* 0x040fe20000410000 */
[----:B-1----:R-:W-:Y:S01]  /*7b40*/  F2FP.PACK_AB R138, R163, R160 ;  /* 0x000000a0a38a723e */ /* 0x002fe200000000ff */
[C---:B------:R-:W-:Y:S02]  /*7b50*/  FMUL.FTZ R26, R3.reuse, R114 ;  /* 0x00000072031a7220 */ /* 0x040fe40000410000 */
[C---:B------:R-:W-:Y:S03]  /*7b60*/  FMUL.FTZ R27, R3.reuse, R115 ;  /* 0x00000073031b7220 */ /* 0x040fe60000410000 */
[----:B------:R-:W-:Y:S01]  /*7b70*/  LDSM.16.MT88.4 R112, [R177+UR4+0x900] ;  /* 0x00090004b170783b */ /* 0x000fe20008004200 */
[----:B------:R-:W-:Y:S01]  /*7b80*/  MUFU.EX2 R164, R164 ;  /* 0x000000a400a47308 */ /* 0x000fe20000000800 */
[C---:B------:R-:W-:Y:S02]  /*7b90*/  FMUL.FTZ R32, R132.reuse, R120 ;  /* 0x0000007884207220 */ /* 0x040fe40000410000 */
[----:B------:R-:W-:Y:S02]  /*7ba0*/  FMUL.FTZ R33, R132, R121 ;  /* 0x0000007984217220 */ /* 0x000fe40000410000 */
[C---:B------:R-:W-:Y:S02]  /*7bb0*/  FMUL.FTZ R34, R3.reuse, R122 ;  /* 0x0000007a03227220 */ /* 0x040fe40000410000 */
[----:B------:R-:W-:Y:S01]  /*7bc0*/  LDSM.16.MT88.4 R124, [R177+UR4+0x2900] ;  /* 0x00290004b17c783b */ /* 0x000fe20008004200 */
[----:B------:R-:W-:Y:S02]  /*7bd0*/  FMUL.FTZ R35, R3, R123 ;  /* 0x0000007b03237220 */ /* 0x000fe40000410000 */
[----:B------:R-:W1:Y:S01]  /*7be0*/  MUFU.EX2 R167, R167 ;  /* 0x000000a700a77308 */ /* 0x000e620000000800 */
[--C-:B------:R-:W-:Y:S02]  /*7bf0*/  FFMA.FTZ R223, R148, c[0x0][0x2d0], -R145.reuse ;  /* 0x0000b40094df7a23 */ /* 0x100fe40000010891 */
[--C-:B------:R-:W-:Y:S01]  /*7c00*/  FFMA.FTZ R224, R146, c[0x0][0x2d0], -R145.reuse ;  /* 0x0000b40092e07a23 */ /* 0x100fe20000010891 */
[----:B---3--:R-:W-:Y:S01]  /*7c10*/  F2FP.PACK_AB R137, R165, R166 ;  /* 0x000000a6a589723e */ /* 0x008fe200000000ff */
[----:B------:R-:W-:Y:S01]  /*7c20*/  LDSM.16.MT88.4 R120, [R134+0x900] ;  /* 0x000900008678783b */ /* 0x000fe20000004200 */
[C---:B------:R-:W-:Y:S02]  /*7c30*/  FMUL.FTZ R36, R132.reuse, R36 ;  /* 0x0000002484247220 */ /* 0x040fe40000410000 */
[C---:B------:R-:W-:Y:S02]  /*7c40*/  FMUL.FTZ R37, R132.reuse, R37 ;  /* 0x0000002584257220 */ /* 0x040fe40000410000 */
[C---:B------:R-:W-:Y:S01]  /*7c50*/  FMUL.FTZ R38, R3.reuse, R38 ;  /* 0x0000002603267220 */ /* 0x040fe20000410000 */
[----:B------:R-:W-:Y:S01]  /*7c60*/  MUFU.EX2 R170, R170 ;  /* 0x000000aa00aa7308 */ /* 0x000fe20000000800 */
[C---:B------:R-:W-:Y:S01]  /*7c70*/  FMUL.FTZ R39, R3.reuse, R39 ;  /* 0x0000002703277220 */ /* 0x040fe20000410000 */
[----:B------:R-:W-:Y:S01]  /*7c80*/  LDSM.16.MT88.4 R148, [R176+UR4+0x3900] ;  /* 0x00390004b094783b */ /* 0x000fe20008004200 */
[C---:B------:R-:W-:Y:S02]  /*7c90*/  FMUL.FTZ R40, R132.reuse, R40 ;  /* 0x0000002884287220 */ /* 0x040fe40000410000 */
[C---:B------:R-:W-:Y:S02]  /*7ca0*/  FMUL.FTZ R41, R132.reuse, R41 ;  /* 0x0000002984297220 */ /* 0x040fe40000410000 */
[C---:B------:R-:W-:Y:S02]  /*7cb0*/  FMUL.FTZ R42, R3.reuse, R42 ;  /* 0x0000002a032a7220 */ /* 0x040fe40000410000 */
[----:B------:R-:W-:Y:S01]  /*7cc0*/  FMUL.FTZ R43, R3, R43 ;  /* 0x0000002b032b7220 */ /* 0x000fe20000410000 */
[----:B------:R-:W-:Y:S01]  /*7cd0*/  MUFU.EX2 R175, R175 ;  /* 0x000000af00af7308 */ /* 0x000fe20000000800 */
[C---:B------:R-:W-:Y:S01]  /*7ce0*/  FMUL.FTZ R44, R132.reuse, R44 ;  /* 0x0000002c842c7220 */ /* 0x040fe20000410000 */
[----:B-1----:R-:W-:Y:S01]  /*7cf0*/  F2FP.PACK_AB R139, R167, R164 ;  /* 0x000000a4a78b723e */ /* 0x002fe200000000ff */
[C---:B------:R-:W-:Y:S02]  /*7d00*/  FMUL.FTZ R45, R132.reuse, R45 ;  /* 0x0000002d842d7220 */ /* 0x040fe40000410000 */
[C---:B------:R-:W-:Y:S02]  /*7d10*/  FMUL.FTZ R46, R3.reuse, R46 ;  /* 0x0000002e032e7220 */ /* 0x040fe40000410000 */
[C---:B------:R-:W-:Y:S02]  /*7d20*/  FMUL.FTZ R47, R3.reuse, R47 ;  /* 0x0000002f032f7220 */ /* 0x040fe40000410000 */
[C---:B--2---:R-:W-:Y:S01]  /*7d30*/  HMMA.16816.F32 R4, R136.reuse, R12, R4 ;  /* 0x0000000c8804723c */ /* 0x044fe20000001804 */
[----:B------:R-:W-:Y:S04]  /*7d40*/  MUFU.EX2 R212, R212 ;  /* 0x000000d400d47308 */ /* 0x000fe80000000800 */
        /* <DEDUP_REMOVED lines=9> */
[----:B------:R-:W1:Y:S01]  /*7de0*/  LDSM.16.MT88.4 R100, [R134+0x100] ;  /* 0x000100008664783b */ /* 0x000e620000004200 */
[C---:B------:R-:W-:Y:S02]  /*7df0*/  FMUL.FTZ R50, R3.reuse, R50 ;  /* 0x0000003203327220 */ /* 0x040fe40000410000 */
[C---:B------:R-:W-:Y:S02]  /*7e00*/  FMUL.FTZ R51, R3.reuse, R51 ;  /* 0x0000003303337220 */ /* 0x040fe40000410000 */
[C---:B----4-:R-:W-:Y:S03]  /*7e10*/  HMMA.16816.F32 R12, R136.reuse, R20, R12 ;  /* 0x00000014880c723c */ /* 0x050fe6000000180c */
[C---:B------:R-:W-:Y:S01]  /*7e20*/  FMUL.FTZ R52, R132.reuse, R52 ;  /* 0x0000003484347220 */ /* 0x040fe20000410000 */
[----:B------:R-:W-:Y:S01]  /*7e30*/  MUFU.EX2 R215, R215 ;  /* 0x000000d700d77308 */ /* 0x000fe20000000800 */
[C---:B------:R-:W-:Y:S02]  /*7e40*/  FMUL.FTZ R53, R132.reuse, R53 ;  /* 0x0000003584357220 */ /* 0x040fe40000410000 */
[C---:B------:R-:W-:Y:S01]  /*7e50*/  FMUL.FTZ R20, R132.reuse, R108 ;  /* 0x0000006c84147220 */ /* 0x040fe20000410000 */
[C---:B------:R-:W-:Y:S04]  /*7e60*/  HMMA.16816.F32 R16, R136.reuse, R22, R16 ;  /* 0x000000168810723c */ /* 0x040fe80000001810 */
[C---:B------:R-:W-:Y:S02]  /*7e70*/  FMUL.FTZ R21, R132.reuse, R109 ;  /* 0x0000006d84157220 */ /* 0x040fe40000410000 */
[C---:B------:R-:W-:Y:S01]  /*7e80*/  FMUL.FTZ R54, R3.reuse, R54 ;  /* 0x0000003603367220 */ /* 0x040fe20000410000 */
[----:B------:R-:W-:Y:S01]  /*7e90*/  MUFU.EX2 R216, R216 ;  /* 0x000000d800d87308 */ /* 0x000fe20000000800 */
[C---:B------:R-:W-:Y:S04]  /*7ea0*/  FMUL.FTZ R22, R3.reuse, R110 ;  /* 0x0000006e03167220 */ /* 0x040fe80000410000 */
[C---:B------:R-:W-:Y:S02]  /*7eb0*/  FMUL.FTZ R23, R3.reuse, R111 ;  /* 0x0000006f03177220 */ /* 0x040fe40000410000 */
[----:B------:R-:W2:Y:S01]  /*7ec0*/  LDSM.16.MT88.4 R108, [R133+0x2100] ;  /* 0x00210000856c783b */ /* 0x000ea20000004200 */
[C---:B------:R-:W-:Y:S02]  /*7ed0*/  FMUL.FTZ R55, R3.reuse, R55 ;  /* 0x0000003703377220 */ /* 0x040fe40000410000 */
[C---:B------:R-:W-:Y:S01]  /*7ee0*/  FMUL.FTZ R56, R132.reuse, R56 ;  /* 0x0000003884387220 */ /* 0x040fe20000410000 */
[----:B------:R-:W-:Y:S01]  /*7ef0*/  MUFU.EX2 R217, R217 ;  /* 0x000000d900d97308 */ /* 0x000fe20000000800 */
[C---:B------:R-:W-:Y:S03]  /*7f00*/  HMMA.16816.F32 R20, R136.reuse, R28, R20 ;  /* 0x0000001c8814723c */ /* 0x040fe60000001814 */
[C---:B------:R-:W-:Y:S02]  /*7f10*/  FMUL.FTZ R57, R132.reuse, R57 ;  /* 0x0000003984397220 */ /* 0x040fe40000410000 */
[C---:B------:R-:W-:Y:S02]  /*7f20*/  FMUL.FTZ R58, R3.reuse, R58 ;  /* 0x0000003a033a7220 */ /* 0x040fe40000410000 */
[C---:B------:R-:W-:Y:S01]  /*7f30*/  FMUL.FTZ R28, R132.reuse, R116 ;  /* 0x00000074841c7220 */ /* 0x040fe20000410000 */
[C---:B------:R-:W-:Y:S01]  /*7f40*/  HMMA.16816.F32 R24, R136.reuse, R30, R24 ;  /* 0x0000001e8818723c */ /* 0x040fe20000001818 */
[----:B------:R-:W-:Y:S03]  /*7f50*/  MUFU.EX2 R218, R218 ;  /* 0x000000da00da7308 */ /* 0x000fe60000000800 */
[C---:B------:R-:W-:Y:S02]  /*7f60*/  FMUL.FTZ R29, R132.reuse, R117 ;  /* 0x00000075841d7220 */ /* 0x040fe40000410000 */
[C---:B------:R-:W-:Y:S02]  /*7f70*/  FMUL.FTZ R59, R3.reuse, R59 ;  /* 0x0000003b033b7220 */ /* 0x040fe40000410000 */
[C---:B------:R-:W-:Y:S03]  /*7f80*/  FMUL.FTZ R30, R3.reuse, R118 ;  /* 0x00000076031e7220 */ /* 0x040fe60000410000 */
[----:B------:R-:W-:Y:S01]  /*7f90*/  MUFU.EX2 R219, R219 ;  /* 0x000000db00db7308 */ /* 0x000fe20000000800 */
[C---:B------:R-:W-:Y:S02]  /*7fa0*/  FMUL.FTZ R31, R3.reuse, R119 ;  /* 0x00000077031f7220 */ /* 0x040fe40000410000 */
[----:B------:R-:W-:Y:S01]  /*7fb0*/  LDSM.16.MT88.4 R116, [R176+UR4+0x900] ;  /* 0x00090004b074783b */ /* 0x000fe20008004200 */
[C---:B------:R-:W-:Y:S02]  /*7fc0*/  FMUL.FTZ R60, R132.reuse, R60 ;  /* 0x0000003c843c7220 */ /* 0x040fe40000410000 */
[C---:B------:R-:W-:Y:S02]  /*7fd0*/  FMUL.FTZ R61, R132.reuse, R61 ;  /* 0x0000003d843d7220 */ /* 0x040fe40000410000 */
[C---:B-1----:R-:W-:Y:S02]  /*7fe0*/  HMMA.16816.F32 R28, R136.reuse, R100, R28 ;  /* 0x00000064881c723c */ /* 0x042fe4000000181c */
[----:B------:R-:W-:Y:S01]  /*7ff0*/  MUFU.EX2 R220, R220 ;  /* 0x000000dc00dc7308 */ /* 0x000fe20000000800 */
[C---:B------:R-:W-:Y:S02]  /*8000*/  FMUL.FTZ R62, R3.reuse, R62 ;  /* 0x0000003e033e7220 */ /* 0x040fe40000410000 */
[C---:B------:R-:W-:Y:S02]  /*8010*/  FMUL.FTZ R63, R3.reuse, R63 ;  /* 0x0000003f033f7220 */ /* 0x040fe40000410000 */
[C---:B------:R-:W-:Y:S01]  /*8020*/  FMUL.FTZ R64, R132.reuse, R64 ;  /* 0x0000004084407220 */ /* 0x040fe20000410000 */
[C---:B------:R-:W-:Y:S01]  /*8030*/  HMMA.16816.F32 R32, R136.reuse, R102, R32 ;  /* 0x000000668820723c */ /* 0x040fe20000001820 */
[----:B------:R-:W1:Y:S03]  /*8040*/  LDSM.16.MT88.4 R100, [R176+UR4+0x2100] ;  /* 0x00210004b064783b */ /* 0x000e660008004200 */
[C---:B------:R-:W-:Y:S01]  /*8050*/  FMUL.FTZ R65, R132.reuse, R65 ;  /* 0x0000004184417220 */ /* 0x040fe20000410000 */
[----:B------:R-:W-:Y:S01]  /*8060*/  MUFU.EX2 R222, R222 ;  /* 0x000000de00de7308 */ /* 0x000fe20000000800 */
[C---:B------:R-:W-:Y:S02]  /*8070*/  FMUL.FTZ R66, R3.reuse, R66 ;  /* 0x0000004203427220 */ /* 0x040fe40000410000 */
[C---:B------:R-:W-:Y:S04]  /*8080*/  HMMA.16816.F32 R36, R136.reuse, R104, R36 ;  /* 0x000000688824723c */ /* 0x040fe80000001824 */
[C---:B------:R-:W-:Y:S02]  /*8090*/  FMUL.FTZ R67, R3.reuse, R67 ;  /* 0x0000004303437220 */ /* 0x040fe40000410000 */
[C---:B------:R-:W-:Y:S01]  /*80a0*/  FMUL.FTZ R68, R132.reuse, R68 ;  /* 0x0000004484447220 */ /* 0x040fe20000410000 */
[----:B------:R-:W-:Y:S01]  /*80b0*/  MUFU.EX2 R223, R223 ;  /* 0x000000df00df7308 */ /* 0x000fe20000000800 */
[C---:B------:R-:W-:Y:S01]  /*80c0*/  HMMA.16816.F32 R40, R136.reuse, R106, R40 ;  /* 0x0000006a8828723c */ /* 0x040fe20000001828 */
[----:B------:R-:W3:Y:S03]  /*80d0*/  LDSM.16.MT88.4 R104, [R134+0x2100] ;  /* 0x002100008668783b */ /* 0x000ee60000004200 */
[C---:B------:R-:W-:Y:S02]  /*80e0*/  FMUL.FTZ R69, R132.reuse, R69 ;  /* 0x0000004584457220 */ /* 0x040fe40000410000 */
[C---:B------:R-:W-:Y:S02]  /*80f0*/  FMUL.FTZ R70, R3.reuse, R70 ;  /* 0x0000004603467220 */ /* 0x040fe40000410000 */
[C---:B--2---:R-:W-:Y:S01]  /*8100*/  HMMA.16816.F32 R44, R136.reuse, R108, R44 ;  /* 0x0000006c882c723c */ /* 0x044fe2000000182c */
[----:B------:R-:W-:Y:S03]  /*8110*/  MUFU.EX2 R224, R224 ;  /* 0x000000e000e07308 */ /* 0x000fe60000000800 */
[C---:B------:R-:W-:Y:S02]  /*8120*/  FMUL.FTZ R71, R3.reuse, R71 ;  /* 0x0000004703477220 */ /* 0x040fe40000410000 */
[C---:B------:R-:W-:Y:S02]  /*8130*/  FMUL.FTZ R72, R132.reuse, R72 ;  /* 0x0000004884487220 */ /* 0x040fe40000410000 */
[C---:B------:R-:W-:Y:S01]  /*8140*/  HMMA.16816.F32 R48, R136.reuse, R110, R48 ;  /* 0x0000006e8830723c */ /* 0x040fe20000001830 */
[----:B------:R-:W2:Y:S03]  /*8150*/  LDSM.16.MT88.4 R108, [R177+UR4+0x4100] ;  /* 0x00410004b16c783b */ /* 0x000ea60008004200 */
[C---:B------:R-:W-:Y:S02]  /*8160*/  FMUL.FTZ R73, R132.reuse, R73 ;  /* 0x0000004984497220 */ /* 0x040fe40000410000 */
[C---:B------:R-:W-:Y:S02]  /*8170*/  FMUL.FTZ R74, R3.reuse, R74 ;  /* 0x0000004a034a7220 */ /* 0x040fe40000410000 */
[C---:B------:R-:W-:Y:S01]  /*8180*/  FMUL.FTZ R75, R3.reuse, R75 ;  /* 0x0000004b034b7220 */ /* 0x040fe20000410000 */
[C---:B-1----:R-:W-:Y:S03]  /*8190*/  HMMA.16816.F32 R52, R136.reuse, R100, R52 ;  /* 0x000000648834723c */ /* 0x042fe60000001834 */
[C---:B------:R-:W-:Y:S02]  /*81a0*/  FMUL.FTZ R84, R132.reuse, R84 ;  /* 0x0000005484547220 */ /* 0x040fe40000410000 */
[----:B------:R-:W-:Y:S02]  /*81b0*/  FMUL.FTZ R85, R132, R85 ;  /* 0x0000005584557220 */ /* 0x000fe40000410000 */
[C---:B------:R-:W-:Y:S01]  /*81c0*/  FMUL.FTZ R86, R3.reuse, R86 ;  /* 0x0000005603567220 */ /* 0x040fe20000410000 */
[C---:B------:R-:W-:Y:S01]  /*81d0*/  HMMA.16816.F32 R56, R136.reuse, R102, R56 ;  /* 0x000000668838723c */ /* 0x040fe20000001838 */
[----:B------:R-:W1:Y:S03]  /*81e0*/  LDSM.16.MT88.4 R100, [R133+0x4100] ;  /* 0x004100008564783b */ /* 0x000e660000004200 */
        /* <DEDUP_REMOVED lines=9> */
[--C-:B------:R-:W-:Y:S01]  /*8280*/  FFMA.FTZ R174, R142, c[0x0][0x2d0], -R145.reuse ;  /* 0x0000b4008eae7a23 */ /* 0x100fe20000010891 */
[----:B------:R-:W4:Y:S01]  /*8290*/  MUFU.EX2 R169, R169 ;  /* 0x000000a900a97308 */ /* 0x000f220000000800 */
[C---:B--2---:R-:W-:Y:S01]  /*82a0*/  HMMA.16816.F32 R68, R136.reuse, R108, R68 ;  /* 0x0000006c8844723c */ /* 0x044fe20000001844 */
[----:B------:R-:W-:Y:S03]  /*82b0*/  LDSM.16.MT88.4 R140, [R176+UR4+0x2900] ;  /* 0x00290004b08c783b */ /* 0x000fe60008004200 */
[--C-:B------:R-:W-:Y:S02]  /*82c0*/  FFMA.FTZ R172, R172, c[0x0][0x2d0], -R145.reuse ;  /* 0x0000b400acac7a23 */ /* 0x100fe40000010891 */
[C---:B------:R-:W-:Y:S02]  /*82d0*/  FMUL.FTZ R88, R132.reuse, R88 ;  /* 0x0000005884587220 */ /* 0x040fe40000410000 */
[C---:B------:R-:W-:Y:S01]  /*82e0*/  HMMA.16816.F32 R72, R136.reuse, R110, R72 ;  /* 0x0000006e8848723c */ /* 0x040fe20000001848 */
[----:B------:R-:W2:Y:S01]  /*82f0*/  LDSM.16.MT88.4 R108, [R134+0x4100] ;  /* 0x00410000866c783b */ /* 0x000ea20000004200 */
        /* <DEDUP_REMOVED lines=8> */
[C---:B------:R-:W-:Y:S01]  /*8380*/  FMUL.FTZ R91, R3.reuse, R91 ;  /* 0x0000005b035b7220 */ /* 0x040fe20000410000 */
[C---:B-1----:R-:W-:Y:S03]  /*8390*/  HMMA.16816.F32 R76, R136.reuse, R100, R76 ;  /* 0x00000064884c723c */ /* 0x042fe6000000184c */
[C---:B------:R-:W-:Y:S01]  /*83a0*/  FMUL.FTZ R80, R132.reuse, R80 ;  /* 0x0000005084507220 */ /* 0x040fe20000410000 */
[----:B------:R-:W1:Y:S01]  /*83b0*/  MUFU.EX2 R172, R172 ;  /* 0x000000ac00ac7308 */ /* 0x000e620000000800 */
[C---:B------:R-:W-:Y:S02]  /*83c0*/  FMUL.FTZ R81, R132.reuse, R81 ;  /* 0x0000005184517220 */ /* 0x040fe40000410000 */
[----:B------:R-:W-:Y:S01]  /*83d0*/  FMUL.FTZ R82, R3, R82 ;  /* 0x0000005203527220 */ /* 0x000fe20000410000 */
[----:B----4-:R-:W-:Y:S01]  /*83e0*/  F2FP.PACK_AB R100, R169, R168 ;  /* 0x000000a8a964723e */ /* 0x010fe200000000ff */
[C---:B------:R-:W-:Y:S03]  /*83f0*/  FMUL.FTZ R83, R3.reuse, R83 ;  /* 0x0000005303537220 */ /* 0x040fe60000410000 */
[C---:B------:R-:W-:Y:S02]  /*8400*/  FMUL.FTZ R92, R132.reuse, R92 ;  /* 0x0000005c845c7220 */ /* 0x040fe40000410000 */
[C---:B------:R-:W-:Y:S01]  /*8410*/  FMUL.FTZ R93, R132.reuse, R93 ;  /* 0x0000005d845d7220 */ /* 0x040fe20000410000 */
[----:B------:R-:W4:Y:S01]  /*8420*/  MUFU.EX2 R174, R174 ;  /* 0x000000ae00ae7308 */ /* 0x000f220000000800 */
[C---:B------:R-:W-:Y:S03]  /*8430*/  HMMA.16816.F32 R80, R136.reuse, R102, R80 ;  /* 0x000000668850723c */ /* 0x040fe60000001850 */
[C---:B------:R-:W-:Y:S02]  /*8440*/  FMUL.FTZ R94, R3.reuse, R94 ;  /* 0x0000005e035e7220 */ /* 0x040fe40000410000 */
[----:B------:R-:W-:Y:S02]  /*8450*/  FMUL.FTZ R95, R3, R95 ;  /* 0x0000005f035f7220 */ /* 0x000fe40000410000 */
[C---:B------:R-:W-:Y:S01]  /*8460*/  FMUL.FTZ R96, R132.reuse, R96 ;  /* 0x0000006084607220 */ /* 0x040fe20000410000 */
[C---:B---3--:R-:W-:Y:S04]  /*8470*/  HMMA.16816.F32 R84, R136.reuse, R104, R84 ;  /* 0x000000688854723c */ /* 0x048fe80000001854 */
[----:B------:R-:W-:Y:S01]  /*8480*/  FMUL.FTZ R97, R132, R97 ;  /* 0x0000006184617220 */ /* 0x000fe20000410000 */
[----:B-----5:R-:W-:Y:S01]  /*8490*/  F2FP.PACK_AB R102, R171, R170 ;  /* 0x000000aaab66723e */ /* 0x020fe200000000ff */
[C---:B------:R-:W-:Y:S01]  /*84a0*/  FMUL.FTZ R98, R3.reuse, R98 ;  /* 0x0000006203627220 */ /* 0x040fe20000410000 */
[----:B-1----:R-:W-:Y:S01]  /*84b0*/  F2FP.PACK_AB R101, R172, R173 ;  /* 0x000000adac65723e */ /* 0x002fe200000000ff */
[C---:B------:R-:W-:Y:S01]  /*84c0*/  HMMA.16816.F32 R88, R136.reuse, R106, R88 ;  /* 0x0000006a8858723c */ /* 0x040fe20000001858 */
[----:B------:R-:W1:Y:S03]  /*84d0*/  LDSM.16.MT88.4 R104, [R133+0x900] ;  /* 0x000900008568783b */ /* 0x000e660000004200 */
[----:B------:R-:W-:Y:S02]  /*84e0*/  FMUL.FTZ R99, R3, R99 ;  /* 0x0000006303637220 */ /* 0x000fe40000410000 */
[--C-:B------:R-:W-:Y:S01]  /*84f0*/  FFMA.FTZ R211, R211, c[0x0][0x2d0], -R152.reuse ;  /* 0x0000b400d3d37a23 */ /* 0x100fe20000010898 */
[----:B----4-:R-:W-:Y:S01]  /*8500*/  F2FP.PACK_AB R103, R175, R174 ;  /* 0x000000aeaf67723e */ /* 0x010fe200000000ff */
[C---:B--2---:R-:W-:Y:S04]  /*8510*/  HMMA.16816.F32 R92, R136.reuse, R108, R92 ;  /* 0x0000006c885c723c */ /* 0x044fe8000000185c */
[----:B------:R-:W-:Y:S01]  /*8520*/  FFMA.FTZ R152, R147, c[0x0][0x2d0], -R152 ;  /* 0x0000b40093987a23 */ /* 0x000fe20000010898 */
[----:B------:R-:W-:Y:S01]  /*8530*/  MUFU.EX2 R211, R211 ;  /* 0x000000d300d37308 */ /* 0x000fe20000000800 */
[--C-:B------:R-:W-:Y:S02]  /*8540*/  FFMA.FTZ R210, R210, c[0x0][0x2d0], -R145.reuse ;  /* 0x0000b400d2d27a23 */ /* 0x100fe40000010891 */
[----:B------:R-:W-:Y:S01]  /*8550*/  HMMA.16816.F32 R96, R136, R110, R96 ;  /* 0x0000006e8860723c */ /* 0x000fe20000001860 */
[----:B------:R-:W2:Y:S03]  /*8560*/  LDSM.16.MT88.4 R108, [R134+0x2900] ;  /* 0x00290000866c783b */ /* 0x000ea60000004200 */
[----:B------:R-:W-:Y:S02]  /*8570*/  FFMA.FTZ R145, R144, c[0x0][0x2d0], -R145 ;  /* 0x0000b40090917a23 */ /* 0x000fe40000010891 */
[----:B------:R-:W-:Y:S01]  /*8580*/  FFMA.FTZ R162, R132, R197, R162 ;  /* 0x000000c584a27223 */ /* 0x000fe200000100a2 */
[----:B------:R3:W4:Y:S01]  /*8590*/  MUFU.EX2 R221, R152 ;  /* 0x0000009800dd7308 */ /* 0x0007220000000800 */
[C---:B------:R-:W-:Y:S05]  /*85a0*/  HMMA.16816.F32 R4, R100.reuse, R112, R4 ;  /* 0x000000706404723c */ /* 0x040fea0000001804 */
[----:B------:R-:W-:Y:S01]  /*85b0*/  F2FP.PACK_AB R136, R219, R218 ;  /* 0x000000dadb88723e */ /* 0x000fe200000000ff */
[----:B------:R-:W-:Y:S01]  /*85c0*/  FADD.FTZ R161, R161, R162 ;  /* 0x000000a2a1a17221 */ /* 0x000fe20000010000 */
[----:B------:R-:W-:Y:S01]  /*85d0*/  F2FP.PACK_AB R137, R223, R222 ;  /* 0x000000dedf89723e */ /* 0x000fe200000000ff */
[C---:B------:R-:W-:Y:S01]  /*85e0*/  HMMA.16816.F32 R8, R100.reuse, R114, R8 ;  /* 0x000000726408723c */ /* 0x040fe20000001808 */
[----:B------:R-:W-:Y:S01]  /*85f0*/  LDSM.16.MT88.4 R112, [R133+0x4900] ;  /* 0x004900008570783b */ /* 0x000fe20000004200 */
[----:B------:R-:W5:Y:S02]  /*8600*/  MUFU.EX2 R225, R145 ;  /* 0x0000009100e17308 */ /* 0x000f640000000800 */
[----:B------:R-:W-:Y:S02]  /*8610*/  FFMA.FTZ R166, R3, R198, R166 ;  /* 0x000000c603a67223 */ /* 0x000fe400000100a6 */
[----:B------:R-:W-:Y:S02]  /*8620*/  FADD.FTZ R160, R160, R161 ;  /* 0x000000a1a0a07221 */ /* 0x000fe40000010000 */
[----:B------:R-:W-:Y:S01]  /*8630*/  FADD.FTZ R165, R165, R166 ;  /* 0x000000a6a5a57221 */ /* 0x000fe20000010000 */
[C---:B-1----:R-:W-:Y:S03]  /*8640*/  HMMA.16816.F32 R12, R100.reuse, R104, R12 ;  /* 0x00000068640c723c */ /* 0x042fe6000000180c */
[----:B------:R-:W1:Y:S01]  /*8650*/  MUFU.EX2 R210, R210 ;  /* 0x000000d200d27308 */ /* 0x000e620000000800 */
[----:B------:R-:W-:Y:S01]  /*8660*/  FADD.FTZ R163, R163, R160 ;  /* 0x000000a0a3a37221 */ /* 0x000fe20000010000 */
[----:B---3--:R-:W-:Y:S01]  /*8670*/  LDSM.16.MT88.4 R152, [R134+0x3900] ;  /* 0x003900008698783b */ /* 0x008fe20000004200 */
[----:B----4-:R-:W-:Y:S02]  /*8680*/  F2FP.PACK_AB R138, R221, R220 ;  /* 0x000000dcdd8a723e */ /* 0x010fe400000000ff */
[C---:B------:R-:W-:Y:S04]  /*8690*/  HMMA.16816.F32 R16, R100.reuse, R106, R16 ;  /* 0x0000006a6410723c */ /* 0x040fe80000001810 */
[----:B------:R-:W-:Y:S01]  /*86a0*/  FADD.FTZ R164, R164, R165 ;  /* 0x000000a5a4a47221 */ /* 0x000fe20000010000 */
[----:B------:R-:W3:Y:S01]  /*86b0*/  LDSM.16.MT88.4 R104, [R177+UR4+0x4900] ;  /* 0x00490004b168783b */ /* 0x000ee20008004200 */
[----:B------:R-:W-:Y:S02]  /*86c0*/  FADD.FTZ R168, R168, R163 ;  /* 0x000000a3a8a87221 */ /* 0x000fe40000010000 */
[C---:B------:R-:W-:Y:S04]  /*86d0*/  HMMA.16816.F32 R20, R100.reuse, R116, R20 ;  /* 0x000000746414723c */ /* 0x040fe80000001814 */
[----:B-----5:R-:W-:Y:S01]  /*86e0*/  F2FP.PACK_AB R139, R225, R224 ;  /* 0x000000e0e18b723e */ /* 0x020fe200000000ff */
[----:B------:R-:W-:Y:S01]  /*86f0*/  FADD.FTZ R164, R167, R164 ;  /* 0x000000a4a7a47221 */ /* 0x000fe20000010000 */
[----:B------:R-:W-:Y:S01]  /*8700*/  LDSM.16.MT88.4 R144, [R133+0x3900] ;  /* 0x003900008590783b */ /* 0x000fe20000004200 */
[----:B------:R-:W-:Y:S01]  /*8710*/  FADD.FTZ R169, R169, R168 ;  /* 0x000000a8a9a97221 */ /* 0x000fe20000010000 */
[C---:B------:R-:W-:Y:S04]  /*8720*/  HMMA.16816.F32 R24, R100.reuse, R118, R24 ;  /* 0x000000766418723c */ /* 0x040fe80000001818 */
[----:B------:R-:W-:Y:S02]  /*8730*/  FADD.FTZ R173, R173, R164 ;  /* 0x000000a4adad7221 */ /* 0x000fe40000010000 */
[----:B------:R-:W-:Y:S02]  /*8740*/  LDSM.16.MT88.4 R116, [R134+0x4900] ;  /* 0x004900008674783b */ /* 0x000fe40000004200 */
[C---:B------:R-:W-:Y:S04]  /*8750*/  HMMA.16816.F32 R28, R100.reuse, R120, R28 ;  /* 0x00000078641c723c */ /* 0x040fe8000000181c */
[----:B------:R-:W-:Y:S04]  /*8760*/  FADD.FTZ R173, R172, R173 ;  /* 0x000000adacad7221 */ /* 0x000fe80000010000 */
[C---:B------:R-:W-:Y:S01]  /*8770*/  HMMA.16816.F32 R32, R100.reuse, R122, R32 ;  /* 0x0000007a6420723c */ /* 0x040fe20000001820 */
[----:B------:R-:W-:Y:S03]  /*8780*/  LDSM.16.MT88.4 R120, [R133+0x1100] ;  /* 0x001100008578783b */ /* 0x000fe60000004200 */
[----:B------:R-:W-:Y:S04]  /*8790*/  FADD.FTZ R174, R174, R173 ;  /* 0x000000adaeae7221 */ /* 0x000fe80000010000 */
[C---:B------:R-:W-:Y:S04]  /*87a0*/  HMMA.16816.F32 R36, R100.reuse, R124, R36 ;  /* 0x0000007c6424723c */ /* 0x040fe80000001824 */
[----:B------:R-:W-:Y:S04]  /*87b0*/  FADD.FTZ R175, R175, R174 ;  /* 0x000000aeafaf7221 */ /* 0x000fe80000010000 */
[C---:B------:R-:W-:Y:S01]  /*87c0*/  HMMA.16816.F32 R40, R100.reuse, R126, R40 ;  /* 0x0000007e6428723c */ /* 0x040fe20000001828 */
[----:B------:R-:W-:Y:S07]  /*87d0*/  LDSM.16.MT88.4 R124, [R134+0x1100] ;  /* 0x00110000867c783b */ /* 0x000fee0000004200 */
[C---:B------:R-:W-:Y:S08]  /*87e0*/  HMMA.16816.F32 R44, R100.reuse, R128, R44 ;  /* 0x00000080642c723c */ /* 0x040ff0000000182c */
[C---:B------:R-:W-:Y:S08]  /*87f0*/  HMMA.16816.F32 R48, R100.reuse, R130, R48 ;  /* 0x000000826430723c */ /* 0x040ff00000001830 */
[C---:B------:R-:W-:Y:S08]  /*8800*/  HMMA.16816.F32 R52, R100.reuse, R140, R52 ;  /* 0x0000008c6434723c */ /* 0x040ff00000001834 */
[C---:B------:R-:W-:Y:S01]  /*8810*/  HMMA.16816.F32 R56, R100.reuse, R142, R56 ;  /* 0x0000008e6438723c */ /* 0x040fe20000001838 */
[----:B------:R-:W-:Y:S07]  /*8820*/  LDSM.16.MT88.4 R140, [R177+UR4+0x3900] ;  /* 0x00390004b18c783b */ /* 0x000fee0008004200 */
[C---:B--2---:R-:W-:Y:S08]  /*8830*/  HMMA.16816.F32 R60, R100.reuse, R108, R60 ;  /* 0x0000006c643c723c */ /* 0x044ff0000000183c */
[C---:B------:R-:W-:Y:S01]  /*8840*/  HMMA.16816.F32 R64, R100.reuse, R110, R64 ;  /* 0x0000006e6440723c */ /* 0x040fe20000001840 */
[----:B------:R-:W2:Y:S07]  /*8850*/  LDSM.16.MT88.4 R108, [R176+UR4+0x4900] ;  /* 0x00490004b06c783b */ /* 0x000eae0008004200 */
[C---:B---3--:R-:W-:Y:S08]  /*8860*/  HMMA.16816.F32 R68, R100.reuse, R104, R68 ;  /* 0x000000686444723c */ /* 0x048ff00000001844 */
[C---:B------:R-:W-:Y:S01]  /*8870*/  HMMA.16816.F32 R72, R100.reuse, R106, R72 ;  /* 0x0000006a6448723c */ /* 0x040fe20000001848 */
[----:B------:R-:W3:Y:S07]  /*8880*/  LDSM.16.MT88.4 R104, [R177+UR4+0x1100] ;  /* 0x00110004b168783b */ /* 0x000eee0008004200 */
[C---:B------:R-:W-:Y:S08]  /*8890*/  HMMA.16816.F32 R76, R100.reuse, R112, R76 ;  /* 0x00000070644c723c */ /* 0x040ff0000000184c */
[C---:B------:R-:W-:Y:S01]  /*88a0*/  HMMA.16816.F32 R80, R100.reuse, R114, R80 ;  /* 0x000000726450723c */ /* 0x040fe20000001850 */
[----:B------:R-:W4:Y:S07]  /*88b0*/  LDSM.16.MT88.4 R112, [R176+UR4+0x1100] ;  /* 0x00110004b070783b */ /* 0x000f2e0008004200 */
[C---:B--2---:R-:W-:Y:S08]  /*88c0*/  HMMA.16816.F32 R84, R100.reuse, R108, R84 ;  /* 0x0000006c6454723c */ /* 0x044ff00000001854 */
[C---:B------:R-:W-:Y:S01]  /*88d0*/  HMMA.16816.F32 R88, R100.reuse, R110, R88 ;  /* 0x0000006e6458723c */ /* 0x040fe20000001858 */
[----:B------:R-:W2:Y:S07]  /*88e0*/  LDSM.16.MT88.4 R108, [R177+UR4+0x3100] ;  /* 0x00310004b16c783b */ /* 0x000eae0008004200 */
[C---:B------:R-:W-:Y:S08]  /*88f0*/  HMMA.16816.F32 R92, R100.reuse, R116, R92 ;  /* 0x00000074645c723c */ /* 0x040ff0000000185c */
[----:B------:R-:W-:Y:S01]  /*8900*/  HMMA.16816.F32 R96, R100, R118, R96 ;  /* 0x000000766460723c */ /* 0x000fe20000001860 */
[----:B------:R-:W5:Y:S06]  /*8910*/  LDSM.16.MT88.4 R116, [R133+0x3100] ;  /* 0x003100008574783b */ /* 0x000f6c0000004200 */
[----:B------:R-:W-:Y:S02]  /*8920*/  F2FP.PACK_AB R100, R212, R211 ;  /* 0x000000d3d464723e */ /* 0x000fe400000000ff */
[----:B------:R-:W-:Y:S03]  /*8930*/  F2FP.PACK_AB R102, R214, R213 ;  /* 0x000000d5d666723e */ /* 0x000fe600000000ff */
[----:B-1----:R-:W-:Y:S01]  /*8940*/  F2FP.PACK_AB R101, R215, R210 ;  /* 0x000000d2d765723e */ /* 0x002fe200000000ff */
[----:B------:R-:W-:Y:S01]  /*8950*/  FADD.FTZ R210, R210, R175 ;  /* 0x000000afd2d27221 */ /* 0x000fe20000010000 */
[----:B------:R-:W-:Y:S03]  /*8960*/  F2FP.PACK_AB R103, R217, R216 ;  /* 0x000000d8d967723e */ /* 0x000fe600000000ff */
[----:B------:R-:W-:Y:S04]  /*8970*/  FADD.FTZ R215, R215, R210 ;  /* 0x000000d2d7d77221 */ /* 0x000fe80000010000 */
[C---:B---3--:R-:W-:Y:S03]  /*8980*/  HMMA.16816.F32 R4, R100.reuse, R104, R4 ;  /* 0x000000686404723c */ /* 0x048fe60000001804 */
[----:B------:R-:W-:Y:S04]  /*8990*/  FADD.FTZ R216, R216, R215 ;  /* 0x000000d7d8d87221 */ /* 0x000fe80000010000 */
[----:B------:R-:W-:Y:S01]  /*89a0*/  FADD.FTZ R217, R217, R216 ;  /* 0x000000d8d9d97221 */ /* 0x000fe20000010000 */
[C---:B------:R-:W-:Y:S01]  /*89b0*/  HMMA.16816.F32 R8, R100.reuse, R106, R8 ;  /* 0x0000006a6408723c */ /* 0x040fe20000001808 */
[----:B------:R-:W1:Y:S03]  /*89c0*/  LDSM.16.MT88.4 R104, [R176+UR4+0x3100] ;  /* 0x00310004b068783b */ /* 0x000e660008004200 */
[----:B------:R-:W-:Y:S04]  /*89d0*/  FADD.FTZ R222, R222, R217 ;  /* 0x000000d9dede7221 */ /* 0x000fe80000010000 */
[C---:B------:R-:W-:Y:S04]  /*89e0*/  HMMA.16816.F32 R12, R100.reuse, R120, R12 ;  /* 0x00000078640c723c */ /* 0x040fe8000000180c */
[----:B------:R-:W-:Y:S04]  /*89f0*/  FADD.FTZ R223, R223, R222 ;  /* 0x000000dedfdf7221 */ /* 0x000fe80000010000 */
[C---:B------:R-:W-:Y:S01]  /*8a00*/  HMMA.16816.F32 R16, R100.reuse, R122, R16 ;  /* 0x0000007a6410723c */ /* 0x040fe20000001810 */
[----:B------:R-:W-:Y:S03]  /*8a10*/  LDSM.16.MT88.4 R120, [R134+0x1900] ;  /* 0x001900008678783b */ /* 0x000fe60000004200 */
[----:B------:R-:W-:Y:S04]  /*8a20*/  FADD.FTZ R198, R224, R223 ;  /* 0x000000dfe0c67221 */ /* 0x000fe80000010000 */
[C---:B----4-:R-:W-:Y:S04]  /*8a30*/  HMMA.16816.F32 R20, R100.reuse, R112, R20 ;  /* 0x000000706414723c */ /* 0x050fe80000001814 */
[----:B------:R-:W-:Y:S04]  /*8a40*/  FADD.FTZ R198, R225, R198 ;  /* 0x000000c6e1c67221 */ /* 0x000fe80000010000 */
[C---:B------:R-:W-:Y:S01]  /*8a50*/  HMMA.16816.F32 R24, R100.reuse, R114, R24 ;  /* 0x000000726418723c */ /* 0x040fe20000001818 */
[----:B------:R-:W3:Y:S07]  /*8a60*/  LDSM.16.MT88.4 R112, [R134+0x3100] ;  /* 0x003100008670783b */ /* 0x000eee0000004200 */
[C---:B------:R-:W-:Y:S08]  /*8a70*/  HMMA.16816.F32 R28, R100.reuse, R124, R28 ;  /* 0x0000007c641c723c */ /* 0x040ff0000000181c */
[C---:B------:R-:W-:Y:S01]  /*8a80*/  HMMA.16816.F32 R32, R100.reuse, R126, R32 ;  /* 0x0000007e6420723c */ /* 0x040fe20000001820 */
[----:B------:R-:W-:Y:S07]  /*8a90*/  LDSM.16.MT88.4 R124, [R177+UR4+0x1900] ;  /* 0x00190004b17c783b */ /* 0x000fee0008004200 */
[C---:B--2---:R-:W-:Y:S08]  /*8aa0*/  HMMA.16816.F32 R36, R100.reuse, R108, R36 ;  /* 0x0000006c6424723c */ /* 0x044ff00000001824 */
[C---:B------:R-:W-:Y:S01]  /*8ab0*/  HMMA.16816.F32 R40, R100.reuse, R110, R40 ;  /* 0x0000006e6428723c */ /* 0x040fe20000001828 */
[----:B------:R-:W2:Y:S07]  /*8ac0*/  LDSM.16.MT88.4 R108, [R177+UR4+0x5100] ;  /* 0x00510004b16c783b */ /* 0x000eae0008004200 */
[C---:B-----5:R-:W-:Y:S08]  /*8ad0*/  HMMA.16816.F32 R44, R100.reuse, R116, R44 ;  /* 0x00000074642c723c */ /* 0x060ff0000000182c */
[C---:B------:R-:W-:Y:S01]  /*8ae0*/  HMMA.16816.F32 R48, R100.reuse, R118, R48 ;  /* 0x000000766430723c */ /* 0x040fe20000001830 */
[----:B------:R-:W4:Y:S07]  /*8af0*/  LDSM.16.MT88.4 R116, [R133+0x5100] ;  /* 0x005100008574783b */ /* 0x000f2e0000004200 */
[C---:B-1----:R-:W-:Y:S08]  /*8b00*/  HMMA.16816.F32 R52, R100.reuse, R104, R52 ;  /* 0x000000686434723c */ /* 0x042ff00000001834 */
[C---:B------:R-:W-:Y:S01]  /*8b10*/  HMMA.16816.F32 R56, R100.reuse, R106, R56 ;  /* 0x0000006a6438723c */ /* 0x040fe20000001838 */
[----:B------:R-:W1:Y:S07]  /*8b20*/  LDSM.16.MT88.4 R104, [R176+UR4+0x5100] ;  /* 0x00510004b068783b */ /* 0x000e6e0008004200 */
        /* <DEDUP_REMOVED lines=8> */
[----:B------:R-:W4:Y:S07]  /*8bb0*/  LDSM.16.MT88.4 R116, [R176+UR4+0x1900] ;  /* 0x00190004b074783b */ /* 0x000f2e0008004200 */
[C---:B-1----:R-:W-:Y:S08]  /*8bc0*/  HMMA.16816.F32 R84, R100.reuse, R104, R84 ;  /* 0x000000686454723c */ /* 0x042ff00000001854 */
[C---:B------:R-:W-:Y:S08]  /*8bd0*/  HMMA.16816.F32 R88, R100.reuse, R106, R88 ;  /* 0x0000006a6458723c */ /* 0x040ff00000001858 */
[C---:B---3--:R-:W-:Y:S08]  /*8be0*/  HMMA.16816.F32 R92, R100.reuse, R112, R92 ;  /* 0x00000070645c723c */ /* 0x048ff0000000185c */
[----:B------:R-:W-:Y:S08]  /*8bf0*/  HMMA.16816.F32 R96, R100, R114, R96 ;  /* 0x000000726460723c */ /* 0x000ff00000001860 */
[C---:B------:R-:W-:Y:S01]  /*8c00*/  HMMA.16816.F32 R128, R136.reuse, R124, R4 ;  /* 0x0000007c8880723c */ /* 0x040fe20000001804 */
[----:B------:R-:W1:Y:S07]  /*8c10*/  LDSM.16.MT88.4 R4, [R133+0x5900] ;  /* 0x005900008504783b */ /* 0x000e6e0000004200 */
[C---:B------:R-:W-:Y:S01]  /*8c20*/  HMMA.16816.F32 R124, R136.reuse, R126, R8 ;  /* 0x0000007e887c723c */ /* 0x040fe20000001808 */
[----:B------:R-:W3:Y:S07]  /*8c30*/  LDSM.16.MT88.4 R8, [R176+UR4+0x5900] ;  /* 0x00590004b008783b */ /* 0x000eee0008004200 */
[C---:B--2---:R-:W-:Y:S01]  /*8c40*/  HMMA.16816.F32 R100, R136.reuse, R108, R12 ;  /* 0x0000006c8864723c */ /* 0x044fe2000000180c */
[----:B------:R-:W2:Y:S07]  /*8c50*/  LDSM.16.MT88.4 R12, [R134+0x5900] ;  /* 0x00590000860c783b */ /* 0x000eae0000004200 */
        /* <DEDUP_REMOVED lines=15> */
[C---:B-1----:R-:W-:Y:S07]  /*8d50*/  HMMA.16816.F32 R76, R136.reuse, R4, R76 ;  /* 0x00000004884c723c */ /* 0x042fee000000184c */
[----:B------:R-:W-:Y:S01]  /*8d60*/  FADD.FTZ R4, R170, R169 ;  /* 0x000000a9aa047221 */ /* 0x000fe20000010000 */
[C---:B------:R-:W-:Y:S04]  /*8d70*/  HMMA.16816.F32 R80, R136.reuse, R6, R80 ;  /* 0x000000068850723c */ /* 0x040fe80000001850 */
[----:B------:R-:W-:Y:S04]  /*8d80*/  FADD.FTZ R4, R171, R4 ;  /* 0x00000004ab047221 */ /* 0x000fe80000010000 */
[C---:B---3--:R-:W-:Y:S04]  /*8d90*/  HMMA.16816.F32 R84, R136.reuse, R8, R84 ;  /* 0x000000088854723c */ /* 0x048fe80000001854 */
[----:B------:R-:W-:Y:S04]  /*8da0*/  FADD.FTZ R211, R211, R4 ;  /* 0x00000004d3d37221 */ /* 0x000fe80000010000 */
[C---:B------:R-:W-:Y:S04]  /*8db0*/  HMMA.16816.F32 R88, R136.reuse, R10, R88 ;  /* 0x0000000a8858723c */ /* 0x040fe80000001858 */
[----:B------:R-:W-:Y:S04]  /*8dc0*/  FADD.FTZ R212, R212, R211 ;  /* 0x000000d3d4d47221 */ /* 0x000fe80000010000 */
[C---:B--2---:R-:W-:Y:S04]  /*8dd0*/  HMMA.16816.F32 R92, R136.reuse, R12, R92 ;  /* 0x0000000c885c723c */ /* 0x044fe8000000185c */
[----:B------:R-:W-:Y:S04]  /*8de0*/  FADD.FTZ R3, R213, R212 ;  /* 0x000000d4d5037221 */ /* 0x000fe80000010000 */
[----:B------:R-:W-:Y:S01]  /*8df0*/  FADD.FTZ R3, R214, R3 ;  /* 0x00000003d6037221 */ /* 0x000fe20000010000 */
[----:B------:R-:W-:Y:S03]  /*8e00*/  HMMA.16816.F32 R96, R136, R14, R96 ;  /* 0x0000000e8860723c */ /* 0x000fe60000001860 */
[----:B------:R-:W-:Y:S01]  /*8e10*/  FADD.FTZ R218, R218, R3 ;  /* 0x00000003dada7221 */ /* 0x000fe20000010000 */
[----:B------:R-:W-:Y:S03]  /*8e20*/  IADD3 R3, R202, -0x2, RZ ;  /* 0xfffffffeca037810 */ /* 0x000fe60007ffe0ff */
[----:B------:R-:W-:Y:S01]  /*8e30*/  FADD.FTZ R219, R219, R218 ;  /* 0x000000dadbdb7221 */ /* 0x000fe20000010000 */
[----:B------:R-:W-:Y:S04]  /*8e40*/  ISETP.GE.AND P0, PT, R3, UR11, PT ;  /* 0x0000000b03007c0c */ /* 0x000fe8000bf06270 */
[----:B------:R-:W-:Y:S04]  /*8e50*/  FADD.FTZ R220, R220, R219 ;  /* 0x000000dbdcdc7221 */ /* 0x000fe80000010000 */
[----:B------:R-:W-:Y:S05]  /*8e60*/  FADD.FTZ R197, R221, R220 ;  /* 0x000000dcddc57221 */ /* 0x000fea0000010000 */
[----:B------:R-:W-:-:S05]  /*8e70*/  @!P0 BRA `(.L_x_1966) ;  /* 0x0000040000008947 */ /* 0x000fca0003800000 */
[----:B------:R-:W-:Y:S01]  /*8e80*/  ISETP.NE.AND P2, PT, R187, 0x1, PT ;  /* 0x00000001bb00780c */ /* 0x000fe20003f45270 */
[----:B------:R-:W-:Y:S01]  /*8e90*/  IMAD.MOV.U32 R190, RZ, RZ, RZ ;  /* 0x000000ffffbe7224 */ /* 0x000fe200078e00ff */
[----:B------:R-:W-:Y:S02]  /*8ea0*/  IADD3 R191, R193, R209, R194 ;  /* 0x000000d1c1bf7210 */ /* 0x000fe40007ffe0c2 */
[----:B------:R-:W-:Y:S02]  /*8eb0*/  IADD3 R12, -R206, 0x10, RZ ;  /* 0x00000010ce0c7810 */ /* 0x000fe40007ffe1ff */
[----:B------:R-:W-:Y:S02]  /*8ec0*/  IADD3 R191, R191, -0x80, RZ ;  /* 0xffffff80bfbf7810 */ /* 0x000fe40007ffe0ff */
[----:B------:R-:W-:Y:S02]  /*8ed0*/  LOP3.LUT R12, R12, 0xf, RZ, 0xc0, !PT ;  /* 0x0000000f0c0c7812 */ /* 0x000fe400078ec0ff */
[----:B------:R-:W-:Y:S01]  /*8ee0*/  IADD3 R11, -R203, 0x10, RZ ;  /* 0x00000010cb0b7810 */ /* 0x000fe20007ffe1ff */
[----:B------:R-:W-:Y:S02]  /*8ef0*/  IMAD.MOV.U32 R3, RZ, RZ, R191 ;  /* 0x000000ffff037224 */ /* 0x000fe400078e00bf */
[----:B------:R-:W-:Y:S01]  /*8f00*/  @P2 IMAD.HI.U32 R6, R191, c[0x0][0x2bc], RZ ;  /* 0x0000af00bf062a27 */ /* 0x000fe200078e00ff */
[----:B------:R-:W-:Y:S04]  /*8f10*/  LOP3.LUT R11, R11, 0xf, RZ, 0xc0, !PT ;  /* 0x0000000f0b0b7812 */ /* 0x000fe800078ec0ff */
[----:B------:R-:W-:Y:S04]  /*8f20*/  @P2 SHF.R.U32.HI R3, RZ, c[0x0][0x2c0], R6 ;  /* 0x0000b000ff032a19 */ /* 0x000fe80000011606 */
[C---:B------:R-:W-:Y:S04]  /*8f30*/  @!P3 IADD3 R7, P0, R3.reuse, UR18, RZ ;  /* 0x000000120307bc10 */ /* 0x040fe8000ff1e0ff */
[----:B------:R-:W-:Y:S02]  /*8f40*/  @!P3 LEA.HI.X.SX32 R6, R3, UR10, 0x1, P0 ;  /* 0x0000000a0306bc11 */ /* 0x000fe400080f0eff */
[C---:B------:R-:W-:Y:S04]  /*8f50*/  @!P3 LEA R4, P0, R7.reuse, c[0x0][0x2a0], 0x2 ;  /* 0x0000a8000704ba11 */ /* 0x040fe800078010ff */
[----:B------:R-:W-:Y:S01]  /*8f60*/  @!P3 LEA.HI.X R5, R7, c[0x0][0x2a4], R6, 0x2, P0 ;  /* 0x0000a9000705ba11 */ /* 0x000fe200000f1406 */
[----:B------:R-:W-:Y:S04]  /*8f70*/  IMAD.MOV R6, RZ, RZ, -R3 ;  /* 0x000000ffff067224 */ /* 0x000fe800078e0a03 */
[----:B------:R-:W2:Y:S01]  /*8f80*/  @!P3 LDG.E R190, [R4.64] ;  /* 0x0000001404beb981 */ /* 0x000ea2000c1e1900 */
[----:B------:R-:W-:Y:S04]  /*8f90*/  IMAD R191, R6, c[0x0][0x2b8], R191 ;  /* 0x0000ae0006bf7a24 */ /* 0x000fe800078e02bf */
[----:B------:R-:W-:Y:S01]  /*8fa0*/  IMAD.WIDE.U32 R8, R191, c[0x0][0x1e0], RZ ;  /* 0x00007800bf087a25 */ /* 0x000fe200078e00ff */
[----:B------:R-:W-:Y:S05]  /*8fb0*/  SHF.R.S32.HI R3, RZ, 0x1f, R191 ;  /* 0x0000001fff037819 */ /* 0x000fea00000114bf */
        /* <DEDUP_REMOVED lines=9> */
[C---:B------:R-:W-:Y:S02]  /*9050*/  LEA R5, P0, R7.reuse, c[0x0][0x1c8], 0x1 ;  /* 0x0000720007057a11 */ /* 0x040fe400078008ff */
[----:B------:R-:W-:Y:S02]  /*9060*/  IADD3 R9, -R184, 0x10, RZ ;  /* 0x00000010b8097810 */ /* 0x000fe40007ffe1ff */
[----:B------:R-:W-:Y:S01]  /*9070*/  LEA.HI.X R3, R7, c[0x0][0x1cc], R4, 0x1, P0 ;  /* 0x0000730007037a11 */ /* 0x000fe200000f0c04 */
[----:B------:R-:W1:Y:S01]  /*9080*/  SHFL.IDX PT, R8, R5, 0x1, 0x181f ;  /* 0x00381f0005087f89 */ /* 0x000e6200000e0000 */
[----:B------:R-:W-:Y:S01]  /*9090*/  IMAD.SHL.U32 R4, R186, 0x2, RZ ;  /* 0x00000002ba047824 */ /* 0x000fe200078e00ff */
[----:B------:R-:W-:Y:S02]  /*90a0*/  LOP3.LUT R9, R9, 0xf, RZ, 0xc0, !PT ;  /* 0x0000000f09097812 */ /* 0x000fe400078ec0ff */
[----:B------:R-:W2:Y:S04]  /*90b0*/  SHFL.IDX PT, R14, R3, 0x1, 0x181f ;  /* 0x00381f00030e7f89 */ /* 0x000ea800000e0000 */
[----:B------:R3:W4:Y:S04]  /*90c0*/  SHFL.IDX PT, R7, R5, RZ, 0x181f ;  /* 0x00181fff05077589 */ /* 0x00072800000e0000 */
[----:B------:R5:W4:Y:S01]  /*90d0*/  SHFL.IDX PT, R6, R3, RZ, 0x181f ;  /* 0x00181fff03067589 */ /* 0x000b2200000e0000 */
[----:B-1----:R-:W-:Y:S04]  /*90e0*/  IADD3 R12, P1, P0, R12, R8, R207 ;  /* 0x000000080c0c7210 */ /* 0x002fe8000783e0cf */
[----:B--2---:R-:W-:Y:S02]  /*90f0*/  IADD3.X R13, RZ, R14, R208, P1, P0 ;  /* 0x0000000eff0d7210 */ /* 0x004fe40000fe04d0 */
[----:B------:R-:W-:Y:S02]  /*9100*/  IADD3 R10, P1, P0, R11, R8, R204 ;  /* 0x000000080b0a7210 */ /* 0x000fe4000783e0cc */
[----:B---3--:R-:W-:Y:S02]  /*9110*/  SHF.L.U64.HI R5, R186, 0x1, R189 ;  /* 0x00000001ba057819 */ /* 0x008fe400000102bd */
[----:B------:R-:W-:Y:S01]  /*9120*/  IADD3.X R11, RZ, R14, R205, P1, P0 ;  /* 0x0000000eff0b7210 */ /* 0x000fe20000fe04cd */
[----:B-----5:R-:W-:Y:S01]  /*9130*/  IMAD.U32 R3, RZ, RZ, UR15 ;  /* 0x0000000fff037e24 */ /* 0x020fe2000f8e00ff */
[----:B------:R-:W-:Y:S03]  /*9140*/  IADD3 R8, P1, P0, R9, R8, R4 ;  /* 0x0000000809087210 */ /* 0x000fe6000783e004 */
[----:B------:R-:W-:Y:S01]  /*9150*/  IMAD R3, R3, 0x3000, R192 ;  /* 0x0000300003037824 */ /* 0x000fe200078e02c0 */
[----:B------:R-:W-:Y:S02]  /*9160*/  IADD3.X R9, RZ, R14, R5, P1, P0 ;  /* 0x0000000eff097210 */ /* 0x000fe40000fe0405 */
[C---:B----4-:R-:W-:Y:S02]  /*9170*/  IADD3 R16, P1, R7.reuse, R207, RZ ;  /* 0x000000cf07107210 */ /* 0x050fe40007f3e0ff */
[C---:B------:R-:W-:Y:S03]  /*9180*/  IADD3 R14, P0, R7.reuse, R204, RZ ;  /* 0x000000cc070e7210 */ /* 0x040fe60007f1e0ff */
[----:B------:R-:W-:Y:S01]  /*9190*/  IMAD.X R17, R6, 0x1, R208, P1 ;  /* 0x0000000106117824 */ /* 0x000fe200008e06d0 */
[----:B------:R-:W-:Y:S01]  /*91a0*/  ISETP.NE.U32.AND P1, PT, R206, RZ, PT ;  /* 0x000000ffce00720c */ /* 0x000fe20003f25070 */
[C---:B------:R-:W-:Y:S01]  /*91b0*/  IMAD.X R15, R6.reuse, 0x1, R205, P0 ;  /* 0x00000001060f7824 */ /* 0x040fe200000e06cd */
[----:B------:R-:W-:Y:S01]  /*91c0*/  IADD3 R4, P0, R7, R4, RZ ;  /* 0x0000000407047210 */ /* 0x000fe20007f1e0ff */
[----:B------:R-:W-:Y:S04]  /*91d0*/  IMAD.SHL.U32 R7, R3, 0x2, RZ ;  /* 0x0000000203077824 */ /* 0x000fe800078e00ff */
[----:B------:R-:W-:Y:S01]  /*91e0*/  IMAD.X R5, R6, 0x1, R5, P0 ;  /* 0x0000000106057824 */ /* 0x000fe200000e0605 */
[----:B------:R1:W-:Y:S01]  /*91f0*/  LDGSTS.E.BYPASS.LTC128B.128 [R7+0xc100], [R16.64], !P5 ;  /* 0x0c10000010077fae */ /* 0x0003e2000e901d54 */
        /* <DEDUP_REMOVED lines=8> */
.L_x_1966:
[----:B------:R-:W-:Y:S01]  /*9280*/  UISETP.GE.AND UP3, UPT, UR5, 0x1, UPT ;  /* 0x000000010500788c */ /* 0x000fe2000bf66270 */
[----:B------:R2:W3:Y:S01]  /*9290*/  R2UR UR4, R202 ;  /* 0x00000000ca0473c2 */ /* 0x0004e200000e0000 */
[----:B------:R-:W0:Y:S01]  /*92a0*/  LDGDEPBAR ;  /* 0x00000000000079af */ /* 0x000e220000000000 */
[----:B------:R-:W-:Y:S02]  /*92b0*/  IMAD.MOV.U32 R3, RZ, RZ, R0 ;  /* 0x000000ffff037224 */ /* 0x000fe400078e0000 */
[----:B------:R-:W-:Y:S01]  /*92c0*/  IMAD.MOV.U32 R132, RZ, RZ, R2 ;  /* 0x000000ffff847224 */ /* 0x000fe200078e0002 */
[----:B--2---:R-:W-:Y:S01]  /*92d0*/  IADD3 R202, R202, -0x1, RZ ;  /* 0xffffffffcaca7810 */ /* 0x004fe20007ffe0ff */
[----:B---3--:R-:W-:Y:S02]  /*92e0*/  UISETP.GT.AND UP2, UPT, UR4, UR7, UPT ;  /* 0x000000070400728c */ /* 0x008fe4000bf44270 */
[----:B------:R-:W-:Y:S04]  /*92f0*/  UIADD3 UR4, UR5, 0x1, URZ ;  /* 0x0000000105047890 */ /* 0x000fe8000fffe03f */
[----:B------:R-:W-:Y:S01]  /*9300*/  USEL UR5, UR4, URZ, !UP3 ;  /* 0x0000003f04057287 */ /* 0x000fe2000d800000 */
[----:B------:R-:W-:Y:S11]  /*9310*/  PLOP3.LUT P0, PT, PT, PT, UP2, 0x80, 0x0 ;  /* 0x000000000000781c */ /* 0x000ff60003f0f028 */
[----:B------:R-:W-:Y:S02]  /*9320*/  @!UPT UIADD3 URZ, URZ, URZ, URZ ;  /* 0x0000003f3f3ff290 */ /* 0x000fe4000fffe03f */
[----:B------:R-:W-:-:S05]  /*9330*/  @P0 BRA `(.L_x_1967) ;  /* 0xffffc90000000947 */ /* 0x000fca000383ffff */
.L_x_1956:
[----:B------:R-:W-:Y:S01]  /*9340*/  IMAD.MOV.U32 R3, RZ, RZ, 0x1 ;  /* 0x00000001ff037424 */ /* 0x000fe200078e00ff */
[----:B------:R-:W-:Y:S01]  /*9350*/  ULEA UR4, UR6, 0x7f, 0x7 ;  /* 0x0000007f06047891 */ /* 0x000fe2000f8e383f */
[----:B------:R-:W-:Y:S01]  /*9360*/  PLOP3.LUT P0, PT, PT, PT, UP0, 0x40, 0x0 ;  /* 0x000000000000781c */ /* 0x000fe20003f0e808 */
[----:B-1----:R-:W-:Y:S01]  /*9370*/  IMAD.MOV.U32 R4, RZ, RZ, c[0x0][0x2ac] ;  /* 0x0000ab00ff047624 */ /* 0x002fe200078e00ff */
[----:B------:R-:W-:Y:S01]  /*9380*/  ULDC.64 UR6, c[0x0][0x2c8] ;  /* 0x0000b20000067ab9 */ /* 0x000fe20000000a00 */
[----:B------:R-:W-:Y:S01]  /*9390*/  IADD3 R5, R3, -c[0x0][0x168], RZ ;  /* 0x80005a0003057a10 */ /* 0x000fe20007ffe0ff */
[----:B------:R-:W-:-:S04]  /*93a0*/  UIMAD.WIDE.U32 UR24, UR4, UR6, URZ ;  /* 0x00000006041872a5 */ /* 0x000fc8000f8e003f */
[----:B------:R-:W-:Y:S01]  /*93b0*/  @UP1 USHF.R.U32.HI UR4, URZ, UR7, UR25 ;  /* 0x000000073f041299 */ /* 0x000fe20008011619 */
[----:B------:R-:W-:-:S05]  /*93c0*/  IMAD R4, R4, c[0x0][0x1d0], R5 ;  /* 0x0000740004047a24 */ /* 0x000fca00078e0205 */
[----:B------:R-:W-:-:S04]  /*93d0*/  IADD3 R4, R4, UR4, RZ ;  /* 0x0000000404047c10 */ /* 0x000fc8000fffe0ff */
[----:B------:R-:W-:Y:S01]  /*93e0*/  IADD3 R5, R4, -c[0x0][0x324], RZ ;  /* 0x8000c90004057a10 */ /* 0x000fe20007ffe0ff */
[----:B------:R-:W-:Y:S05]  /*93f0*/  @P0 BRA `(.L_x_1968) ;  /* 0x000000d000000947 */ /* 0x000fea0003800000 */
[----:B------:R-:W-:-:S13]  /*9400*/  ISETP.GT.AND P0, PT, R4, -0x1, PT ;  /* 0xffffffff0400780c */ /* 0x000fda0003f04270 */
[----:B------:R-:W-:Y:S05]  /*9410*/  @P0 BRA `(.L_x_1969) ;  /* 0x0000006000000947 */ /* 0x000fea0003800000 */
[----:B------:R-:W-:Y:S02]  /*9420*/  ISETP.NE.AND P0, PT, R3, c[0x0][0x32c], PT ;  /* 0x0000cb0003007a0c */ /* 0x000fe40003f05270 */
[----:B------:R-:W-:-:S11]  /*9430*/  LOP3.LUT R4, RZ, R4, RZ, 0x33, !PT ;  /* 0x00000004ff047212 */ /* 0x000fd600078e33ff */
[----:B------:R-:W-:-:S05]  /*9440*/  @P0 IMAD.HI.U32 R3, R4, c[0x0][0x330], RZ ;  /* 0x0000cc0004030a27 */ /* 0x000fca00078e00ff */
[----:B------:R-:W-:-:S04]  /*9450*/  @P0 SHF.R.U32.HI R4, RZ, c[0x0][0x334], R3 ;  /* 0x0000cd00ff040a19 */ /* 0x000fc80000011603 */
[----:B------:R-:W-:Y:S01]  /*9460*/  LOP3.LUT R4, RZ, R4, RZ, 0x33, !PT ;  /* 0x00000004ff047212 */ /* 0x000fe200078e33ff */
[----:B------:R-:W-:Y:S05]  /*9470*/  BRA `(.L_x_1970) ;  /* 0x0000003000007947 */ /* 0x000fea0003800000 */
.L_x_1969:
[----:B------:R-:W-:-:S13]  /*9480*/  ISETP.NE.AND P0, PT, R3, c[0x0][0x32c], PT ;  /* 0x0000cb0003007a0c */ /* 0x000fda0003f05270 */
[----:B------:R-:W-:-:S05]  /*9490*/  @P0 IMAD.HI.U32 R3, R4, c[0x0][0x330], RZ ;  /* 0x0000cc0004030a27 */ /* 0x000fca00078e00ff */
[----:B------:R-:W-:-:S05]  /*94a0*/  @P0 SHF.R.U32.HI R4, RZ, c[0x0][0x334], R3 ;  /* 0x0000cd00ff040a19 */ /* 0x000fca0000011603 */
.L_x_1970:
[----:B------:R-:W-:-:S05]  /*94b0*/  IMAD R4, R4, c[0x0][0x32c], RZ ;  /* 0x0000cb0004047a24 */ /* 0x000fca00078e02ff */
[----:B------:R-:W-:-:S04]  /*94c0*/  IMNMX R5, R5, R4, !PT ;  /* 0x0000000405057217 */ /* 0x000fc80007800200 */
.L_x_1968:
[----:B------:R-:W-:-:S04]  /*94d0*/  IADD3 R4, R5, 0x3f, RZ ;  /* 0x0000003f05047810 */ /* 0x000fc80007ffe0ff */
[----:B------:R-:W-:-:S04]  /*94e0*/  SHF.R.S32.HI R3, RZ, 0x1f, R4 ;  /* 0x0000001fff037819 */ /* 0x000fc80000011404 */
[----:B------:R-:W-:-:S04]  /*94f0*/  LEA.HI R3, R3, R4, RZ, 0x6 ;  /* 0x0000000403037211 */ /* 0x000fc800078f30ff */
[----:B------:R-:W-:-:S04]  /*9500*/  SHF.R.S32.HI R209, RZ, 0x6, R3 ;  /* 0x00000006ffd17819 */ /* 0x000fc80000011403 */
[----:B------:R-:W-:-:S04]  /*9510*/  IMNMX R209, R209, UR11, !PT ;  /* 0x0000000bd1d17c17 */ /* 0x000fc8000f800200 */
[----:B------:R-:W-:-:S13]  /*9520*/  ISETP.GE.AND P0, PT, R202, R209, PT ;  /* 0x000000d1ca00720c */ /* 0x000fda0003f06270 */
[----:B------:R-:W-:Y:S05]  /*9530*/  @!P0 BRA `(.L_x_1971) ;  /* 0x00002ca000008947 */ /* 0x000fea0003800000 */
[----:B------:R-:W-:Y:S01]  /*9540*/  IMAD.MOV.U32 R3, RZ, RZ, R0 ;  /* 0x000000ffff037224 */ /* 0x000fe200078e0000 */
[----:B------:R-:W-:Y:S01]  /*9550*/  LOP3.LUT P0, RZ, R201, 0x2, RZ, 0xc0, !PT ;  /* 0x00000002c9ff7812 */ /* 0x000fe2000780c0ff */
[----:B------:R-:W-:Y:S01]  /*9560*/  IMAD.MOV.U32 R180, RZ, RZ, 0x20 ;  /* 0x00000020ffb47424 */ /* 0x000fe200078e00ff */
[----:B------:R-:W-:Y:S01]  /*9570*/  SHF.R.S32.HI R5, RZ, 0x1f, R200 ;  /* 0x0000001fff057819 */ /* 0x000fe200000114c8 */
[----:B------:R-:W-:Y:S01]  /*9580*/  IMAD.MOV.U32 R133, RZ, RZ, R2 ;  /* 0x000000ffff857224 */ /* 0x000fe200078e0002 */
[----:B------:R-:W-:Y:S01]  /*9590*/  SHF.R.S32.HI R0, RZ, 0x1f, R199 ;  /* 0x0000001fff007819 */ /* 0x000fe200000114c7 */
[C---:B------:R-:W-:Y:S01]  /*95a0*/  IMAD.SHL.U32 R207, R200.reuse, 0x2, RZ ;  /* 0x00000002c8cf7824 */ /* 0x040fe200078e00ff */
[----:B------:R-:W-:Y:S01]  /*95b0*/  SEL R206, RZ, 0x10, P5 ;  /* 0x00000010ffce7807 */ /* 0x000fe20002800000 */
[----:B------:R-:W-:Y:S01]  /*95c0*/  IMAD.SHL.U32 R204, R199, 0x2, RZ ;  /* 0x00000002c7cc7824 */ /* 0x000fe200078e00ff */
[----:B------:R-:W-:Y:S02]  /*95d0*/  SEL R203, RZ, 0x10, P4 ;  /* 0x00000010ffcb7807 */ /* 0x000fe40002000000 */
[----:B------:R-:W-:-:S02]  /*95e0*/  SHF.L.U64.HI R208, R200, 0x1, R5 ;  /* 0x00000001c8d07819 */ /* 0x000fc40000010205 */
[----:B------:R-:W-:Y:S02]  /*95f0*/  SHF.L.U64.HI R205, R199, 0x1, R0 ;  /* 0x00000001c7cd7819 */ /* 0x000fe40000010200 */
[----:B------:R-:W-:Y:S02]  /*9600*/  SEL R180, R180, 0xffffffe0, !P0 ;  /* 0xffffffe0b4b47807 */ /* 0x000fe40004000000 */
.L_x_1974:
[----:B------:R-:W-:Y:S04]  /*9610*/  DEPBAR.LE SB0, 0x2 ;  /* 0x000080800000791a */ /* 0x000fe80000000000 */
[----:B------:R-:W-:Y:S01]  /*9620*/  BAR.SYNC.DEFER_BLOCKING 0x0 ;  /* 0x0000000000007b1d */ /* 0x000fe20000010000 */
[----:B------:R-:W-:Y:S01]  /*9630*/  UIMAD UR4, UR5, 0x6000, URZ ;  /* 0x00006000050478a4 */ /* 0x000fe2000f8e023f */
[----:B------:R-:W-:Y:S05]  /*9640*/  ISETP.LE.AND P0, PT, R202, UR11, PT ;  /* 0x0000000bca007c0c */ /* 0x000fea000bf03270 */
[----:B------:R-:W-:Y:S05]  /*9650*/  IADD3 R132, R183, UR4, RZ ;  /* 0x00000004b7847c10 */ /* 0x000fea000fffe0ff */
[----:B------:R-:W-:Y:S01]  /*9660*/  IMAD.IADD R2, R180, 0x1, R132 ;  /* 0x00000001b4027824 */ /* 0x000fe200078e0284 */
[----:B-1----:R1:W2:Y:S04]  /*9670*/  LDSM.16.M88.4 R136, [R185] ;  /* 0x00000000b988783b */ /* 0x0022a80000000200 */
        /* <DEDUP_REMOVED lines=59> */
.L_x_1972:
[C---:B--23--:R-:W-:Y:S01]  /*9a30*/  HMMA.16816.F32 R4, R136.reuse, R140, RZ ;  /* 0x0000008c8804723c */ /* 0x04cfe200000018ff */
[----:B------:R-:W0:Y:S01]  /*9a40*/  LDGDEPBAR ;  /* 0x00000000000079af */ /* 0x000e220000000000 */
[----:B------:R-:W-:Y:S02]  /*9a50*/  UIADD3 UR6, UR15, 0x1, URZ ;  /* 0x000000010f067890 */ /* 0x000fe4000fffe03f */
[C---:B------:R-:W-:Y:S01]  /*9a60*/  IADD3 R0, R135.reuse, R132, RZ ;  /* 0x0000008487007210 */ /* 0x040fe20007ffe0ff */
[----:B------:R-:W-:Y:S01]  /*9a70*/  UISETP.GE.AND UP2, UPT, UR15, 0x1, UPT ;  /* 0x000000010f00788c */ /* 0x000fe2000bf46270 */
[----:B------:R-:W-:Y:S02]  /*9a80*/  IADD3 R172, R135, R2, RZ ;  /* 0x0000000287ac7210 */ /* 0x000fe40007ffe0ff */
[C---:B------:R-:W-:Y:S01]  /*9a90*/  HMMA.16816.F32 R8, R136.reuse, R142, RZ ;  /* 0x0000008e8808723c */ /* 0x040fe200000018ff */
[----:B------:R-:W-:Y:S01]  /*9aa0*/  LDSM.16.M88.4 R140, [R0+0xc100] ;  /* 0x00c10000008c783b */ /* 0x000fe20000000200 */
[----:B------:R-:W-:Y:S02]  /*9ab0*/  USEL UR15, UR6, URZ, !UP2 ;  /* 0x0000003f060f7287 */ /* 0x000fe4000d000000 */
[----:B------:R-:W-:Y:S04]  /*9ac0*/  IADD3 R132, R180, R132, R135 ;  /* 0x00000084b4847210 */ /* 0x000fe80007ffe087 */
[C---:B----4-:R-:W-:Y:S01]  /*9ad0*/  HMMA.16816.F32 R12, R136.reuse, R16, RZ ;  /* 0x00000010880c723c */ /* 0x050fe200000018ff */
[----:B------:R-:W-:Y:S07]  /*9ae0*/  LDSM.16.M88.4 R164, [R0+0xd900] ;  /* 0x00d9000000a4783b */ /* 0x000fee0000000200 */
[C---:B------:R-:W-:Y:S01]  /*9af0*/  HMMA.16816.F32 R16, R136.reuse, R18, RZ ;  /* 0x000000128810723c */ /* 0x040fe200000018ff */
[----:B------:R-:W-:Y:S07]  /*9b00*/  LDSM.16.M88.4 R168, [R172+0xc100] ;  /* 0x00c10000aca8783b */ /* 0x000fee0000000200 */
[C---:B-1----:R-:W-:Y:S08]  /*9b10*/  HMMA.16816.F32 R20, R136.reuse, R24, RZ ;  /* 0x000000188814723c */ /* 0x042ff000000018ff */
[C---:B------:R-:W-:Y:S08]  /*9b20*/  HMMA.16816.F32 R24, R136.reuse, R26, RZ ;  /* 0x0000001a8818723c */ /* 0x040ff000000018ff */
[C---:B------:R-:W-:Y:S08]  /*9b30*/  HMMA.16816.F32 R28, R136.reuse, R32, RZ ;  /* 0x00000020881c723c */ /* 0x040ff000000018ff */
[----:B------:R-:W-:Y:S01]  /*9b40*/  HMMA.16816.F32 R32, R136, R34, RZ ;  /* 0x000000228820723c */ /* 0x000fe200000018ff */
[----:B------:R-:W1:Y:S07]  /*9b50*/  LDSM.16.M88.4 R136, [R179] ;  /* 0x00000000b388783b */ /* 0x000e6e0000000200 */
[C---:B------:R-:W-:Y:S08]  /*9b60*/  HMMA.16816.F32 R4, R144.reuse, R148, R4 ;  /* 0x000000949004723c */ /* 0x040ff00000001804 */
[C---:B------:R-:W-:Y:S01]  /*9b70*/  HMMA.16816.F32 R8, R144.reuse, R150, R8 ;  /* 0x000000969008723c */ /* 0x040fe20000001808 */
[----:B------:R-:W2:Y:S07]  /*9b80*/  LDSM.16.M88.4 R148, [R0+0xc900] ;  /* 0x00c900000094783b */ /* 0x000eae0000000200 */
[C---:B------:R-:W-:Y:S08]  /*9b90*/  HMMA.16816.F32 R12, R144.reuse, R152, R12 ;  /* 0x00000098900c723c */ /* 0x040ff0000000180c */
[C---:B------:R-:W-:Y:S01]  /*9ba0*/  HMMA.16816.F32 R16, R144.reuse, R154, R16 ;  /* 0x0000009a9010723c */ /* 0x040fe20000001810 */
[----:B------:R-:W3:Y:S07]  /*9bb0*/  LDSM.16.M88.4 R152, [R0+0xd100] ;  /* 0x00d100000098783b */ /* 0x000eee0000000200 */
[C---:B------:R-:W-:Y:S08]  /*9bc0*/  HMMA.16816.F32 R20, R144.reuse, R156, R20 ;  /* 0x0000009c9014723c */ /* 0x040ff00000001814 */
[C---:B------:R-:W-:Y:S01]  /*9bd0*/  HMMA.16816.F32 R24, R144.reuse, R158, R24 ;  /* 0x0000009e9018723c */ /* 0x040fe20000001818 */
[----:B------:R-:W4:Y:S07]  /*9be0*/  LDSM.16.M88.4 R156, [R178] ;  /* 0x00000000b29c783b */ /* 0x000f2e0000000200 */
[C---:B------:R-:W-:Y:S08]  /*9bf0*/  HMMA.16816.F32 R28, R144.reuse, R160, R28 ;  /* 0x000000a0901c723c */ /* 0x040ff0000000181c */
[----:B------:R-:W-:Y:S01]  /*9c00*/  HMMA.16816.F32 R32, R144, R162, R32 ;  /* 0x000000a29020723c */ /* 0x000fe20000001820 */
[----:B------:R-:W5:Y:S07]  /*9c10*/  LDSM.16.M88.4 R144, [R172+0xc900] ;  /* 0x00c90000ac90783b */ /* 0x000f6e0000000200 */
[C---:B-1----:R-:W-:Y:S01]  /*9c20*/  HMMA.16816.F32 R4, R136.reuse, R140, R4 ;  /* 0x0000008c8804723c */ /* 0x042fe20000001804 */
[----:B------:R-:W1:Y:S07]  /*9c30*/  LDSM.16.M88.4 R160, [R172+0xd100] ;  /* 0x00d10000aca0783b */ /* 0x000e6e0000000200 */
[C---:B------:R-:W-:Y:S01]  /*9c40*/  HMMA.16816.F32 R8, R136.reuse, R142, R8 ;  /* 0x0000008e8808723c */ /* 0x040fe20000001808 */
[----:B------:R-:W1:Y:S07]  /*9c50*/  LDSM.16.M88.4 R140, [R172+0xd900] ;  /* 0x00d90000ac8c783b */ /* 0x000e6e0000000200 */
[C---:B--2---:R-:W-:Y:S08]  /*9c60*/  HMMA.16816.F32 R12, R136.reuse, R148, R12 ;  /* 0x00000094880c723c */ /* 0x044ff0000000180c */
[C---:B------:R-:W-:Y:S01]  /*9c70*/  HMMA.16816.F32 R16, R136.reuse, R150, R16 ;  /* 0x000000968810723c */ /* 0x040fe20000001810 */
[----:B------:R-:W-:Y:S07]  /*9c80*/  LDSM.16.M88.4 R148, [R183+UR4+0xe100] ;  /* 0x00e10004b794783b */ /* 0x000fee0008000200 */
[C---:B---3--:R-:W-:Y:S08]  /*9c90*/  HMMA.16816.F32 R20, R136.reuse, R152, R20 ;  /* 0x000000988814723c */ /* 0x048ff00000001814 */
[C---:B------:R-:W-:Y:S01]  /*9ca0*/  HMMA.16816.F32 R24, R136.reuse, R154, R24 ;  /* 0x0000009a8818723c */ /* 0x040fe20000001818 */
[----:B------:R-:W-:Y:S07]  /*9cb0*/  LDSM.16.M88.4 R152, [R183+UR4+0xe900] ;  /* 0x00e90004b798783b */ /* 0x000fee0008000200 */
[C---:B------:R-:W-:Y:S08]  /*9cc0*/  HMMA.16816.F32 R28, R136.reuse, R164, R28 ;  /* 0x000000a4881c723c */ /* 0x040ff0000000181c */
[----:B------:R-:W-:Y:S01]  /*9cd0*/  HMMA.16816.F32 R32, R136, R166, R32 ;  /* 0x000000a68820723c */ /* 0x000fe20000001820 */
[----:B------:R-:W2:Y:S07]  /*9ce0*/  LDSM.16.M88.4 R136, [R185+0x4000] ;  /* 0x00400000b988783b */ /* 0x000eae0000000200 */
[C---:B----4-:R-:W-:Y:S01]  /*9cf0*/  HMMA.16816.F32 R4, R156.reuse, R168, R4 ;  /* 0x000000a89c04723c */ /* 0x050fe20000001804 */
[----:B------:R-:W-:Y:S07]  /*9d00*/  LDSM.16.M88.4 R164, [R181+0x4000] ;  /* 0x00400000b5a4783b */ /* 0x000fee0000000200 */
[C---:B------:R-:W-:Y:S01]  /*9d10*/  HMMA.16816.F32 R8, R156.reuse, R170, R8 ;  /* 0x000000aa9c08723c */ /* 0x040fe20000001808 */
[----:B------:R-:W-:Y:S07]  /*9d20*/  LDSM.16.M88.4 R168, [R2+0xe100] ;  /* 0x00e1000002a8783b */ /* 0x000fee0000000200 */
[C---:B-----5:R-:W-:Y:S08]  /*9d30*/  HMMA.16816.F32 R12, R156.reuse, R144, R12 ;  /* 0x000000909c0c723c */ /* 0x060ff0000000180c */
[C---:B------:R-:W-:Y:S01]  /*9d40*/  HMMA.16816.F32 R16, R156.reuse, R146, R16 ;  /* 0x000000929c10723c */ /* 0x040fe20000001810 */
[----:B------:R-:W3:Y:S07]  /*9d50*/  LDSM.16.M88.4 R144, [R183+UR4+0xf100] ;  /* 0x00f10004b790783b */ /* 0x000eee0008000200 */
[C---:B-1----:R-:W-:Y:S08]  /*9d60*/  HMMA.16816.F32 R20, R156.reuse, R160, R20 ;  /* 0x000000a09c14723c */ /* 0x042ff00000001814 */
[C---:B------:R-:W-:Y:S01]  /*9d70*/  HMMA.16816.F32 R24, R156.reuse, R162, R24 ;  /* 0x000000a29c18723c */ /* 0x040fe20000001818 */
[----:B------:R-:W1:Y:S07]  /*9d80*/  LDSM.16.M88.4 R160, [R183+UR4+0xf900] ;  /* 0x00f90004b7a0783b */ /* 0x000e6e0008000200 */
[C---:B------:R-:W-:Y:S08]  /*9d90*/  HMMA.16816.F32 R28, R156.reuse, R140, R28 ;  /* 0x0000008c9c1c723c */ /* 0x040ff0000000181c */
[----:B------:R-:W-:Y:S01]  /*9da0*/  HMMA.16816.F32 R32, R156, R142, R32 ;  /* 0x0000008e9c20723c */ /* 0x000fe20000001820 */
[----:B------:R-:W4:Y:S07]  /*9db0*/  LDSM.16.M88.4 R140, [R2+0xe900] ;  /* 0x00e90000028c783b */ /* 0x000f2e0000000200 */
[C---:B--2---:R-:W-:Y:S01]  /*9dc0*/  HMMA.16816.F32 R4, R136.reuse, R148, R4 ;  /* 0x000000948804723c */ /* 0x044fe20000001804 */
[----:B------:R-:W-:Y:S07]  /*9dd0*/  LDSM.16.M88.4 R156, [R2+0xf900] ;  /* 0x00f90000029c783b */ /* 0x000fee0000000200 */
        /* <DEDUP_REMOVED lines=11> */
[C---:B------:R-:W-:Y:S01]  /*9e90*/  HMMA.16816.F32 R4, R164.reuse, R168, R4 ;  /* 0x000000a8a404723c */ /* 0x040fe20000001804 */
[----:B------:R-:W-:Y:S07]  /*9ea0*/  LDSM.16.M88.4 R160, [R178+0x4000] ;  /* 0x00400000b2a0783b */ /* 0x000fee0000000200 */
[C---:B------:R-:W-:Y:S01]  /*9eb0*/  HMMA.16816.F32 R8, R164.reuse, R170, R8 ;  /* 0x000000aaa408723c */ /* 0x040fe20000001808 */
[----:B------:R-:W-:Y:S07]  /*9ec0*/  LDSM.16.M88.4 R168, [R172+0xe100] ;  /* 0x00e10000aca8783b */ /* 0x000fee0000000200 */
[C---:B----4-:R-:W-:Y:S01]  /*9ed0*/  HMMA.16816.F32 R12, R164.reuse, R140, R12 ;  /* 0x0000008ca40c723c */ /* 0x050fe2000000180c */
[----:B------:R-:W-:Y:S07]  /*9ee0*/  LDSM.16.M88.4 R172, [R172+0x10100] ;  /* 0x01010000acac783b */ /* 0x000fee0000000200 */
[C---:B------:R-:W-:Y:S01]  /*9ef0*/  HMMA.16816.F32 R16, R164.reuse, R142, R16 ;  /* 0x0000008ea410723c */ /* 0x040fe20000001810 */
[----:B------:R-:W4:Y:S07]  /*9f00*/  LDSM.16.M88.4 R140, [R0+0xf100] ;  /* 0x00f10000008c783b */ /* 0x000f2e0000000200 */
[C---:B--2---:R-:W-:Y:S08]  /*9f10*/  HMMA.16816.F32 R20, R164.reuse, R148, R20 ;  /* 0x00000094a414723c */ /* 0x044ff00000001814 */
[C---:B------:R-:W-:Y:S01]  /*9f20*/  HMMA.16816.F32 R24, R164.reuse, R150, R24 ;  /* 0x00000096a418723c */ /* 0x040fe20000001818 */
[----:B------:R-:W2:Y:S07]  /*9f30*/  LDSM.16.M88.4 R148, [R0+0xf900] ;  /* 0x00f900000094783b */ /* 0x000eae0000000200 */
[C---:B------:R-:W-:Y:S08]  /*9f40*/  HMMA.16816.F32 R28, R164.reuse, R156, R28 ;  /* 0x0000009ca41c723c */ /* 0x040ff0000000181c */
[----:B------:R-:W-:Y:S01]  /*9f50*/  HMMA.16816.F32 R32, R164, R158, R32 ;  /* 0x0000009ea420723c */ /* 0x000fe20000001820 */
[----:B------:R-:W5:Y:S07]  /*9f60*/  LDSM.16.M88.4 R156, [R132+0xe900] ;  /* 0x00e90000849c783b */ /* 0x000f6e0000000200 */
[C---:B---3--:R-:W-:Y:S01]  /*9f70*/  HMMA.16816.F32 R4, R144.reuse, R152, R4 ;  /* 0x000000989004723c */ /* 0x048fe20000001804 */
[----:B------:R-:W-:Y:S07]  /*9f80*/  LDSM.16.M88.4 R164, [R183+UR4+0x11100] ;  /* 0x01110004b7a4783b */ /* 0x000fee0008000200 */
[C---:B------:R-:W-:Y:S01]  /*9f90*/  HMMA.16816.F32 R8, R144.reuse, R154, R8 ;  /* 0x0000009a9008723c */ /* 0x040fe20000001808 */
[----:B------:R-:W-:Y:S07]  /*9fa0*/  LDSM.16.M88.4 R152, [R183+UR4+0x10900] ;  /* 0x01090004b798783b */ /* 0x000fee0008000200 */
[C---:B-1----:R-:W-:Y:S08]  /*9fb0*/  HMMA.16816.F32 R12, R144.reuse, R136, R12 ;  /* 0x00000088900c723c */ /* 0x042ff0000000180c */
[C---:B------:R-:W-:Y:S01]  /*9fc0*/  HMMA.16816.F32 R16, R144.reuse, R138, R16 ;  /* 0x0000008a9010723c */ /* 0x040fe20000001810 */
[----:B------:R-:W1:Y:S07]  /*9fd0*/  LDSM.16.M88.4 R136, [R132+0xf100] ;  /* 0x00f100008488783b */ /* 0x000e6e0000000200 */
[C---:B----4-:R-:W-:Y:S08]  /*9fe0*/  HMMA.16816.F32 R20, R144.reuse, R140, R20 ;  /* 0x0000008c9014723c */ /* 0x050ff00000001814 */
[C---:B------:R-:W-:Y:S01]  /*9ff0*/  HMMA.16816.F32 R24, R144.reuse, R142, R24 ;  /* 0x0000008e9018723c */ /* 0x040fe20000001818 */
[----:B------:R-:W3:Y:S07]  /*a000*/  LDSM.16.M88.4 R140, [R132+0xf900] ;  /* 0x00f90000848c783b */ /* 0x000eee0000000200 */
[C---:B--2---:R-:W-:Y:S08]  /*a010*/  HMMA.16816.F32 R28, R144.reuse, R148, R28 ;  /* 0x00000094901c723c */ /* 0x044ff0000000181c */
[----:B------:R-:W-:Y:S01]  /*a020*/  HMMA.16816.F32 R32, R144, R150, R32 ;  /* 0x000000969020723c */ /* 0x000fe20000001820 */
[----:B------:R-:W-:Y:S07]  /*a030*/  LDSM.16.M88.4 R144, [R185+0x8000] ;  /* 0x00800000b990783b */ /* 0x000fee0000000200 */
[C---:B------:R-:W-:Y:S01]  /*a040*/  HMMA.16816.F32 R4, R160.reuse, R168, R4 ;  /* 0x000000a8a004723c */ /* 0x040fe20000001804 */
[----:B------:R-:W2:Y:S07]  /*a050*/  LDSM.16.M88.4 R148, [R183+UR4+0x10100] ;  /* 0x01010004b794783b */ /* 0x000eae0008000200 */
[C---:B------:R-:W-:Y:S01]  /*a060*/  HMMA.16816.F32 R8, R160.reuse, R170, R8 ;  /* 0x000000aaa008723c */ /* 0x040fe20000001808 */
[----:B------:R-:W-:Y:S07]  /*a070*/  LDSM.16.M88.4 R168, [R2+0x10100] ;  /* 0x0101000002a8783b */ /* 0x000fee0000000200 */
[C---:B-----5:R-:W-:Y:S08]  /*a080*/  HMMA.16816.F32 R12, R160.reuse, R156, R12 ;  /* 0x0000009ca00c723c */ /* 0x060ff0000000180c */
[C---:B------:R-:W-:Y:S01]  /*a090*/  HMMA.16816.F32 R16, R160.reuse, R158, R16 ;  /* 0x0000009ea010723c */ /* 0x040fe20000001810 */
[----:B------:R-:W4:Y:S07]  /*a0a0*/  LDSM.16.M88.4 R156, [R183+UR4+0x11900] ;  /* 0x01190004b79c783b */ /* 0x000f2e0008000200 */
[C---:B-1----:R-:W-:Y:S08]  /*a0b0*/  HMMA.16816.F32 R20, R160.reuse, R136, R20 ;  /* 0x00000088a014723c */ /* 0x042ff00000001814 */
[C---:B------:R-:W-:Y:S01]  /*a0c0*/  HMMA.16816.F32 R24, R160.reuse, R138, R24 ;  /* 0x0000008aa018723c */ /* 0x040fe20000001818 */
[----:B------:R-:W1:Y:S07]  /*a0d0*/  LDSM.16.M88.4 R136, [R181+0x8000] ;  /* 0x00800000b588783b */ /* 0x000e6e0000000200 */
[C---:B---3--:R-:W-:Y:S08]  /*a0e0*/  HMMA.16816.F32 R28, R160.reuse, R140, R28 ;  /* 0x0000008ca01c723c */ /* 0x048ff0000000181c */
[----:B------:R-:W-:Y:S01]  /*a0f0*/  HMMA.16816.F32 R32, R160, R142, R32 ;  /* 0x0000008ea020723c */ /* 0x000fe20000001820 */
[----:B------:R-:W3:Y:S07]  /*a100*/  LDSM.16.M88.4 R140, [R2+0x10900] ;  /* 0x01090000028c783b */ /* 0x000eee0000000200 */
        /* <DEDUP_REMOVED lines=10> */
[C---:B----4-:R-:W-:Y:S08]  /*a1b0*/  HMMA.16816.F32 R28, R144.reuse, R156, R28 ;  /* 0x0000009c901c723c */ /* 0x050ff0000000181c */
[----:B------:R-:W-:Y:S01]  /*a1c0*/  HMMA.16816.F32 R32, R144, R158, R32 ;  /* 0x0000009e9020723c */ /* 0x000fe20000001820 */
[----:B------:R-:W4:Y:S07]  /*a1d0*/  LDSM.16.M88.4 R144, [R0+0x10900] ;  /* 0x010900000090783b */ /* 0x000f2e0000000200 */
[C---:B-1----:R-:W-:Y:S01]  /*a1e0*/  HMMA.16816.F32 R4, R136.reuse, R168, R4 ;  /* 0x000000a88804723c */ /* 0x042fe20000001804 */
[----:B------:R-:W1:Y:S07]  /*a1f0*/  LDSM.16.M88.4 R156, [R0+0x11100] ;  /* 0x01110000009c783b */ /* 0x000e6e0000000200 */
[C---:B------:R-:W-:Y:S01]  /*a200*/  HMMA.16816.F32 R8, R136.reuse, R170, R8 ;  /* 0x000000aa8808723c */ /* 0x040fe20000001808 */
[----:B------:R-:W-:Y:S07]  /*a210*/  LDSM.16.M88.4 R168, [R178+0x8000] ;  /* 0x00800000b2a8783b */ /* 0x000fee0000000200 */
[C---:B---3--:R-:W-:Y:S08]  /*a220*/  HMMA.16816.F32 R12, R136.reuse, R140, R12 ;  /* 0x0000008c880c723c */ /* 0x048ff0000000180c */
[C---:B------:R-:W-:Y:S01]  /*a230*/  HMMA.16816.F32 R16, R136.reuse, R142, R16 ;  /* 0x0000008e8810723c */ /* 0x040fe20000001810 */
[----:B------:R-:W3:Y:S07]  /*a240*/  LDSM.16.M88.4 R140, [R0+0x11900] ;  /* 0x01190000008c783b */ /* 0x000eee0000000200 */
[C---:B--2---:R-:W-:Y:S08]  /*a250*/  HMMA.16816.F32 R20, R136.reuse, R148, R20 ;  /* 0x000000948814723c */ /* 0x044ff00000001814 */
[C---:B------:R-:W-:Y:S08]  /*a260*/  HMMA.16816.F32 R24, R136.reuse, R150, R24 ;  /* 0x000000968818723c */ /* 0x040ff00000001818 */
[C---:B-----5:R-:W-:Y:S08]  /*a270*/  HMMA.16816.F32 R28, R136.reuse, R152, R28 ;  /* 0x00000098881c723c */ /* 0x060ff0000000181c */
[----:B------:R-:W-:Y:S01]  /*a280*/  HMMA.16816.F32 R32, R136, R154, R32 ;  /* 0x0000009a8820723c */ /* 0x000fe20000001820 */
[----:B------:R-:W2:Y:S07]  /*a290*/  LDSM.16.M88.4 R136, [R132+0x10900] ;  /* 0x010900008488783b */ /* 0x000eae0000000200 */
[C---:B------:R-:W-:Y:S08]  /*a2a0*/  HMMA.16816.F32 R4, R160.reuse, R164, R4 ;  /* 0x000000a4a004723c */ /* 0x040ff00000001804 */
[C---:B------:R-:W-:Y:S08]  /*a2b0*/  HMMA.16816.F32 R8, R160.reuse, R166, R8 ;  /* 0x000000a6a008723c */ /* 0x040ff00000001808 */
[C---:B----4-:R-:W-:Y:S08]  /*a2c0*/  HMMA.16816.F32 R12, R160.reuse, R144, R12 ;  /* 0x00000090a00c723c */ /* 0x050ff0000000180c */
[C---:B------:R-:W-:Y:S01]  /*a2d0*/  HMMA.16816.F32 R16, R160.reuse, R146, R16 ;  /* 0x00000092a010723c */ /* 0x040fe20000001810 */
[----:B------:R-:W4:Y:S07]  /*a2e0*/  LDSM.16.M88.4 R144, [R132+0x11100] ;  /* 0x011100008490783b */ /* 0x000f2e0000000200 */
[C---:B-1----:R-:W-:Y:S08]  /*a2f0*/  HMMA.16816.F32 R20, R160.reuse, R156, R20 ;  /* 0x0000009ca014723c */ /* 0x042ff00000001814 */
[C---:B------:R-:W-:Y:S08]  /*a300*/  HMMA.16816.F32 R24, R160.reuse, R158, R24 ;  /* 0x0000009ea018723c */ /* 0x040ff00000001818 */
[C---:B---3--:R-:W-:Y:S08]  /*a310*/  HMMA.16816.F32 R28, R160.reuse, R140, R28 ;  /* 0x0000008ca01c723c */ /* 0x048ff0000000181c */
        /* <DEDUP_REMOVED lines=11> */
[C---:B----4-:R-:W-:Y:S01]  /*a3d0*/  HMMA.16816.F32 R20, R168.reuse, R144, R20 ;  /* 0x00000090a814723c */ /* 0x050fe20000001814 */
[----:B------:R-:W-:Y:S03]  /*a3e0*/  LDSM.16.MT88.4 R152, [R176+UR4+0x2900] ;  /* 0x00290004b098783b */ /* 0x000fe60008004200 */
[----:B------:R-:W-:Y:S04]  /*a3f0*/  FMNMX.FTZ R149, R5, R0, !PT ;  /* 0x0000000005957209 */ /* 0x000fe80007810000 */
[C---:B------:R-:W-:Y:S04]  /*a400*/  HMMA.16816.F32 R24, R168.reuse, R146, R24 ;  /* 0x00000092a818723c */ /* 0x040fe80000001818 */
        /* <DEDUP_REMOVED lines=36> */
[----:B------:R-:W2:Y:S01]  /*a650*/  SHFL.BFLY PT, R0, R143, 0x1, 0x1f ;  /* 0x0c201f008f007f89 */ /* 0x000ea200000e0000 */
[----:B-1----:R-:W-:Y:S07]  /*a660*/  FMNMX.FTZ R2, R145, R2, !PT ;  /* 0x0000000291027209 */ /* 0x002fee0007810000 */
[----:B------:R-:W-:Y:S01]  /*a670*/  LDSM.16.MT88.4 R144, [R177+UR4+0x2900] ;  /* 0x00290004b190783b */ /* 0x000fe20008004200 */
[C---:B------:R-:W-:Y:S02]  /*a680*/  FADD.FTZ R133, -R2.reuse, R133 ;  /* 0x0000008502857221 */ /* 0x040fe40000010100 */
[----:B------:R-:W-:Y:S01]  /*a690*/  FMUL.FTZ R165, R2, c[0x0][0x2d0] ;  /* 0x0000b40002a57a20 */ /* 0x000fe20000410000 */
[----:B--2---:R-:W-:Y:S01]  /*a6a0*/  FMNMX.FTZ R0, R143, R0, !PT ;  /* 0x000000008f007209 */ /* 0x004fe20007810000 */
[----:B------:R-:W-:Y:S02]  /*a6b0*/  FMUL.FTZ R132, R133, c[0x0][0x2d0] ;  /* 0x0000b40085847a20 */ /* 0x000fe40000410000 */
[----:B------:R-:W-:Y:S02]  /*a6c0*/  FFMA.FTZ R156, R4, c[0x0][0x2d0], -R165 ;  /* 0x0000b400049c7a23 */ /* 0x000fe400000108a5 */
[C---:B------:R-:W-:Y:S02]  /*a6d0*/  FADD.FTZ R133, -R0.reuse, R3 ;  /* 0x0000000300857221 */ /* 0x040fe40000010100 */
[----:B------:R-:W-:Y:S01]  /*a6e0*/  FMUL.FTZ R164, R0, c[0x0][0x2d0] ;  /* 0x0000b40000a47a20 */ /* 0x000fe20000410000 */
[----:B------:R-:W1:Y:S01]  /*a6f0*/  MUFU.EX2 R132, R132 ;  /* 0x0000008400847308 */ /* 0x000e620000000800 */
[----:B------:R-:W-:Y:S02]  /*a700*/  FMUL.FTZ R3, R133, c[0x0][0x2d0] ;  /* 0x0000b40085037a20 */ /* 0x000fe40000410000 */
[--C-:B------:R-:W-:Y:S02]  /*a710*/  FFMA.FTZ R157, R5, c[0x0][0x2d0], -R165.reuse ;  /* 0x0000b400059d7a23 */ /* 0x100fe400000108a5 */
[--C-:B------:R-:W-:Y:S02]  /*a720*/  FFMA.FTZ R158, R8, c[0x0][0x2d0], -R165.reuse ;  /* 0x0000b400089e7a23 */ /* 0x100fe400000108a5 */
[--C-:B------:R-:W-:Y:S01]  /*a730*/  FFMA.FTZ R159, R9, c[0x0][0x2d0], -R165.reuse ;  /* 0x0000b400099f7a23 */ /* 0x100fe200000108a5 */
[----:B------:R-:W-:Y:S01]  /*a740*/  IADD3 R9, R177, UR4, RZ ;  /* 0x00000004b1097c10 */ /* 0x000fe2000fffe0ff */
[--C-:B------:R-:W-:Y:S01]  /*a750*/  FFMA.FTZ R160, R6, c[0x0][0x2d0], -R164.reuse ;  /* 0x0000b40006a07a23 */ /* 0x100fe200000108a4 */
[----:B------:R-:W2:Y:S01]  /*a760*/  MUFU.EX2 R3, R3 ;  /* 0x0000000300037308 */ /* 0x000ea20000000800 */
[--C-:B------:R-:W-:Y:S01]  /*a770*/  FFMA.FTZ R161, R7, c[0x0][0x2d0], -R164.reuse ;  /* 0x0000b40007a17a23 */ /* 0x100fe200000108a4 */
[----:B------:R-:W-:Y:S01]  /*a780*/  IADD3 R133, R182, R9, RZ ;  /* 0x00000009b6857210 */ /* 0x000fe20007ffe0ff */
[--C-:B------:R-:W-:Y:S02]  /*a790*/  FFMA.FTZ R162, R10, c[0x0][0x2d0], -R164.reuse ;  /* 0x0000b4000aa27a23 */ /* 0x100fe400000108a4 */
[--C-:B------:R-:W-:Y:S02]  /*a7a0*/  FFMA.FTZ R163, R11, c[0x0][0x2d0], -R164.reuse ;  /* 0x0000b4000ba37a23 */ /* 0x100fe400000108a4 */
[----:B------:R-:W3:Y:S01]  /*a7b0*/  LDSM.16.MT88.4 R140, [R133+0x100] ;  /* 0x00010000858c783b */ /* 0x000ee20000004200 */
[--C-:B------:R-:W-:Y:S02]  /*a7c0*/  FFMA.FTZ R166, R12, c[0x0][0x2d0], -R165.reuse ;  /* 0x0000b4000ca67a23 */ /* 0x100fe400000108a5 */
[----:B------:R-:W-:Y:S01]  /*a7d0*/  MUFU.EX2 R156, R156 ;  /* 0x0000009c009c7308 */ /* 0x000fe20000000800 */
[--C-:B------:R-:W-:Y:S02]  /*a7e0*/  FFMA.FTZ R167, R13, c[0x0][0x2d0], -R165.reuse ;  /* 0x0000b4000da77a23 */ /* 0x100fe400000108a5 */
[--C-:B------:R-:W-:Y:S02]  /*a7f0*/  FFMA.FTZ R168, R14, c[0x0][0x2d0], -R164.reuse ;  /* 0x0000b4000ea87a23 */ /* 0x100fe400000108a4 */
[C---:B-1----:R-:W-:Y:S01]  /*a800*/  FMUL.FTZ R4, R132.reuse, R128 ;  /* 0x0000008084047220 */ /* 0x042fe20000410000 */
[----:B------:R-:W-:Y:S01]  /*a810*/  LDSM.16.MT88.4 R148, [R133+0x2900] ;  /* 0x002900008594783b */ /* 0x000fe20000004200 */
[C---:B------:R-:W-:Y:S02]  /*a820*/  FMUL.FTZ R5, R132.reuse, R129 ;  /* 0x0000008184057220 */ /* 0x040fe40000410000 */
[C---:B------:R-:W-:Y:S01]  /*a830*/  FMUL.FTZ R8, R132.reuse, R124 ;  /* 0x0000007c84087220 */ /* 0x040fe20000410000 */
[----:B------:R-:W1:Y:S01]  /*a840*/  MUFU.EX2 R157, R157 ;  /* 0x0000009d009d7308 */ /* 0x000e620000000800 */
[C---:B------:R-:W-:Y:S02]  /*a850*/  FMUL.FTZ R9, R132.reuse, R125 ;  /* 0x0000007d84097220 */ /* 0x040fe40000410000 */
[C---:B------:R-:W-:Y:S02]  /*a860*/  FMUL.FTZ R100, R132.reuse, R100 ;  /* 0x0000006484647220 */ /* 0x040fe40000410000 */
[C---:B--2---:R-:W-:Y:S02]  /*a870*/  FMUL.FTZ R6, R3.reuse, R130 ;  /* 0x0000008203067220 */ /* 0x044fe40000410000 */
[C---:B------:R-:W-:Y:S02]  /*a880*/  FMUL.FTZ R7, R3.reuse, R131 ;  /* 0x0000008303077220 */ /* 0x040fe40000410000 */
[C---:B------:R-:W-:Y:S01]  /*a890*/  FMUL.FTZ R10, R3.reuse, R126 ;  /* 0x0000007e030a7220 */ /* 0x040fe20000410000 */
[----:B------:R-:W-:Y:S01]  /*a8a0*/  MUFU.EX2 R158, R158 ;  /* 0x0000009e009e7308 */ /* 0x000fe20000000800 */
[C---:B------:R-:W-:Y:S02]  /*a8b0*/  FMUL.FTZ R11, R3.reuse, R127 ;  /* 0x0000007f030b7220 */ /* 0x040fe40000410000 */
[----:B------:R-:W2:Y:S01]  /*a8c0*/  LDSM.16.MT88.4 R124, [R176+UR4+0x100] ;  /* 0x00010004b07c783b */ /* 0x000ea20008004200 */
[C---:B------:R-:W-:Y:S02]  /*a8d0*/  FMUL.FTZ R101, R132.reuse, R101 ;  /* 0x0000006584657220 */ /* 0x040fe40000410000 */
[C---:B------:R-:W-:Y:S02]  /*a8e0*/  FMUL.FTZ R102, R3.reuse, R102 ;  /* 0x0000006603667220 */ /* 0x040fe40000410000 */
[----:B------:R-:W-:Y:S02]  /*a8f0*/  FMUL.FTZ R103, R3, R103 ;  /* 0x0000006703677220 */ /* 0x000fe40000410000 */
[----:B------:R-:W4:Y:S01]  /*a900*/  MUFU.EX2 R159, R159 ;  /* 0x0000009f009f7308 */ /* 0x000f220000000800 */
[C---:B------:R-:W-:Y:S02]  /*a910*/  FMUL.FTZ R104, R132.reuse, R104 ;  /* 0x0000006884687220 */ /* 0x040fe40000410000 */
[C---:B------:R-:W-:Y:S01]  /*a920*/  FMUL.FTZ R105, R132.reuse, R105 ;  /* 0x0000006984697220 */ /* 0x040fe20000410000 */
[----:B-1----:R-:W-:Y:S01]  /*a930*/  F2FP.PACK_AB R128, R157, R156 ;  /* 0x0000009c9d80723e */ /* 0x002fe200000000ff */
[C---:B------:R-:W-:Y:S02]  /*a940*/  FMUL.FTZ R106, R3.reuse, R106 ;  /* 0x0000006a036a7220 */ /* 0x040fe40000410000 */
[C---:B------:R-:W-:Y:S02]  /*a950*/  FMUL.FTZ R107, R3.reuse, R107 ;  /* 0x0000006b036b7220 */ /* 0x040fe40000410000 */
[C---:B------:R-:W-:Y:S01]  /*a960*/  FMUL.FTZ R108, R132.reuse, R108 ;  /* 0x0000006c846c7220 */ /* 0x040fe20000410000 */
[----:B------:R-:W-:Y:S01]  /*a970*/  MUFU.EX2 R160, R160 ;  /* 0x000000a000a07308 */ /* 0x000fe20000000800 */
[----:B------:R-:W-:Y:S02]  /*a980*/  FMUL.FTZ R109, R132, R109 ;  /* 0x0000006d846d7220 */ /* 0x000fe40000410000 */
[C---:B------:R-:W-:Y:S02]  /*a990*/  FMUL.FTZ R110, R3.reuse, R110 ;  /* 0x0000006e036e7220 */ /* 0x040fe40000410000 */
[----:B------:R-:W-:Y:S02]  /*a9a0*/  FMUL.FTZ R111, R3, R111 ;  /* 0x0000006f036f7220 */ /* 0x000fe40000410000 */
[--C-:B------:R-:W-:Y:S02]  /*a9b0*/  FFMA.FTZ R169, R15, c[0x0][0x2d0], -R164.reuse ;  /* 0x0000b4000fa97a23 */ /* 0x100fe400000108a4 */
[--C-:B------:R-:W-:Y:S01]  /*a9c0*/  FFMA.FTZ R170, R16, c[0x0][0x2d0], -R165.reuse ;  /* 0x0000b40010aa7a23 */ /* 0x100fe200000108a5 */
[----:B------:R-:W1:Y:S01]  /*a9d0*/  MUFU.EX2 R161, R161 ;  /* 0x000000a100a17308 */ /* 0x000e620000000800 */
[--C-:B------:R-:W-:Y:S02]  /*a9e0*/  FFMA.FTZ R171, R17, c[0x0][0x2d0], -R165.reuse ;  /* 0x0000b40011ab7a23 */ /* 0x100fe400000108a5 */
[--C-:B------:R-:W-:Y:S01]  /*a9f0*/  FFMA.FTZ R172, R18, c[0x0][0x2d0], -R164.reuse ;  /* 0x0000b40012ac7a23 */ /* 0x100fe200000108a4 */
[----:B----4-:R-:W-:Y:S01]  /*aa00*/  F2FP.PACK_AB R130, R159, R158 ;  /* 0x0000009e9f82723e */ /* 0x010fe200000000ff */
[--C-:B------:R-:W-:Y:S02]  /*aa10*/  FFMA.FTZ R173, R19, c[0x0][0x2d0], -R164.reuse ;  /* 0x0000b40013ad7a23 */ /* 0x100fe400000108a4 */
[----:B------:R-:W-:Y:S01]  /*aa20*/  LDSM.16.MT88.4 R16, [R133+0x900] ;  /* 0x000900008510783b */ /* 0x000fe20000004200 */
[--C-:B------:R-:W-:Y:S02]  /*aa30*/  FFMA.FTZ R174, R28, c[0x0][0x2d0], -R165.reuse ;  /* 0x0000b4001cae7a23 */ /* 0x100fe400000108a5 */
[----:B------:R-:W-:Y:S01]  /*aa40*/  MUFU.EX2 R162, R162 ;  /* 0x000000a200a27308 */ /* 0x000fe20000000800 */
[--C-:B------:R-:W-:Y:S02]  /*aa50*/  FFMA.FTZ R175, R29, c[0x0][0x2d0], -R165.reuse ;  /* 0x0000b4001daf7a23 */ /* 0x100fe400000108a5 */
[--C-:B------:R-:W-:Y:S02]  /*aa60*/  FFMA.FTZ R210, R30, c[0x0][0x2d0], -R164.reuse ;  /* 0x0000b4001ed27a23 */ /* 0x100fe400000108a4 */
[--C-:B------:R-:W-:Y:S02]  /*aa70*/  FFMA.FTZ R211, R31, c[0x0][0x2d0], -R164.reuse ;  /* 0x0000b4001fd37a23 */ /* 0x100fe400000108a4 */
[----:B------:R-:W-:Y:S01]  /*aa80*/  LDSM.16.MT88.4 R28, [R176+UR4+0x1900] ;  /* 0x00190004b01c783b */ /* 0x000fe20008004200 */
[----:B------:R-:W-:Y:S02]  /*aa90*/  FFMA.FTZ R212, R32, c[0x0][0x2d0], -R165 ;  /* 0x0000b40020d47a23 */ /* 0x000fe400000108a5 */
[----:B------:R-:W4:Y:S01]  /*aaa0*/  MUFU.EX2 R163, R163 ;  /* 0x000000a300a37308 */ /* 0x000f220000000800 */
[----:B------:R-:W-:Y:S02]  /*aab0*/  FFMA.FTZ R213, R34, c[0x0][0x2d0], -R164 ;  /* 0x0000b40022d57a23 */ /* 0x000fe400000108a4 */
[C---:B------:R-:W-:Y:S01]  /*aac0*/  FMUL.FTZ R112, R132.reuse, R112 ;  /* 0x0000007084707220 */ /* 0x040fe20000410000 */
        /* <DEDUP_REMOVED lines=10> */
[----:B------:R-:W1:Y:S01]  /*ab70*/  MUFU.EX2 R167, R167 ;  /* 0x000000a700a77308 */ /* 0x000e620000000800 */
[C---:B------:R-:W-:Y:S02]  /*ab80*/  FMUL.FTZ R121, R132.reuse, R121 ;  /* 0x0000007984797220 */ /* 0x040fe40000410000 */
[----:B------:R-:W-:Y:S01]  /*ab90*/  FMUL.FTZ R122, R3, R122 ;  /* 0x0000007a037a7220 */ /* 0x000fe20000410000 */
[----:B----4-:R-:W-:Y:S01]  /*aba0*/  F2FP.PACK_AB R131, R163, R162 ;  /* 0x000000a2a383723e */ /* 0x010fe200000000ff */
[C---:B------:R-:W-:Y:S02]  /*abb0*/  FMUL.FTZ R123, R3.reuse, R123 ;  /* 0x0000007b037b7220 */ /* 0x040fe40000410000 */
[C---:B------:R-:W-:Y:S02]  /*abc0*/  FMUL.FTZ R36, R132.reuse, R36 ;  /* 0x0000002484247220 */ /* 0x040fe40000410000 */
[----:B------:R-:W-:Y:S01]  /*abd0*/  FMUL.FTZ R37, R132, R37 ;  /* 0x0000002584257220 */ /* 0x000fe20000410000 */
[----:B------:R-:W-:Y:S01]  /*abe0*/  MUFU.EX2 R168, R168 ;  /* 0x000000a800a87308 */ /* 0x000fe20000000800 */
[C---:B------:R-:W-:Y:S05]  /*abf0*/  HMMA.16816.F32 R4, R128.reuse, R136, R4 ;  /* 0x000000888004723c */ /* 0x040fea0000001804 */
[C---:B------:R-:W-:Y:S02]  /*ac00*/  FMUL.FTZ R38, R3.reuse, R38 ;  /* 0x0000002603267220 */ /* 0x040fe40000410000 */
[----:B------:R-:W-:Y:S01]  /*ac10*/  IADD3 R137, R176, UR4, RZ ;  /* 0x00000004b0897c10 */ /* 0x000fe2000fffe0ff */
[C---:B------:R-:W-:Y:S01]  /*ac20*/  HMMA.16816.F32 R8, R128.reuse, R138, R8 ;  /* 0x0000008a8008723c */ /* 0x040fe20000001808 */
[----:B------:R-:W4:Y:S03]  /*ac30*/  MUFU.EX2 R169, R169 ;  /* 0x000000a900a97308 */ /* 0x000f260000000800 */
[----:B------:R-:W-:Y:S01]  /*ac40*/  IADD3 R134, R182, R137, RZ ;  /* 0x00000089b6867210 */ /* 0x000fe20007ffe0ff */
[C---:B------:R-:W-:Y:S02]  /*ac50*/  FMUL.FTZ R39, R3.reuse, R39 ;  /* 0x0000002703277220 */ /* 0x040fe40000410000 */
[C---:B------:R-:W-:Y:S01]  /*ac60*/  FMUL.FTZ R40, R132.reuse, R40 ;  /* 0x0000002884287220 */ /* 0x040fe20000410000 */
[C---:B---3--:R-:W-:Y:S01]  /*ac70*/  HMMA.16816.F32 R100, R128.reuse, R140, R100 ;  /* 0x0000008c8064723c */ /* 0x048fe20000001864 */
[----:B------:R-:W3:Y:S02]  /*ac80*/  LDSM.16.MT88.4 R136, [R134+0x100] ;  /* 0x000100008688783b */ /* 0x000ee40000004200 */
[----:B------:R-:W-:Y:S01]  /*ac90*/  MUFU.EX2 R170, R170 ;  /* 0x000000aa00aa7308 */ /* 0x000fe20000000800 */
[C---:B------:R-:W-:Y:S02]  /*aca0*/  FMUL.FTZ R41, R132.reuse, R41 ;  /* 0x0000002984297220 */ /* 0x040fe40000410000 */
[C---:B------:R-:W-:Y:S02]  /*acb0*/  FMUL.FTZ R42, R3.reuse, R42 ;  /* 0x0000002a032a7220 */ /* 0x040fe40000410000 */
[C---:B------:R-:W-:Y:S01]  /*acc0*/  HMMA.16816.F32 R104, R128.reuse, R142, R104 ;  /* 0x0000008e8068723c */ /* 0x040fe20000001868 */
[----:B------:R-:W5:Y:S03]  /*acd0*/  LDSM.16.MT88.4 R140, [R177+UR4+0x2100] ;  /* 0x00210004b18c783b */ /* 0x000f660008004200 */
[C---:B------:R-:W-:Y:S01]  /*ace0*/  FMUL.FTZ R43, R3.reuse, R43 ;  /* 0x0000002b032b7220 */ /* 0x040fe20000410000 */
[----:B------:R-:W1:Y:S01]  /*acf0*/  MUFU.EX2 R171, R171 ;  /* 0x000000ab00ab7308 */ /* 0x000e620000000800 */
[C---:B------:R-:W-:Y:S02]  /*ad00*/  FMUL.FTZ R44, R132.reuse, R44 ;  /* 0x0000002c842c7220 */ /* 0x040fe40000410000 */
[C---:B--2---:R-:W-:Y:S01]  /*ad10*/  HMMA.16816.F32 R108, R128.reuse, R124, R108 ;  /* 0x0000007c806c723c */ /* 0x044fe2000000186c */
[----:B------:R-:W-:Y:S03]  /*ad20*/  LDSM.16.MT88.4 R12, [R134+0x4100] ;  /* 0x00410000860c783b */ /* 0x000fe60000004200 */
[C---:B------:R-:W-:Y:S02]  /*ad30*/  FMUL.FTZ R45, R132.reuse, R45 ;  /* 0x0000002d842d7220 */ /* 0x040fe40000410000 */
[C---:B------:R-:W-:Y:S01]  /*ad40*/  FMUL.FTZ R46, R3.reuse, R46 ;  /* 0x0000002e032e7220 */ /* 0x040fe20000410000 */
[----:B------:R-:W-:Y:S01]  /*ad50*/  MUFU.EX2 R172, R172 ;  /* 0x000000ac00ac7308 */ /* 0x000fe20000000800 */
[C---:B------:R-:W-:Y:S01]  /*ad60*/  HMMA.16816.F32 R112, R128.reuse, R126, R112 ;  /* 0x0000007e8070723c */ /* 0x040fe20000001870 */
[----:B------:R-:W2:Y:S03]  /*ad70*/  LDSM.16.MT88.4 R124, [R133+0x2100] ;  /* 0x00210000857c783b */ /* 0x000ea60000004200 */
[C---:B------:R-:W-:Y:S02]  /*ad80*/  FMUL.FTZ R47, R3.reuse, R47 ;  /* 0x0000002f032f7220 */ /* 0x040fe40000410000 */
[C---:B------:R-:W-:Y:S02]  /*ad90*/  FMUL.FTZ R48, R132.reuse, R48 ;  /* 0x0000003084307220 */ /* 0x040fe40000410000 */
[C---:B------:R-:W-:Y:S01]  /*ada0*/  FMUL.FTZ R49, R132.reuse, R49 ;  /* 0x0000003184317220 */ /* 0x040fe20000410000 */
[----:B------:R-:W1:Y:S03]  /*adb0*/  MUFU.EX2 R173, R173 ;  /* 0x000000ad00ad7308 */ /* 0x000e660000000800 */
[C---:B------:R-:W-:Y:S02]  /*adc0*/  FMUL.FTZ R50, R3.reuse, R50 ;  /* 0x0000003203327220 */ /* 0x040fe40000410000 */
[C---:B------:R-:W-:Y:S02]  /*add0*/  FMUL.FTZ R51, R3.reuse, R51 ;  /* 0x0000003303337220 */ /* 0x040fe40000410000 */
[C---:B------:R-:W-:Y:S01]  /*ade0*/  FMUL.FTZ R52, R132.reuse, R52 ;  /* 0x0000003484347220 */ /* 0x040fe20000410000 */
[C---:B---3--:R-:W-:Y:S02]  /*adf0*/  HMMA.16816.F32 R116, R128.reuse, R136, R116 ;  /* 0x000000888074723c */ /* 0x048fe40000001874 */
[----:B------:R-:W-:Y:S01]  /*ae00*/  MUFU.EX2 R174, R174 ;  /* 0x000000ae00ae7308 */ /* 0x000fe20000000800 */
[C---:B------:R-:W-:Y:S02]  /*ae10*/  FMUL.FTZ R53, R132.reuse, R53 ;  /* 0x0000003584357220 */ /* 0x040fe40000410000 */
[C---:B------:R-:W-:Y:S02]  /*ae20*/  FMUL.FTZ R54, R3.reuse, R54 ;  /* 0x0000003603367220 */ /* 0x040fe40000410000 */
[C---:B------:R-:W-:Y:S01]  /*ae30*/  FMUL.FTZ R55, R3.reuse, R55 ;  /* 0x0000003703377220 */ /* 0x040fe20000410000 */
[C---:B------:R-:W-:Y:S01]  /*ae40*/  HMMA.16816.F32 R120, R128.reuse, R138, R120 ;  /* 0x0000008a8078723c */ /* 0x040fe20000001878 */
[----:B------:R-:W3:Y:S03]  /*ae50*/  LDSM.16.MT88.4 R136, [R176+UR4+0x2100] ;  /* 0x00210004b088783b */ /* 0x000ee60008004200 */
[C---:B------:R-:W-:Y:S01]  /*ae60*/  FMUL.FTZ R56, R132.reuse, R56 ;  /* 0x0000003884387220 */ /* 0x040fe20000410000 */
[----:B------:R-:W-:Y:S01]  /*ae70*/  MUFU.EX2 R175, R175 ;  /* 0x000000af00af7308 */ /* 0x000fe20000000800 */
[C---:B------:R-:W-:Y:S02]  /*ae80*/  FMUL.FTZ R57, R132.reuse, R57 ;  /* 0x0000003984397220 */ /* 0x040fe40000410000 */
[C---:B-----5:R-:W-:Y:S04]  /*ae90*/  HMMA.16816.F32 R36, R128.reuse, R140, R36 ;  /* 0x0000008c8024723c */ /* 0x060fe80000001824 */
[C---:B------:R-:W-:Y:S02]  /*aea0*/  FMUL.FTZ R58, R3.reuse, R58 ;  /* 0x0000003a033a7220 */ /* 0x040fe40000410000 */
[C---:B------:R-:W-:Y:S01]  /*aeb0*/  FMUL.FTZ R59, R3.reuse, R59 ;  /* 0x0000003b033b7220 */ /* 0x040fe20000410000 */
[----:B------:R-:W-:Y:S01]  /*aec0*/  MUFU.EX2 R210, R210 ;  /* 0x000000d200d27308 */ /* 0x000fe20000000800 */
[C---:B------:R-:W-:Y:S01]  /*aed0*/  HMMA.16816.F32 R40, R128.reuse, R142, R40 ;  /* 0x0000008e8028723c */ /* 0x040fe20000001828 */
[----:B------:R-:W5:Y:S03]  /*aee0*/  LDSM.16.MT88.4 R140, [R134+0x2100] ;  /* 0x00210000868c783b */ /* 0x000f660000004200 */
[C---:B------:R-:W-:Y:S02]  /*aef0*/  FMUL.FTZ R60, R132.reuse, R60 ;  /* 0x0000003c843c7220 */ /* 0x040fe40000410000 */
[C---:B------:R-:W-:Y:S02]  /*af00*/  FMUL.FTZ R61, R132.reuse, R61 ;  /* 0x0000003d843d7220 */ /* 0x040fe40000410000 */
[C---:B--2---:R-:W-:Y:S01]  /*af10*/  HMMA.16816.F32 R44, R128.reuse, R124, R44 ;  /* 0x0000007c802c723c */ /* 0x044fe2000000182c */
[----:B------:R-:W-:Y:S03]  /*af20*/  MUFU.EX2 R211, R211 ;  /* 0x000000d300d37308 */ /* 0x000fe60000000800 */
[C---:B------:R-:W-:Y:S02]  /*af30*/  FMUL.FTZ R62, R3.reuse, R62 ;  /* 0x0000003e033e7220 */ /* 0x040fe40000410000 */
[C---:B------:R-:W-:Y:S02]  /*af40*/  FMUL.FTZ R63, R3.reuse, R63 ;  /* 0x0000003f033f7220 */ /* 0x040fe40000410000 */
[C---:B------:R-:W-:Y:S01]  /*af50*/  HMMA.16816.F32 R48, R128.reuse, R126, R48 ;  /* 0x0000007e8030723c */ /* 0x040fe20000001830 */
[----:B------:R-:W2:Y:S02]  /*af60*/  LDSM.16.MT88.4 R124, [R177+UR4+0x4100] ;  /* 0x00410004b17c783b */ /* 0x000ea40008004200 */
[----:B------:R-:W-:Y:S01]  /*af70*/  MUFU.EX2 R212, R212 ;  /* 0x000000d400d47308 */ /* 0x000fe20000000800 */
[C---:B------:R-:W-:Y:S02]  /*af80*/  FMUL.FTZ R64, R132.reuse, R64 ;  /* 0x0000004084407220 */ /* 0x040fe40000410000 */
[C---:B------:R-:W-:Y:S02]  /*af90*/  FMUL.FTZ R65, R132.reuse, R65 ;  /* 0x0000004184417220 */ /* 0x040fe40000410000 */
[C---:B------:R-:W-:Y:S01]  /*afa0*/  FMUL.FTZ R66, R3.reuse, R66 ;  /* 0x0000004203427220 */ /* 0x040fe20000410000 */
[C---:B---3--:R-:W-:Y:S03]  /*afb0*/  HMMA.16816.F32 R52, R128.reuse, R136, R52 ;  /* 0x000000888034723c */ /* 0x048fe60000001834 */
[C---:B------:R-:W-:Y:S01]  /*afc0*/  FMUL.FTZ R67, R3.reuse, R67 ;  /* 0x0000004303437220 */ /* 0x040fe20000410000 */
[----:B------:R-:W-:Y:S01]  /*afd0*/  MUFU.EX2 R213, R213 ;  /* 0x000000d500d57308 */ /* 0x000fe20000000800 */
[C---:B------:R-:W-:Y:S02]  /*afe0*/  FMUL.FTZ R68, R132.reuse, R68 ;  /* 0x0000004484447220 */ /* 0x040fe40000410000 */
[C---:B------:R-:W-:Y:S01]  /*aff0*/  FMUL.FTZ R69, R132.reuse, R69 ;  /* 0x0000004584457220 */ /* 0x040fe20000410000 */
        /* <DEDUP_REMOVED lines=8> */
[----:B------:R-:W5:Y:S03]  /*b080*/  LDSM.16.MT88.4 R140, [R176+UR4+0x4100] ;  /* 0x00410004b08c783b */ /* 0x000f660008004200 */
[C---:B------:R-:W-:Y:S02]  /*b090*/  FMUL.FTZ R74, R3.reuse, R74 ;  /* 0x0000004a034a7220 */ /* 0x040fe40000410000 */
[C---:B------:R-:W-:Y:S02]  /*b0a0*/  FMUL.FTZ R75, R3.reuse, R75 ;  /* 0x0000004b034b7220 */ /* 0x040fe40000410000 */
[C---:B--2---:R-:W-:Y:S04]  /*b0b0*/  HMMA.16816.F32 R68, R128.reuse, R124, R68 ;  /* 0x0000007c8044723c */ /* 0x044fe80000001844 */
[C---:B------:R-:W-:Y:S02]  /*b0c0*/  FMUL.FTZ R76, R132.reuse, R76 ;  /* 0x0000004c844c7220 */ /* 0x040fe40000410000 */
[C---:B------:R-:W-:Y:S02]  /*b0d0*/  FMUL.FTZ R77, R132.reuse, R77 ;  /* 0x0000004d844d7220 */ /* 0x040fe40000410000 */
[C---:B------:R-:W-:Y:S01]  /*b0e0*/  HMMA.16816.F32 R72, R128.reuse, R126, R72 ;  /* 0x0000007e8048723c */ /* 0x040fe20000001848 */
[----:B------:R-:W2:Y:S03]  /*b0f0*/  LDSM.16.MT88.4 R124, [R177+UR4+0x900] ;  /* 0x00090004b17c783b */ /* 0x000ea60008004200 */
[C---:B------:R-:W-:Y:S02]  /*b100*/  FMUL.FTZ R78, R3.reuse, R78 ;  /* 0x0000004e034e7220 */ /* 0x040fe40000410000 */
[C---:B------:R-:W-:Y:S02]  /*b110*/  FMUL.FTZ R79, R3.reuse, R79 ;  /* 0x0000004f034f7220 */ /* 0x040fe40000410000 */
[C---:B------:R-:W-:Y:S04]  /*b120*/  FMUL.FTZ R80, R132.reuse, R80 ;  /* 0x0000005084507220 */ /* 0x040fe80000410000 */
[C---:B------:R-:W-:Y:S01]  /*b130*/  FMUL.FTZ R81, R132.reuse, R81 ;  /* 0x0000005184517220 */ /* 0x040fe20000410000 */
[C---:B---3--:R-:W-:Y:S03]  /*b140*/  HMMA.16816.F32 R76, R128.reuse, R136, R76 ;  /* 0x00000088804c723c */ /* 0x048fe6000000184c */
[C---:B------:R-:W-:Y:S02]  /*b150*/  FMUL.FTZ R82, R3.reuse, R82 ;  /* 0x0000005203527220 */ /* 0x040fe40000410000 */
[C---:B------:R-:W-:Y:S02]  /*b160*/  FMUL.FTZ R83, R3.reuse, R83 ;  /* 0x0000005303537220 */ /* 0x040fe40000410000 */
[C---:B------:R-:W-:Y:S02]  /*b170*/  FMUL.FTZ R84, R132.reuse, R84 ;  /* 0x0000005484547220 */ /* 0x040fe40000410000 */
[C---:B------:R-:W-:Y:S03]  /*b180*/  FMUL.FTZ R85, R132.reuse, R85 ;  /* 0x0000005584557220 */ /* 0x040fe60000410000 */
[C---:B------:R-:W-:Y:S01]  /*b190*/  HMMA.16816.F32 R80, R128.reuse, R138, R80 ;  /* 0x0000008a8050723c */ /* 0x040fe20000001850 */
[----:B------:R-:W3:Y:S02]  /*b1a0*/  LDSM.16.MT88.4 R136, [R176+UR4+0x900] ;  /* 0x00090004b088783b */ /* 0x000ee40008004200 */
[C---:B------:R-:W-:Y:S02]  /*b1b0*/  FMUL.FTZ R86, R3.reuse, R86 ;  /* 0x0000005603567220 */ /* 0x040fe40000410000 */
[C---:B------:R-:W-:Y:S02]  /*b1c0*/  FMUL.FTZ R87, R3.reuse, R87 ;  /* 0x0000005703577220 */ /* 0x040fe40000410000 */
[C---:B------:R-:W-:Y:S02]  /*b1d0*/  FMUL.FTZ R88, R132.reuse, R88 ;  /* 0x0000005884587220 */ /* 0x040fe40000410000 */
[C---:B------:R-:W-:Y:S03]  /*b1e0*/  FMUL.FTZ R89, R132.reuse, R89 ;  /* 0x0000005984597220 */ /* 0x040fe60000410000 */
[C---:B-----5:R-:W-:Y:S03]  /*b1f0*/  HMMA.16816.F32 R84, R128.reuse, R140, R84 ;  /* 0x0000008c8054723c */ /* 0x060fe60000001854 */
[C---:B------:R-:W-:Y:S02]  /*b200*/  FMUL.FTZ R90, R3.reuse, R90 ;  /* 0x0000005a035a7220 */ /* 0x040fe40000410000 */
[C---:B------:R-:W-:Y:S02]  /*b210*/  FMUL.FTZ R91, R3.reuse, R91 ;  /* 0x0000005b035b7220 */ /* 0x040fe40000410000 */
[C---:B------:R-:W-:Y:S02]  /*b220*/  FMUL.FTZ R92, R132.reuse, R92 ;  /* 0x0000005c845c7220 */ /* 0x040fe40000410000 */
[C---:B------:R-:W-:Y:S03]  /*b230*/  FMUL.FTZ R93, R132.reuse, R93 ;  /* 0x0000005d845d7220 */ /* 0x040fe60000410000 */
[C---:B------:R-:W-:Y:S01]  /*b240*/  HMMA.16816.F32 R88, R128.reuse, R142, R88 ;  /* 0x0000008e8058723c */ /* 0x040fe20000001858 */
[----:B------:R-:W5:Y:S02]  /*b250*/  LDSM.16.MT88.4 R140, [R134+0x900] ;  /* 0x00090000868c783b */ /* 0x000f640000004200 */
[C---:B------:R-:W-:Y:S02]  /*b260*/  FMUL.FTZ R94, R3.reuse, R94 ;  /* 0x0000005e035e7220 */ /* 0x040fe40000410000 */
[C---:B------:R-:W-:Y:S02]  /*b270*/  FMUL.FTZ R95, R3.reuse, R95 ;  /* 0x0000005f035f7220 */ /* 0x040fe40000410000 */
[C---:B------:R-:W-:Y:S02]  /*b280*/  FMUL.FTZ R96, R132.reuse, R96 ;  /* 0x0000006084607220 */ /* 0x040fe40000410000 */
[C---:B------:R-:W-:Y:S03]  /*b290*/  FMUL.FTZ R97, R132.reuse, R97 ;  /* 0x0000006184617220 */ /* 0x040fe60000410000 */
[C---:B------:R-:W-:Y:S03]  /*b2a0*/  HMMA.16816.F32 R92, R128.reuse, R12, R92 ;  /* 0x0000000c805c723c */ /* 0x040fe6000000185c */
[C---:B------:R-:W-:Y:S02]  /*b2b0*/  FMUL.FTZ R98, R3.reuse, R98 ;  /* 0x0000006203627220 */ /* 0x040fe40000410000 */
[----:B------:R-:W-:Y:S02]  /*b2c0*/  FMUL.FTZ R99, R3, R99 ;  /* 0x0000006303637220 */ /* 0x000fe40000410000 */
[----:B-1----:R-:W-:Y:S01]  /*b2d0*/  F2FP.PACK_AB R12, R167, R166 ;  /* 0x000000a6a70c723e */ /* 0x002fe200000000ff */
[----:B------:R-:W-:Y:S01]  /*b2e0*/  FFMA.FTZ R156, R132, R197, R156 ;  /* 0x000000c5849c7223 */ /* 0x000fe2000001009c */
[----:B----4-:R-:W-:Y:S03]  /*b2f0*/  F2FP.PACK_AB R13, R169, R168 ;  /* 0x000000a8a90d723e */ /* 0x010fe600000000ff */
[----:B------:R-:W-:Y:S01]  /*b300*/  HMMA.16816.F32 R96, R128, R14, R96 ;  /* 0x0000000e8060723c */ /* 0x000fe20000001860 */
[----:B------:R-:W-:Y:S02]  /*b310*/  LDSM.16.MT88.4 R128, [R133+0x4900] ;  /* 0x004900008580783b */ /* 0x000fe40000004200 */
[----:B------:R-:W-:Y:S01]  /*b320*/  FFMA.FTZ R160, R3, R198, R160 ;  /* 0x000000c603a07223 */ /* 0x000fe200000100a0 */
[----:B------:R-:W-:Y:S01]  /*b330*/  IADD3 R3, R202, -0x2, RZ ;  /* 0xfffffffeca037810 */ /* 0x000fe20007ffe0ff */
[----:B------:R-:W-:Y:S02]  /*b340*/  FADD.FTZ R157, R157, R156 ;  /* 0x0000009c9d9d7221 */ /* 0x000fe40000010000 */
[----:B------:R-:W-:Y:S01]  /*b350*/  F2FP.PACK_AB R14, R171, R170 ;  /* 0x000000aaab0e723e */ /* 0x000fe200000000ff */
[----:B------:R-:W-:Y:S01]  /*b360*/  FADD.FTZ R161, R161, R160 ;  /* 0x000000a0a1a17221 */ /* 0x000fe20000010000 */
[----:B------:R-:W-:Y:S02]  /*b370*/  F2FP.PACK_AB R15, R173, R172 ;  /* 0x000000acad0f723e */ /* 0x000fe400000000ff */
[----:B------:R-:W-:Y:S01]  /*b380*/  ISETP.GE.AND P0, PT, R3, UR11, PT ;  /* 0x0000000b03007c0c */ /* 0x000fe2000bf06270 */
[----:B------:R-:W-:Y:S02]  /*b390*/  FADD.FTZ R158, R158, R157 ;  /* 0x0000009d9e9e7221 */ /* 0x000fe40000010000 */
[----:B------:R-:W-:Y:S02]  /*b3a0*/  FADD.FTZ R162, R162, R161 ;  /* 0x000000a1a2a27221 */ /* 0x000fe40000010000 */
[C---:B--2---:R-:W-:Y:S05]  /*b3b0*/  HMMA.16816.F32 R4, R12.reuse, R124, R4 ;  /* 0x0000007c0c04723c */ /* 0x044fea0000001804 */
        /* <DEDUP_REMOVED lines=10> */
[----:B------:R-:W2:Y:S03]  /*b460*/  LDSM.16.MT88.4 R16, [R177+UR4+0x4900] ;  /* 0x00490004b110783b */ /* 0x000ea60008004200 */
[----:B------:R-:W-:Y:S02]  /*b470*/  FADD.FTZ R170, R170, R167 ;  /* 0x000000a7aaaa7221 */ /* 0x000fe40000010000 */
[----:B------:R-:W-:Y:S02]  /*b480*/  FADD.FTZ R172, R172, R169 ;  /* 0x000000a9acac7221 */ /* 0x000fe40000010000 */
[C---:B---3--:R-:W-:Y:S04]  /*b490*/  HMMA.16816.F32 R108, R12.reuse, R136, R108 ;  /* 0x000000880c6c723c */ /* 0x048fe8000000186c */
[----:B------:R-:W-:Y:S02]  /*b4a0*/  FADD.FTZ R171, R171, R170 ;  /* 0x000000aaabab7221 */ /* 0x000fe40000010000 */
[----:B------:R-:W-:Y:S02]  /*b4b0*/  FADD.FTZ R173, R173, R172 ;  /* 0x000000acadad7221 */ /* 0x000fe40000010000 */
[C---:B------:R-:W-:Y:S01]  /*b4c0*/  HMMA.16816.F32 R112, R12.reuse, R138, R112 ;  /* 0x0000008a0c70723c */ /* 0x040fe20000001870 */
[----:B------:R-:W3:Y:S07]  /*b4d0*/  LDSM.16.MT88.4 R136, [R176+UR4+0x4900] ;  /* 0x00490004b088783b */ /* 0x000eee0008004200 */
[C---:B-----5:R-:W-:Y:S08]  /*b4e0*/  HMMA.16816.F32 R116, R12.reuse, R140, R116 ;  /* 0x0000008c0c74723c */ /* 0x060ff00000001874 */
[C---:B------:R-:W-:Y:S01]  /*b4f0*/  HMMA.16816.F32 R120, R12.reuse, R142, R120 ;  /* 0x0000008e0c78723c */ /* 0x040fe20000001878 */
[----:B------:R-:W-:Y:S07]  /*b500*/  LDSM.16.MT88.4 R140, [R176+UR4+0x1100] ;  /* 0x00110004b08c783b */ /* 0x000fee0008004200 */
[C---:B------:R-:W-:Y:S08]  /*b510*/  HMMA.16816.F32 R36, R12.reuse, R144, R36 ;  /* 0x000000900c24723c */ /* 0x040ff00000001824 */
[C---:B------:R-:W-:Y:S01]  /*b520*/  HMMA.16816.F32 R40, R12.reuse, R146, R40 ;  /* 0x000000920c28723c */ /* 0x040fe20000001828 */
[----:B------:R-:W-:Y:S07]  /*b530*/  LDSM.16.MT88.4 R144, [R177+UR4+0x5900] ;  /* 0x00590004b190783b */ /* 0x000fee0008004200 */
        /* <DEDUP_REMOVED lines=8> */
[----:B------:R-:W4:Y:S01]  /*b5c0*/  LDSM.16.MT88.4 R20, [R134+0x4900] ;  /* 0x004900008614783b */ /* 0x000f220000004200 */
[--C-:B------:R-:W-:Y:S01]  /*b5d0*/  FFMA.FTZ R152, R24, c[0x0][0x2d0], -R165.reuse ;  /* 0x0000b40018987a23 */ /* 0x100fe200000108a5 */
[C---:B------:R-:W-:Y:S01]  /*b5e0*/  HMMA.16816.F32 R56, R12.reuse, R154, R56 ;  /* 0x0000009a0c38723c */ /* 0x040fe20000001838 */
[----:B------:R-:W5:Y:S03]  /*b5f0*/  MUFU.EX2 R149, R149 ;  /* 0x0000009500957308 */ /* 0x000f660000000800 */
[--C-:B------:R-:W-:Y:S02]  /*b600*/  FFMA.FTZ R153, R25, c[0x0][0x2d0], -R165.reuse ;  /* 0x0000b40019997a23 */ /* 0x100fe400000108a5 */
[----:B------:R-:W-:Y:S02]  /*b610*/  FFMA.FTZ R165, R33, c[0x0][0x2d0], -R165 ;  /* 0x0000b40021a57a23 */ /* 0x000fe400000108a5 */
[C---:B-1----:R-:W-:Y:S03]  /*b620*/  HMMA.16816.F32 R60, R12.reuse, R124, R60 ;  /* 0x0000007c0c3c723c */ /* 0x042fe6000000183c */
[----:B------:R-:W-:Y:S01]  /*b630*/  MUFU.EX2 R150, R150 ;  /* 0x0000009600967308 */ /* 0x000fe20000000800 */
[--C-:B------:R-:W-:Y:S02]  /*b640*/  FFMA.FTZ R154, R26, c[0x0][0x2d0], -R164.reuse ;  /* 0x0000b4001a9a7a23 */ /* 0x100fe400000108a4 */
[--C-:B------:R-:W-:Y:S02]  /*b650*/  FFMA.FTZ R155, R27, c[0x0][0x2d0], -R164.reuse ;  /* 0x0000b4001b9b7a23 */ /* 0x100fe400000108a4 */
[C---:B------:R-:W-:Y:S01]  /*b660*/  HMMA.16816.F32 R64, R12.reuse, R126, R64 ;  /* 0x0000007e0c40723c */ /* 0x040fe20000001840 */
[----:B------:R-:W-:Y:S03]  /*b670*/  LDSM.16.MT88.4 R124, [R133+0x1100] ;  /* 0x00110000857c783b */ /* 0x000fe60000004200 */
[----:B------:R-:W-:Y:S01]  /*b680*/  FFMA.FTZ R164, R35, c[0x0][0x2d0], -R164 ;  /* 0x0000b40023a47a23 */ /* 0x000fe200000108a4 */
[----:B------:R-:W1:Y:S03]  /*b690*/  MUFU.EX2 R151, R151 ;  /* 0x0000009700977308 */ /* 0x000e660000000800 */
[C---:B--2---:R-:W-:Y:S01]  /*b6a0*/  HMMA.16816.F32 R68, R12.reuse, R16, R68 ;  /* 0x000000100c44723c */ /* 0x044fe20000001844 */
[----:B------:R-:W-:Y:S06]  /*b6b0*/  LDSM.16.MT88.4 R24, [R134+0x1100] ;  /* 0x001100008618783b */ /* 0x000fec0000004200 */
[----:B------:R-:W-:Y:S01]  /*b6c0*/  MUFU.EX2 R152, R152 ;  /* 0x0000009800987308 */ /* 0x000fe20000000800 */
[C---:B------:R-:W-:Y:S01]  /*b6d0*/  HMMA.16816.F32 R72, R12.reuse, R18, R72 ;  /* 0x000000120c48723c */ /* 0x040fe20000001848 */
[----:B------:R-:W2:Y:S07]  /*b6e0*/  LDSM.16.MT88.4 R16, [R177+UR4+0x1100] ;  /* 0x00110004b110783b */ /* 0x000eae0008004200 */
[C---:B------:R-:W-:Y:S01]  /*b6f0*/  HMMA.16816.F32 R76, R12.reuse, R128, R76 ;  /* 0x000000800c4c723c */ /* 0x040fe2000000184c */
[----:B------:R-:W-:Y:S01]  /*b700*/  LDSM.16.MT88.4 R32, [R134+0x1900] ;  /* 0x001900008620783b */ /* 0x000fe20000004200 */
[----:B------:R-:W1:Y:S06]  /*b710*/  MUFU.EX2 R153, R153 ;  /* 0x0000009900997308 */ /* 0x000e6c0000000800 */
[C---:B------:R-:W-:Y:S01]  /*b720*/  HMMA.16816.F32 R80, R12.reuse, R130, R80 ;  /* 0x000000820c50723c */ /* 0x040fe20000001850 */
[----:B------:R-:W1:Y:S03]  /*b730*/  LDSM.16.MT88.4 R128, [R177+UR4+0x3100] ;  /* 0x00310004b180783b */ /* 0x000e660008004200 */
[----:B------:R-:W-:Y:S04]  /*b740*/  MUFU.EX2 R154, R154 ;  /* 0x0000009a009a7308 */ /* 0x000fe80000000800 */
[C---:B---3--:R-:W-:Y:S06]  /*b750*/  HMMA.16816.F32 R84, R12.reuse, R136, R84 ;  /* 0x000000880c54723c */ /* 0x048fec0000001854 */
[----:B------:R-:W3:Y:S02]  /*b760*/  MUFU.EX2 R155, R155 ;  /* 0x0000009b009b7308 */ /* 0x000ee40000000800 */
[C---:B------:R-:W-:Y:S01]  /*b770*/  HMMA.16816.F32 R88, R12.reuse, R138, R88 ;  /* 0x0000008a0c58723c */ /* 0x040fe20000001858 */
[----:B------:R-:W-:Y:S07]  /*b780*/  LDSM.16.MT88.4 R136, [R176+UR4+0x3900] ;  /* 0x00390004b088783b */ /* 0x000fee0008004200 */
[C---:B----4-:R-:W-:Y:S01]  /*b790*/  HMMA.16816.F32 R92, R12.reuse, R20, R92 ;  /* 0x000000140c5c723c */ /* 0x050fe2000000185c */
[----:B------:R-:W4:Y:S07]  /*b7a0*/  MUFU.EX2 R165, R165 ;  /* 0x000000a500a57308 */ /* 0x000f2e0000000800 */
[----:B------:R-:W-:Y:S01]  /*b7b0*/  HMMA.16816.F32 R96, R12, R22, R96 ;  /* 0x000000160c60723c */ /* 0x000fe20000001860 */
[----:B------:R-:W4:Y:S02]  /*b7c0*/  LDSM.16.MT88.4 R20, [R133+0x3100] ;  /* 0x003100008514783b */ /* 0x000f240000004200 */
[----:B------:R-:W4:Y:S04]  /*b7d0*/  MUFU.EX2 R164, R164 ;  /* 0x000000a400a47308 */ /* 0x000f280000000800 */
[----:B-----5:R-:W-:Y:S01]  /*b7e0*/  F2FP.PACK_AB R12, R149, R148 ;  /* 0x00000094950c723e */ /* 0x020fe200000000ff */
[----:B------:R-:W-:Y:S01]  /*b7f0*/  FADD.FTZ R148, R148, R171 ;  /* 0x000000ab94947221 */ /* 0x000fe20000010000 */
[----:B-1----:R-:W-:Y:S03]  /*b800*/  F2FP.PACK_AB R13, R151, R150 ;  /* 0x00000096970d723e */ /* 0x002fe600000000ff */
[----:B------:R-:W-:Y:S01]  /*b810*/  F2FP.PACK_AB R14, R153, R152 ;  /* 0x00000098990e723e */ /* 0x000fe200000000ff */
[----:B------:R-:W-:Y:S01]  /*b820*/  FADD.FTZ R150, R150, R173 ;  /* 0x000000ad96967221 */ /* 0x000fe20000010000 */
[----:B---3--:R-:W-:Y:S01]  /*b830*/  F2FP.PACK_AB R15, R155, R154 ;  /* 0x0000009a9b0f723e */ /* 0x008fe200000000ff */
        /* <DEDUP_REMOVED lines=8> */
[----:B------:R-:W1:Y:S07]  /*b8c0*/  LDSM.16.MT88.4 R16, [R176+UR4+0x3100] ;  /* 0x00310004b010783b */ /* 0x000e6e0008004200 */
[C---:B------:R-:W-:Y:S08]  /*b8d0*/  HMMA.16816.F32 R100, R12.reuse, R124, R100 ;  /* 0x0000007c0c64723c */ /* 0x040ff00000001864 */
[C---:B------:R-:W-:Y:S01]  /*b8e0*/  HMMA.16816.F32 R104, R12.reuse, R126, R104 ;  /* 0x0000007e0c68723c */ /* 0x040fe20000001868 */
[----:B------:R-:W-:Y:S07]  /*b8f0*/  LDSM.16.MT88.4 R124, [R177+UR4+0x5100] ;  /* 0x00510004b17c783b */ /* 0x000fee0008004200 */
[C---:B------:R-:W-:Y:S08]  /*b900*/  HMMA.16816.F32 R108, R12.reuse, R140, R108 ;  /* 0x0000008c0c6c723c */ /* 0x040ff0000000186c */
[C---:B------:R-:W-:Y:S01]  /*b910*/  HMMA.16816.F32 R112, R12.reuse, R142, R112 ;  /* 0x0000008e0c70723c */ /* 0x040fe20000001870 */
[----:B------:R-:W-:Y:S07]  /*b920*/  LDSM.16.MT88.4 R140, [R134+0x3900] ;  /* 0x00390000868c783b */ /* 0x000fee0000004200 */
[C---:B------:R-:W-:Y:S08]  /*b930*/  HMMA.16816.F32 R116, R12.reuse, R24, R116 ;  /* 0x000000180c74723c */ /* 0x040ff00000001874 */
[C---:B------:R-:W-:Y:S01]  /*b940*/  HMMA.16816.F32 R120, R12.reuse, R26, R120 ;  /* 0x0000001a0c78723c */ /* 0x040fe20000001878 */
[----:B------:R-:W2:Y:S07]  /*b950*/  LDSM.16.MT88.4 R24, [R134+0x3100] ;  /* 0x003100008618783b */ /* 0x000eae0000004200 */
[C---:B------:R-:W-:Y:S08]  /*b960*/  HMMA.16816.F32 R36, R12.reuse, R128, R36 ;  /* 0x000000800c24723c */ /* 0x040ff00000001824 */
[C---:B------:R-:W-:Y:S08]  /*b970*/  HMMA.16816.F32 R40, R12.reuse, R130, R40 ;  /* 0x000000820c28723c */ /* 0x040ff00000001828 */
[C---:B----4-:R-:W-:Y:S08]  /*b980*/  HMMA.16816.F32 R44, R12.reuse, R20, R44 ;  /* 0x000000140c2c723c */ /* 0x050ff0000000182c */
[C---:B------:R-:W-:Y:S01]  /*b990*/  HMMA.16816.F32 R48, R12.reuse, R22, R48 ;  /* 0x000000160c30723c */ /* 0x040fe20000001830 */
[----:B------:R-:W3:Y:S07]  /*b9a0*/  LDSM.16.MT88.4 R20, [R133+0x5100] ;  /* 0x005100008514783b */ /* 0x000eee0000004200 */
[C---:B-1----:R-:W-:Y:S08]  /*b9b0*/  HMMA.16816.F32 R52, R12.reuse, R16, R52 ;  /* 0x000000100c34723c */ /* 0x042ff00000001834 */
[C---:B------:R-:W-:Y:S01]  /*b9c0*/  HMMA.16816.F32 R56, R12.reuse, R18, R56 ;  /* 0x000000120c38723c */ /* 0x040fe20000001838 */
[----:B------:R-:W1:Y:S07]  /*b9d0*/  LDSM.16.MT88.4 R16, [R176+UR4+0x5100] ;  /* 0x00510004b010783b */ /* 0x000e6e0008004200 */
[C---:B--2---:R-:W-:Y:S08]  /*b9e0*/  HMMA.16816.F32 R60, R12.reuse, R24, R60 ;  /* 0x000000180c3c723c */ /* 0x044ff0000000183c */
[C---:B------:R-:W-:Y:S01]  /*b9f0*/  HMMA.16816.F32 R64, R12.reuse, R26, R64 ;  /* 0x0000001a0c40723c */ /* 0x040fe20000001840 */
[----:B------:R-:W2:Y:S07]  /*ba00*/  LDSM.16.MT88.4 R24, [R134+0x5100] ;  /* 0x005100008618783b */ /* 0x000eae0000004200 */
[C---:B------:R-:W-:Y:S08]  /*ba10*/  HMMA.16816.F32 R68, R12.reuse, R124, R68 ;  /* 0x0000007c0c44723c */ /* 0x040ff00000001844 */
[C---:B------:R-:W-:Y:S01]  /*ba20*/  HMMA.16816.F32 R72, R12.reuse, R126, R72 ;  /* 0x0000007e0c48723c */ /* 0x040fe20000001848 */
[----:B------:R-:W4:Y:S07]  /*ba30*/  LDSM.16.MT88.4 R124, [R177+UR4+0x1900] ;  /* 0x00190004b17c783b */ /* 0x000f2e0008004200 */
[C---:B---3--:R-:W-:Y:S08]  /*ba40*/  HMMA.16816.F32 R76, R12.reuse, R20, R76 ;  /* 0x000000140c4c723c */ /* 0x048ff0000000184c */
[C---:B------:R-:W-:Y:S01]  /*ba50*/  HMMA.16816.F32 R80, R12.reuse, R22, R80 ;  /* 0x000000160c50723c */ /* 0x040fe20000001850 */
[----:B------:R-:W3:Y:S07]  /*ba60*/  LDSM.16.MT88.4 R20, [R133+0x1900] ;  /* 0x001900008514783b */ /* 0x000eee0000004200 */
[C---:B-1----:R-:W-:Y:S08]  /*ba70*/  HMMA.16816.F32 R84, R12.reuse, R16, R84 ;  /* 0x000000100c54723c */ /* 0x042ff00000001854 */
[C---:B------:R-:W-:Y:S01]  /*ba80*/  HMMA.16816.F32 R88, R12.reuse, R18, R88 ;  /* 0x000000120c58723c */ /* 0x040fe20000001858 */
[----:B------:R-:W1:Y:S07]  /*ba90*/  LDSM.16.MT88.4 R16, [R177+UR4+0x3900] ;  /* 0x00390004b110783b */ /* 0x000e6e0008004200 */
[C---:B--2---:R-:W-:Y:S08]  /*baa0*/  HMMA.16816.F32 R92, R12.reuse, R24, R92 ;  /* 0x000000180c5c723c */ /* 0x044ff0000000185c */
[----:B------:R-:W-:Y:S01]  /*bab0*/  HMMA.16816.F32 R96, R12, R26, R96 ;  /* 0x0000001a0c60723c */ /* 0x000fe20000001860 */
[----:B------:R-:W2:Y:S06]  /*bac0*/  LDSM.16.MT88.4 R24, [R133+0x3900] ;  /* 0x003900008518783b */ /* 0x000eac0000004200 */
[----:B------:R-:W-:Y:S01]  /*bad0*/  F2FP.PACK_AB R12, R175, R174 ;  /* 0x000000aeaf0c723e */ /* 0x000fe200000000ff */
[----:B------:R-:W-:Y:S01]  /*bae0*/  FADD.FTZ R174, R174, R153 ;  /* 0x00000099aeae7221 */ /* 0x000fe20000010000 */
[----:B------:R-:W-:Y:S03]  /*baf0*/  F2FP.PACK_AB R13, R211, R210 ;  /* 0x000000d2d30d723e */ /* 0x000fe600000000ff */
[----:B------:R-:W-:Y:S01]  /*bb00*/  F2FP.PACK_AB R14, R165, R212 ;  /* 0x000000d4a50e723e */ /* 0x000fe200000000ff */
[----:B------:R-:W-:Y:S01]  /*bb10*/  FADD.FTZ R210, R210, R155 ;  /* 0x0000009bd2d27221 */ /* 0x000fe20000010000 */
[----:B------:R-:W-:Y:S01]  /*bb20*/  F2FP.PACK_AB R15, R164, R213 ;  /* 0x000000d5a40f723e */ /* 0x000fe200000000ff */
[----:B------:R-:W-:Y:S02]  /*bb30*/  FADD.FTZ R175, R175, R174 ;  /* 0x000000aeafaf7221 */ /* 0x000fe40000010000 */
[----:B------:R-:W-:Y:S02]  /*bb40*/  FADD.FTZ R210, R211, R210 ;  /* 0x000000d2d3d27221 */ /* 0x000fe40000010000 */
[----:B------:R-:W-:Y:S02]  /*bb50*/  FADD.FTZ R212, R212, R175 ;  /* 0x000000afd4d47221 */ /* 0x000fe40000010000 */
[C---:B----4-:R-:W-:Y:S03]  /*bb60*/  HMMA.16816.F32 R128, R12.reuse, R124, R4 ;  /* 0x0000007c0c80723c */ /* 0x050fe60000001804 */
[----:B------:R-:W-:Y:S02]  /*bb70*/  FADD.FTZ R213, R213, R210 ;  /* 0x000000d2d5d57221 */ /* 0x000fe40000010000 */
[----:B------:R-:W-:Y:S02]  /*bb80*/  FADD.FTZ R197, R165, R212 ;  /* 0x000000d4a5c57221 */ /* 0x000fe40000010000 */
[----:B------:R-:W-:Y:S01]  /*bb90*/  FADD.FTZ R198, R164, R213 ;  /* 0x000000d5a4c67221 */ /* 0x000fe20000010000 */
[C---:B------:R-:W-:Y:S01]  /*bba0*/  HMMA.16816.F32 R124, R12.reuse, R126, R8 ;  /* 0x0000007e0c7c723c */ /* 0x040fe20000001808 */
[----:B------:R-:W4:Y:S07]  /*bbb0*/  LDSM.16.MT88.4 R8, [R133+0x5900] ;  /* 0x005900008508783b */ /* 0x000f2e0000004200 */
[C---:B---3--:R-:W-:Y:S08]  /*bbc0*/  HMMA.16816.F32 R100, R12.reuse, R20, R100 ;  /* 0x000000140c64723c */ /* 0x048ff00000001864 */
[C---:B------:R-:W-:Y:S01]  /*bbd0*/  HMMA.16816.F32 R104, R12.reuse, R22, R104 ;  /* 0x000000160c68723c */ /* 0x040fe20000001868 */
[----:B------:R-:W-:Y:S07]  /*bbe0*/  LDSM.16.MT88.4 R20, [R134+0x5900] ;  /* 0x005900008614783b */ /* 0x000fee0000004200 */
[C---:B------:R-:W-:Y:S08]  /*bbf0*/  HMMA.16816.F32 R108, R12.reuse, R28, R108 ;  /* 0x0000001c0c6c723c */ /* 0x040ff0000000186c */
[C---:B------:R-:W-:Y:S08]  /*bc00*/  HMMA.16816.F32 R112, R12.reuse, R30, R112 ;  /* 0x0000001e0c70723c */ /* 0x040ff00000001870 */
[C---:B------:R-:W-:Y:S08]  /*bc10*/  HMMA.16816.F32 R116, R12.reuse, R32, R116 ;  /* 0x000000200c74723c */ /* 0x040ff00000001874 */
[C---:B------:R-:W-:Y:S08]  /*bc20*/  HMMA.16816.F32 R120, R12.reuse, R34, R120 ;  /* 0x000000220c78723c */ /* 0x040ff00000001878 */
[C---:B-1----:R-:W-:Y:S08]  /*bc30*/  HMMA.16816.F32 R36, R12.reuse, R16, R36 ;  /* 0x000000100c24723c */ /* 0x042ff00000001824 */
[C---:B------:R-:W-:Y:S01]  /*bc40*/  HMMA.16816.F32 R40, R12.reuse, R18, R40 ;  /* 0x000000120c28723c */ /* 0x040fe20000001828 */
[----:B------:R-:W1:Y:S07]  /*bc50*/  LDSM.16.MT88.4 R16, [R176+UR4+0x5900] ;  /* 0x00590004b010783b */ /* 0x000e6e0008004200 */
        /* <DEDUP_REMOVED lines=10> */
[C---:B-1----:R-:W-:Y:S08]  /*bd00*/  HMMA.16816.F32 R84, R12.reuse, R16, R84 ;  /* 0x000000100c54723c */ /* 0x042ff00000001854 */
[C---:B------:R-:W-:Y:S08]  /*bd10*/  HMMA.16816.F32 R88, R12.reuse, R18, R88 ;  /* 0x000000120c58723c */ /* 0x040ff00000001858 */
[C---:B------:R-:W-:Y:S08]  /*bd20*/  HMMA.16816.F32 R92, R12.reuse, R20, R92 ;  /* 0x000000140c5c723c */ /* 0x040ff0000000185c */
[----:B------:R-:W-:Y:S01]  /*bd30*/  HMMA.16816.F32 R96, R12, R22, R96 ;  /* 0x000000160c60723c */ /* 0x000fe20000001860 */
[----:B------:R-:W-:-:S07]  /*bd40*/  @!P0 BRA `(.L_x_1973) ;  /* 0x0000040000008947 */ /* 0x000fce0003800000 */
[----:B------:R-:W-:Y:S01]  /*bd50*/  ISETP.NE.AND P1, PT, R187, 0x1, PT ;  /* 0x00000001bb00780c */ /* 0x000fe20003f25270 */
[----:B------:R-:W-:Y:S01]  /*bd60*/  IMAD R6, R202, 0x40, R194 ;  /* 0x00000040ca067824 */ /* 0x000fe200078e02c2 */
[----:B------:R-:W-:Y:S01]  /*bd70*/  IADD3 R12, -R206, 0x10, RZ ;  /* 0x00000010ce0c7810 */ /* 0x000fe20007ffe1ff */
[----:B------:R-:W-:Y:S01]  /*bd80*/  IMAD.MOV.U32 R190, RZ, RZ, RZ ;  /* 0x000000ffffbe7224 */ /* 0x000fe200078e00ff */
[----:B------:R-:W-:Y:S02]  /*bd90*/  IADD3 R11, -R203, 0x10, RZ ;  /* 0x00000010cb0b7810 */ /* 0x000fe40007ffe1ff */
[----:B------:R-:W-:Y:S02]  /*bda0*/  IADD3 R191, R6, -0x80, R193 ;  /* 0xffffff8006bf7810 */ /* 0x000fe40007ffe0c1 */
[----:B------:R-:W-:Y:S02]  /*bdb0*/  LOP3.LUT R12, R12, 0xf, RZ, 0xc0, !PT ;  /* 0x0000000f0c0c7812 */ /* 0x000fe400078ec0ff */
[----:B------:R-:W-:Y:S01]  /*bdc0*/  LOP3.LUT R11, R11, 0xf, RZ, 0xc0, !PT ;  /* 0x0000000f0b0b7812 */ /* 0x000fe200078ec0ff */
[----:B------:R-:W-:Y:S02]  /*bdd0*/  IMAD.MOV.U32 R3, RZ, RZ, R191 ;  /* 0x000000ffff037224 */ /* 0x000fe400078e00bf */
[----:B------:R-:W-:Y:S05]  /*bde0*/  @P1 IMAD.HI.U32 R6, R191, c[0x0][0x2bc], RZ ;  /* 0x0000af00bf061a27 */ /* 0x000fea00078e00ff */
        /* <DEDUP_REMOVED lines=54> */
.L_x_1973:
[----:B------:R-:W-:Y:S01]  /*c150*/  UIADD3 UR4, UR5, 0x1, URZ ;  /* 0x0000000105047890 */ /* 0x000fe2000fffe03f */
[----:B------:R-:W0:Y:S01]  /*c160*/  LDGDEPBAR ;  /* 0x00000000000079af */ /* 0x000e220000000000 */
[----:B------:R-:W-:Y:S01]  /*c170*/  UISETP.GE.AND UP2, UPT, UR5, 0x1, UPT ;  /* 0x000000010500788c */ /* 0x000fe2000bf46270 */
[C---:B------:R-:W-:Y:S01]  /*c180*/  ISETP.GT.AND P0, PT, R202.reuse, R209, PT ;  /* 0x000000d1ca00720c */ /* 0x040fe20003f04270 */
[----:B------:R-:W-:Y:S01]  /*c190*/  IMAD.MOV.U32 R3, RZ, RZ, R0 ;  /* 0x000000ffff037224 */ /* 0x000fe200078e0000 */
[----:B------:R-:W-:Y:S01]  /*c1a0*/  IADD3 R202, R202, -0x1, RZ ;  /* 0xffffffffcaca7810 */ /* 0x000fe20007ffe0ff */
[----:B------:R-:W-:Y:S01]  /*c1b0*/  USEL UR5, UR4, URZ, !UP2 ;  /* 0x0000003f04057287 */ /* 0x000fe2000d000000 */
[----:B------:R-:W-:Y:S09]  /*c1c0*/  IMAD.MOV.U32 R133, RZ, RZ, R2 ;  /* 0x000000ffff857224 */ /* 0x000ff200078e0002 */
[----:B------:R-:W-:-:S05]  /*c1d0*/  @P0 BRA `(.L_x_1974) ;  /* 0xffffd43000000947 */ /* 0x000fca000383ffff */
.L_x_1971:
[----:B------:R-:W-:-:S13]  /*c1e0*/  ISETP.GE.AND P0, PT, R202, UR11, PT ;  /* 0x0000000bca007c0c */ /* 0x000fda000bf06270 */
[----:B------:R-:W-:Y:S05]  /*c1f0*/  @!P0 BRA `(.L_x_1975) ;  /* 0x0000366000008947 */ /* 0x000fea0003800000 */
[----:B------:R-:W-:Y:S01]  /*c200*/  LOP3.LUT P0, RZ, R201, 0x4, RZ, 0xc0, !PT ;  /* 0x00000004c9ff7812 */ /* 0x000fe2000780c0ff */
[----:B------:R-:W-:Y:S01]  /*c210*/  IMAD.MOV.U32 R3, RZ, RZ, R0 ;  /* 0x000000ffff037224 */ /* 0x000fe200078e0000 */
[----:B------:R-:W-:Y:S01]  /*c220*/  SHF.R.S32.HI R201, RZ, 0x1f, R200 ;  /* 0x0000001fffc97819 */ /* 0x000fe200000114c8 */
[----:B------:R-:W-:Y:S01]  /*c230*/  IMAD.MOV.U32 R184, RZ, RZ, 0x40 ;  /* 0x00000040ffb87424 */ /* 0x000fe200078e00ff */
[----:B------:R-:W-:Y:S01]  /*c240*/  SHF.R.S32.HI R0, RZ, 0x1f, R199 ;  /* 0x0000001fff007819 */ /* 0x000fe200000114c7 */
[C---:B------:R-:W-:Y:S01]  /*c250*/  IMAD.SHL.U32 R203, R200.reuse, 0x2, RZ ;  /* 0x00000002c8cb7824 */ /* 0x040fe200078e00ff */
[----:B------:R-:W-:Y:S01]  /*c260*/  SHF.L.U64.HI R201, R200, 0x1, R201 ;  /* 0x00000001c8c97819 */ /* 0x000fe200000102c9 */
[----:B------:R-:W-:Y:S01]  /*c270*/  IMAD.MOV.U32 R132, RZ, RZ, R2 ;  /* 0x000000ffff847224 */ /* 0x000fe200078e0002 */
[C---:B------:R-:W-:Y:S01]  /*c280*/  SHF.L.U64.HI R200, R199.reuse, 0x1, R0 ;  /* 0x00000001c7c87819 */ /* 0x040fe20000010200 */
[----:B------:R-:W-:Y:S01]  /*c290*/  IMAD.SHL.U32 R199, R199, 0x2, RZ ;  /* 0x00000002c7c77824 */ /* 0x000fe200078e00ff */
[----:B------:R-:W-:-:S02]  /*c2a0*/  SEL R184, R184, 0xffffffc0, !P0 ;  /* 0xffffffc0b8b87807 */ /* 0x000fc40004000000 */
.L_x_1986:
[----:B------:R-:W-:Y:S04]  /*c2b0*/  DEPBAR.LE SB0, 0x2 ;  /* 0x000080800000791a */ /* 0x000fe80000000000 */
[----:B------:R-:W-:Y:S01]  /*c2c0*/  BAR.SYNC.DEFER_BLOCKING 0x0 ;  /* 0x0000000000007b1d */ /* 0x000fe20000010000 */
[----:B------:R-:W-:Y:S01]  /*c2d0*/  UIMAD UR4, UR5, 0x6000, URZ ;  /* 0x00006000050478a4 */ /* 0x000fe2000f8e023f */
[----:B------:R-:W-:Y:S05]  /*c2e0*/  ISETP.LE.AND P0, PT, R202, UR11, PT ;  /* 0x0000000bca007c0c */ /* 0x000fea000bf03270 */
        /* <DEDUP_REMOVED lines=15> */
[----:B------:R-:W-:Y:S03]  /*c3e0*/  SHF.R.S32.HI R2, RZ, 0x1f, R190 ;  /* 0x0000001fff027819 */ /* 0x000fe600000114be */
[----:B------:R-:W-:Y:S02]  /*c3f0*/  IMAD R7, R7, c[0x0][0x208], RZ ;  /* 0x0000820007077a24 */ /* 0x000fe400078e02ff */
[----:B------:R-:W-:Y:S02]  /*c400*/  IMAD R2, R2, c[0x0][0x218], RZ ;  /* 0x0000860002027a24 */ /* 0x000fe400078e02ff */
[----:B------:R-:W-:Y:S02]  /*c410*/  IMAD R7, R191, c[0x0][0x20c], R7 ;  /* 0x00008300bf077a24 */ /* 0x000fe400078e0207 */
        /* <DEDUP_REMOVED lines=8> */
[----:B------:R-:W5:Y:S01]  /*c4a0*/  SHFL.IDX PT, R6, R21, RZ, 0x181f ;  /* 0x00181fff15067589 */ /* 0x000f6200000e0000 */
[----:B------:R-:W-:Y:S02]  /*c4b0*/  IMAD.U32 R5, RZ, RZ, UR15 ;  /* 0x0000000fff057e24 */ /* 0x000fe4000f8e00ff */
[----:B------:R-:W-:Y:S01]  /*c4c0*/  IMAD.SHL.U32 R0, R186, 0x2, RZ ;  /* 0x00000002ba007824 */ /* 0x000fe200078e00ff */
[----:B------:R-:W2:Y:S01]  /*c4d0*/  SHFL.IDX PT, R9, R20, RZ, 0x181f ;  /* 0x00181fff14097589 */ /* 0x000ea200000e0000 */
[----:B------:R-:W-:Y:S03]  /*c4e0*/  IMAD R5, R5, 0x6000, R188 ;  /* 0x0000600005057824 */ /* 0x000fe600078e02bc */
[----:B------:R-:W4:Y:S04]  /*c4f0*/  SHFL.IDX PT, R4, R21, 0x1, 0x181f ;  /* 0x00381f0015047f89 */ /* 0x000f2800000e0000 */
[----:B------:R3:W1:Y:S01]  /*c500*/  SHFL.IDX PT, R7, R20, 0x1, 0x181f ;  /* 0x00381f0014077f89 */ /* 0x00066200000e0000 */
[C---:B-----5:R-:W-:Y:S02]  /*c510*/  IADD3 R12, P0, R6.reuse, R203, RZ ;  /* 0x000000cb060c7210 */ /* 0x060fe40007f1e0ff */
[C---:B------:R-:W-:Y:S02]  /*c520*/  IADD3 R10, P2, R6.reuse, R199, RZ ;  /* 0x000000c7060a7210 */ /* 0x040fe40007f5e0ff */
[C---:B--2---:R-:W-:Y:S02]  /*c530*/  IADD3.X R13, R9.reuse, R201, RZ, P0, !PT ;  /* 0x000000c9090d7210 */ /* 0x044fe400007fe4ff */
[-C--:B------:R-:W-:Y:S01]  /*c540*/  IADD3 R8, P1, R6, R0.reuse, RZ ;  /* 0x0000000006087210 */ /* 0x080fe20007f3e0ff */
[C---:B------:R-:W-:Y:S01]  /*c550*/  IMAD.X R11, R9.reuse, 0x1, R200, P2 ;  /* 0x00000001090b7824 */ /* 0x040fe200010e06c8 */
[C---:B----4-:R-:W-:Y:S01]  /*c560*/  IADD3 R14, P0, R4.reuse, R0, RZ ;  /* 0x00000000040e7210 */ /* 0x050fe20007f1e0ff */
[----:B------:R2:W-:Y:S02]  /*c570*/  LDGSTS.E.BYPASS.LTC128B.128 [R5], [R12.64], !P5 ;  /* 0x000000000c057fae */ /* 0x0005e4000e901d54 */
[----:B------:R-:W-:Y:S01]  /*c580*/  IMAD.X R9, R9, 0x1, R2, P1 ;  /* 0x0000000109097824 */ /* 0x000fe200008e0602 */
[C---:B---3--:R-:W-:Y:S01]  /*c590*/  IADD3 R20, P1, R4.reuse, R203, RZ ;  /* 0x000000cb04147210 */ /* 0x048fe20007f3e0ff */
[----:B------:R2:W-:Y:S01]  /*c5a0*/  LDGSTS.E.BYPASS.LTC128B.128 [R5+0x2000], [R10.64], !P4 ;  /* 0x020000000a057fae */ /* 0x0005e2000e101d54 */
[C---:B-1----:R-:W-:Y:S02]  /*c5b0*/  IADD3.X R15, R7.reuse, R2, RZ, P0, !PT ;  /* 0x00000002070f7210 */ /* 0x042fe400007fe4ff */
[----:B------:R-:W-:Y:S01]  /*c5c0*/  IADD3 R6, P0, R4, R199, RZ ;  /* 0x000000c704067210 */ /* 0x000fe20007f1e0ff */
[----:B------:R2:W-:Y:S01]  /*c5d0*/  LDGSTS.E.BYPASS.LTC128B.128 [R5+0x4000], [R8.64], !P6 ;  /* 0x0400000008057fae */ /* 0x0005e2000f101d54 */
[C---:B------:R-:W-:Y:S02]  /*c5e0*/  IMAD.X R21, R7.reuse, 0x1, R201, P1 ;  /* 0x0000000107157824 */ /* 0x040fe400008e06c9 */
[----:B------:R-:W-:Y:S03]  /*c5f0*/  IADD3.X R7, R7, R200, RZ, P0, !PT ;  /* 0x000000c807077210 */ /* 0x000fe600007fe4ff */
[----:B------:R2:W-:Y:S04]  /*c600*/  LDGSTS.E.BYPASS.LTC128B.128 [R5+0x1000], [R20.64], !P5 ;  /* 0x0100000014057fae */ /* 0x0005e8000e901d54 */
[----:B------:R2:W-:Y:S04]  /*c610*/  LDGSTS.E.BYPASS.LTC128B.128 [R5+0x3000], [R6.64], !P4 ;  /* 0x0300000006057fae */ /* 0x0005e8000e101d54 */
[----:B------:R2:W-:Y:S02]  /*c620*/  LDGSTS.E.BYPASS.LTC128B.128 [R5+0x5000], [R14.64], !P6 ;  /* 0x050000000e057fae */ /* 0x0005e4000f101d54 */
.L_x_1976:
[C---:B--234-:R-:W-:Y:S01]  /*c630*/  HMMA.16816.F32 R4, R136.reuse, R140, RZ ;  /* 0x0000008c8804723c */ /* 0x05cfe200000018ff */
[----:B------:R-:W0:Y:S01]  /*c640*/  LDGDEPBAR ;  /* 0x00000000000079af */ /* 0x000e220000000000 */
[----:B------:R-:W-:Y:S01]  /*c650*/  PLOP3.LUT P1, PT, PT, PT, UP1, 0x80, 0x0 ;  /* 0x000000000000781c */ /* 0x000fe20003f2f018 */
[----:B------:R-:W-:Y:S01]  /*c660*/  UIADD3 UR6, UR15, 0x1, URZ ;  /* 0x000000010f067890 */ /* 0x000fe2000fffe03f */
[C---:B------:R-:W-:Y:S01]  /*c670*/  IMAD.IADD R0, R184.reuse, 0x1, R29 ;  /* 0x00000001b8007824 */ /* 0x040fe200078e021d */
[C---:B------:R-:W-:Y:S01]  /*c680*/  IADD3 R135, R184.reuse, UR4, R183 ;  /* 0x00000004b8877c10 */ /* 0x040fe2000fffe0b7 */
[----:B------:R-:W-:Y:S01]  /*c690*/  IMAD.IADD R2, R184, 0x1, R133 ;  /* 0x00000001b8027824 */ /* 0x000fe200078e0285 */
[----:B------:R-:W-:Y:S01]  /*c6a0*/  PLOP3.LUT P0, PT, PT, PT, UP1, 0x80, 0x0 ;  /* 0x000000000000781c */ /* 0x000fe20003f0f018 */
[C---:B------:R-:W-:Y:S01]  /*c6b0*/  HMMA.16816.F32 R8, R136.reuse, R142, RZ ;  /* 0x0000008e8808723c */ /* 0x040fe200000018ff */
[----:B------:R-:W-:Y:S01]  /*c6c0*/  LDSM.16.M88.4 R140, [R179] ;  /* 0x00000000b38c783b */ /* 0x000fe20000000200 */
[----:B------:R-:W-:Y:S02]  /*c6d0*/  UISETP.GE.AND UP2, UPT, UR15, 0x1, UPT ;  /* 0x000000010f00788c */ /* 0x000fe4000bf46270 */
[----:B------:R-:W-:Y:S02]  /*c6e0*/  IMAD.IADD R134, R180, 0x1, R135 ;  /* 0x00000001b4867824 */ /* 0x000fe400078e0287 */
[----:B------:R-:W-:Y:S01]  /*c6f0*/  USEL UR15, UR6, URZ, !UP2 ;  /* 0x0000003f060f7287 */ /* 0x000fe2000d000000 */
[----:B------:R-:W2:Y:S01]  /*c700*/  LDSM.16.M88.4 R164, [R0+0xc100] ;  /* 0x00c1000000a4783b */ /* 0x000ea20000000200 */
[C---:B-1----:R-:W-:Y:S05]  /*c710*/  HMMA.16816.F32 R12, R136.reuse, R16, RZ ;  /* 0x00000010880c723c */ /* 0x042fea00000018ff */
[----:B------:R-:W-:Y:S03]  /*c720*/  LDSM.16.M88.4 R168, [R2+0xd900] ;  /* 0x00d9000002a8783b */ /* 0x000fe60000000200 */
[C---:B------:R-:W-:Y:S03]  /*c730*/  HMMA.16816.F32 R16, R136.reuse, R18, RZ ;  /* 0x000000128810723c */ /* 0x040fe600000018ff */
[----:B------:R-:W-:Y:S05]  /*c740*/  LDSM.16.M88.4 R172, [R134+0xe900] ;  /* 0x00e9000086ac783b */ /* 0x000fea0000000200 */
[C---:B------:R-:W-:Y:S08]  /*c750*/  HMMA.16816.F32 R20, R136.reuse, R24, RZ ;  /* 0x000000188814723c */ /* 0x040ff000000018ff */
[C---:B------:R-:W-:Y:S08]  /*c760*/  HMMA.16816.F32 R24, R136.reuse, R26, RZ ;  /* 0x0000001a8818723c */ /* 0x040ff000000018ff */
[C---:B------:R-:W-:Y:S08]  /*c770*/  HMMA.16816.F32 R28, R136.reuse, R32, RZ ;  /* 0x00000020881c723c */ /* 0x040ff000000018ff */
[----:B------:R-:W-:Y:S01]  /*c780*/  HMMA.16816.F32 R32, R136, R34, RZ ;  /* 0x000000228820723c */ /* 0x000fe200000018ff */
[----:B------:R-:W1:Y:S07]  /*c790*/  LDSM.16.M88.4 R136, [R0+0xc900] ;  /* 0x00c900000088783b */ /* 0x000e6e0000000200 */
[C---:B------:R-:W-:Y:S08]  /*c7a0*/  HMMA.16816.F32 R4, R144.reuse, R148, R4 ;  /* 0x000000949004723c */ /* 0x040ff00000001804 */
[C---:B------:R-:W-:Y:S01]  /*c7b0*/  HMMA.16816.F32 R8, R144.reuse, R150, R8 ;  /* 0x000000969008723c */ /* 0x040fe20000001808 */
[----:B------:R-:W3:Y:S07]  /*c7c0*/  LDSM.16.M88.4 R148, [R0+0xd100] ;  /* 0x00d100000094783b */ /* 0x000eee0000000200 */
        /* <DEDUP_REMOVED lines=8> */
[----:B------:R-:W5:Y:S06]  /*c850*/  LDSM.16.M88.4 R144, [R178] ;  /* 0x00000000b290783b */ /* 0x000f6c0000000200 */
[----:B------:R-:W4:Y:S01]  /*c860*/  LDSM.16.M88.4 R160, [R2+0xc900] ;  /* 0x00c9000002a0783b */ /* 0x000f220000000200 */
[C---:B--2---:R-:W-:Y:S08]  /*c870*/  HMMA.16816.F32 R4, R140.reuse, R164, R4 ;  /* 0x000000a48c04723c */ /* 0x044ff00000001804 */
[C---:B------:R-:W-:Y:S01]  /*c880*/  HMMA.16816.F32 R8, R140.reuse, R166, R8 ;  /* 0x000000a68c08723c */ /* 0x040fe20000001808 */
[----:B------:R-:W2:Y:S07]  /*c890*/  LDSM.16.M88.4 R164, [R2+0xd100] ;  /* 0x00d1000002a4783b */ /* 0x000eae0000000200 */
[C---:B-1----:R-:W-:Y:S08]  /*c8a0*/  HMMA.16816.F32 R12, R140.reuse, R136, R12 ;  /* 0x000000888c0c723c */ /* 0x042ff0000000180c */
[C---:B------:R-:W-:Y:S01]  /*c8b0*/  HMMA.16816.F32 R16, R140.reuse, R138, R16 ;  /* 0x0000008a8c10723c */ /* 0x040fe20000001810 */
[----:B------:R-:W-:Y:S07]  /*c8c0*/  LDSM.16.M88.4 R136, [R185+0x4000] ;  /* 0x00400000b988783b */ /* 0x000fee0000000200 */
[C---:B---3--:R-:W-:Y:S08]  /*c8d0*/  HMMA.16816.F32 R20, R140.reuse, R148, R20 ;  /* 0x000000948c14723c */ /* 0x048ff00000001814 */
[C---:B------:R-:W-:Y:S01]  /*c8e0*/  HMMA.16816.F32 R24, R140.reuse, R150, R24 ;  /* 0x000000968c18723c */ /* 0x040fe20000001818 */
[----:B------:R-:W1:Y:S07]  /*c8f0*/  LDSM.16.M88.4 R148, [R183+UR4+0xe100] ;  /* 0x00e10004b794783b */ /* 0x000e6e0008000200 */
[C---:B----4-:R-:W-:Y:S08]  /*c900*/  HMMA.16816.F32 R28, R140.reuse, R152, R28 ;  /* 0x000000988c1c723c */ /* 0x050ff0000000181c */
[----:B------:R-:W-:Y:S01]  /*c910*/  HMMA.16816.F32 R32, R140, R154, R32 ;  /* 0x0000009a8c20723c */ /* 0x000fe20000001820 */
[----:B------:R-:W3:Y:S06]  /*c920*/  LDSM.16.M88.4 R140, [R183+UR4+0xe900] ;  /* 0x00e90004b78c783b */ /* 0x000eec0008000200 */
        /* <DEDUP_REMOVED lines=10> */
[C---:B------:R-:W-:Y:S08]  /*c9d0*/  HMMA.16816.F32 R28, R144.reuse, R168, R28 ;  /* 0x000000a8901c723c */ /* 0x040ff0000000181c */
[----:B------:R-:W-:Y:S01]  /*c9e0*/  HMMA.16816.F32 R32, R144, R170, R32 ;  /* 0x000000aa9020723c */ /* 0x000fe20000001820 */
[----:B------:R-:W2:Y:S06]  /*c9f0*/  LDSM.16.M88.4 R144, [R133+0xe900] ;  /* 0x00e900008590783b */ /* 0x000eac0000000200 */
[----:B------:R-:W-:Y:S01]  /*ca00*/  LDSM.16.M88.4 R168, [R2+0xe100] ;  /* 0x00e1000002a8783b */ /* 0x000fe20000000200 */
        /* <DEDUP_REMOVED lines=8> */
[----:B------:R-:W-:Y:S07]  /*ca90*/  LDSM.16.M88.4 R152, [R0+0xe100] ;  /* 0x00e100000098783b */ /* 0x000fee0000000200 */
[C---:B-----5:R-:W-:Y:S08]  /*caa0*/  HMMA.16816.F32 R28, R136.reuse, R156, R28 ;  /* 0x0000009c881c723c */ /* 0x060ff0000000181c */
[----:B------:R-:W-:Y:S01]  /*cab0*/  HMMA.16816.F32 R32, R136, R158, R32 ;  /* 0x0000009e8820723c */ /* 0x000fe20000001820 */
[----:B------:R-:W3:Y:S06]  /*cac0*/  LDSM.16.M88.4 R136, [R133+0xf900] ;  /* 0x00f900008588783b */ /* 0x000eec0000000200 */
[----:B------:R-:W-:Y:S01]  /*cad0*/  LDSM.16.M88.4 R156, [R0+0xf100] ;  /* 0x00f10000009c783b */ /* 0x000fe20000000200 */
[C---:B--2---:R-:W-:Y:S08]  /*cae0*/  HMMA.16816.F32 R4, R160.reuse, R164, R4 ;  /* 0x000000a4a004723c */ /* 0x044ff00000001804 */
[C---:B------:R-:W-:Y:S01]  /*caf0*/  HMMA.16816.F32 R8, R160.reuse, R166, R8 ;  /* 0x000000a6a008723c */ /* 0x040fe20000001808 */
[----:B------:R-:W-:Y:S07]  /*cb00*/  LDSM.16.M88.4 R164, [R178+0x4000] ;  /* 0x00400000b2a4783b */ /* 0x000fee0000000200 */
[C---:B------:R-:W-:Y:S08]  /*cb10*/  HMMA.16816.F32 R12, R160.reuse, R144, R12 ;  /* 0x00000090a00c723c */ /* 0x040ff0000000180c */
[C---:B------:R-:W-:Y:S01]  /*cb20*/  HMMA.16816.F32 R16, R160.reuse, R146, R16 ;  /* 0x00000092a010723c */ /* 0x040fe20000001810 */
[----:B------:R-:W2:Y:S07]  /*cb30*/  LDSM.16.M88.4 R144, [R0+0xe900] ;  /* 0x00e900000090783b */ /* 0x000eae0000000200 */
[C---:B-1----:R-:W-:Y:S08]  /*cb40*/  HMMA.16816.F32 R20, R160.reuse, R148, R20 ;  /* 0x00000094a014723c */ /* 0x042ff00000001814 */
[C---:B------:R-:W-:Y:S01]  /*cb50*/  HMMA.16816.F32 R24, R160.reuse, R150, R24 ;  /* 0x00000096a018723c */ /* 0x040fe20000001818 */
[----:B------:R-:W1:Y:S07]  /*cb60*/  LDSM.16.M88.4 R148, [R0+0xf900] ;  /* 0x00f900000094783b */ /* 0x000e6e0000000200 */
[C---:B---3--:R-:W-:Y:S08]  /*cb70*/  HMMA.16816.F32 R28, R160.reuse, R136, R28 ;  /* 0x00000088a01c723c */ /* 0x048ff0000000181c */
[----:B------:R-:W-:Y:S01]  /*cb80*/  HMMA.16816.F32 R32, R160, R138, R32 ;  /* 0x0000008aa020723c */ /* 0x000fe20000001820 */
[----:B------:R-:W3:Y:S06]  /*cb90*/  LDSM.16.M88.4 R136, [R134+0xf100] ;  /* 0x00f100008688783b */ /* 0x000eec0000000200 */
[----:B------:R-:W-:Y:S01]  /*cba0*/  LDSM.16.M88.4 R160, [R181+0x8000] ;  /* 0x00800000b5a0783b */ /* 0x000fe20000000200 */
[C---:B------:R-:W-:Y:S08]  /*cbb0*/  HMMA.16816.F32 R4, R140.reuse, R152, R4 ;  /* 0x000000988c04723c */ /* 0x040ff00000001804 */
[C---:B------:R-:W-:Y:S01]  /*cbc0*/  HMMA.16816.F32 R8, R140.reuse, R154, R8 ;  /* 0x0000009a8c08723c */ /* 0x040fe20000001808 */
[----:B------:R-:W-:Y:S07]  /*cbd0*/  LDSM.16.M88.4 R152, [R183+UR4+0x10900] ;  /* 0x01090004b798783b */ /* 0x000fee0008000200 */
[C---:B--2---:R-:W-:Y:S08]  /*cbe0*/  HMMA.16816.F32 R12, R140.reuse, R144, R12 ;  /* 0x000000908c0c723c */ /* 0x044ff0000000180c */
[C---:B------:R-:W-:Y:S01]  /*cbf0*/  HMMA.16816.F32 R16, R140.reuse, R146, R16 ;  /* 0x000000928c10723c */ /* 0x040fe20000001810 */
[----:B------:R-:W2:Y:S07]  /*cc00*/  LDSM.16.M88.4 R144, [R134+0xf900] ;  /* 0x00f900008690783b */ /* 0x000eae0000000200 */
[C---:B------:R-:W-:Y:S08]  /*cc10*/  HMMA.16816.F32 R20, R140.reuse, R156, R20 ;  /* 0x0000009c8c14723c */ /* 0x040ff00000001814 */
[C---:B------:R-:W-:Y:S01]  /*cc20*/  HMMA.16816.F32 R24, R140.reuse, R158, R24 ;  /* 0x0000009e8c18723c */ /* 0x040fe20000001818 */
[----:B------:R-:W-:Y:S07]  /*cc30*/  LDSM.16.M88.4 R156, [R183+UR4+0x11100] ;  /* 0x01110004b79c783b */ /* 0x000fee0008000200 */
[C---:B-1----:R-:W-:Y:S08]  /*cc40*/  HMMA.16816.F32 R28, R140.reuse, R148, R28 ;  /* 0x000000948c1c723c */ /* 0x042ff0000000181c */
[----:B------:R-:W-:Y:S01]  /*cc50*/  HMMA.16816.F32 R32, R140, R150, R32 ;  /* 0x000000968c20723c */ /* 0x000fe20000001820 */
[----:B------:R-:W-:Y:S06]  /*cc60*/  LDSM.16.M88.4 R140, [R185+0x8000] ;  /* 0x00800000b98c783b */ /* 0x000fec0000000200 */
[----:B------:R-:W1:Y:S01]  /*cc70*/  LDSM.16.M88.4 R148, [R183+UR4+0x10100] ;  /* 0x01010004b794783b */ /* 0x000e620008000200 */
[C---:B------:R-:W-:Y:S08]  /*cc80*/  HMMA.16816.F32 R4, R164.reuse, R168, R4 ;  /* 0x000000a8a404723c */ /* 0x040ff00000001804 */
[C---:B------:R-:W-:Y:S01]  /*cc90*/  HMMA.16816.F32 R8, R164.reuse, R170, R8 ;  /* 0x000000aaa408723c */ /* 0x040fe20000001808 */
[----:B------:R-:W-:Y:S07]  /*cca0*/  LDSM.16.M88.4 R168, [R133+0x10100] ;  /* 0x0101000085a8783b */ /* 0x000fee0000000200 */
[C---:B------:R-:W-:Y:S08]  /*ccb0*/  HMMA.16816.F32 R12, R164.reuse, R172, R12 ;  /* 0x000000aca40c723c */ /* 0x040ff0000000180c */
[C---:B------:R-:W-:Y:S01]  /*ccc0*/  HMMA.16816.F32 R16, R164.reuse, R174, R16 ;  /* 0x000000aea410723c */ /* 0x040fe20000001810 */
[----:B------:R-:W-:Y:S07]  /*ccd0*/  LDSM.16.M88.4 R172, [R133+0x11900] ;  /* 0x0119000085ac783b */ /* 0x000fee0000000200 */
[C---:B---3--:R-:W-:Y:S08]  /*cce0*/  HMMA.16816.F32 R20, R164.reuse, R136, R20 ;  /* 0x00000088a414723c */ /* 0x048ff00000001814 */
[C---:B------:R-:W-:Y:S01]  /*ccf0*/  HMMA.16816.F32 R24, R164.reuse, R138, R24 ;  /* 0x0000008aa418723c */ /* 0x040fe20000001818 */
[----:B------:R-:W3:Y:S07]  /*cd00*/  LDSM.16.M88.4 R136, [R183+UR4+0x11900] ;  /* 0x01190004b788783b */ /* 0x000eee0008000200 */
[C---:B--2---:R-:W-:Y:S08]  /*cd10*/  HMMA.16816.F32 R28, R164.reuse, R144, R28 ;  /* 0x00000090a41c723c */ /* 0x044ff0000000181c */
[----:B------:R-:W-:Y:S01]  /*cd20*/  HMMA.16816.F32 R32, R164, R146, R32 ;  /* 0x00000092a420723c */ /* 0x000fe20000001820 */
[----:B------:R-:W2:Y:S06]  /*cd30*/  LDSM.16.M88.4 R144, [R133+0x10900] ;  /* 0x010900008590783b */ /* 0x000eac0000000200 */
        /* <DEDUP_REMOVED lines=12> */
[----:B------:R-:W-:Y:S06]  /*ce00*/  LDSM.16.M88.4 R136, [R179+0x8000] ;  /* 0x00800000b388783b */ /* 0x000fec0000000200 */
[----:B------:R-:W1:Y:S01]  /*ce10*/  LDSM.16.M88.4 R140, [R0+0x10100] ;  /* 0x01010000008c783b */ /* 0x000e620000000200 */
[C---:B------:R-:W-:Y:S08]  /*ce20*/  HMMA.16816.F32 R4, R160.reuse, R168, R4 ;  /* 0x000000a8a004723c */ /* 0x040ff00000001804 */
[C---:B------:R-:W-:Y:S01]  /*ce30*/  HMMA.16816.F32 R8, R160.reuse, R170, R8 ;  /* 0x000000aaa008723c */ /* 0x040fe20000001808 */
[----:B------:R-:W-:Y:S07]  /*ce40*/  LDSM.16.M88.4 R168, [R134+0x10900] ;  /* 0x0109000086a8783b */ /* 0x000fee0000000200 */
[C---:B--2---:R-:W-:Y:S08]  /*ce50*/  HMMA.16816.F32 R12, R160.reuse, R144, R12 ;  /* 0x00000090a00c723c */ /* 0x044ff0000000180c */
[C---:B------:R-:W-:Y:S01]  /*ce60*/  HMMA.16816.F32 R16, R160.reuse, R146, R16 ;  /* 0x00000092a010723c */ /* 0x040fe20000001810 */
[----:B------:R2:W3:Y:S07]  /*ce70*/  LDSM.16.M88.4 R144, [R0+0x11900] ;  /* 0x011900000090783b */ /* 0x0004ee0000000200 */
[C---:B----4-:R-:W-:Y:S08]  /*ce80*/  HMMA.16816.F32 R20, R160.reuse, R164, R20 ;  /* 0x000000a4a014723c */ /* 0x050ff00000001814 */
[C---:B------:R-:W-:Y:S01]  /*ce90*/  HMMA.16816.F32 R24, R160.reuse, R166, R24 ;  /* 0x000000a6a018723c */ /* 0x040fe20000001818 */
[----:B------:R4:W5:Y:S07]  /*cea0*/  LDSM.16.M88.4 R164, [R2+0x10100] ;  /* 0x0101000002a4783b */ /* 0x00096e0000000200 */
[C---:B------:R-:W-:Y:S04]  /*ceb0*/  HMMA.16816.F32 R28, R160.reuse, R172, R28 ;  /* 0x000000aca01c723c */ /* 0x040fe8000000181c */
[----:B--2---:R-:W-:Y:S04]  /*cec0*/  IMAD.MOV.U32 R0, RZ, RZ, R195 ;  /* 0x000000ffff007224 */ /* 0x004fe800078e00c3 */
[----:B------:R-:W-:Y:S01]  /*ced0*/  HMMA.16816.F32 R32, R160, R174, R32 ;  /* 0x000000aea020723c */ /* 0x000fe20000001820 */
[----:B------:R-:W2:Y:S07]  /*cee0*/  LDSM.16.M88.4 R160, [R134+0x11100] ;  /* 0x0111000086a0783b */ /* 0x000eae0000000200 */
[C---:B-1----:R-:W-:Y:S05]  /*cef0*/  HMMA.16816.F32 R4, R136.reuse, R140, R4 ;  /* 0x0000008c8804723c */ /* 0x042fea0000001804 */
[----:B----4-:R-:W-:Y:S03]  /*cf00*/  @P1 IMAD.HI.U32 R2, R195, c[0x0][0x2c8], RZ ;  /* 0x0000b200c3021a27 */ /* 0x010fe600078e00ff */
[C---:B------:R-:W-:Y:S01]  /*cf10*/  HMMA.16816.F32 R8, R136.reuse, R142, R8 ;  /* 0x0000008e8808723c */ /* 0x040fe20000001808 */
[----:B------:R1:W4:Y:S03]  /*cf20*/  LDSM.16.M88.4 R140, [R134+0x11900] ;  /* 0x01190000868c783b */ /* 0x0003260000000200 */
[----:B------:R-:W-:Y:S01]  /*cf30*/  @P0 SHF.R.U32.HI R0, RZ, c[0x0][0x2cc], R2 ;  /* 0x0000b300ff000a19 */ /* 0x000fe20000011602 */
[----:B------:R-:W-:Y:S01]  /*cf40*/  IMAD.U32 R2, RZ, RZ, UR12 ;  /* 0x0000000cff027e24 */ /* 0x000fe2000f8e00ff */
[----:B------:R-:W-:Y:S02]  /*cf50*/  PLOP3.LUT P0, PT, PT, PT, UP0, 0x40, 0x0 ;  /* 0x000000000000781c */ /* 0x000fe40003f0e808 */
[C---:B------:R-:W-:Y:S01]  /*cf60*/  HMMA.16816.F32 R12, R136.reuse, R148, R12 ;  /* 0x00000094880c723c */ /* 0x040fe2000000180c */
[----:B------:R-:W1:Y:S06]  /*cf70*/  SHFL.IDX PT, R133, R0, RZ, 0x1c1f ;  /* 0x001c1fff00857589 */ /* 0x000e6c00000e0000 */
[----:B------:R-:W-:Y:S01]  /*cf80*/  IMAD.SHL.U32 R149, R202, 0x40, RZ ;  /* 0x00000040ca957824 */ /* 0x000fe200078e00ff */
[C---:B------:R-:W-:Y:S04]  /*cf90*/  HMMA.16816.F32 R16, R136.reuse, R150, R16 ;  /* 0x000000968810723c */ /* 0x040fe80000001810 */
[----:B------:R-:W-:Y:S04]  /*cfa0*/  IADD3 R135, -R196, 0x1, -R149 ;  /* 0x00000001c4877810 */ /* 0x000fe80007ffe995 */
[C---:B------:R-:W-:Y:S04]  /*cfb0*/  HMMA.16816.F32 R20, R136.reuse, R152, R20 ;  /* 0x000000988814723c */ /* 0x040fe80000001814 */
[----:B------:R-:W-:Y:S04]  /*cfc0*/  IADD3 R2, R135, -c[0x0][0x168], R2 ;  /* 0x80005a0087027a10 */ /* 0x000fe80007ffe002 */
[C---:B------:R-:W-:Y:S04]  /*cfd0*/  HMMA.16816.F32 R24, R136.reuse, R154, R24 ;  /* 0x0000009a8818723c */ /* 0x040fe80000001818 */
[C---:B-1----:R-:W-:Y:S02]  /*cfe0*/  IADD3 R134, R2.reuse, c[0x0][0x328], RZ ;  /* 0x0000ca0002867a10 */ /* 0x042fe40007ffe0ff */
[----:B------:R-:W-:Y:S02]  /*cff0*/  IADD3 R2, R2, UR13, RZ ;  /* 0x0000000d02027c10 */ /* 0x000fe4000fffe0ff */
[C---:B---3--:R-:W-:Y:S08]  /*d000*/  HMMA.16816.F32 R28, R136.reuse, R144, R28 ;  /* 0x00000090881c723c */ /* 0x048ff0000000181c */
[----:B------:R-:W-:Y:S08]  /*d010*/  HMMA.16816.F32 R32, R136, R146, R32 ;  /* 0x000000928820723c */ /* 0x000ff00000001820 */
[C---:B-----5:R-:W-:Y:S08]  /*d020*/  HMMA.16816.F32 R4, R156.reuse, R164, R4 ;  /* 0x000000a49c04723c */ /* 0x060ff00000001804 */
[C---:B------:R-:W-:Y:S08]  /*d030*/  HMMA.16816.F32 R8, R156.reuse, R166, R8 ;  /* 0x000000a69c08723c */ /* 0x040ff00000001808 */
[C---:B------:R-:W-:Y:S08]  /*d040*/  HMMA.16816.F32 R12, R156.reuse, R168, R12 ;  /* 0x000000a89c0c723c */ /* 0x040ff0000000180c */
[C---:B------:R-:W-:Y:S08]  /*d050*/  HMMA.16816.F32 R16, R156.reuse, R170, R16 ;  /* 0x000000aa9c10723c */ /* 0x040ff00000001810 */
[C---:B--2---:R-:W-:Y:S08]  /*d060*/  HMMA.16816.F32 R20, R156.reuse, R160, R20 ;  /* 0x000000a09c14723c */ /* 0x044ff00000001814 */
[C---:B------:R-:W-:Y:S08]  /*d070*/  HMMA.16816.F32 R24, R156.reuse, R162, R24 ;  /* 0x000000a29c18723c */ /* 0x040ff00000001818 */
[C---:B----4-:R-:W-:Y:S08]  /*d080*/  HMMA.16816.F32 R28, R156.reuse, R140, R28 ;  /* 0x0000008c9c1c723c */ /* 0x050ff0000000181c */
[----:B------:R-:W-:Y:S07]  /*d090*/  HMMA.16816.F32 R32, R156, R142, R32 ;  /* 0x0000008e9c20723c */ /* 0x000fee0000001820 */
[--C-:B------:R-:W-:Y:S02]  /*d0a0*/  IMAD.IADD R143, R134, 0x1, R133.reuse ;  /* 0x00000001868f7824 */ /* 0x100fe400078e0285 */
        /* <DEDUP_REMOVED lines=17> */
.L_x_1979:
[----:B------:R-:W-:Y:S04]  /*d1c0*/  MOV R133, 0x1 ;  /* 0x0000000100857802 */ /* 0x000fe80000000f00 */
[----:B------:R-:W-:Y:S11]  /*d1d0*/  ISETP.NE.AND P0, PT, R133, c[0x0][0x32c], PT ;  /* 0x0000cb0085007a0c */ /* 0x000ff60003f05270 */
[----:B------:R-:W-:Y:S02]  /*d1e0*/  @!UPT UIADD3 URZ, URZ, URZ, URZ ;  /* 0x0000003f3f3ff290 */ /* 0x000fe4000fffe03f */
[----:B------:R-:W-:Y:S05]  /*d1f0*/  @P0 IMAD.HI.U32 R133, R136, c[0x0][0x330], RZ ;  /* 0x0000cc0088850a27 */ /* 0x000fea00078e00ff */
[----:B------:R-:W-:Y:S02]  /*d200*/  @P0 SHF.R.U32.HI R136, RZ, c[0x0][0x334], R133 ;  /* 0x0000cd00ff880a19 */ /* 0x000fe40000011685 */
.L_x_1980:
[----:B------:R-:W-:Y:S05]  /*d210*/  BSYNC B0 ;  /* 0x0000000000007941 */ /* 0x000fea0003800000 */
.L_x_1978:
[----:B------:R-:W-:Y:S04]  /*d220*/  IMAD R133, R136, c[0x0][0x32c], -R149 ;  /* 0x0000cb0088857a24 */ /* 0x000fe800078e0a95 */
[----:B------:R-:W-:Y:S05]  /*d230*/  IMAD.IADD R133, R133, 0x1, -R196 ;  /* 0x0000000185857824 */ /* 0x000fea00078e0ac4 */
[----:B------:R-:W-:Y:S02]  /*d240*/  IADD3 R136, R133, c[0x0][0x32c], RZ ;  /* 0x0000cb0085887a10 */ /* 0x000fe40007ffe0ff */
[----:B------:R-:W-:Y:S02]  /*d250*/  IMNMX R142, R142, R133, !PT ;  /* 0x000000858e8e7217 */ /* 0x000fe40007800200 */
[----:B------:R-:W-:Y:S02]  /*d260*/  IMNMX R143, R143, R136, PT ;  /* 0x000000888f8f7217 */ /* 0x000fe40003800200 */
.L_x_1977:
[----:B------:R-:W-:Y:S04]  /*d270*/  ISETP.GT.AND P2, PT, R202, -0x1, PT ;  /* 0xffffffffca00780c */ /* 0x000fe80003f44270 */
[----:B------:R-:W-:Y:S04]  /*d280*/  ISETP.GT.AND P0, PT, R142, RZ, P2 ;  /* 0x000000ff8e00720c */ /* 0x000fe80001704270 */
        /* <DEDUP_REMOVED lines=17> */
[----:B------:R-:W-:Y:S01]  /*d3a0*/  ISETP.GT.AND P0, PT, R142, 0x18, P2 ;  /* 0x000000188e00780c */ /* 0x000fe20001704270 */
[----:B------:R-:W1:Y:S03]  /*d3b0*/  SHFL.IDX PT, R13, R0, 0x1, 0x1c1f ;  /* 0x003c1f00000d7f89 */ /* 0x000e6600000e0000 */
[C---:B------:R-:W-:Y:S04]  /*d3c0*/  ISETP.LT.OR P0, PT, R143.reuse, 0x19, P0 ;  /* 0x000000198f00780c */ /* 0x040fe80000701670 */
[----:B------:R-:W-:Y:S02]  /*d3d0*/  FSEL R135, R16, -INF , !P0 ;  /* 0xff80000010877808 */ /* 0x000fe40004000000 */
[C---:B------:R-:W-:Y:S04]  /*d3e0*/  ISETP.GT.AND P0, PT, R142.reuse, 0x19, P2 ;  /* 0x000000198e00780c */ /* 0x040fe80001704270 */
[----:B------:R-:W-:Y:S04]  /*d3f0*/  ISETP.LT.OR P0, PT, R143, 0x1a, P0 ;  /* 0x0000001a8f00780c */ /* 0x000fe80000701670 */
[----:B------:R-:W-:Y:S02]  /*d400*/  FSEL R133, R17, -INF , !P0 ;  /* 0xff80000011857808 */ /* 0x000fe40004000000 */
[----:B------:R-:W-:Y:S04]  /*d410*/  ISETP.GT.AND P0, PT, R142, 0x20, P2 ;  /* 0x000000208e00780c */ /* 0x000fe80001704270 */
[C---:B------:R-:W-:Y:S01]  /*d420*/  ISETP.LT.OR P0, PT, R143.reuse, 0x21, P0 ;  /* 0x000000218f00780c */ /* 0x040fe20000701670 */
[--C-:B-1----:R-:W-:Y:S02]  /*d430*/  IMAD.IADD R4, R134, 0x1, R13.reuse ;  /* 0x0000000186047824 */ /* 0x102fe400078e020d */
[----:B------:R-:W-:Y:S01]  /*d440*/  IMAD.IADD R2, R2, 0x1, R13 ;  /* 0x0000000102027824 */ /* 0x000fe200078e020d */
        /* <DEDUP_REMOVED lines=19> */
[----:B------:R-:W-:Y:S04]  /*d580*/  ISETP.GT.AND P0, PT, R142, 0x39, P2 ;  /* 0x000000398e00780c */ /* 0x000fe80001704270 */
[----:B------:R-:W-:Y:S04]  /*d590*/  ISETP.LT.OR P0, PT, R143, 0x3a, P0 ;  /* 0x0000003a8f00780c */ /* 0x000fe80000701670 */
[----:B------:R-:W-:Y:S02]  /*d5a0*/  FSEL R143, R33, -INF , !P0 ;  /* 0xff800000218f7808 */ /* 0x000fe40004000000 */
[----:B------:R-:W-:Y:S11]  /*d5b0*/  PLOP3.LUT P0, PT, PT, PT, UP0, 0x40, 0x0 ;  /* 0x000000000000781c */ /* 0x000ff60003f0e808 */
[----:B------:R-:W-:Y:S02]  /*d5c0*/  @!UPT UIADD3 URZ, URZ, URZ, URZ ;  /* 0x0000003f3f3ff290 */ /* 0x000fe4000fffe03f */
        /* <DEDUP_REMOVED lines=16> */
.L_x_1983:
[----:B------:R-:W-:Y:S04]  /*d6d0*/  MOV R0, 0x1 ;  /* 0x0000000100007802 */ /* 0x000fe80000000f00 */
[----:B------:R-:W-:Y:S11]  /*d6e0*/  ISETP.NE.AND P0, PT, R0, c[0x0][0x32c], PT ;  /* 0x0000cb0000007a0c */ /* 0x000ff60003f05270 */
[----:B------:R-:W-:Y:S02]  /*d6f0*/  @!UPT UIADD3 URZ, URZ, URZ, URZ ;  /* 0x0000003f3f3ff290 */ /* 0x000fe4000fffe03f */
[----:B------:R-:W-:Y:S05]  /*d700*/  @P0 IMAD.HI.U32 R0, R8, c[0x0][0x330], RZ ;  /* 0x0000cc0008000a27 */ /* 0x000fea00078e00ff */
[----:B------:R-:W-:Y:S02]  /*d710*/  @P0 SHF.R.U32.HI R8, RZ, c[0x0][0x334], R0 ;  /* 0x0000cd00ff080a19 */ /* 0x000fe40000011600 */
.L_x_1984:
[----:B------:R-:W-:Y:S05]  /*d720*/  BSYNC B0 ;  /* 0x0000000000007941 */ /* 0x000fea0003800000 */
.L_x_1982:
[----:B------:R-:W-:Y:S04]  /*d730*/  IMAD R17, R8, c[0x0][0x32c], -R149 ;  /* 0x0000cb0008117a24 */ /* 0x000fe800078e0a95 */
[----:B------:R-:W-:Y:S05]  /*d740*/  IMAD.IADD R17, R17, 0x1, -R196 ;  /* 0x0000000111117824 */ /* 0x000fea00078e0ac4 */
[----:B------:R-:W-:Y:S02]  /*d750*/  IADD3 R13, R17, c[0x0][0x32c], RZ ;  /* 0x0000cb00110d7a10 */ /* 0x000fe40007ffe0ff */
[----:B------:R-:W-:Y:S02]  /*d760*/  IMNMX R2, R2, R17, !PT ;  /* 0x0000001102027217 */ /* 0x000fe40007800200 */
[----:B------:R-:W-:Y:S02]  /*d770*/  IMNMX R4, R4, R13, PT ;  /* 0x0000000d04047217 */ /* 0x000fe40003800200 */
.L_x_1981:
        /* <DEDUP_REMOVED lines=51> */
[----:B------:R-:W-:Y:S01]  /*dab0*/  ISETP.GT.AND P0, PT, R2, 0x28, P2 ;  /* 0x000000280200780c */ /* 0x000fe20001704270 */
[----:B------:R-:W-:Y:S01]  /*dac0*/  LDSM.16.MT88.4 R20, [R177+UR4+0x100] ;  /* 0x00010004b114783b */ /* 0x000fe20008004200 */
        /* <DEDUP_REMOVED lines=9> */
[----:B------:R-:W-:Y:S02]  /*db60*/  FMNMX.FTZ R11, R172, R11, !PT ;  /* 0x0000000bac0b7209 */ /* 0x000fe40007810000 */
[----:B------:R-:W-:Y:S02]  /*db70*/  ISETP.GT.AND P0, PT, R2, 0x30, P2 ;  /* 0x000000300200780c */ /* 0x000fe40001704270 */
[----:B------:R-:W-:Y:S02]  /*db80*/  FMNMX.FTZ R0, R143, R12, !PT ;  /* 0x0000000c8f007209 */ /* 0x000fe40007810000 */
[----:B------:R-:W-:Y:S02]  /*db90*/  ISETP.LT.OR P0, PT, R4, 0x31, P0 ;  /* 0x000000310400780c */ /* 0x000fe40000701670 */
[----:B------:R-:W-:Y:S01]  /*dba0*/  FMNMX.FTZ R11, R170, R11, !PT ;  /* 0x0000000baa0b7209 */ /* 0x000fe20007810000 */
[----:B------:R-:W1:Y:S01]  /*dbb0*/  SHFL.BFLY PT, R7, R0, 0x2, 0x1f ;  /* 0x0c401f0000077f89 */ /* 0x000e6200000e0000 */
[----:B------:R-:W-:Y:S02]  /*dbc0*/  FSEL R146, R30, -INF , !P0 ;  /* 0xff8000001e927808 */ /* 0x000fe40004000000 */
[----:B------:R-:W-:Y:S02]  /*dbd0*/  ISETP.GT.AND P0, PT, R2, 0x31, P2 ;  /* 0x000000310200780c */ /* 0x000fe40001704270 */
[----:B------:R-:W-:Y:S02]  /*dbe0*/  FMNMX.FTZ R11, R168, R11, !PT ;  /* 0x0000000ba80b7209 */ /* 0x000fe40007810000 */
[----:B------:R-:W-:Y:S02]  /*dbf0*/  ISETP.LT.OR P0, PT, R4, 0x32, P0 ;  /* 0x000000320400780c */ /* 0x000fe40000701670 */
[----:B------:R-:W-:Y:S02]  /*dc00*/  FMNMX.FTZ R11, R166, R11, !PT ;  /* 0x0000000ba60b7209 */ /* 0x000fe40007810000 */
[----:B------:R-:W-:Y:S02]  /*dc10*/  ISETP.GT.AND P1, PT, R2, 0x38, P2 ;  /* 0x000000380200780c */ /* 0x000fe40001724270 */
[----:B------:R-:W-:Y:S02]  /*dc20*/  FSEL R144, R31, -INF , !P0 ;  /* 0xff8000001f907808 */ /* 0x000fe40004000000 */
[----:B------:R-:W-:Y:S01]  /*dc30*/  FMNMX.FTZ R11, R146, R11, !PT ;  /* 0x0000000b920b7209 */ /* 0x000fe20007810000 */
[----:B------:R-:W-:Y:S01]  /*dc40*/  LDSM.16.MT88.4 R28, [R176+UR4+0x100] ;  /* 0x00010004b01c783b */ /* 0x000fe20008004200 */
[----:B------:R-:W-:Y:S02]  /*dc50*/  ISETP.LT.OR P1, PT, R4, 0x39, P1 ;  /* 0x000000390400780c */ /* 0x000fe40000f21670 */
[----:B------:R-:W-:Y:S02]  /*dc60*/  ISETP.GT.AND P0, PT, R2, 0x39, P2 ;  /* 0x000000390200780c */ /* 0x000fe40001704270 */
[----:B------:R-:W-:Y:S02]  /*dc70*/  FSEL R142, R34, -INF , !P1 ;  /* 0xff800000228e7808 */ /* 0x000fe40004800000 */
[----:B------:R-:W-:Y:S02]  /*dc80*/  FMNMX.FTZ R11, R144, R11, !PT ;  /* 0x0000000b900b7209 */ /* 0x000fe40007810000 */
[----:B------:R-:W-:Y:S02]  /*dc90*/  ISETP.LT.OR P0, PT, R4, 0x3a, P0 ;  /* 0x0000003a0400780c */ /* 0x000fe40000701670 */
[----:B------:R-:W-:Y:S02]  /*dca0*/  FMNMX.FTZ R15, R142, R11, !PT ;  /* 0x0000000b8e0f7209 */ /* 0x000fe40007810000 */
[----:B------:R-:W-:Y:S04]  /*dcb0*/  FSEL R140, R35, -INF , !P0 ;  /* 0xff800000238c7808 */ /* 0x000fe80004000000 */
[----:B------:R-:W-:Y:S02]  /*dcc0*/  FMNMX.FTZ R13, R140, R15, !PT ;  /* 0x0000000f8c0d7209 */ /* 0x000fe40007810000 */
[----:B------:R-:W-:Y:S04]  /*dcd0*/  IADD3 R15, R176, UR4, RZ ;  /* 0x00000004b00f7c10 */ /* 0x000fe8000fffe0ff */
        /* <DEDUP_REMOVED lines=15> */
[----:B------:R-:W-:Y:S01]  /*ddd0*/  FADD.FTZ R4, -R5, R132 ;  /* 0x0000008405047221 */ /* 0x000fe20000010100 */
[----:B------:R-:W-:Y:S01]  /*dde0*/  IADD3 R5, R177, UR4, RZ ;  /* 0x00000004b1057c10 */ /* 0x000fe2000fffe0ff */
[--C-:B------:R-:W-:Y:S01]  /*ddf0*/  FFMA.FTZ R153, R9, c[0x0][0x2d0], -R156.reuse ;  /* 0x0000b40009997a23 */ /* 0x100fe2000001089c */
[C---:B------:R-:W-:Y:S01]  /*de00*/  FSETP.NEU.FTZ.AND P0, PT, R0.reuse, -INF , PT ;  /* 0xff8000000000780b */ /* 0x040fe20003f1d000 */
[----:B------:R-:W-:Y:S01]  /*de10*/  FMUL.FTZ R141, R0, c[0x0][0x2d0] ;  /* 0x0000b400008d7a20 */ /* 0x000fe20000410000 */
[----:B------:R-:W-:Y:S01]  /*de20*/  MUFU.EX2 R151, R151 ;  /* 0x0000009700977308 */ /* 0x000fe20000000800 */
[----:B------:R-:W-:Y:S01]  /*de30*/  FMUL.FTZ R12, R4, c[0x0][0x2d0] ;  /* 0x0000b400040c7a20 */ /* 0x000fe20000410000 */
[----:B------:R-:W-:Y:S01]  /*de40*/  FSEL R4, R0, RZ, P0 ;  /* 0x000000ff00047208 */ /* 0x000fe20000000000 */
[--C-:B------:R-:W-:Y:S01]  /*de50*/  FFMA.FTZ R15, R139, c[0x0][0x2d0], -R156.reuse ;  /* 0x0000b4008b0f7a23 */ /* 0x100fe2000001089c */
[----:B------:R-:W-:Y:S01]  /*de60*/  FSEL R141, R141, RZ, P0 ;  /* 0x000000ff8d8d7208 */ /* 0x000fe20000000000 */
[--C-:B------:R-:W-:Y:S01]  /*de70*/  FFMA.FTZ R158, R137, c[0x0][0x2d0], -R156.reuse ;  /* 0x0000b400899e7a23 */ /* 0x100fe2000001089c */
[----:B------:R-:W-:Y:S01]  /*de80*/  IADD3 R13, R182, R5, RZ ;  /* 0x00000005b60d7210 */ /* 0x000fe20007ffe0ff */
[----:B------:R-:W-:Y:S02]  /*de90*/  FADD.FTZ R4, -R4, R3 ;  /* 0x0000000304047221 */ /* 0x000fe40000010100 */
[--C-:B------:R-:W-:Y:S01]  /*dea0*/  FFMA.FTZ R155, R16, c[0x0][0x2d0], -R141.reuse ;  /* 0x0000b400109b7a23 */ /* 0x100fe2000001088d */
[----:B------:R-:W1:Y:S01]  /*deb0*/  MUFU.EX2 R12, R12 ;  /* 0x0000000c000c7308 */ /* 0x000e620000000800 */
[--C-:B------:R-:W-:Y:S01]  /*dec0*/  FFMA.FTZ R154, R8, c[0x0][0x2d0], -R141.reuse ;  /* 0x0000b400089a7a23 */ /* 0x100fe2000001088d */
[----:B------:R-:W2:Y:S01]  /*ded0*/  LDSM.16.MT88.4 R24, [R13+0x100] ;  /* 0x000100000d18783b */ /* 0x000ea20000004200 */
[--C-:B------:R-:W-:Y:S02]  /*dee0*/  FFMA.FTZ R152, R10, c[0x0][0x2d0], -R141.reuse ;  /* 0x0000b4000a987a23 */ /* 0x100fe4000001088d */
[--C-:B------:R-:W-:Y:S02]  /*def0*/  FFMA.FTZ R157, R6, c[0x0][0x2d0], -R141.reuse ;  /* 0x0000b400069d7a23 */ /* 0x100fe4000001088d */
[----:B------:R-:W-:Y:S02]  /*df00*/  FMUL.FTZ R3, R4, c[0x0][0x2d0] ;  /* 0x0000b40004037a20 */ /* 0x000fe40000410000 */
[--C-:B------:R-:W-:Y:S01]  /*df10*/  FFMA.FTZ R160, R135, c[0x0][0x2d0], -R156.reuse ;  /* 0x0000b40087a07a23 */ /* 0x100fe2000001089c */
[----:B------:R-:W3:Y:S01]  /*df20*/  MUFU.EX2 R150, R150 ;  /* 0x0000009600967308 */ /* 0x000ee20000000800 */
[--C-:B------:R-:W-:Y:S02]  /*df30*/  FFMA.FTZ R161, R133, c[0x0][0x2d0], -R156.reuse ;  /* 0x0000b40085a17a23 */ /* 0x100fe4000001089c */
[--C-:B------:R-:W-:Y:S02]  /*df40*/  FFMA.FTZ R163, R138, c[0x0][0x2d0], -R141.reuse ;  /* 0x0000b4008aa37a23 */ /* 0x100fe4000001088d */
[--C-:B------:R-:W-:Y:S02]  /*df50*/  FFMA.FTZ R162, R136, c[0x0][0x2d0], -R141.reuse ;  /* 0x0000b40088a27a23 */ /* 0x100fe4000001088d */
[----:B------:R-:W-:Y:S01]  /*df60*/  LDSM.16.MT88.4 R136, [R176+UR4+0x2900] ;  /* 0x00290004b088783b */ /* 0x000fe20008004200 */
[--C-:B------:R-:W-:Y:S02]  /*df70*/  FFMA.FTZ R164, R134, c[0x0][0x2d0], -R141.reuse ;  /* 0x0000b40086a47a23 */ /* 0x100fe4000001088d */
[----:B------:R-:W4:Y:S01]  /*df80*/  MUFU.EX2 R3, R3 ;  /* 0x0000000300037308 */ /* 0x000f220000000800 */
[--C-:B------:R-:W-:Y:S02]  /*df90*/  FFMA.FTZ R165, R32, c[0x0][0x2d0], -R141.reuse ;  /* 0x0000b40020a57a23 */ /* 0x100fe4000001088d */
[--C-:B------:R-:W-:Y:S02]  /*dfa0*/  FFMA.FTZ R205, R146, c[0x0][0x2d0], -R141.reuse ;  /* 0x0000b40092cd7a23 */ /* 0x100fe4000001088d */
[C---:B-1----:R-:W-:Y:S01]  /*dfb0*/  FMUL.FTZ R4, R12.reuse, R128 ;  /* 0x000000800c047220 */ /* 0x042fe20000410000 */
[----:B------:R-:W-:Y:S01]  /*dfc0*/  LDSM.16.MT88.4 R32, [R176+UR4+0x900] ;  /* 0x00090004b020783b */ /* 0x000fe20008004200 */
[C---:B------:R-:W-:Y:S02]  /*dfd0*/  FMUL.FTZ R5, R12.reuse, R129 ;  /* 0x000000810c057220 */ /* 0x040fe40000410000 */
[C---:B------:R-:W-:Y:S01]  /*dfe0*/  FMUL.FTZ R8, R12.reuse, R124 ;  /* 0x0000007c0c087220 */ /* 0x040fe20000410000 */
[----:B------:R-:W-:Y:S01]  /*dff0*/  MUFU.EX2 R148, R148 ;  /* 0x0000009400947308 */ /* 0x000fe20000000800 */
[C---:B------:R-:W-:Y:S02]  /*e000*/  FMUL.FTZ R9, R12.reuse, R125 ;  /* 0x0000007d0c097220 */ /* 0x040fe40000410000 */
[----:B------:R-:W-:Y:S01]  /*e010*/  FMUL.FTZ R100, R12, R100 ;  /* 0x000000640c647220 */ /* 0x000fe20000410000 */
[----:B---3--:R-:W-:Y:S01]  /*e020*/  F2FP.PACK_AB R16, R150, R151 ;  /* 0x000000979610723e */ /* 0x008fe200000000ff */
[C---:B------:R-:W-:Y:S01]  /*e030*/  FMUL.FTZ R101, R12.reuse, R101 ;  /* 0x000000650c657220 */ /* 0x040fe20000410000 */
[----:B------:R-:W-:Y:S01]  /*e040*/  LDSM.16.MT88.4 R132, [R13+0x2900] ;  /* 0x002900000d84783b */ /* 0x000fe20000004200 */
[C---:B------:R-:W-:Y:S02]  /*e050*/  FMUL.FTZ R104, R12.reuse, R104 ;  /* 0x000000680c687220 */ /* 0x040fe40000410000 */
[C---:B------:R-:W-:Y:S01]  /*e060*/  FMUL.FTZ R105, R12.reuse, R105 ;  /* 0x000000690c697220 */ /* 0x040fe20000410000 */
[----:B------:R-:W1:Y:S01]  /*e070*/  MUFU.EX2 R153, R153 ;  /* 0x0000009900997308 */ /* 0x000e620000000800 */
[C---:B------:R-:W-:Y:S02]  /*e080*/  FMUL.FTZ R108, R12.reuse, R108 ;  /* 0x0000006c0c6c7220 */ /* 0x040fe40000410000 */
[----:B------:R-:W-:Y:S02]  /*e090*/  FMUL.FTZ R109, R12, R109 ;  /* 0x0000006d0c6d7220 */ /* 0x000fe40000410000 */
[C---:B----4-:R-:W-:Y:S02]  /*e0a0*/  FMUL.FTZ R6, R3.reuse, R130 ;  /* 0x0000008203067220 */ /* 0x050fe40000410000 */
        /* <DEDUP_REMOVED lines=8> */
[C---:B------:R-:W-:Y:S01]  /*e130*/  FMUL.FTZ R107, R3.reuse, R107 ;  /* 0x0000006b036b7220 */ /* 0x040fe20000410000 */
[----:B------:R-:W3:Y:S01]  /*e140*/  MUFU.EX2 R154, R154 ;  /* 0x0000009a009a7308 */ /* 0x000ee20000000800 */
[C---:B------:R-:W-:Y:S01]  /*e150*/  FMUL.FTZ R110, R3.reuse, R110 ;  /* 0x0000006e036e7220 */ /* 0x040fe20000410000 */
[----:B------:R-:W-:Y:S01]  /*e160*/  LDSM.16.MT88.4 R124, [R14+0x900] ;  /* 0x000900000e7c783b */ /* 0x000fe20000004200 */
[----:B------:R-:W-:Y:S01]  /*e170*/  FMUL.FTZ R111, R3, R111 ;  /* 0x0000006f036f7220 */ /* 0x000fe20000410000 */
[----:B-1----:R-:W-:Y:S01]  /*e180*/  F2FP.PACK_AB R18, R153, R148 ;  /* 0x000000949912723e */ /* 0x002fe200000000ff */
        /* <DEDUP_REMOVED lines=22> */
[----:B------:R-:W3:Y:S01]  /*e2f0*/  MUFU.EX2 R158, R158 ;  /* 0x0000009e009e7308 */ /* 0x000ee20000000800 */
[C---:B------:R-:W-:Y:S02]  /*e300*/  FMUL.FTZ R40, R12.reuse, R40 ;  /* 0x000000280c287220 */ /* 0x040fe40000410000 */
[C---:B------:R-:W-:Y:S01]  /*e310*/  FMUL.FTZ R41, R12.reuse, R41 ;  /* 0x000000290c297220 */ /* 0x040fe20000410000 */
[----:B-1----:R-:W-:Y:S01]  /*e320*/  F2FP.PACK_AB R19, R157, R152 ;  /* 0x000000989d13723e */ /* 0x002fe200000000ff */
        /* <DEDUP_REMOVED lines=8> */
[----:B------:R-:W1:Y:S01]  /*e3b0*/  LDSM.16.MT88.4 R20, [R14+0x100] ;  /* 0x000100000e14783b */ /* 0x000e620000004200 */
[----:B------:R-:W4:Y:S02]  /*e3c0*/  MUFU.EX2 R161, R161 ;  /* 0x000000a100a17308 */ /* 0x000f240000000800 */
[C---:B------:R-:W-:Y:S02]  /*e3d0*/  FMUL.FTZ R47, R3.reuse, R47 ;  /* 0x0000002f032f7220 */ /* 0x040fe40000410000 */
[C---:B------:R-:W-:Y:S02]  /*e3e0*/  FMUL.FTZ R48, R12.reuse, R48 ;  /* 0x000000300c307220 */ /* 0x040fe40000410000 */
[C---:B--2---:R-:W-:Y:S04]  /*e3f0*/  HMMA.16816.F32 R100, R16.reuse, R24, R100 ;  /* 0x000000181064723c */ /* 0x044fe80000001864 */
[C---:B------:R-:W-:Y:S01]  /*e400*/  FMUL.FTZ R49, R12.reuse, R49 ;  /* 0x000000310c317220 */ /* 0x040fe20000410000 */
[----:B------:R-:W-:Y:S01]  /*e410*/  MUFU.EX2 R163, R163 ;  /* 0x000000a300a37308 */ /* 0x000fe20000000800 */
[C---:B------:R-:W-:Y:S02]  /*e420*/  FMUL.FTZ R50, R3.reuse, R50 ;  /* 0x0000003203327220 */ /* 0x040fe40000410000 */
[C---:B------:R-:W-:Y:S01]  /*e430*/  HMMA.16816.F32 R104, R16.reuse, R26, R104 ;  /* 0x0000001a1068723c */ /* 0x040fe20000001868 */
[----:B------:R-:W2:Y:S03]  /*e440*/  LDSM.16.MT88.4 R24, [R177+UR4+0x2100] ;  /* 0x00210004b118783b */ /* 0x000ea60008004200 */
[C---:B------:R-:W-:Y:S02]  /*e450*/  FMUL.FTZ R51, R3.reuse, R51 ;  /* 0x0000003303337220 */ /* 0x040fe40000410000 */
[C---:B------:R-:W-:Y:S01]  /*e460*/  FMUL.FTZ R52, R12.reuse, R52 ;  /* 0x000000340c347220 */ /* 0x040fe20000410000 */
[----:B------:R-:W5:Y:S01]  /*e470*/  MUFU.EX2 R162, R162 ;  /* 0x000000a200a27308 */ /* 0x000f620000000800 */
[C---:B------:R-:W-:Y:S04]  /*e480*/  HMMA.16816.F32 R108, R16.reuse, R28, R108 ;  /* 0x0000001c106c723c */ /* 0x040fe8000000186c */
[C---:B------:R-:W-:Y:S02]  /*e490*/  FMUL.FTZ R53, R12.reuse, R53 ;  /* 0x000000350c357220 */ /* 0x040fe40000410000 */
[C---:B------:R-:W-:Y:S02]  /*e4a0*/  FMUL.FTZ R54, R3.reuse, R54 ;  /* 0x0000003603367220 */ /* 0x040fe40000410000 */
[C---:B------:R-:W-:Y:S01]  /*e4b0*/  HMMA.16816.F32 R112, R16.reuse, R30, R112 ;  /* 0x0000001e1070723c */ /* 0x040fe20000001870 */
[----:B------:R-:W3:Y:S01]  /*e4c0*/  LDSM.16.MT88.4 R28, [R13+0x2100] ;  /* 0x002100000d1c783b */ /* 0x000ee20000004200 */
[----:B------:R-:W-:Y:S02]  /*e4d0*/  MUFU.EX2 R164, R164 ;  /* 0x000000a400a47308 */ /* 0x000fe40000000800 */
[C---:B------:R-:W-:Y:S02]  /*e4e0*/  FMUL.FTZ R55, R3.reuse, R55 ;  /* 0x0000003703377220 */ /* 0x040fe40000410000 */
[C---:B------:R-:W-:Y:S02]  /*e4f0*/  FMUL.FTZ R56, R12.reuse, R56 ;  /* 0x000000380c387220 */ /* 0x040fe40000410000 */
[C---:B------:R-:W-:Y:S01]  /*e500*/  FMUL.FTZ R57, R12.reuse, R57 ;  /* 0x000000390c397220 */ /* 0x040fe20000410000 */
[C---:B-1----:R-:W-:Y:S03]  /*e510*/  HMMA.16816.F32 R116, R16.reuse, R20, R116 ;  /* 0x000000141074723c */ /* 0x042fe60000001874 */
[C---:B------:R-:W-:Y:S01]  /*e520*/  FMUL.FTZ R58, R3.reuse, R58 ;  /* 0x0000003a033a7220 */ /* 0x040fe20000410000 */
[----:B------:R-:W1:Y:S01]  /*e530*/  MUFU.EX2 R165, R165 ;  /* 0x000000a500a57308 */ /* 0x000e620000000800 */
[C---:B------:R-:W-:Y:S02]  /*e540*/  FMUL.FTZ R59, R3.reuse, R59 ;  /* 0x0000003b033b7220 */ /* 0x040fe40000410000 */
[C---:B------:R-:W-:Y:S01]  /*e550*/  FMUL.FTZ R60, R12.reuse, R60 ;  /* 0x0000003c0c3c7220 */ /* 0x040fe20000410000 */
[C---:B------:R-:W-:Y:S01]  /*e560*/  HMMA.16816.F32 R120, R16.reuse, R22, R120 ;  /* 0x000000161078723c */ /* 0x040fe20000001878 */
[----:B------:R-:W1:Y:S03]  /*e570*/  LDSM.16.MT88.4 R20, [R176+UR4+0x2100] ;  /* 0x00210004b014783b */ /* 0x000e660008004200 */
[C---:B------:R-:W-:Y:S02]  /*e580*/  FMUL.FTZ R61, R12.reuse, R61 ;  /* 0x0000003d0c3d7220 */ /* 0x040fe40000410000 */
[C---:B------:R-:W-:Y:S01]  /*e590*/  FMUL.FTZ R62, R3.reuse, R62 ;  /* 0x0000003e033e7220 */ /* 0x040fe20000410000 */
[----:B------:R-:W-:Y:S01]  /*e5a0*/  MUFU.EX2 R205, R205 ;  /* 0x000000cd00cd7308 */ /* 0x000fe20000000800 */
[C---:B--2---:R-:W-:Y:S04]  /*e5b0*/  HMMA.16816.F32 R36, R16.reuse, R24, R36 ;  /* 0x000000181024723c */ /* 0x044fe80000001824 */
[C---:B------:R-:W-:Y:S02]  /*e5c0*/  FMUL.FTZ R63, R3.reuse, R63 ;  /* 0x0000003f033f7220 */ /* 0x040fe40000410000 */
[C---:B------:R-:W-:Y:S02]  /*e5d0*/  FMUL.FTZ R64, R12.reuse, R64 ;  /* 0x000000400c407220 */ /* 0x040fe40000410000 */
[C---:B------:R-:W-:Y:S01]  /*e5e0*/  HMMA.16816.F32 R40, R16.reuse, R26, R40 ;  /* 0x0000001a1028723c */ /* 0x040fe20000001828 */
[----:B------:R-:W2:Y:S01]  /*e5f0*/  LDSM.16.MT88.4 R24, [R14+0x2100] ;  /* 0x002100000e18783b */ /* 0x000ea20000004200 */
[----:B------:R-:W-:Y:S02]  /*e600*/  MUFU.EX2 R206, R206 ;  /* 0x000000ce00ce7308 */ /* 0x000fe40000000800 */
[C---:B------:R-:W-:Y:S02]  /*e610*/  FMUL.FTZ R65, R12.reuse, R65 ;  /* 0x000000410c417220 */ /* 0x040fe40000410000 */
[C---:B------:R-:W-:Y:S02]  /*e620*/  FMUL.FTZ R66, R3.reuse, R66 ;  /* 0x0000004203427220 */ /* 0x040fe40000410000 */
[C---:B---3--:R-:W-:Y:S04]  /*e630*/  HMMA.16816.F32 R44, R16.reuse, R28, R44 ;  /* 0x0000001c102c723c */ /* 0x048fe8000000182c */
[C---:B------:R-:W-:Y:S02]  /*e640*/  FMUL.FTZ R67, R3.reuse, R67 ;  /* 0x0000004303437220 */ /* 0x040fe40000410000 */
[C---:B------:R-:W-:Y:S02]  /*e650*/  FMUL.FTZ R68, R12.reuse, R68 ;  /* 0x000000440c447220 */ /* 0x040fe40000410000 */
[C---:B------:R-:W-:Y:S01]  /*e660*/  HMMA.16816.F32 R48, R16.reuse, R30, R48 ;  /* 0x0000001e1030723c */ /* 0x040fe20000001830 */
[----:B------:R-:W3:Y:S03]  /*e670*/  LDSM.16.MT88.4 R28, [R177+UR4+0x4100] ;  /* 0x00410004b11c783b */ /* 0x000ee60008004200 */
        /* <DEDUP_REMOVED lines=31> */
[----:B------:R-:W1:Y:S03]  /*e870*/  LDSM.16.MT88.4 R20, [R177+UR4+0x900] ;  /* 0x00090004b114783b */ /* 0x000e660008004200 */
[C---:B------:R-:W-:Y:S02]  /*e880*/  FMUL.FTZ R89, R12.reuse, R89 ;  /* 0x000000590c597220 */ /* 0x040fe40000410000 */
[C---:B------:R-:W-:Y:S02]  /*e890*/  FMUL.FTZ R90, R3.reuse, R90 ;  /* 0x0000005a035a7220 */ /* 0x040fe40000410000 */
[C---:B--2---:R-:W-:Y:S04]  /*e8a0*/  HMMA.16816.F32 R84, R16.reuse, R24, R84 ;  /* 0x000000181054723c */ /* 0x044fe80000001854 */
        /* <DEDUP_REMOVED lines=9> */
[C---:B---3--:R-:W-:Y:S03]  /*e940*/  HMMA.16816.F32 R92, R16.reuse, R28, R92 ;  /* 0x0000001c105c723c */ /* 0x048fe6000000185c */
[C---:B------:R-:W-:Y:S02]  /*e950*/  FMUL.FTZ R98, R3.reuse, R98 ;  /* 0x0000006203627220 */ /* 0x040fe40000410000 */
[----:B------:R-:W-:Y:S02]  /*e960*/  FMUL.FTZ R99, R3, R99 ;  /* 0x0000006303637220 */ /* 0x000fe40000410000 */
[--C-:B------:R-:W-:Y:S02]  /*e970*/  FFMA.FTZ R173, R173, c[0x0][0x2d0], -R156.reuse ;  /* 0x0000b400adad7a23 */ /* 0x100fe4000001089c */
[--C-:B------:R-:W-:Y:S03]  /*e980*/  FFMA.FTZ R174, R171, c[0x0][0x2d0], -R156.reuse ;  /* 0x0000b400abae7a23 */ /* 0x100fe6000001089c */
[----:B------:R-:W-:Y:S01]  /*e990*/  HMMA.16816.F32 R96, R16, R30, R96 ;  /* 0x0000001e1060723c */ /* 0x000fe20000001860 */
[----:B------:R-:W3:Y:S01]  /*e9a0*/  LDSM.16.MT88.4 R28, [R14+0x2900] ;  /* 0x002900000e1c783b */ /* 0x000ee20000004200 */
[----:B------:R-:W-:Y:S01]  /*e9b0*/  MUFU.EX2 R173, R173 ;  /* 0x000000ad00ad7308 */ /* 0x000fe20000000800 */
[--C-:B------:R-:W-:Y:S02]  /*e9c0*/  FFMA.FTZ R169, R169, c[0x0][0x2d0], -R156.reuse ;  /* 0x0000b400a9a97a23 */ /* 0x100fe4000001089c */
[--C-:B------:R-:W-:Y:S02]  /*e9d0*/  FFMA.FTZ R204, R167, c[0x0][0x2d0], -R156.reuse ;  /* 0x0000b400a7cc7a23 */ /* 0x100fe4000001089c */
[----:B------:R-:W-:Y:S01]  /*e9e0*/  F2FP.PACK_AB R16, R158, R15 ;  /* 0x0000000f9e10723e */ /* 0x000fe200000000ff */
[--C-:B------:R-:W-:Y:S01]  /*e9f0*/  FFMA.FTZ R167, R172, c[0x0][0x2d0], -R141.reuse ;  /* 0x0000b400aca77a23 */ /* 0x100fe2000001088d */
[----:B----4-:R-:W-:Y:S03]  /*ea00*/  F2FP.PACK_AB R18, R161, R160 ;  /* 0x000000a0a112723e */ /* 0x010fe600000000ff */
[----:B-----5:R-:W-:Y:S01]  /*ea10*/  F2FP.PACK_AB R17, R162, R163 ;  /* 0x000000a3a211723e */ /* 0x020fe200000000ff */
[--C-:B------:R-:W-:Y:S01]  /*ea20*/  FFMA.FTZ R172, R145, c[0x0][0x2d0], -R156.reuse ;  /* 0x0000b40091ac7a23 */ /* 0x100fe2000001089c */
[----:B------:R-:W-:Y:S01]  /*ea30*/  F2FP.PACK_AB R19, R165, R164 ;  /* 0x000000a4a513723e */ /* 0x000fe200000000ff */
[--C-:B------:R-:W-:Y:S01]  /*ea40*/  FFMA.FTZ R170, R170, c[0x0][0x2d0], -R141.reuse ;  /* 0x0000b400aaaa7a23 */ /* 0x100fe2000001088d */
[----:B------:R-:W4:Y:S01]  /*ea50*/  MUFU.EX2 R174, R174 ;  /* 0x000000ae00ae7308 */ /* 0x000f220000000800 */
[--C-:B------:R-:W-:Y:S02]  /*ea60*/  FFMA.FTZ R168, R168, c[0x0][0x2d0], -R141.reuse ;  /* 0x0000b400a8a87a23 */ /* 0x100fe4000001088d */
[--C-:B------:R-:W-:Y:S02]  /*ea70*/  FFMA.FTZ R171, R166, c[0x0][0x2d0], -R141.reuse ;  /* 0x0000b400a6ab7a23 */ /* 0x100fe4000001088d */
[C---:B-1----:R-:W-:Y:S03]  /*ea80*/  HMMA.16816.F32 R4, R16.reuse, R20, R4 ;  /* 0x000000141004723c */ /* 0x042fe60000001804 */
[--C-:B------:R-:W-:Y:S02]  /*ea90*/  FFMA.FTZ R166, R147, c[0x0][0x2d0], -R156.reuse ;  /* 0x0000b40093a67a23 */ /* 0x100fe4000001089c */
[----:B------:R-:W-:Y:S01]  /*eaa0*/  LDSM.16.MT88.4 R144, [R177+UR4+0x5900] ;  /* 0x00590004b190783b */ /* 0x000fe20008004200 */
[----:B------:R-:W-:Y:S01]  /*eab0*/  FFMA.FTZ R141, R140, c[0x0][0x2d0], -R141 ;  /* 0x0000b4008c8d7a23 */ /* 0x000fe2000001088d */
[----:B------:R-:W-:Y:S01]  /*eac0*/  MUFU.EX2 R169, R169 ;  /* 0x000000a900a97308 */ /* 0x000fe20000000800 */
[C---:B------:R-:W-:Y:S04]  /*ead0*/  HMMA.16816.F32 R8, R16.reuse, R22, R8 ;  /* 0x000000161008723c */ /* 0x040fe80000001808 */
[--C-:B------:R-:W-:Y:S01]  /*eae0*/  FFMA.FTZ R159, R159, c[0x0][0x2d0], -R156.reuse ;  /* 0x0000b4009f9f7a23 */ /* 0x100fe2000001089c */
[----:B------:R-:W1:Y:S01]  /*eaf0*/  LDSM.16.MT88.4 R20, [R177+UR4+0x4900] ;  /* 0x00490004b114783b */ /* 0x000e620008004200 */
[----:B------:R-:W-:Y:S02]  /*eb00*/  FFMA.FTZ R156, R143, c[0x0][0x2d0], -R156 ;  /* 0x0000b4008f9c7a23 */ /* 0x000fe4000001089c */
[C---:B--2---:R-:W-:Y:S01]  /*eb10*/  HMMA.16816.F32 R100, R16.reuse, R24, R100 ;  /* 0x000000181064723c */ /* 0x044fe20000001864 */
[----:B------:R-:W-:Y:S03]  /*eb20*/  MUFU.EX2 R207, R141 ;  /* 0x0000008d00cf7308 */ /* 0x000fe60000000800 */
[----:B------:R-:W-:Y:S02]  /*eb30*/  FFMA.FTZ R151, R12, R197, R151 ;  /* 0x000000c50c977223 */ /* 0x000fe40000010097 */
[----:B------:R-:W-:Y:S02]  /*eb40*/  FFMA.FTZ R155, R3, R198, R155 ;  /* 0x000000c6039b7223 */ /* 0x000fe4000001009b */
[C---:B------:R-:W-:Y:S01]  /*eb50*/  HMMA.16816.F32 R104, R16.reuse, R26, R104 ;  /* 0x0000001a1068723c */ /* 0x040fe20000001868 */
[----:B------:R-:W2:Y:S02]  /*eb60*/  LDSM.16.MT88.4 R24, [R13+0x4900] ;  /* 0x004900000d18783b */ /* 0x000ea40000004200 */
[----:B------:R-:W-:Y:S01]  /*eb70*/  MUFU.EX2 R175, R156 ;  /* 0x0000009c00af7308 */ /* 0x000fe20000000800 */
[----:B------:R-:W-:Y:S02]  /*eb80*/  FADD.FTZ R151, R150, R151 ;  /* 0x0000009796977221 */ /* 0x000fe40000010000 */
[----:B------:R-:W-:Y:S02]  /*eb90*/  FADD.FTZ R155, R154, R155 ;  /* 0x0000009b9a9b7221 */ /* 0x000fe40000010000 */
[C---:B------:R-:W-:Y:S04]  /*eba0*/  HMMA.16816.F32 R108, R16.reuse, R32, R108 ;  /* 0x00000020106c723c */ /* 0x040fe8000000186c */
[----:B------:R-:W-:Y:S01]  /*ebb0*/  FADD.FTZ R152, R152, R155 ;  /* 0x0000009b98987221 */ /* 0x000fe20000010000 */
[----:B------:R5:W-:Y:S03]  /*ebc0*/  MUFU.EX2 R156, R142 ;  /* 0x0000008e009c7308 */ /* 0x000be60000000800 */
[C---:B------:R-:W-:Y:S01]  /*ebd0*/  HMMA.16816.F32 R112, R16.reuse, R34, R112 ;  /* 0x000000221070723c */ /* 0x040fe20000001870 */
[----:B------:R-:W-:Y:S03]  /*ebe0*/  LDSM.16.MT88.4 R32, [R14+0x4900] ;  /* 0x004900000e20783b */ /* 0x000fe60000004200 */
[----:B------:R-:W-:Y:S03]  /*ebf0*/  FADD.FTZ R152, R157, R152 ;  /* 0x000000989d987221 */ /* 0x000fe60000010000 */
[----:B------:R-:W1:Y:S01]  /*ec00*/  MUFU.EX2 R204, R204 ;  /* 0x000000cc00cc7308 */ /* 0x000e620000000800 */
[C---:B------:R-:W-:Y:S04]  /*ec10*/  HMMA.16816.F32 R116, R16.reuse, R124, R116 ;  /* 0x0000007c1074723c */ /* 0x040fe80000001874 */
[----:B------:R-:W-:Y:S04]  /*ec20*/  FADD.FTZ R163, R163, R152 ;  /* 0x00000098a3a37221 */ /* 0x000fe80000010000 */
[C---:B------:R-:W-:Y:S01]  /*ec30*/  HMMA.16816.F32 R120, R16.reuse, R126, R120 ;  /* 0x0000007e1078723c */ /* 0x040fe20000001878 */
[----:B------:R-:W-:Y:S01]  /*ec40*/  LDSM.16.MT88.4 R124, [R13+0x1100] ;  /* 0x001100000d7c783b */ /* 0x000fe20000004200 */
[----:B------:R-:W-:Y:S02]  /*ec50*/  MUFU.EX2 R167, R167 ;  /* 0x000000a700a77308 */ /* 0x000fe40000000800 */
[----:B------:R-:W-:Y:S04]  /*ec60*/  FADD.FTZ R163, R162, R163 ;  /* 0x000000a3a2a37221 */ /* 0x000fe80000010000 */
[C---:B------:R-:W-:Y:S01]  /*ec70*/  HMMA.16816.F32 R36, R16.reuse, R128, R36 ;  /* 0x000000801024723c */ /* 0x040fe20000001824 */
[----:B-----5:R-:W-:Y:S03]  /*ec80*/  LDSM.16.MT88.4 R140, [R14+0x3900] ;  /* 0x003900000e8c783b */ /* 0x020fe60000004200 */
[----:B------:R-:W5:Y:S01]  /*ec90*/  MUFU.EX2 R170, R170 ;  /* 0x000000aa00aa7308 */ /* 0x000f620000000800 */
[----:B------:R-:W-:Y:S03]  /*eca0*/  FADD.FTZ R164, R164, R163 ;  /* 0x000000a3a4a47221 */ /* 0x000fe60000010000 */
[C---:B------:R-:W-:Y:S01]  /*ecb0*/  HMMA.16816.F32 R40, R16.reuse, R130, R40 ;  /* 0x000000821028723c */ /* 0x040fe20000001828 */
[----:B------:R-:W-:Y:S03]  /*ecc0*/  LDSM.16.MT88.4 R128, [R14+0x1100] ;  /* 0x001100000e80783b */ /* 0x000fe60000004200 */
[----:B------:R-:W-:Y:S02]  /*ecd0*/  FADD.FTZ R164, R165, R164 ;  /* 0x000000a4a5a47221 */ /* 0x000fe40000010000 */
[----:B------:R-:W-:Y:S02]  /*ece0*/  MUFU.EX2 R168, R168 ;  /* 0x000000a800a87308 */ /* 0x000fe40000000800 */
[C---:B------:R-:W-:Y:S08]  /*ecf0*/  HMMA.16816.F32 R44, R16.reuse, R132, R44 ;  /* 0x00000084102c723c */ /* 0x040ff0000000182c */
[C---:B------:R-:W-:Y:S01]  /*ed00*/  HMMA.16816.F32 R48, R16.reuse, R134, R48 ;  /* 0x000000861030723c */ /* 0x040fe20000001830 */
[----:B------:R-:W-:Y:S01]  /*ed10*/  LDSM.16.MT88.4 R132, [R14+0x1900] ;  /* 0x001900000e84783b */ /* 0x000fe20000004200 */
[----:B------:R-:W1:Y:S06]  /*ed20*/  MUFU.EX2 R171, R171 ;  /* 0x000000ab00ab7308 */ /* 0x000e6c0000000800 */
[C---:B------:R-:W-:Y:S04]  /*ed30*/  HMMA.16816.F32 R52, R16.reuse, R136, R52 ;  /* 0x000000881034723c */ /* 0x040fe80000001834 */
[----:B------:R-:W-:Y:S04]  /*ed40*/  MUFU.EX2 R159, R159 ;  /* 0x0000009f009f7308 */ /* 0x000fe80000000800 */
[C---:B------:R-:W-:Y:S01]  /*ed50*/  HMMA.16816.F32 R56, R16.reuse, R138, R56 ;  /* 0x0000008a1038723c */ /* 0x040fe20000001838 */
[----:B------:R-:W-:Y:S05]  /*ed60*/  LDSM.16.MT88.4 R136, [R176+UR4+0x3900] ;  /* 0x00390004b088783b */ /* 0x000fea0008004200 */
[----:B------:R-:W2:Y:S02]  /*ed70*/  MUFU.EX2 R166, R166 ;  /* 0x000000a600a67308 */ /* 0x000ea40000000800 */
[C---:B---3--:R-:W-:Y:S08]  /*ed80*/  HMMA.16816.F32 R60, R16.reuse, R28, R60 ;  /* 0x0000001c103c723c */ /* 0x048ff0000000183c */
[C---:B------:R-:W-:Y:S01]  /*ed90*/  HMMA.16816.F32 R64, R16.reuse, R30, R64 ;  /* 0x0000001e1040723c */ /* 0x040fe20000001840 */
[----:B------:R-:W3:Y:S01]  /*eda0*/  LDSM.16.MT88.4 R28, [R176+UR4+0x4900] ;  /* 0x00490004b01c783b */ /* 0x000ee20008004200 */
[----:B------:R-:W3:Y:S06]  /*edb0*/  MUFU.EX2 R172, R172 ;  /* 0x000000ac00ac7308 */ /* 0x000eec0000000800 */
[C---:B-1----:R-:W-:Y:S08]  /*edc0*/  HMMA.16816.F32 R68, R16.reuse, R20, R68 ;  /* 0x000000141044723c */ /* 0x042ff00000001844 */
[C---:B------:R-:W-:Y:S01]  /*edd0*/  HMMA.16816.F32 R72, R16.reuse, R22, R72 ;  /* 0x000000161048723c */ /* 0x040fe20000001848 */
[----:B------:R-:W1:Y:S07]  /*ede0*/  LDSM.16.MT88.4 R20, [R177+UR4+0x1100] ;  /* 0x00110004b114783b */ /* 0x000e6e0008004200 */
[C---:B--2---:R-:W-:Y:S08]  /*edf0*/  HMMA.16816.F32 R76, R16.reuse, R24, R76 ;  /* 0x00000018104c723c */ /* 0x044ff0000000184c */
[C---:B------:R-:W-:Y:S01]  /*ee00*/  HMMA.16816.F32 R80, R16.reuse, R26, R80 ;  /* 0x0000001a1050723c */ /* 0x040fe20000001850 */
[----:B------:R-:W2:Y:S07]  /*ee10*/  LDSM.16.MT88.4 R24, [R176+UR4+0x1100] ;  /* 0x00110004b018783b */ /* 0x000eae0008004200 */
[C---:B---3--:R-:W-:Y:S08]  /*ee20*/  HMMA.16816.F32 R84, R16.reuse, R28, R84 ;  /* 0x0000001c1054723c */ /* 0x048ff00000001854 */
[C---:B------:R-:W-:Y:S01]  /*ee30*/  HMMA.16816.F32 R88, R16.reuse, R30, R88 ;  /* 0x0000001e1058723c */ /* 0x040fe20000001858 */
[----:B------:R-:W3:Y:S07]  /*ee40*/  LDSM.16.MT88.4 R28, [R177+UR4+0x3100] ;  /* 0x00310004b11c783b */ /* 0x000eee0008004200 */
[C---:B------:R-:W-:Y:S08]  /*ee50*/  HMMA.16816.F32 R92, R16.reuse, R32, R92 ;  /* 0x00000020105c723c */ /* 0x040ff0000000185c */
[----:B------:R-:W-:Y:S01]  /*ee60*/  HMMA.16816.F32 R96, R16, R34, R96 ;  /* 0x000000221060723c */ /* 0x000fe20000001860 */
[----:B------:R-:W2:Y:S06]  /*ee70*/  LDSM.16.MT88.4 R32, [R13+0x3100] ;  /* 0x003100000d20783b */ /* 0x000eac0000004200 */
[----:B----4-:R-:W-:Y:S02]  /*ee80*/  F2FP.PACK_AB R16, R174, R173 ;  /* 0x000000adae10723e */ /* 0x010fe400000000ff */
[----:B------:R-:W-:Y:S03]  /*ee90*/  F2FP.PACK_AB R18, R204, R169 ;  /* 0x000000a9cc12723e */ /* 0x000fe600000000ff */
[C---:B-----5:R-:W-:Y:S01]  /*eea0*/  F2FP.PACK_AB R17, R170.reuse, R167 ;  /* 0x000000a7aa11723e */ /* 0x060fe200000000ff */
[----:B------:R-:W-:Y:S01]  /*eeb0*/  FADD.FTZ R167, R167, R164 ;  /* 0x000000a4a7a77221 */ /* 0x000fe20000010000 */
[C---:B------:R-:W-:Y:S03]  /*eec0*/  F2FP.PACK_AB R19, R171.reuse, R168 ;  /* 0x000000a8ab13723e */ /* 0x040fe600000000ff */
[----:B------:R-:W-:Y:S04]  /*eed0*/  FADD.FTZ R167, R170, R167 ;  /* 0x000000a7aaa77221 */ /* 0x000fe80000010000 */
[C---:B-1----:R-:W-:Y:S03]  /*eee0*/  HMMA.16816.F32 R4, R16.reuse, R20, R4 ;  /* 0x000000141004723c */ /* 0x042fe60000001804 */
[----:B------:R-:W-:Y:S04]  /*eef0*/  FADD.FTZ R168, R168, R167 ;  /* 0x000000a7a8a87221 */ /* 0x000fe80000010000 */
[----:B------:R-:W-:Y:S01]  /*ef00*/  FADD.FTZ R168, R171, R168 ;  /* 0x000000a8aba87221 */ /* 0x000fe20000010000 */
[C---:B------:R-:W-:Y:S01]  /*ef10*/  HMMA.16816.F32 R8, R16.reuse, R22, R8 ;  /* 0x000000161008723c */ /* 0x040fe20000001808 */
[----:B------:R-:W1:Y:S07]  /*ef20*/  LDSM.16.MT88.4 R20, [R176+UR4+0x3100] ;  /* 0x00310004b014783b */ /* 0x000e6e0008004200 */
[C---:B------:R-:W-:Y:S08]  /*ef30*/  HMMA.16816.F32 R100, R16.reuse, R124, R100 ;  /* 0x0000007c1064723c */ /* 0x040ff00000001864 */
[C---:B------:R-:W-:Y:S01]  /*ef40*/  HMMA.16816.F32 R104, R16.reuse, R126, R104 ;  /* 0x0000007e1068723c */ /* 0x040fe20000001868 */
[----:B------:R-:W-:Y:S07]  /*ef50*/  LDSM.16.MT88.4 R124, [R177+UR4+0x1900] ;  /* 0x00190004b17c783b */ /* 0x000fee0008004200 */
[C---:B--2---:R-:W-:Y:S08]  /*ef60*/  HMMA.16816.F32 R108, R16.reuse, R24, R108 ;  /* 0x00000018106c723c */ /* 0x044ff0000000186c */
[C---:B------:R-:W-:Y:S01]  /*ef70*/  HMMA.16816.F32 R112, R16.reuse, R26, R112 ;  /* 0x0000001a1070723c */ /* 0x040fe20000001870 */
[----:B------:R-:W2:Y:S07]  /*ef80*/  LDSM.16.MT88.4 R24, [R14+0x3100] ;  /* 0x003100000e18783b */ /* 0x000eae0000004200 */
[C---:B------:R-:W-:Y:S08]  /*ef90*/  HMMA.16816.F32 R116, R16.reuse, R128, R116 ;  /* 0x000000801074723c */ /* 0x040ff00000001874 */
[C---:B------:R-:W-:Y:S08]  /*efa0*/  HMMA.16816.F32 R120, R16.reuse, R130, R120 ;  /* 0x000000821078723c */ /* 0x040ff00000001878 */
[C---:B---3--:R-:W-:Y:S08]  /*efb0*/  HMMA.16816.F32 R36, R16.reuse, R28, R36 ;  /* 0x0000001c1024723c */ /* 0x048ff00000001824 */
[C---:B------:R-:W-:Y:S01]  /*efc0*/  HMMA.16816.F32 R40, R16.reuse, R30, R40 ;  /* 0x0000001e1028723c */ /* 0x040fe20000001828 */
[----:B------:R-:W3:Y:S07]  /*efd0*/  LDSM.16.MT88.4 R28, [R177+UR4+0x5100] ;  /* 0x00510004b11c783b */ /* 0x000eee0008004200 */
[C---:B------:R-:W-:Y:S08]  /*efe0*/  HMMA.16816.F32 R44, R16.reuse, R32, R44 ;  /* 0x00000020102c723c */ /* 0x040ff0000000182c */
[C---:B------:R-:W-:Y:S01]  /*eff0*/  HMMA.16816.F32 R48, R16.reuse, R34, R48 ;  /* 0x000000221030723c */ /* 0x040fe20000001830 */
[----:B------:R-:W4:Y:S07]  /*f000*/  LDSM.16.MT88.4 R32, [R13+0x5100] ;  /* 0x005100000d20783b */ /* 0x000f2e0000004200 */
[C---:B-1----:R-:W-:Y:S08]  /*f010*/  HMMA.16816.F32 R52, R16.reuse, R20, R52 ;  /* 0x000000141034723c */ /* 0x042ff00000001834 */
[C---:B------:R-:W-:Y:S01]  /*f020*/  HMMA.16816.F32 R56, R16.reuse, R22, R56 ;  /* 0x000000161038723c */ /* 0x040fe20000001838 */
[----:B------:R-:W1:Y:S07]  /*f030*/  LDSM.16.MT88.4 R20, [R176+UR4+0x5100] ;  /* 0x00510004b014783b */ /* 0x000e6e0008004200 */
        /* <DEDUP_REMOVED lines=8> */
[----:B------:R-:W4:Y:S07]  /*f0c0*/  LDSM.16.MT88.4 R32, [R176+UR4+0x1900] ;  /* 0x00190004b020783b */ /* 0x000f2e0008004200 */
[C---:B-1----:R-:W-:Y:S08]  /*f0d0*/  HMMA.16816.F32 R84, R16.reuse, R20, R84 ;  /* 0x000000141054723c */ /* 0x042ff00000001854 */
[C---:B------:R-:W-:Y:S01]  /*f0e0*/  HMMA.16816.F32 R88, R16.reuse, R22, R88 ;  /* 0x000000161058723c */ /* 0x040fe20000001858 */
[----:B------:R-:W1:Y:S07]  /*f0f0*/  LDSM.16.MT88.4 R20, [R177+UR4+0x3900] ;  /* 0x00390004b114783b */ /* 0x000e6e0008004200 */
[C---:B--2---:R-:W-:Y:S08]  /*f100*/  HMMA.16816.F32 R92, R16.reuse, R24, R92 ;  /* 0x00000018105c723c */ /* 0x044ff0000000185c */
[----:B------:R-:W-:Y:S01]  /*f110*/  HMMA.16816.F32 R96, R16, R26, R96 ;  /* 0x0000001a1060723c */ /* 0x000fe20000001860 */
[----:B------:R-:W2:Y:S06]  /*f120*/  LDSM.16.MT88.4 R24, [R13+0x3900] ;  /* 0x003900000d18783b */ /* 0x000eac0000004200 */
[----:B------:R-:W-:Y:S02]  /*f130*/  F2FP.PACK_AB R16, R166, R159 ;  /* 0x0000009fa610723e */ /* 0x000fe400000000ff */
[----:B------:R-:W-:Y:S03]  /*f140*/  F2FP.PACK_AB R18, R175, R172 ;  /* 0x000000acaf12723e */ /* 0x000fe600000000ff */
[C---:B------:R-:W-:Y:S01]  /*f150*/  F2FP.PACK_AB R17, R206.reuse, R205 ;  /* 0x000000cdce11723e */ /* 0x040fe200000000ff */
[----:B------:R-:W-:Y:S01]  /*f160*/  FADD.FTZ R205, R205, R168 ;  /* 0x000000a8cdcd7221 */ /* 0x000fe20000010000 */
[C---:B------:R-:W-:Y:S03]  /*f170*/  F2FP.PACK_AB R19, R207.reuse, R156 ;  /* 0x0000009ccf13723e */ /* 0x040fe600000000ff */
[----:B------:R-:W-:Y:S04]  /*f180*/  FADD.FTZ R205, R206, R205 ;  /* 0x000000cdcecd7221 */ /* 0x000fe80000010000 */
[C---:B------:R-:W-:Y:S01]  /*f190*/  HMMA.16816.F32 R128, R16.reuse, R124, R4 ;  /* 0x0000007c1080723c */ /* 0x040fe20000001804 */
[----:B------:R-:W5:Y:S02]  /*f1a0*/  LDSM.16.MT88.4 R4, [R13+0x5900] ;  /* 0x005900000d04783b */ /* 0x000f640000004200 */
[----:B------:R-:W-:Y:S04]  /*f1b0*/  FADD.FTZ R156, R156, R205 ;  /* 0x000000cd9c9c7221 */ /* 0x000fe80000010000 */
[----:B------:R-:W-:Y:S01]  /*f1c0*/  FADD.FTZ R198, R207, R156 ;  /* 0x0000009ccfc67221 */ /* 0x000fe20000010000 */
[C---:B------:R-:W-:Y:S01]  /*f1d0*/  HMMA.16816.F32 R124, R16.reuse, R126, R8 ;  /* 0x0000007e107c723c */ /* 0x040fe20000001808 */
[----:B------:R-:W1:Y:S07]  /*f1e0*/  LDSM.16.MT88.4 R8, [R176+UR4+0x5900] ;  /* 0x00590004b008783b */ /* 0x000e6e0008004200 */
[C---:B---3--:R-:W-:Y:S08]  /*f1f0*/  HMMA.16816.F32 R100, R16.reuse, R28, R100 ;  /* 0x0000001c1064723c */ /* 0x048ff00000001864 */
[C---:B------:R-:W-:Y:S08]  /*f200*/  HMMA.16816.F32 R104, R16.reuse, R30, R104 ;  /* 0x0000001e1068723c */ /* 0x040ff00000001868 */
[C---:B----4-:R-:W-:Y:S08]  /*f210*/  HMMA.16816.F32 R108, R16.reuse, R32, R108 ;  /* 0x00000020106c723c */ /* 0x050ff0000000186c */
[C---:B------:R-:W-:Y:S08]  /*f220*/  HMMA.16816.F32 R112, R16.reuse, R34, R112 ;  /* 0x000000221070723c */ /* 0x040ff00000001870 */
[C---:B------:R-:W-:Y:S08]  /*f230*/  HMMA.16816.F32 R116, R16.reuse, R132, R116 ;  /* 0x000000841074723c */ /* 0x040ff00000001874 */
[C---:B------:R-:W-:Y:S08]  /*f240*/  HMMA.16816.F32 R120, R16.reuse, R134, R120 ;  /* 0x000000861078723c */ /* 0x040ff00000001878 */
[C---:B-1----:R-:W-:Y:S08]  /*f250*/  HMMA.16816.F32 R36, R16.reuse, R20, R36 ;  /* 0x000000141024723c */ /* 0x042ff00000001824 */
[C---:B------:R-:W-:Y:S01]  /*f260*/  HMMA.16816.F32 R40, R16.reuse, R22, R40 ;  /* 0x000000161028723c */ /* 0x040fe20000001828 */
[----:B------:R-:W1:Y:S07]  /*f270*/  LDSM.16.MT88.4 R20, [R14+0x5900] ;  /* 0x005900000e14783b */ /* 0x000e6e0000004200 */
        /* <DEDUP_REMOVED lines=8> */
[C---:B-----5:R-:W-:Y:S07]  /*f300*/  HMMA.16816.F32 R76, R16.reuse, R4, R76 ;  /* 0x00000004104c723c */ /* 0x060fee000000184c */
[----:B------:R-:W-:Y:S01]  /*f310*/  FADD.FTZ R4, R148, R151 ;  /* 0x0000009794047221 */ /* 0x000fe20000010000 */
[C---:B------:R-:W-:Y:S04]  /*f320*/  HMMA.16816.F32 R80, R16.reuse, R6, R80 ;  /* 0x000000061050723c */ /* 0x040fe80000001850 */
[----:B------:R-:W-:Y:S04]  /*f330*/  FADD.FTZ R4, R153, R4 ;  /* 0x0000000499047221 */ /* 0x000fe80000010000 */
[C---:B------:R-:W-:Y:S04]  /*f340*/  HMMA.16816.F32 R84, R16.reuse, R8, R84 ;  /* 0x000000081054723c */ /* 0x040fe80000001854 */
[----:B------:R-:W-:Y:S04]  /*f350*/  FADD.FTZ R3, R15, R4 ;  /* 0x000000040f037221 */ /* 0x000fe80000010000 */
[C---:B------:R-:W-:Y:S04]  /*f360*/  HMMA.16816.F32 R88, R16.reuse, R10, R88 ;  /* 0x0000000a1058723c */ /* 0x040fe80000001858 */
[----:B------:R-:W-:Y:S04]  /*f370*/  FADD.FTZ R3, R158, R3 ;  /* 0x000000039e037221 */ /* 0x000fe80000010000 */
[----:B------:R-:W-:Y:S01]  /*f380*/  FADD.FTZ R4, R160, R3 ;  /* 0x00000003a0047221 */ /* 0x000fe20000010000 */
[----:B------:R-:W-:Y:S01]  /*f390*/  IADD3 R3, R202, -0x2, RZ ;  /* 0xfffffffeca037810 */ /* 0x000fe20007ffe0ff */
[C---:B-1----:R-:W-:Y:S03]  /*f3a0*/  HMMA.16816.F32 R92, R16.reuse, R20, R92 ;  /* 0x00000014105c723c */ /* 0x042fe6000000185c */
[----:B------:R-:W-:Y:S01]  /*f3b0*/  FADD.FTZ R4, R161, R4 ;  /* 0x00000004a1047221 */ /* 0x000fe20000010000 */
[----:B------:R-:W-:Y:S03]  /*f3c0*/  ISETP.GE.AND P0, PT, R3, UR11, PT ;  /* 0x0000000b03007c0c */ /* 0x000fe6000bf06270 */
[----:B------:R-:W-:Y:S01]  /*f3d0*/  FADD.FTZ R173, R173, R4 ;  /* 0x00000004adad7221 */ /* 0x000fe20000010000 */
[----:B------:R-:W-:Y:S04]  /*f3e0*/  HMMA.16816.F32 R96, R16, R22, R96 ;  /* 0x000000161060723c */ /* 0x000fe80000001860 */
[----:B------:R-:W-:Y:S04]  /*f3f0*/  FADD.FTZ R174, R174, R173 ;  /* 0x000000adaeae7221 */ /* 0x000fe80000010000 */
[----:B------:R-:W-:Y:S04]  /*f400*/  FADD.FTZ R169, R169, R174 ;  /* 0x000000aea9a97221 */ /* 0x000fe80000010000 */
[----:B------:R-:W-:Y:S04]  /*f410*/  FADD.FTZ R204, R204, R169 ;  /* 0x000000a9cccc7221 */ /* 0x000fe80000010000 */
[----:B------:R-:W-:Y:S04]  /*f420*/  FADD.FTZ R159, R159, R204 ;  /* 0x000000cc9f9f7221 */ /* 0x000fe80000010000 */
[----:B------:R-:W-:Y:S04]  /*f430*/  FADD.FTZ R159, R166, R159 ;  /* 0x0000009fa69f7221 */ /* 0x000fe80000010000 */
[----:B------:R-:W-:Y:S04]  /*f440*/  FADD.FTZ R172, R172, R159 ;  /* 0x0000009facac7221 */ /* 0x000fe80000010000 */
[----:B------:R-:W-:Y:S01]  /*f450*/  FADD.FTZ R197, R175, R172 ;  /* 0x000000acafc57221 */ /* 0x000fe20000010000 */
[----:B------:R-:W-:-:S05]  /*f460*/  @!P0 BRA `(.L_x_1985) ;  /* 0x0000036000008947 */ /* 0x000fca0003800000 */
[----:B------:R-:W-:Y:S01]  /*f470*/  IMAD.MOV.U32 R190, RZ, RZ, RZ ;  /* 0x000000ffffbe7224 */ /* 0x000fe200078e00ff */
[----:B------:R-:W-:Y:S02]  /*f480*/  ISETP.NE.AND P2, PT, R187, 0x1, PT ;  /* 0x00000001bb00780c */ /* 0x000fe40003f45270 */
[----:B------:R-:W-:Y:S04]  /*f490*/  IADD3 R191, R193, R149, R194 ;  /* 0x00000095c1bf7210 */ /* 0x000fe80007ffe0c2 */
[----:B------:R-:W-:Y:S05]  /*f4a0*/  IADD3 R191, R191, -0x80, RZ ;  /* 0xffffff80bfbf7810 */ /* 0x000fea0007ffe0ff */
        /* <DEDUP_REMOVED lines=8> */
[----:B------:R1:W2:Y:S01]  /*f530*/  @!P3 LDG.E R190, [R4.64] ;  /* 0x0000001404beb981 */ /* 0x0002a2000c1e1900 */
[----:B------:R-:W-:Y:S05]  /*f540*/  IMAD R191, R6, c[0x0][0x2b8], R191 ;  /* 0x0000ae0006bf7a24 */ /* 0x000fea00078e02bf */
[----:B------:R-:W-:Y:S05]  /*f550*/  SHF.R.S32.HI R3, RZ, 0x1f, R191 ;  /* 0x0000001fff037819 */ /* 0x000fea00000114bf */
        /* <DEDUP_REMOVED lines=11> */
[----:B------:R-:W-:Y:S02]  /*f610*/  SHF.L.U64.HI R5, R186, 0x1, R189 ;  /* 0x00000001ba057819 */ /* 0x000fe400000102bd */
[----:B------:R-:W-:Y:S01]  /*f620*/  LEA.HI.X R7, R4, c[0x0][0x1cc], R3, 0x1, P0 ;  /* 0x0000730004077a11 */ /* 0x000fe200000f0c03 */
[----:B------:R-:W1:Y:S01]  /*f630*/  SHFL.IDX PT, R10, R9, RZ, 0x181f ;  /* 0x00181fff090a7589 */ /* 0x000e6200000e0000 */
[----:B------:R-:W-:Y:S02]  /*f640*/  IMAD.SHL.U32 R4, R186, 0x2, RZ ;  /* 0x00000002ba047824 */ /* 0x000fe400078e00ff */
[----:B------:R-:W-:Y:S01]  /*f650*/  IMAD.U32 R3, RZ, RZ, UR15 ;  /* 0x0000000fff037e24 */ /* 0x000fe2000f8e00ff */
[----:B------:R-:W2:Y:S03]  /*f660*/  SHFL.IDX PT, R12, R7, RZ, 0x181f ;  /* 0x00181fff070c7589 */ /* 0x000ea600000e0000 */
[----:B------:R-:W-:Y:S01]  /*f670*/  IMAD R3, R3, 0x3000, R192 ;  /* 0x0000300003037824 */ /* 0x000fe200078e02c0 */
[----:B------:R3:W-:Y:S04]  /*f680*/  SHFL.IDX PT, R8, R7, 0x1, 0x181f ;  /* 0x00381f0007087f89 */ /* 0x0007e800000e0000 */
[----:B------:R-:W4:Y:S01]  /*f690*/  SHFL.IDX PT, R6, R9, 0x1, 0x181f ;  /* 0x00381f0009067f89 */ /* 0x000f2200000e0000 */
[C---:B-1----:R-:W-:Y:S02]  /*f6a0*/  IADD3 R16, P0, R10.reuse, R203, RZ ;  /* 0x000000cb0a107210 */ /* 0x042fe40007f1e0ff */
[----:B------:R-:W-:Y:S02]  /*f6b0*/  IADD3 R14, P2, R10, R199, RZ ;  /* 0x000000c70a0e7210 */ /* 0x000fe40007f5e0ff */
[----:B--2---:R-:W-:Y:S02]  /*f6c0*/  IADD3.X R17, R12, R201, RZ, P0, !PT ;  /* 0x000000c90c117210 */ /* 0x004fe400007fe4ff */
[-C--:B------:R-:W-:Y:S01]  /*f6d0*/  IADD3 R10, P1, R10, R4.reuse, RZ ;  /* 0x000000040a0a7210 */ /* 0x080fe20007f3e0ff */
[----:B---3--:R-:W-:Y:S02]  /*f6e0*/  IMAD.SHL.U32 R7, R3, 0x2, RZ ;  /* 0x0000000203077824 */ /* 0x008fe400078e00ff */
[C-C-:B------:R-:W-:Y:S02]  /*f6f0*/  IMAD.X R15, R12.reuse, 0x1, R200.reuse, P2 ;  /* 0x000000010c0f7824 */ /* 0x140fe400010e06c8 */
[----:B------:R-:W-:Y:S01]  /*f700*/  IMAD.X R11, R12, 0x1, R5, P1 ;  /* 0x000000010c0b7824 */ /* 0x000fe200008e0605 */
[----:B------:R1:W-:Y:S01]  /*f710*/  LDGSTS.E.BYPASS.LTC128B.128 [R7+0xc100], [R16.64], !P5 ;  /* 0x0c10000010077fae */ /* 0x0003e2000e901d54 */
[C---:B----4-:R-:W-:Y:S02]  /*f720*/  IADD3 R4, P0, R6.reuse, R4, RZ ;  /* 0x0000000406047210 */ /* 0x050fe40007f1e0ff */
[----:B------:R-:W-:Y:S01]  /*f730*/  IADD3 R12, P1, R6, R203, RZ ;  /* 0x000000cb060c7210 */ /* 0x000fe20007f3e0ff */
[----:B------:R1:W-:Y:S01]  /*f740*/  LDGSTS.E.BYPASS.LTC128B.128 [R7+0xe100], [R14.64], !P4 ;  /* 0x0e1000000e077fae */ /* 0x0003e2000e101d54 */
[----:B------:R-:W-:Y:S02]  /*f750*/  IADD3.X R5, R8, R5, RZ, P0, !PT ;  /* 0x0000000508057210 */ /* 0x000fe400007fe4ff */
[----:B------:R-:W-:Y:S01]  /*f760*/  IADD3 R18, P0, R6, R199, RZ ;  /* 0x000000c706127210 */ /* 0x000fe20007f1e0ff */
[----:B------:R1:W-:Y:S01]  /*f770*/  LDGSTS.E.BYPASS.LTC128B.128 [R7+0x10100], [R10.64], !P6 ;  /* 0x101000000a077fae */ /* 0x0003e2000f101d54 */
[C---:B------:R-:W-:Y:S03]  /*f780*/  IMAD.X R13, R8.reuse, 0x1, R201, P1 ;  /* 0x00000001080d7824 */ /* 0x040fe600008e06c9 */
[----:B------:R-:W-:Y:S02]  /*f790*/  IMAD.X R19, R8, 0x1, R200, P0 ;  /* 0x0000000108137824 */ /* 0x000fe400000e06c8 */
[----:B------:R1:W-:Y:S04]  /*f7a0*/  LDGSTS.E.BYPASS.LTC128B.128 [R7+0xd100], [R12.64], !P5 ;  /* 0x0d1000000c077fae */ /* 0x0003e8000e901d54 */
[----:B------:R1:W-:Y:S04]  /*f7b0*/  LDGSTS.E.BYPASS.LTC128B.128 [R7+0xf100], [R18.64], !P4 ;  /* 0x0f10000012077fae */ /* 0x0003e8000e101d54 */
[----:B------:R1:W-:Y:S02]  /*f7c0*/  LDGSTS.E.BYPASS.LTC128B.128 [R7+0x11100], [R4.64], !P6 ;  /* 0x1110000004077fae */ /* 0x0003e4000f101d54 */
.L_x_1985:
[----:B------:R-:W-:Y:S01]  /*f7d0*/  UIADD3 UR4, UR5, 0x1, URZ ;  /* 0x0000000105047890 */ /* 0x000fe2000fffe03f */
[----:B------:R-:W0:Y:S01]  /*f7e0*/  LDGDEPBAR ;  /* 0x00000000000079af */ /* 0x000e220000000000 */
[----:B------:R-:W-:Y:S01]  /*f7f0*/  UISETP.GE.AND UP2, UPT, UR5, 0x1, UPT ;  /* 0x000000010500788c */ /* 0x000fe2000bf46270 */
[C---:B------:R-:W-:Y:S01]  /*f800*/  ISETP.LE.AND P0, PT, R202.reuse, UR11, PT ;  /* 0x0000000bca007c0c */ /* 0x040fe2000bf03270 */
[----:B------:R-:W-:Y:S01]  /*f810*/  IMAD.MOV.U32 R3, RZ, RZ, R0 ;  /* 0x000000ffff037224 */ /* 0x000fe200078e0000 */
[----:B------:R-:W-:Y:S01]  /*f820*/  IADD3 R202, R202, -0x1, RZ ;  /* 0xffffffffcaca7810 */ /* 0x000fe20007ffe0ff */
[----:B------:R-:W-:Y:S01]  /*f830*/  USEL UR5, UR4, URZ, !UP2 ;  /* 0x0000003f04057287 */ /* 0x000fe2000d000000 */
[----:B------:R-:W-:Y:S09]  /*f840*/  IMAD.MOV.U32 R132, RZ, RZ, R2 ;  /* 0x000000ffff847224 */ /* 0x000ff200078e0002 */
[----:B------:R-:W-:-:S05]  /*f850*/  @!P0 BRA `(.L_x_1986) ;  /* 0xffffca5000008947 */ /* 0x000fca000383ffff */
.L_x_1975:
[----:B-1----:R-:W1:Y:S01]  /*f860*/  SHFL.BFLY PT, R8, R197, 0x2, 0x1f ;  /* 0x0c401f00c5087f89 */ /* 0x002e6200000e0000 */
[----:B------:R-:W-:-:S02]  /*f870*/  MOV R6, RZ ;  /* 0x000000ff00067202 */ /* 0x000fc40000000f00 */
[----:B------:R-:W-:Y:S01]  /*f880*/  MOV R3, RZ ;  /* 0x000000ff00037202 */ /* 0x000fe20000000f00 */
[----:B------:R-:W2:Y:S01]  /*f890*/  SHFL.BFLY PT, R7, R198, 0x2, 0x1f ;  /* 0x0c401f00c6077f89 */ /* 0x000ea200000e0000 */
        /* <DEDUP_REMOVED lines=8> */
[----:B------:R-:W-:Y:S02]  /*f920*/  MOV R7, 0xff800000 ;  /* 0xff80000000077802 */ /* 0x000fe40000000f00 */
[----:B------:R-:W-:-:S09]  /*f930*/  FSETP.NE.FTZ.AND P0, PT, R4, RZ, PT ;  /* 0x000000ff0400720b */ /* 0x000fd20003f15000 */
[----:B------:R-:W1:Y:S01]  /*f940*/  @P1 MUFU.RCP R6, R5 ;  /* 0x0000000500061308 */ /* 0x000e620000001000 */
[----:B------:R-:W-:-:S03]  /*f950*/  @P1 MOV R8, 0x3f317218 ;  /* 0x3f31721800081802 */ /* 0x000fc60000000f00 */
[----:B------:R-:W-:Y:S02]  /*f960*/  @P0 MOV R9, 0x3f317218 ;  /* 0x3f31721800090802 */ /* 0x000fe40000000f00 */
[----:B------:R-:W-:Y:S02]  /*f970*/  @P1 FMUL.FTZ R8, R8, c[0x0][0x2d0] ;  /* 0x0000b40008081a20 */ /* 0x000fe40000410000 */
[----:B------:R-:W2:Y:S01]  /*f980*/  @P1 MUFU.LG2 R5, R5 ;  /* 0x0000000500051308 */ /* 0x000ea20000000c00 */
[----:B------:R-:W-:Y:S02]  /*f990*/  @P0 FMUL.FTZ R9, R9, c[0x0][0x2d0] ;  /* 0x0000b40009090a20 */ /* 0x000fe40000410000 */
[----:B-1----:R-:W-:-:S05]  /*f9a0*/  FMUL.FTZ R128, R6, R128 ;  /* 0x0000008006807220 */ /* 0x002fca0000410000 */
[----:B------:R-:W1:Y:S01]  /*f9b0*/  @P0 MUFU.RCP R3, R4 ;  /* 0x0000000400030308 */ /* 0x000e620000001000 */
        /* <DEDUP_REMOVED lines=47> */
[----:B------:R3:W4:Y:S01]  /*fcb0*/  @P0 MUFU.LG2 R6, R4 ;  /* 0x0000000400060308 */ /* 0x0007220000000c00 */
[----:B--2---:R-:W-:-:S02]  /*fcc0*/  @P1 FMUL.FTZ R5, R5, 0.69314718246459960938 ;  /* 0x3f31721805051820 */ /* 0x004fc40000410000 */
[C---:B-1----:R-:W-:Y:S02]  /*fcd0*/  FMUL.FTZ R130, R3.reuse, R130 ;  /* 0x0000008203827220 */ /* 0x042fe40000410000 */
[C---:B------:R-:W-:Y:S02]  /*fce0*/  FMUL.FTZ R131, R3.reuse, R131 ;  /* 0x0000008303837220 */ /* 0x040fe40000410000 */
[C---:B------:R-:W-:Y:S02]  /*fcf0*/  FMUL.FTZ R126, R3.reuse, R126 ;  /* 0x0000007e037e7220 */ /* 0x040fe40000410000 */
[C---:B------:R-:W-:Y:S02]  /*fd00*/  FMUL.FTZ R127, R3.reuse, R127 ;  /* 0x0000007f037f7220 */ /* 0x040fe40000410000 */
[C---:B------:R-:W-:Y:S02]  /*fd10*/  FMUL.FTZ R102, R3.reuse, R102 ;  /* 0x0000006603667220 */ /* 0x040fe40000410000 */
[----:B------:R-:W-:-:S02]  /*fd20*/  FMUL.FTZ R103, R3, R103 ;  /* 0x0000006703677220 */ /* 0x000fc40000410000 */
[C---:B------:R-:W-:Y:S01]  /*fd30*/  FMUL.FTZ R106, R3.reuse, R106 ;  /* 0x0000006a036a7220 */ /* 0x040fe20000410000 */
[----:B---3--:R-:W-:Y:S01]  /*fd40*/  MOV R4, 0xff800000 ;  /* 0xff80000000047802 */ /* 0x008fe20000000f00 */
[----:B----4-:R-:W-:Y:S02]  /*fd50*/  @P0 FMUL.FTZ R6, R6, 0.69314718246459960938 ;  /* 0x3f31721806060820 */ /* 0x010fe40000410000 */
        /* <DEDUP_REMOVED lines=41> */
[----:B------:R-:W-:Y:S02]  /*fff0*/  @P1 FFMA.FTZ R4, R8, R2, R5 ;  /* 0x0000000208041223 */ /* 0x000fe40000010005 */
[----:B------:R-:W-:Y:S02]  /*10000*/  @P0 FFMA.FTZ R7, R9, R0, R6 ;  /* 0x0000000009070223 */ /* 0x000fe40000010006 */
.L_x_1935:
[----:B------:R-:W-:Y:S05]  /*10010*/  @P2 BRA `(.L_x_1987) ;  /* 0x0000199000002947 */ /* 0x000fea0003800000 */
[----:B------:R-:W1:Y:S01]  /*10020*/  S2R R3, SR_CTAID.Y ;  /* 0x0000000000037919 */ /* 0x000e620000002600 */
[----:B------:R-:W-:Y:S01]  /*10030*/  IMAD R6, RZ, RZ, -UR14 ;  /* 0x8000000eff067e24 */ /* 0x000fe2000f8e02ff */
[----:B------:R-:W-:Y:S01]  /*10040*/  USHF.R.S32.HI UR6, URZ, 0x1f, UR14 ;  /* 0x0000001f3f067899 */ /* 0x000fe2000801140e */
[----:B------:R-:W-:Y:S01]  /*10050*/  IMAD.MOV.U32 R11, RZ, RZ, c[0x0][0x4e8] ;  /* 0x00013a00ff0b7624 */ /* 0x000fe200078e00ff */
[----:B------:R-:W2:Y:S01]  /*10060*/  S2R R2, SR_TID.X ;  /* 0x0000000000027919 */ /* 0x000ea20000002100 */
[----:B------:R-:W-:Y:S01]  /*10070*/  ULDC.64 UR4, c[0x0][0x4d0] ;  /* 0x0001340000047ab9 */ /* 0x000fe20000000a00 */
[----:B------:R-:W-:Y:S01]  /*10080*/  BSSY B0, `(.L_x_1988) ;  /* 0x00000ff000007945 */ /* 0x000fe20003800000 */
[----:B------:R-:W-:Y:S01]  /*10090*/  UIMAD UR7, UR6, UR4, URZ ;  /* 0x00000004060772a4 */ /* 0x000fe2000f8e023f */
[----:B------:R-:W3:Y:S01]  /*100a0*/  S2R R9, SR_CTAID.Z ;  /* 0x0000000000097919 */ /* 0x000ee20000002700 */
[----:B------:R-:W-:-:S03]  /*100b0*/  UIMAD.WIDE.U32 UR8, UR14, UR4, URZ ;  /* 0x000000040e0872a5 */ /* 0x000fc6000f8e003f */
[----:B------:R-:W-:Y:S01]  /*100c0*/  BAR.SYNC.DEFER_BLOCKING 0x1, 0x100 ;  /* 0x0044000000007b1d */ /* 0x000fe20000010000 */
[----:B------:R-:W-:Y:S01]  /*100d0*/  UIMAD UR7, UR14, UR5, UR7 ;  /* 0x000000050e0772a4 */ /* 0x000fe2000f8e0207 */
[C---:B------:R-:W-:Y:S01]  /*100e0*/  ISETP.NE.AND P1, PT, R11.reuse, 0x1, PT ;  /* 0x000000010b00780c */ /* 0x040fe20003f25270 */
[----:B------:R-:W-:Y:S01]  /*100f0*/  IMAD.U32 R16, RZ, RZ, UR8 ;  /* 0x00000008ff107e24 */ /* 0x000fe2000f8e00ff */
[----:B------:R-:W-:Y:S01]  /*10100*/  MOV R17, UR9 ;  /* 0x0000000900117c02 */ /* 0x000fe20008000f00 */
[----:B------:R-:W-:Y:S01]  /*10110*/  UIADD3 UR7, UR9, UR7, URZ ;  /* 0x0000000709077290 */ /* 0x000fe2000fffe03f */
[----:B------:R-:W4:Y:S01]  /*10120*/  S2R R10, SR_CTAID.X ;  /* 0x00000000000a7919 */ /* 0x000f220000002500 */
[----:B------:R-:W-:Y:S01]  /*10130*/  ULDC.64 UR4, c[0x0][0x438] ;  /* 0x00010e0000047ab9 */ /* 0x000fe20000000a00 */
[----:B------:R-:W-:Y:S01]  /*10140*/  IMAD R11, R11, c[0x0][0x388], RZ ;  /* 0x0000e2000b0b7a24 */ /* 0x000fe200078e02ff */
[----:B------:R-:W-:Y:S02]  /*10150*/  UIMAD.WIDE.U32 UR10, UR14, UR4, URZ ;  /* 0x000000040e0a72a5 */ /* 0x000fe4000f8e003f */
[----:B------:R-:W-:Y:S01]  /*10160*/  UIMAD UR4, UR6, UR4, URZ ;  /* 0x00000004060472a4 */ /* 0x000fe2000f8e023f */
[----:B-1----:R-:W-:-:S02]  /*10170*/  IMAD R6, R6, c[0x0][0x550], R3 ;  /* 0x0001540006067a24 */ /* 0x002fc400078e0203 */
[----:B------:R-:W-:Y:S01]  /*10180*/  IMAD.U32 R17, RZ, RZ, UR7 ;  /* 0x00000007ff117e24 */ /* 0x000fe2000f8e00ff */
[----:B------:R-:W-:Y:S01]  /*10190*/  UIMAD UR4, UR14, UR5, UR4 ;  /* 0x000000050e0472a4 */ /* 0x000fe2000f8e0204 */
[----:B--2---:R-:W-:Y:S01]  /*101a0*/  SHF.R.S32.HI R3, RZ, 0x1f, R2 ;  /* 0x0000001fff037819 */ /* 0x004fe20000011402 */
[----:B------:R-:W-:Y:S01]  /*101b0*/  IMAD.U32 R15, RZ, RZ, UR11 ;  /* 0x0000000bff0f7e24 */ /* 0x000fe2000f8e00ff */
[----:B------:R-:W-:Y:S01]  /*101c0*/  MOV R14, UR10 ;  /* 0x0000000a000e7c02 */ /* 0x000fe20008000f00 */
[----:B------:R-:W-:Y:S01]  /*101d0*/  UIADD3 UR4, UR11, UR4, URZ ;  /* 0x000000040b047290 */ /* 0x000fe2000fffe03f */
[-C--:B------:R-:W-:Y:S01]  /*101e0*/  LEA.HI R0, R3, R2.reuse, RZ, 0x5 ;  /* 0x0000000203007211 */ /* 0x080fe200078f28ff */
[----:B---3--:R-:W-:Y:S01]  /*101f0*/  IMAD.WIDE.U32 R16, R9, c[0x0][0x4d8], R16 ;  /* 0x0001360009107a25 */ /* 0x008fe200078e0010 */
[----:B------:R-:W-:Y:S02]  /*10200*/  LEA.HI R3, R3, R2, RZ, 0x2 ;  /* 0x0000000203037211 */ /* 0x000fe400078f10ff */
[----:B------:R-:W-:Y:S01]  /*10210*/  LOP3.LUT R5, R0, 0xffffffe0, RZ, 0xc0, !PT ;  /* 0xffffffe000057812 */ /* 0x000fe200078ec0ff */
[----:B------:R-:W-:Y:S01]  /*10220*/  IMAD.U32 R15, RZ, RZ, UR4 ;  /* 0x00000004ff0f7e24 */ /* 0x000fe2000f8e00ff */
[----:B------:R-:W-:Y:S01]  /*10230*/  SHF.R.S32.HI R13, RZ, 0x5, R0 ;  /* 0x00000005ff0d7819 */ /* 0x000fe20000011400 */
[----:B------:R-:W-:Y:S01]  /*10240*/  IMAD.MOV.U32 R18, RZ, RZ, R16 ;  /* 0x000000ffff127224 */ /* 0x000fe200078e0010 */
[----:B------:R-:W-:Y:S01]  /*10250*/  SHF.R.S32.HI R0, RZ, 0x1f, R0 ;  /* 0x0000001fff007819 */ /* 0x000fe20000011400 */
[----:B------:R-:W-:Y:S01]  /*10260*/  IMAD.IADD R5, R2, 0x1, -R5 ;  /* 0x0000000102057824 */ /* 0x000fe200078e0a05 */
[----:B------:R-:W-:Y:S01]  /*10270*/  LOP3.LUT R3, R3, 0xfffffffc, RZ, 0xc0, !PT ;  /* 0xfffffffc03037812 */ /* 0x000fe200078ec0ff */
[----:B------:R-:W-:Y:S01]  /*10280*/  IMAD.WIDE.U32 R14, R9, c[0x0][0x440], R14 ;  /* 0x00011000090e7a25 */ /* 0x000fe200078e000e */
[----:B------:R-:W-:-:S02]  /*10290*/  LEA.HI R0, R0, R13, RZ, 0x3 ;  /* 0x0000000d00007211 */ /* 0x000fc400078f18ff */
[----:B------:R-:W-:Y:S01]  /*102a0*/  IADD3 R3, -R3, R2, RZ ;  /* 0x0000000203037210 */ /* 0x000fe20007ffe1ff */
[----:B------:R-:W-:Y:S01]  /*102b0*/  IMAD.MOV.U32 R20, RZ, RZ, R14 ;  /* 0x000000ffff147224 */ /* 0x000fe200078e000e */
[----:B------:R-:W-:Y:S02]  /*102c0*/  LOP3.LUT R0, R0, 0xffffff8, RZ, 0xc0, !PT ;  /* 0x0ffffff800007812 */ /* 0x000fe400078ec0ff */
[----:B------:R-:W-:Y:S02]  /*102d0*/  SHF.R.S32.HI R2, RZ, 0x1f, R5 ;  /* 0x0000001fff027819 */ /* 0x000fe40000011405 */
[----:B------:R-:W-:Y:S01]  /*102e0*/  SHF.R.S32.HI R8, RZ, 0x1f, R9 ;  /* 0x0000001fff087819 */ /* 0x000fe20000011409 */
[----:B------:R-:W-:Y:S01]  /*102f0*/  IMAD.IADD R13, R13, 0x1, -R0 ;  /* 0x000000010d0d7824 */ /* 0x000fe200078e0a00 */
[----:B------:R-:W-:Y:S02]  /*10300*/  LEA.HI R0, R3, R3, RZ, 0x1 ;  /* 0x0000000303007211 */ /* 0x000fe400078f08ff */
[----:B------:R-:W-:-:S02]  /*10310*/  LEA.HI R2, R2, R5, RZ, 0x2 ;  /* 0x0000000502027211 */ /* 0x000fc400078f10ff */
[----:B------:R-:W-:Y:S02]  /*10320*/  LOP3.LUT R0, R0, 0x1ffffffe, RZ, 0xc0, !PT ;  /* 0x1ffffffe00007812 */ /* 0x000fe400078ec0ff */
[----:B------:R-:W-:Y:S02]  /*10330*/  SHF.R.S32.HI R12, RZ, 0x2, R2 ;  /* 0x00000002ff0c7819 */ /* 0x000fe40000011402 */
[----:B------:R-:W-:Y:S02]  /*10340*/  IADD3 R0, R3, -R0, RZ ;  /* 0x8000000003007210 */ /* 0x000fe40007ffe0ff */
[----:B------:R-:W-:Y:S01]  /*10350*/  LOP3.LUT R2, R2, 0x7ffffffc, RZ, 0xc0, !PT ;  /* 0x7ffffffc02027812 */ /* 0x000fe200078ec0ff */
[----:B------:R-:W-:Y:S02]  /*10360*/  IMAD R13, R13, 0x10, R12 ;  /* 0x000000100d0d7824 */ /* 0x000fe400078e020c */
[----:B------:R-:W-:Y:S02]  /*10370*/  IMAD R12, R8, c[0x0][0x4d8], RZ ;  /* 0x00013600080c7a24 */ /* 0x000fe400078e02ff */
[----:B------:R-:W-:Y:S01]  /*10380*/  IMAD R3, R0, 0x8, R13 ;  /* 0x0000000800037824 */ /* 0x000fe200078e020d */
[----:B------:R-:W-:Y:S01]  /*10390*/  SHF.R.S32.HI R0, RZ, 0x1f, R6 ;  /* 0x0000001fff007819 */ /* 0x000fe20000011406 */
[----:B------:R-:W-:-:S02]  /*103a0*/  IMAD R8, R8, c[0x0][0x440], RZ ;  /* 0x0001100008087a24 */ /* 0x000fc400078e02ff */
[C---:B------:R-:W-:Y:S01]  /*103b0*/  IMAD R12, R9.reuse, c[0x0][0x4dc], R12 ;  /* 0x00013700090c7a24 */ /* 0x040fe200078e020c */
[C---:B----4-:R-:W-:Y:S01]  /*103c0*/  LEA R3, R10.reuse, R3, 0x7 ;  /* 0x000000030a037211 */ /* 0x050fe200078e38ff */
        /* <DEDUP_REMOVED lines=8> */
[----:B------:R-:W-:Y:S02]  /*10450*/  IMAD R17, R0, c[0x0][0x448], RZ ;  /* 0x0001120000117a24 */ /* 0x000fe400078e02ff */
[C---:B------:R-:W-:Y:S01]  /*10460*/  IMAD R15, R6.reuse, c[0x0][0x4e4], R15 ;  /* 0x00013900060f7a24 */ /* 0x040fe200078e020f */
[----:B------:R-:W-:Y:S01]  /*10470*/  IADD3 R0, -R9, RZ, RZ ;  /* 0x000000ff09007210 */ /* 0x000fe20007ffe1ff */
[C---:B------:R-:W-:Y:S01]  /*10480*/  IMAD R17, R6.reuse, c[0x0][0x44c], R17 ;  /* 0x0001130006117a24 */ /* 0x040fe200078e0211 */
[----:B------:R-:W-:Y:S01]  /*10490*/  SHF.R.S32.HI R12, RZ, 0x1f, R9 ;  /* 0x0000001fff0c7819 */ /* 0x000fe20000011409 */
[----:B------:R-:W-:-:S04]  /*104a0*/  IMAD.WIDE.U32 R20, R6, c[0x0][0x448], R20 ;  /* 0x0001120006147a25 */ /* 0x000fc800078e0014 */
[----:B------:R-:W-:-:S04]  /*104b0*/  IMAD.WIDE.U32 R18, R6, c[0x0][0x4e0], R18 ;  /* 0x0001380006127a25 */ /* 0x000fc800078e0012 */
[----:B------:R-:W-:Y:S01]  /*104c0*/  @P1 IMAD.HI.U32 R6, R3, c[0x0][0x4ec], RZ ;  /* 0x00013b0003061a27 */ /* 0x000fe200078e00ff */
[----:B------:R-:W-:-:S03]  /*104d0*/  IADD3 R14, P0, R9, R18, RZ ;  /* 0x00000012090e7210 */ /* 0x000fc60007f1e0ff */
[----:B------:R-:W-:Y:S01]  /*104e0*/  IMAD R0, R0, c[0x0][0x4e8], R3 ;  /* 0x00013a0000007a24 */ /* 0x000fe200078e0203 */
[----:B------:R-:W-:Y:S01]  /*104f0*/  IADD3.X R15, R12, R19, R15, P0, !PT ;  /* 0x000000130c0f7210 */ /* 0x000fe200007fe40f */
[----:B------:R-:W-:Y:S01]  /*10500*/  IMAD.MOV.U32 R8, RZ, RZ, R3 ;  /* 0x000000ffff087224 */ /* 0x000fe200078e0003 */
[----:B------:R-:W-:Y:S01]  /*10510*/  @P1 SHF.R.U32.HI R8, RZ, c[0x0][0x4f0], R6 ;  /* 0x00013c00ff081a19 */ /* 0x000fe20000011606 */
[----:B------:R-:W-:Y:S01]  /*10520*/  IMAD.IADD R21, R21, 0x1, R17 ;  /* 0x0000000115157824 */ /* 0x000fe200078e0211 */
[----:B------:R-:W-:Y:S01]  /*10530*/  SHF.R.S32.HI R6, RZ, 0x1f, R0 ;  /* 0x0000001fff067819 */ /* 0x000fe20000011400 */
[----:B------:R-:W-:Y:S01]  /*10540*/  IMAD.WIDE.U32 R14, R0, c[0x0][0x4c8], R14 ;  /* 0x00013200000e7a25 */ /* 0x000fe200078e000e */
[----:B------:R-:W-:-:S03]  /*10550*/  IADD3 R12, -R8, RZ, RZ ;  /* 0x000000ff080c7210 */ /* 0x000fc60007ffe1ff */
[----:B------:R-:W-:Y:S01]  /*10560*/  IMAD R9, R6, c[0x0][0x4c8], RZ ;  /* 0x0001320006097a24 */ /* 0x000fe200078e02ff */
[----:B------:R-:W-:Y:S01]  /*10570*/  SHF.R.S32.HI R6, RZ, 0x1f, R8 ;  /* 0x0000001fff067819 */ /* 0x000fe20000011408 */
[----:B------:R-:W-:Y:S02]  /*10580*/  IMAD R12, R12, c[0x0][0x4e8], R3 ;  /* 0x00013a000c0c7a24 */ /* 0x000fe400078e0203 */
[----:B------:R-:W-:Y:S01]  /*10590*/  IMAD R9, R0, c[0x0][0x4cc], R9 ;  /* 0x0001330000097a24 */ /* 0x000fe200078e0209 */
[----:B------:R-:W-:Y:S01]  /*105a0*/  LEA R0, P0, R14, c[0x0][0x4a8], 0x2 ;  /* 0x00012a000e007a11 */ /* 0x000fe200078010ff */
[----:B------:R-:W-:Y:S01]  /*105b0*/  IMAD R3, R6, c[0x0][0x430], RZ ;  /* 0x00010c0006037a24 */ /* 0x000fe200078e02ff */
[----:B------:R-:W-:Y:S01]  /*105c0*/  SHF.R.S32.HI R6, RZ, 0x1f, R12 ;  /* 0x0000001fff067819 */ /* 0x000fe2000001140c */
[----:B------:R-:W-:Y:S02]  /*105d0*/  IMAD.IADD R9, R15, 0x1, R9 ;  /* 0x000000010f097824 */ /* 0x000fe400078e0209 */
[----:B------:R-:W-:Y:S01]  /*105e0*/  SHFL.IDX PT, R16, R0, 0x1, 0x1c1f ;  /* 0x003c1f0000107f89 */ /* 0x000fe200000e0000 */
[----:B------:R-:W-:-:S02]  /*105f0*/  IMAD.WIDE.U32 R20, R8, c[0x0][0x430], R20 ;  /* 0x00010c0008147a25 */ /* 0x000fc400078e0014 */
[----:B------:R-:W-:Y:S02]  /*10600*/  LEA.HI.X R9, R14, c[0x0][0x4ac], R9, 0x2, P0 ;  /* 0x00012b000e097a11 */ /* 0x000fe400000f1409 */
[----:B------:R-:W-:Y:S01]  /*10610*/  SHFL.IDX PT, R14, R0, RZ, 0x1c1f ;  /* 0x001c1fff000e7589 */ /* 0x000fe200000e0000 */
[----:B------:R-:W-:Y:S01]  /*10620*/  IMAD R3, R8, c[0x0][0x434], R3 ;  /* 0x00010d0008037a24 */ /* 0x000fe200078e0203 */
[C---:B------:R-:W-:Y:S01]  /*10630*/  LOP3.LUT P0, RZ, R5.reuse, 0x3, RZ, 0xc0, !PT ;  /* 0x0000000305ff7812 */ /* 0x040fe2000780c0ff */
[----:B------:R-:W-:Y:S01]  /*10640*/  IMAD.IADD R5, R5, 0x1, -R2 ;  /* 0x0000000105057824 */ /* 0x000fe200078e0a02 */
[----:B------:R-:W1:Y:S01]  /*10650*/  SHFL.IDX PT, R15, R9, RZ, 0x1c1f ;  /* 0x001c1fff090f7589 */ /* 0x000e6200000e0000 */
[----:B------:R-:W-:Y:S01]  /*10660*/  IMAD.IADD R21, R21, 0x1, R3 ;  /* 0x0000000115157824 */ /* 0x000fe200078e0203 */
[----:B------:R-:W-:Y:S01]  /*10670*/  ISETP.GE.OR P2, PT, R10, R11, P0 ;  /* 0x0000000b0a00720c */ /* 0x000fe20000746670 */
[----:B------:R-:W-:Y:S01]  /*10680*/  IMAD R3, R6, c[0x0][0x428], RZ ;  /* 0x00010a0006037a24 */ /* 0x000fe200078e02ff */
[----:B------:R2:W3:Y:S01]  /*10690*/  SHFL.IDX PT, R17, R9, 0x1, 0x1c1f ;  /* 0x003c1f0009117f89 */ /* 0x0004e200000e0000 */
[----:B------:R-:W-:-:S02]  /*106a0*/  IADD3 R6, R10, 0x8, RZ ;  /* 0x000000080a067810 */ /* 0x000fc40007ffe0ff */
[C---:B------:R-:W-:Y:S01]  /*106b0*/  IMAD R3, R12.reuse, c[0x0][0x42c], R3 ;  /* 0x00010b000c037a24 */ /* 0x040fe200078e0203 */
[----:B------:R-:W-:Y:S01]  /*106c0*/  SHF.L.U32 R5, R5, 0x1, RZ ;  /* 0x0000000105057819 */ /* 0x000fe200000006ff */
[----:B------:R-:W-:Y:S01]  /*106d0*/  IMAD.WIDE.U32 R12, R12, c[0x0][0x428], R20 ;  /* 0x00010a000c0c7a25 */ /* 0x000fe200078e0014 */
[----:B------:R-:W-:-:S04]  /*106e0*/  ISETP.GE.OR P0, PT, R6, R11, P0 ;  /* 0x0000000b0600720c */ /* 0x000fc80000706670 */
[----:B------:R-:W-:Y:S02]  /*106f0*/  IADD3 R8, R13, R3, RZ ;  /* 0x000000030d087210 */ /* 0x000fe40007ffe0ff */
[----:B------:R-:W-:-:S04]  /*10700*/  LEA R3, P1, R12, c[0x0][0x400], 0x2 ;  /* 0x000100000c037a11 */ /* 0x000fc800078210ff */
[----:B------:R-:W-:Y:S02]  /*10710*/  LEA.HI.X R8, R12, c[0x0][0x404], R8, 0x2, P1 ;  /* 0x000101000c087a11 */ /* 0x000fe400008f1408 */
[----:B------:R-:W-:Y:S01]  /*10720*/  ISETP.GE.AND P1, PT, R6, R11, PT ;  /* 0x0000000b0600720c */ /* 0x000fe20003f26270 */
[----:B------:R4:W4:Y:S04]  /*10730*/  SHFL.IDX PT, R12, R3, RZ, 0x1c1f ;  /* 0x001c1fff030c7589 */ /* 0x00092800000e0000 */
[----:B-1----:R1:W-:Y:S01]  /*10740*/  @!P2 ST.E [R14.64], R4 ;  /* 0x000000040e00a985 */ /* 0x0023e2000c101914 */
[----:B--2---:R-:W-:-:S03]  /*10750*/  P2R R9, PR, RZ, 0x2 ;  /* 0x00000002ff097803 */ /* 0x004fc60000000000 */
[----:B---3--:R1:W-:Y:S01]  /*10760*/  @!P0 ST.E [R16.64], R7 ;  /* 0x0000000710008985 */ /* 0x0083e2000c101914 */
[----:B------:R-:W-:-:S03]  /*10770*/  ISETP.GE.AND P0, PT, R10, R11, PT ;  /* 0x0000000b0a00720c */ /* 0x000fc60003f06270 */
[----:B------:R1:W2:Y:S10]  /*10780*/  SHFL.IDX PT, R13, R8, RZ, 0x1c1f ;  /* 0x001c1fff080d7589 */ /* 0x0002b400000e0000 */
[----:B------:R-:W-:Y:S05]  /*10790*/  @P0 BRA `(.L_x_1989) ;  /* 0x000008d000000947 */ /* 0x000fea0003800000 */
[C---:B-1----:R-:W-:Y:S02]  /*107a0*/  IADD3 R7, R5.reuse, 0x8, RZ ;  /* 0x0000000805077810 */ /* 0x042fe40007ffe0ff */
[----:B------:R-:W-:-:S02]  /*107b0*/  IADD3 R6, R5, 0x10, RZ ;  /* 0x0000001005067810 */ /* 0x000fc40007ffe0ff */
[----:B------:R-:W-:Y:S02]  /*107c0*/  IADD3 R4, R5, 0x18, RZ ;  /* 0x0000001805047810 */ /* 0x000fe40007ffe0ff */
[----:B------:R-:W-:Y:S02]  /*107d0*/  ISETP.GE.AND P3, PT, R7, c[0x0][0x3c8], PT ;  /* 0x0000f20007007a0c */ /* 0x000fe40003f66270 */
[----:B------:R-:W-:Y:S02]  /*107e0*/  ISETP.GE.AND P2, PT, R6, c[0x0][0x3c8], PT ;  /* 0x0000f20006007a0c */ /* 0x000fe40003f46270 */
[----:B------:R-:W-:Y:S02]  /*107f0*/  ISETP.GE.AND P1, PT, R4, c[0x0][0x3c8], PT ;  /* 0x0000f20004007a0c */ /* 0x000fe40003f26270 */
[C---:B------:R-:W-:Y:S02]  /*10800*/  IADD3 R2, R5.reuse, 0x20, RZ ;  /* 0x0000002005027810 */ /* 0x040fe40007ffe0ff */
[----:B------:R-:W-:-:S02]  /*10810*/  ISETP.GE.AND P4, PT, R5, c[0x0][0x3c8], PT ;  /* 0x0000f20005007a0c */ /* 0x000fc40003f86270 */
[----:B------:R-:W-:Y:S02]  /*10820*/  ISETP.GE.AND P0, PT, R2, c[0x0][0x3c8], PT ;  /* 0x0000f20002007a0c */ /* 0x000fe40003f06270 */
[----:B------:R-:W-:Y:S02]  /*10830*/  IADD3 R0, R5, 0x28, RZ ;  /* 0x0000002805007810 */ /* 0x000fe40007ffe0ff */
[----:B------:R-:W-:Y:S02]  /*10840*/  @!P3 LEA.HI R7, R7, R7, RZ, 0x1 ;  /* 0x000000070707b211 */ /* 0x000fe400078f08ff */
[----:B------:R-:W-:Y:S02]  /*10850*/  ISETP.GE.AND P5, PT, R0, c[0x0][0x3c8], PT ;  /* 0x0000f20000007a0c */ /* 0x000fe40003fa6270 */
[----:B------:R-:W-:Y:S02]  /*10860*/  @!P2 LEA.HI R6, R6, R6, RZ, 0x1 ;  /* 0x000000060606a211 */ /* 0x000fe400078f08ff */
[----:B------:R-:W-:Y:S01]  /*10870*/  @!P1 LEA.HI R4, R4, R4, RZ, 0x1 ;  /* 0x0000000404049211 */ /* 0x000fe200078f08ff */
[----:B--2-4-:R-:W-:Y:S01]  /*10880*/  @!P4 IMAD.WIDE R10, R5, 0x4, R12 ;  /* 0x00000004050ac825 */ /* 0x014fe200078e020c */
[----:B------:R-:W-:-:S02]  /*10890*/  @!P3 LOP3.LUT R7, R7, 0xfffffffe, RZ, 0xc0, !PT ;  /* 0xfffffffe0707b812 */ /* 0x000fc400078ec0ff */
[----:B------:R-:W-:Y:S02]  /*108a0*/  @!P2 LOP3.LUT R15, R6, 0xfffffffe, RZ, 0xc0, !PT ;  /* 0xfffffffe060fa812 */ /* 0x000fe400078ec0ff */
[----:B------:R-:W-:Y:S01]  /*108b0*/  @!P1 LOP3.LUT R17, R4, 0xfffffffe, RZ, 0xc0, !PT ;  /* 0xfffffffe04119812 */ /* 0x000fe200078ec0ff */
[----:B------:R1:W-:Y:S01]  /*108c0*/  @!P4 ST.E.64 [R10.64], R128 ;  /* 0x000000800a00c985 */ /* 0x0003e2000c101b14 */
[----:B------:R-:W-:Y:S01]  /*108d0*/  IADD3 R14, R5, 0x30, RZ ;  /* 0x00000030050e7810 */ /* 0x000fe20007ffe0ff */
[--C-:B------:R-:W-:Y:S01]  /*108e0*/  @!P3 IMAD.WIDE R6, R7, 0x4, R12.reuse ;  /* 0x000000040706b825 */ /* 0x100fe200078e020c */
[----:B------:R-:W-:Y:S02]  /*108f0*/  @!P0 LEA.HI R2, R2, R2, RZ, 0x1 ;  /* 0x0000000202028211 */ /* 0x000fe400078f08ff */
[----:B------:R-:W-:Y:S01]  /*10900*/  ISETP.GE.AND P4, PT, R14, c[0x0][0x3c8], PT ;  /* 0x0000f2000e007a0c */ /* 0x000fe20003f86270 */
[----:B------:R-:W-:Y:S01]  /*10910*/  @!P1 IMAD.WIDE R16, R17, 0x4, R12 ;  /* 0x0000000411109825 */ /* 0x000fe200078e020c */
[----:B------:R-:W-:Y:S01]  /*10920*/  @!P0 LOP3.LUT R19, R2, 0xfffffffe, RZ, 0xc0, !PT ;  /* 0xfffffffe02138812 */ /* 0x000fe200078ec0ff */
[----:B------:R2:W-:Y:S01]  /*10930*/  @!P3 ST.E.64 [R6.64], R124 ;  /* 0x0000007c0600b985 */ /* 0x0005e2000c101b14 */
[----:B------:R-:W-:-:S02]  /*10940*/  IADD3 R20, R5, 0x38, RZ ;  /* 0x0000003805147810 */ /* 0x000fc40007ffe0ff */
[----:B------:R-:W-:Y:S01]  /*10950*/  IADD3 R4, R5, 0x48, RZ ;  /* 0x0000004805047810 */ /* 0x000fe20007ffe0ff */
[----:B------:R-:W-:Y:S01]  /*10960*/  @!P0 IMAD.WIDE R18, R19, 0x4, R12 ;  /* 0x0000000413128825 */ /* 0x000fe200078e020c */
[----:B------:R-:W-:Y:S02]  /*10970*/  @!P5 LEA.HI R0, R0, R0, RZ, 0x1 ;  /* 0x000000000000d211 */ /* 0x000fe400078f08ff */
[----:B------:R-:W-:Y:S02]  /*10980*/  ISETP.GE.AND P3, PT, R20, c[0x0][0x3c8], PT ;  /* 0x0000f20014007a0c */ /* 0x000fe40003f66270 */
[----:B------:R-:W-:Y:S02]  /*10990*/  IADD3 R2, R5, 0x50, RZ ;  /* 0x0000005005027810 */ /* 0x000fe40007ffe0ff */
[----:B------:R-:W-:-:S09]  /*109a0*/  @!P4 LEA.HI R14, R14, R14, RZ, 0x1 ;  /* 0x0000000e0e0ec211 */ /* 0x000fd200078f08ff */
[----:B------:R-:W-:Y:S01]  /*109b0*/  @!P3 LEA.HI R20, R20, R20, RZ, 0x1 ;  /* 0x000000141414b211 */ /* 0x000fe200078f08ff */
[----:B-1----:R-:W-:Y:S01]  /*109c0*/  @!P2 IMAD.WIDE R10, R15, 0x4, R12 ;  /* 0x000000040f0aa825 */ /* 0x002fe200078e020c */
[----:B------:R-:W-:-:S04]  /*109d0*/  IADD3 R15, R5, 0x40, RZ ;  /* 0x00000040050f7810 */ /* 0x000fc80007ffe0ff */
        /* <DEDUP_REMOVED lines=14> */
[----:B------:R-:W-:Y:S02]  /*10ac0*/  @!P0 LEA.HI R2, R2, R2, RZ, 0x1 ;  /* 0x0000000202028211 */ /* 0x000fe400078f08ff */
[----:B-1----:R-:W-:Y:S01]  /*10ad0*/  @!P4 LOP3.LUT R11, R14, 0xfffffffe, RZ, 0xc0, !PT ;  /* 0xfffffffe0e0bc812 */ /* 0x002fe200078ec0ff */
[----:B------:R-:W-:-:S04]  /*10ae0*/  @!P2 IMAD.WIDE R14, R15, 0x4, R12 ;  /* 0x000000040f0ea825 */ /* 0x000fc800078e020c */
[----:B------:R-:W-:Y:S02]  /*10af0*/  @!P5 LEA.HI R0, R0, R0, RZ, 0x1 ;  /* 0x000000000000d211 */ /* 0x000fe400078f08ff */
[----:B--2---:R-:W-:Y:S01]  /*10b00*/  @!P3 LOP3.LUT R17, R20, 0xfffffffe, RZ, 0xc0, !PT ;  /* 0xfffffffe1411b812 */ /* 0x004fe200078ec0ff */
[----:B------:R-:W-:Y:S01]  /*10b10*/  @!P4 IMAD.WIDE R10, R11, 0x4, R12 ;  /* 0x000000040b0ac825 */ /* 0x000fe200078e020c */
[----:B------:R-:W-:Y:S02]  /*10b20*/  @!P5 LOP3.LUT R21, R0, 0xfffffffe, RZ, 0xc0, !PT ;  /* 0xfffffffe0015d812 */ /* 0x000fe400078ec0ff */
[----:B---3--:R-:W-:Y:S02]  /*10b30*/  @!P1 LOP3.LUT R19, R4, 0xfffffffe, RZ, 0xc0, !PT ;  /* 0xfffffffe04139812 */ /* 0x008fe400078ec0ff */
[C---:B------:R-:W-:Y:S01]  /*10b40*/  IADD3 R4, R5.reuse, 0x60, RZ ;  /* 0x0000006005047810 */ /* 0x040fe20007ffe0ff */
[----:B------:R1:W-:Y:S01]  /*10b50*/  @!P4 ST.E.64 [R10.64], R116 ;  /* 0x000000740a00c985 */ /* 0x0003e2000c101b14 */
[----:B------:R-:W-:-:S02]  /*10b60*/  IADD3 R18, R5, 0x70, RZ ;  /* 0x0000007005127810 */ /* 0x000fc40007ffe0ff */
[----:B------:R-:W-:Y:S02]  /*10b70*/  ISETP.GE.AND P6, PT, R4, c[0x0][0x3c8], PT ;  /* 0x0000f20004007a0c */ /* 0x000fe40003fc6270 */
[----:B----4-:R-:W-:Y:S02]  /*10b80*/  @!P0 LOP3.LUT R7, R2, 0xfffffffe, RZ, 0xc0, !PT ;  /* 0xfffffffe02078812 */ /* 0x010fe400078ec0ff */
[C---:B------:R-:W-:Y:S02]  /*10b90*/  IADD3 R2, R5.reuse, 0x78, RZ ;  /* 0x0000007805027810 */ /* 0x040fe40007ffe0ff */
[----:B------:R-:W-:Y:S01]  /*10ba0*/  IADD3 R20, R5, 0x80, RZ ;  /* 0x0000008005147810 */ /* 0x000fe20007ffe0ff */
[----:B------:R-:W-:Y:S01]  /*10bb0*/  @!P0 IMAD.WIDE R6, R7, 0x4, R12 ;  /* 0x0000000407068825 */ /* 0x000fe200078e020c */
[----:B------:R-:W-:-:S05]  /*10bc0*/  IADD3 R0, R5, 0x88, RZ ;  /* 0x0000008805007810 */ /* 0x000fca0007ffe0ff */
[----:B------:R-:W-:Y:S01]  /*10bd0*/  @!P6 LEA.HI R4, R4, R4, RZ, 0x1 ;  /* 0x000000040404e211 */ /* 0x000fe200078f08ff */
[----:B-1----:R-:W-:-:S04]  /*10be0*/  @!P3 IMAD.WIDE R10, R17, 0x4, R12 ;  /* 0x00000004110ab825 */ /* 0x002fc800078e020c */
[----:B------:R-:W-:Y:S01]  /*10bf0*/  @!P1 IMAD.WIDE R16, R19, 0x4, R12 ;  /* 0x0000000413109825 */ /* 0x000fe200078e020c */
[----:B------:R-:W-:Y:S01]  /*10c00*/  IADD3 R19, R5, 0x68, RZ ;  /* 0x0000006805137810 */ /* 0x000fe20007ffe0ff */
[----:B------:R1:W-:Y:S01]  /*10c10*/  @!P3 ST.E.64 [R10.64], R120 ;  /* 0x000000780a00b985 */ /* 0x0003e2000c101b14 */
[----:B------:R-:W-:Y:S02]  /*10c20*/  ISETP.GE.AND P3, PT, R18, c[0x0][0x3c8], PT ;  /* 0x0000f20012007a0c */ /* 0x000fe40003f66270 */
[----:B------:R-:W-:Y:S01]  /*10c30*/  ISETP.GE.AND P4, PT, R19, c[0x0][0x3c8], PT ;  /* 0x0000f20013007a0c */ /* 0x000fe20003f86270 */
[----:B------:R2:W-:Y:S01]  /*10c40*/  @!P2 ST.E.64 [R14.64], R36 ;  /* 0x000000240e00a985 */ /* 0x0005e2000c101b14 */
[----:B------:R-:W-:-:S03]  /*10c50*/  ISETP.GE.AND P2, PT, R2, c[0x0][0x3c8], PT ;  /* 0x0000f20002007a0c */ /* 0x000fc60003f46270 */
[----:B------:R3:W-:Y:S01]  /*10c60*/  @!P1 ST.E.64 [R16.64], R40 ;  /* 0x0000002810009985 */ /* 0x0007e2000c101b14 */
[----:B------:R-:W-:-:S03]  /*10c70*/  ISETP.GE.AND P1, PT, R20, c[0x0][0x3c8], PT ;  /* 0x0000f20014007a0c */ /* 0x000fc60003f26270 */
[----:B------:R4:W-:Y:S01]  /*10c80*/  @!P0 ST.E.64 [R6.64], R44 ;  /* 0x0000002c06008985 */ /* 0x0009e2000c101b14 */
[----:B------:R-:W-:Y:S02]  /*10c90*/  ISETP.GE.AND P0, PT, R0, c[0x0][0x3c8], PT ;  /* 0x0000f20000007a0c */ /* 0x000fe40003f06270 */
[----:B------:R-:W-:Y:S02]  /*10ca0*/  @!P3 LEA.HI R18, R18, R18, RZ, 0x1 ;  /* 0x000000121212b211 */ /* 0x000fe400078f08ff */
[----:B------:R-:W-:Y:S02]  /*10cb0*/  @!P4 LEA.HI R19, R19, R19, RZ, 0x1 ;  /* 0x000000131313c211 */ /* 0x000fe400078f08ff */
[----:B------:R-:W-:Y:S02]  /*10cc0*/  @!P2 LEA.HI R2, R2, R2, RZ, 0x1 ;  /* 0x000000020202a211 */ /* 0x000fe400078f08ff */
[----:B------:R-:W-:Y:S02]  /*10cd0*/  @!P4 LOP3.LUT R19, R19, 0xfffffffe, RZ, 0xc0, !PT ;  /* 0xfffffffe1313c812 */ /* 0x000fe400078ec0ff */
[----:B------:R-:W-:-:S03]  /*10ce0*/  @!P1 LEA.HI R20, R20, R20, RZ, 0x1 ;  /* 0x0000001414149211 */ /* 0x000fc600078f08ff */
[----:B------:R-:W-:Y:S01]  /*10cf0*/  @!P0 LEA.HI R0, R0, R0, RZ, 0x1 ;  /* 0x0000000000008211 */ /* 0x000fe200078f08ff */
[--C-:B-1----:R-:W-:Y:S01]  /*10d00*/  @!P5 IMAD.WIDE R10, R21, 0x4, R12.reuse ;  /* 0x00000004150ad825 */ /* 0x102fe200078e020c */
[----:B------:R-:W-:Y:S02]  /*10d10*/  IADD3 R21, R5, 0xa0, RZ ;  /* 0x000000a005157810 */ /* 0x000fe40007ffe0ff */
[----:B--2---:R-:W-:Y:S02]  /*10d20*/  @!P3 LOP3.LUT R15, R18, 0xfffffffe, RZ, 0xc0, !PT ;  /* 0xfffffffe120fb812 */ /* 0x004fe400078ec0ff */
[----:B------:R1:W-:Y:S01]  /*10d30*/  @!P5 ST.E.64 [R10.64], R48 ;  /* 0x000000300a00d985 */ /* 0x0003e2000c101b14 */
[----:B------:R-:W-:Y:S01]  /*10d40*/  @!P4 IMAD.WIDE R18, R19, 0x4, R12 ;  /* 0x000000041312c825 */ /* 0x000fe200078e020c */
[----:B---3--:R-:W-:-:S03]  /*10d50*/  @!P1 LOP3.LUT R17, R20, 0xfffffffe, RZ, 0xc0, !PT ;  /* 0xfffffffe14119812 */ /* 0x008fc600078ec0ff */
[--C-:B------:R-:W-:Y:S01]  /*10d60*/  @!P3 IMAD.WIDE R14, R15, 0x4, R12.reuse ;  /* 0x000000040f0eb825 */ /* 0x100fe200078e020c */
[----:B------:R-:W-:Y:S02]  /*10d70*/  IADD3 R20, R5, 0xa8, RZ ;  /* 0x000000a805147810 */ /* 0x000fe40007ffe0ff */
[----:B----4-:R-:W-:Y:S01]  /*10d80*/  @!P6 LOP3.LUT R7, R4, 0xfffffffe, RZ, 0xc0, !PT ;  /* 0xfffffffe0407e812 */ /* 0x010fe200078ec0ff */
[----:B------:R-:W-:Y:S01]  /*10d90*/  @!P1 IMAD.WIDE R16, R17, 0x4, R12 ;  /* 0x0000000411109825 */ /* 0x000fe200078e020c */
[----:B------:R-:W-:-:S03]  /*10da0*/  IADD3 R4, R5, 0xb8, RZ ;  /* 0x000000b805047810 */ /* 0x000fc60007ffe0ff */
[----:B------:R-:W-:-:S05]  /*10db0*/  @!P6 IMAD.WIDE R6, R7, 0x4, R12 ;  /* 0x000000040706e825 */ /* 0x000fca00078e020c */
[----:B------:R2:W-:Y:S04]  /*10dc0*/  @!P6 ST.E.64 [R6.64], R52 ;  /* 0x000000340600e985 */ /* 0x0005e8000c101b14 */
[----:B------:R3:W-:Y:S04]  /*10dd0*/  @!P4 ST.E.64 [R18.64], R56 ;  /* 0x000000381200c985 */ /* 0x0007e8000c101b14 */
[----:B------:R-:W-:Y:S01]  /*10de0*/  @!P3 ST.E.64 [R14.64], R60 ;  /* 0x0000003c0e00b985 */ /* 0x000fe2000c101b14 */
[----:B------:R-:W-:Y:S02]  /*10df0*/  ISETP.GE.AND P3, PT, R21, c[0x0][0x3c8], PT ;  /* 0x0000f20015007a0c */ /* 0x000fe40003f66270 */
[----:B-1----:R-:W-:-:S02]  /*10e00*/  @!P2 LOP3.LUT R11, R2, 0xfffffffe, RZ, 0xc0, !PT ;  /* 0xfffffffe020ba812 */ /* 0x002fc400078ec0ff */
[----:B------:R-:W-:-:S03]  /*10e10*/  IADD3 R2, R5, 0x98, RZ ;  /* 0x0000009805027810 */ /* 0x000fc60007ffe0ff */
[----:B------:R-:W-:Y:S01]  /*10e20*/  @!P2 IMAD.WIDE R10, R11, 0x4, R12 ;  /* 0x000000040b0aa825 */ /* 0x000fe200078e020c */
[----:B------:R-:W-:-:S04]  /*10e30*/  ISETP.GE.AND P4, PT, R2, c[0x0][0x3c8], PT ;  /* 0x0000f20002007a0c */ /* 0x000fc80003f86270 */
[----:B------:R1:W-:Y:S01]  /*10e40*/  @!P2 ST.E.64 [R10.64], R64 ;  /* 0x000000400a00a985 */ /* 0x0003e2000c101b14 */
[----:B------:R-:W-:Y:S02]  /*10e50*/  ISETP.GE.AND P2, PT, R20, c[0x0][0x3c8], PT ;  /* 0x0000f20014007a0c */ /* 0x000fe40003f46270 */
[----:B------:R-:W-:Y:S01]  /*10e60*/  @!P3 LEA.HI R21, R21, R21, RZ, 0x1 ;  /* 0x000000151515b211 */ /* 0x000fe200078f08ff */
[----:B------:R4:W-:Y:S03]  /*10e70*/  @!P1 ST.E.64 [R16.64], R68 ;  /* 0x0000004410009985 */ /* 0x0009e6000c101b14 */
[----:B------:R-:W-:Y:S02]  /*10e80*/  @!P3 LOP3.LUT R21, R21, 0xfffffffe, RZ, 0xc0, !PT ;  /* 0xfffffffe1515b812 */ /* 0x000fe400078ec0ff */
[----:B--2---:R-:W-:Y:S02]  /*10e90*/  @!P0 LOP3.LUT R7, R0, 0xfffffffe, RZ, 0xc0, !PT ;  /* 0xfffffffe00078812 */ /* 0x004fe400078ec0ff */
[----:B------:R-:W-:-:S02]  /*10ea0*/  IADD3 R0, R5, 0x90, RZ ;  /* 0x0000009005007810 */ /* 0x000fc40007ffe0ff */
[----:B---3--:R-:W-:Y:S01]  /*10eb0*/  IADD3 R18, R5, 0xb0, RZ ;  /* 0x000000b005127810 */ /* 0x008fe20007ffe0ff */
[----:B------:R-:W-:Y:S01]  /*10ec0*/  @!P0 IMAD.WIDE R6, R7, 0x4, R12 ;  /* 0x0000000407068825 */ /* 0x000fe200078e020c */
[----:B------:R-:W-:Y:S02]  /*10ed0*/  ISETP.GE.AND P5, PT, R0, c[0x0][0x3c8], PT ;  /* 0x0000f20000007a0c */ /* 0x000fe40003fa6270 */
[----:B------:R-:W-:Y:S02]  /*10ee0*/  ISETP.GE.AND P1, PT, R18, c[0x0][0x3c8], PT ;  /* 0x0000f20012007a0c */ /* 0x000fe40003f26270 */
[----:B------:R2:W-:Y:S01]  /*10ef0*/  @!P0 ST.E.64 [R6.64], R72 ;  /* 0x0000004806008985 */ /* 0x0005e2000c101b14 */
[----:B------:R-:W-:Y:S02]  /*10f00*/  ISETP.GE.AND P0, PT, R4, c[0x0][0x3c8], PT ;  /* 0x0000f20004007a0c */ /* 0x000fe40003f06270 */
[----:B------:R-:W-:Y:S02]  /*10f10*/  @!P4 LEA.HI R2, R2, R2, RZ, 0x1 ;  /* 0x000000020202c211 */ /* 0x000fe400078f08ff */
[----:B------:R-:W-:-:S04]  /*10f20*/  @!P2 LEA.HI R20, R20, R20, RZ, 0x1 ;  /* 0x000000141414a211 */ /* 0x000fc800078f08ff */
[----:B------:R-:W-:Y:S02]  /*10f30*/  @!P5 LEA.HI R0, R0, R0, RZ, 0x1 ;  /* 0x000000000000d211 */ /* 0x000fe400078f08ff */
[----:B------:R-:W-:Y:S02]  /*10f40*/  @!P1 LEA.HI R18, R18, R18, RZ, 0x1 ;  /* 0x0000001212129211 */ /* 0x000fe400078f08ff */
[----:B-1----:R-:W-:Y:S02]  /*10f50*/  @!P4 LOP3.LUT R11, R2, 0xfffffffe, RZ, 0xc0, !PT ;  /* 0xfffffffe020bc812 */ /* 0x002fe400078ec0ff */
[----:B------:R-:W-:Y:S02]  /*10f60*/  @!P0 LEA.HI R4, R4, R4, RZ, 0x1 ;  /* 0x0000000404048211 */ /* 0x000fe400078f08ff */
[----:B------:R-:W-:Y:S01]  /*10f70*/  @!P2 LOP3.LUT R15, R20, 0xfffffffe, RZ, 0xc0, !PT ;  /* 0xfffffffe140fa812 */ /* 0x000fe200078ec0ff */
[----:B------:R-:W-:Y:S01]  /*10f80*/  @!P4 IMAD.WIDE R10, R11, 0x4, R12 ;  /* 0x000000040b0ac825 */ /* 0x000fe200078e020c */
[----:B----4-:R-:W-:-:S02]  /*10f90*/  @!P1 LOP3.LUT R17, R18, 0xfffffffe, RZ, 0xc0, !PT ;  /* 0xfffffffe12119812 */ /* 0x010fc400078ec0ff */
[----:B------:R-:W-:Y:S01]  /*10fa0*/  @!P0 LOP3.LUT R19, R4, 0xfffffffe, RZ, 0xc0, !PT ;  /* 0xfffffffe04138812 */ /* 0x000fe200078ec0ff */
[----:B------:R-:W-:-:S04]  /*10fb0*/  @!P3 IMAD.WIDE R20, R21, 0x4, R12 ;  /* 0x000000041514b825 */ /* 0x000fc800078e020c */
[----:B------:R-:W-:Y:S01]  /*10fc0*/  @!P2 IMAD.WIDE R14, R15, 0x4, R12 ;  /* 0x000000040f0ea825 */ /* 0x000fe200078e020c */
[----:B--2---:R-:W-:-:S03]  /*10fd0*/  @!P5 LOP3.LUT R7, R0, 0xfffffffe, RZ, 0xc0, !PT ;  /* 0xfffffffe0007d812 */ /* 0x004fc600078ec0ff */
        /* <DEDUP_REMOVED lines=9> */
.L_x_1989:
[----:B------:R-:W-:Y:S05]  /*11070*/  BSYNC B0 ;  /* 0x0000000000007941 */ /* 0x000fea0003800000 */
.L_x_1988:
[----:B------:R-:W-:Y:S01]  /*11080*/  ISETP.NE.AND P0, PT, R9, RZ, PT ;  /* 0x000000ff0900720c */ /* 0x000fe20003f05270 */
[----:B-1----:R1:W3:Y:S04]  /*11090*/  SHFL.IDX PT, R7, R8, 0x1, 0x1c1f ;  /* 0x003c1f0008077f89 */ /* 0x0022e800000e0000 */
[----:B------:R1:W4:Y:S08]  /*110a0*/  SHFL.IDX PT, R6, R3, 0x1, 0x1c1f ;  /* 0x003c1f0003067f89 */ /* 0x00033000000e0000 */
[----:B------:R-:W-:Y:S05]  /*110b0*/  @P0 EXIT ;  /* 0x000000000000094d */ /* 0x000fea0003800000 */
[C---:B-1--4-:R-:W-:Y:S02]  /*110c0*/  IADD3 R3, R5.reuse, 0x8, RZ ;  /* 0x0000000805037810 */ /* 0x052fe40007ffe0ff */
[----:B------:R-:W-:-:S02]  /*110d0*/  ISETP.GE.AND P1, PT, R5, c[0x0][0x3c8], PT ;  /* 0x0000f20005007a0c */ /* 0x000fc40003f26270 */
[----:B------:R-:W-:Y:S02]  /*110e0*/  ISETP.GE.AND P0, PT, R3, c[0x0][0x3c8], PT ;  /* 0x0000f20003007a0c */ /* 0x000fe40003f06270 */
[C---:B------:R-:W-:Y:S02]  /*110f0*/  IADD3 R2, R5.reuse, 0x10, RZ ;  /* 0x0000001005027810 */ /* 0x040fe40007ffe0ff */
[C---:B------:R-:W-:Y:S02]  /*11100*/  IADD3 R0, R5.reuse, 0x18, RZ ;  /* 0x0000001805007810 */ /* 0x040fe40007ffe0ff */
[----:B------:R-:W-:Y:S02]  /*11110*/  ISETP.GE.AND P6, PT, R2, c[0x0][0x3c8], PT ;  /* 0x0000f20002007a0c */ /* 0x000fe40003fc6270 */
[----:B------:R-:W-:Y:S02]  /*11120*/  ISETP.GE.AND P5, PT, R0, c[0x0][0x3c8], PT ;  /* 0x0000f20000007a0c */ /* 0x000fe40003fa6270 */
[C---:B------:R-:W-:Y:S01]  /*11130*/  IADD3 R10, R5.reuse, 0x20, RZ ;  /* 0x00000020050a7810 */ /* 0x040fe20007ffe0ff */
[C---:B--23--:R-:W-:Y:S01]  /*11140*/  @!P1 IMAD.WIDE R12, R5.reuse, 0x4, R6 ;  /* 0x00000004050c9825 */ /* 0x04cfe200078e0206 */
        /* <DEDUP_REMOVED lines=32> */
[--C-:B------:R-:W-:Y:S01]  /*11350*/  @!P4 IMAD.WIDE R10, R11, 0x4, R6.reuse ;  /* 0x000000040b0ac825 */ /* 0x100fe200078e0206 */
[----:B------:R-:W-:Y:S01]  /*11360*/  IADD3 R20, R5, 0x58, RZ ;  /* 0x0000005805147810 */ /* 0x000fe20007ffe0ff */
[----:B------:R2:W-:Y:S01]  /*11370*/  @!P5 ST.E.64 [R12.64], R106 ;  /* 0x0000006a0c00d985 */ /* 0x0005e2000c101b14 */
[----:B------:R-:W-:Y:S01]  /*11380*/  ISETP.GE.AND P5, PT, R0, c[0x0][0x3c8], PT ;  /* 0x0000f20000007a0c */ /* 0x000fe20003fa6270 */
[----:B------:R-:W-:Y:S01]  /*11390*/  @!P0 IMAD.WIDE R16, R3, 0x4, R6 ;  /* 0x0000000403108825 */ /* 0x000fe200078e0206 */
[C---:B------:R-:W-:Y:S01]  /*113a0*/  IADD3 R19, R5.reuse, 0x60, RZ ;  /* 0x0000006005137810 */ /* 0x040fe20007ffe0ff */
[----:B------:R3:W-:Y:S01]  /*113b0*/  @!P4 ST.E.64 [R10.64], R110 ;  /* 0x0000006e0a00c985 */ /* 0x0007e2000c101b14 */
[C---:B------:R-:W-:Y:S02]  /*113c0*/  IADD3 R18, R5.reuse, 0x68, RZ ;  /* 0x0000006805127810 */ /* 0x040fe40007ffe0ff */
[----:B------:R-:W-:-:S02]  /*113d0*/  IADD3 R3, R5, 0x78, RZ ;  /* 0x0000007805037810 */ /* 0x000fc40007ffe0ff */
[----:B------:R-:W-:Y:S02]  /*113e0*/  ISETP.GE.AND P4, PT, R20, c[0x0][0x3c8], PT ;  /* 0x0000f20014007a0c */ /* 0x000fe40003f86270 */
[----:B------:R-:W-:-:S03]  /*113f0*/  @!P6 LEA.HI R2, R2, R2, RZ, 0x1 ;  /* 0x000000020202e211 */ /* 0x000fc600078f08ff */
[----:B------:R-:W-:-:S08]  /*11400*/  @!P5 LEA.HI R0, R0, R0, RZ, 0x1 ;  /* 0x000000000000d211 */ /* 0x000fd000078f08ff */
[----:B------:R-:W-:Y:S02]  /*11410*/  @!P4 LEA.HI R20, R20, R20, RZ, 0x1 ;  /* 0x000000141414c211 */ /* 0x000fe400078f08ff */
[----:B-1----:R-:W-:Y:S01]  /*11420*/  @!P2 LOP3.LUT R15, R8, 0xfffffffe, RZ, 0xc0, !PT ;  /* 0xfffffffe080fa812 */ /* 0x002fe200078ec0ff */
[----:B------:R-:W-:Y:S01]  /*11430*/  @!P3 IMAD.WIDE R8, R9, 0x4, R6 ;  /* 0x000000040908b825 */ /* 0x000fe200078e0206 */
[----:B--2---:R-:W-:-:S03]  /*11440*/  @!P1 LOP3.LUT R13, R4, 0xfffffffe, RZ, 0xc0, !PT ;  /* 0xfffffffe040d9812 */ /* 0x004fc600078ec0ff */
[--C-:B------:R-:W-:Y:S01]  /*11450*/  @!P2 IMAD.WIDE R14, R15, 0x4, R6.reuse ;  /* 0x000000040f0ea825 */ /* 0x100fe200078e0206 */
[----:B------:R-:W-:Y:S01]  /*11460*/  IADD3 R4, R5, 0x70, RZ ;  /* 0x0000007005047810 */ /* 0x000fe20007ffe0ff */
[----:B------:R1:W-:Y:S01]  /*11470*/  @!P3 ST.E.64 [R8.64], R114 ;  /* 0x000000720800b985 */ /* 0x0003e2000c101b14 */
[----:B------:R-:W-:Y:S01]  /*11480*/  ISETP.GE.AND P3, PT, R19, c[0x0][0x3c8], PT ;  /* 0x0000f20013007a0c */ /* 0x000fe20003f66270 */
[--C-:B------:R-:W-:Y:S01]  /*11490*/  @!P1 IMAD.WIDE R12, R13, 0x4, R6.reuse ;  /* 0x000000040d0c9825 */ /* 0x100fe200078e0206 */
[----:B---3--:R-:W-:Y:S01]  /*114a0*/  @!P5 LOP3.LUT R11, R0, 0xfffffffe, RZ, 0xc0, !PT ;  /* 0xfffffffe000bd812 */ /* 0x008fe200078ec0ff */
[----:B------:R-:W-:Y:S01]  /*114b0*/  @!P2 ST.E.64 [R14.64], R118 ;  /* 0x000000760e00a985 */ /* 0x000fe2000c101b14 */
[----:B------:R-:W-:Y:S02]  /*114c0*/  ISETP.GE.AND P2, PT, R18, c[0x0][0x3c8], PT ;  /* 0x0000f20012007a0c */ /* 0x000fe40003f46270 */
[----:B------:R-:W-:Y:S01]  /*114d0*/  IADD3 R0, R5, 0x88, RZ ;  /* 0x0000008805007810 */ /* 0x000fe20007ffe0ff */
[----:B------:R2:W-:Y:S01]  /*114e0*/  @!P1 ST.E.64 [R12.64], R122 ;  /* 0x0000007a0c009985 */ /* 0x0005e2000c101b14 */
[----:B------:R-:W-:Y:S01]  /*114f0*/  ISETP.GE.AND P1, PT, R4, c[0x0][0x3c8], PT ;  /* 0x0000f20004007a0c */ /* 0x000fe20003f26270 */
[----:B------:R-:W-:-:S02]  /*11500*/  @!P5 IMAD.WIDE R10, R11, 0x4, R6 ;  /* 0x000000040b0ad825 */ /* 0x000fc400078e0206 */
[----:B------:R3:W-:Y:S01]  /*11510*/  @!P0 ST.E.64 [R16.64], R38 ;  /* 0x0000002610008985 */ /* 0x0007e2000c101b14 */
[----:B------:R-:W-:Y:S02]  /*11520*/  ISETP.GE.AND P0, PT, R3, c[0x0][0x3c8], PT ;  /* 0x0000f20003007a0c */ /* 0x000fe40003f06270 */
[----:B------:R-:W-:-:S03]  /*11530*/  @!P3 LEA.HI R19, R19, R19, RZ, 0x1 ;  /* 0x000000131313b211 */ /* 0x000fc600078f08ff */
[----:B------:R-:W-:Y:S02]  /*11540*/  @!P2 LEA.HI R18, R18, R18, RZ, 0x1 ;  /* 0x000000121212a211 */ /* 0x000fe400078f08ff */
[----:B------:R-:W-:Y:S02]  /*11550*/  @!P3 LOP3.LUT R19, R19, 0xfffffffe, RZ, 0xc0, !PT ;  /* 0xfffffffe1313b812 */ /* 0x000fe400078ec0ff */
[----:B------:R-:W-:-:S04]  /*11560*/  @!P1 LEA.HI R4, R4, R4, RZ, 0x1 ;  /* 0x0000000404049211 */ /* 0x000fc800078f08ff */
[----:B------:R-:W-:Y:S02]  /*11570*/  @!P0 LEA.HI R3, R3, R3, RZ, 0x1 ;  /* 0x0000000303038211 */ /* 0x000fe400078f08ff */
[----:B-1----:R-:W-:Y:S02]  /*11580*/  @!P6 LOP3.LUT R9, R2, 0xfffffffe, RZ, 0xc0, !PT ;  /* 0xfffffffe0209e812 */ /* 0x002fe400078ec0ff */
[----:B------:R-:W-:Y:S02]  /*11590*/  IADD3 R2, R5, 0x80, RZ ;  /* 0x0000008005027810 */ /* 0x000fe40007ffe0ff */
[----:B------:R-:W-:Y:S01]  /*115a0*/  @!P0 LOP3.LUT R3, R3, 0xfffffffe, RZ, 0xc0, !PT ;  /* 0xfffffffe03038812 */ /* 0x000fe200078ec0ff */
[----:B------:R-:W-:Y:S01]  /*115b0*/  @!P6 IMAD.WIDE R8, R9, 0x4, R6 ;  /* 0x000000040908e825 */ /* 0x000fe200078e0206 */
[----:B--2---:R-:W-:-:S03]  /*115c0*/  @!P4 LOP3.LUT R13, R20, 0xfffffffe, RZ, 0xc0, !PT ;  /* 0xfffffffe140dc812 */ /* 0x004fc600078ec0ff */
[--C-:B------:R-:W-:Y:S01]  /*115d0*/  @!P3 IMAD.WIDE R14, R19, 0x4, R6.reuse ;  /* 0x00000004130eb825 */ /* 0x100fe200078e0206 */
[----:B------:R1:W-:Y:S01]  /*115e0*/  @!P6 ST.E.64 [R8.64], R42 ;  /* 0x0000002a0800e985 */ /* 0x0003e2000c101b14 */
[----:B------:R-:W-:Y:S02]  /*115f0*/  ISETP.GE.AND P6, PT, R2, c[0x0][0x3c8], PT ;  /* 0x0000f20002007a0c */ /* 0x000fe40003fc6270 */
[--C-:B------:R-:W-:Y:S01]  /*11600*/  @!P4 IMAD.WIDE R12, R13, 0x4, R6.reuse ;  /* 0x000000040d0cc825 */ /* 0x100fe200078e0206 */
[----:B------:R2:W-:Y:S01]  /*11610*/  @!P5 ST.E.64 [R10.64], R46 ;  /* 0x0000002e0a00d985 */ /* 0x0005e2000c101b14 */
[----:B------:R-:W-:Y:S02]  /*11620*/  ISETP.GE.AND P5, PT, R0, c[0x0][0x3c8], PT ;  /* 0x0000f20000007a0c */ /* 0x000fe40003fa6270 */
[----:B------:R-:W-:Y:S01]  /*11630*/  IADD3 R20, R5, 0x90, RZ ;  /* 0x0000009005147810 */ /* 0x000fe20007ffe0ff */
[----:B---3--:R-:W-:Y:S01]  /*11640*/  @!P0 IMAD.WIDE R16, R3, 0x4, R6 ;  /* 0x0000000403108825 */ /* 0x008fe200078e0206 */
[C---:B------:R-:W-:Y:S01]  /*11650*/  IADD3 R19, R5.reuse, 0x98, RZ ;  /* 0x0000009805137810 */ /* 0x040fe20007ffe0ff */
[----:B------:R3:W-:Y:S01]  /*11660*/  @!P4 ST.E.64 [R12.64], R50 ;  /* 0x000000320c00c985 */ /* 0x0007e2000c101b14 */
[----:B------:R-:W-:-:S02]  /*11670*/  IADD3 R3, R5, 0xb0, RZ ;  /* 0x000000b005037810 */ /* 0x000fc40007ffe0ff */
[----:B------:R-:W-:Y:S01]  /*11680*/  ISETP.GE.AND P4, PT, R20, c[0x0][0x3c8], PT ;  /* 0x0000f20014007a0c */ /* 0x000fe20003f86270 */
[----:B------:R4:W-:Y:S01]  /*11690*/  @!P3 ST.E.64 [R14.64], R54 ;  /* 0x000000360e00b985 */ /* 0x0009e2000c101b14 */
[----:B------:R-:W-:Y:S02]  /*116a0*/  ISETP.GE.AND P3, PT, R19, c[0x0][0x3c8], PT ;  /* 0x0000f20013007a0c */ /* 0x000fe40003f66270 */
[----:B------:R-:W-:Y:S02]  /*116b0*/  @!P6 LEA.HI R2, R2, R2, RZ, 0x1 ;  /* 0x000000020202e211 */ /* 0x000fe400078f08ff */
[----:B------:R-:W-:-:S07]  /*116c0*/  @!P5 LEA.HI R0, R0, R0, RZ, 0x1 ;  /* 0x000000000000d211 */ /* 0x000fce00078f08ff */
[----:B------:R-:W-:Y:S02]  /*116d0*/  @!P4 LEA.HI R20, R20, R20, RZ, 0x1 ;  /* 0x000000141414c211 */ /* 0x000fe400078f08ff */
[----:B------:R-:W-:Y:S02]  /*116e0*/  @!P3 LEA.HI R19, R19, R19, RZ, 0x1 ;  /* 0x000000131313b211 */ /* 0x000fe400078f08ff */
[----:B-1----:R-:W-:Y:S02]  /*116f0*/  @!P2 LOP3.LUT R9, R18, 0xfffffffe, RZ, 0xc0, !PT ;  /* 0xfffffffe1209a812 */ /* 0x002fe400078ec0ff */
[----:B------:R-:W-:Y:S02]  /*11700*/  IADD3 R18, R5, 0xa0, RZ ;  /* 0x000000a005127810 */ /* 0x000fe40007ffe0ff */
[----:B--2---:R-:W-:Y:S01]  /*11710*/  @!P1 LOP3.LUT R11, R4, 0xfffffffe, RZ, 0xc0, !PT ;  /* 0xfffffffe040b9812 */ /* 0x004fe200078ec0ff */
[----:B------:R-:W-:Y:S01]  /*11720*/  @!P2 IMAD.WIDE R8, R9, 0x4, R6 ;  /* 0x000000040908a825 */ /* 0x000fe200078e0206 */
[----:B------:R-:W-:-:S02]  /*11730*/  IADD3 R4, R5, 0xa8, RZ ;  /* 0x000000a805047810 */ /* 0x000fc40007ffe0ff */
[----:B------:R-:W-:Y:S01]  /*11740*/  @!P3 LOP3.LUT R19, R19, 0xfffffffe, RZ, 0xc0, !PT ;  /* 0xfffffffe1313b812 */ /* 0x000fe200078ec0ff */
[----:B------:R-:W-:Y:S01]  /*11750*/  @!P1 IMAD.WIDE R10, R11, 0x4, R6 ;  /* 0x000000040b0a9825 */ /* 0x000fe200078e0206 */
[----:B------:R1:W-:Y:S01]  /*11760*/  @!P2 ST.E.64 [R8.64], R58 ;  /* 0x0000003a0800a985 */ /* 0x0003e2000c101b14 */
[----:B------:R-:W-:Y:S02]  /*11770*/  ISETP.GE.AND P2, PT, R18, c[0x0][0x3c8], PT ;  /* 0x0000f20012007a0c */ /* 0x000fe40003f46270 */
[----:B---3--:R-:W-:Y:S01]  /*11780*/  @!P4 LOP3.LUT R13, R20, 0xfffffffe, RZ, 0xc0, !PT ;  /* 0xfffffffe140dc812 */ /* 0x008fe200078ec0ff */
        /* <DEDUP_REMOVED lines=34> */
.L_x_1987:
        /* <DEDUP_REMOVED lines=13> */
[----:B------:R-:W2:Y:S01]  /*11a80*/  S2R R3, SR_CTAID.Y ;  /* 0x0000000000037919 */ /* 0x000ea20000002600 */
        /* <DEDUP_REMOVED lines=15> */
[----:B--2---:R-:W-:Y:S02]  /*11b80*/  IMAD R2, R2, c[0x0][0x550], R3 ;  /* 0x0001540002027a24 */ /* 0x004fe400078e0203 */
        /* <DEDUP_REMOVED lines=20> */
.L_x_1990:
        /* <DEDUP_REMOVED lines=11> */
.L_x_3131:


//--------------------- .text._ZN7cutlass13device_kernelIN5flash19enable_sm80_to_sm89INS1_16FlashAttnFwdSm80INS1_25CollectiveMainloopFwdSm80ILi8ELi2ELb0EN4cute5tupleIJNS5_1CILi128EEENS7_ILi64EEENS7_ILi192EEEEEELi192ENS_6half_tEfNS_4arch4Sm80ELb0ELb1ELb0ELb1ELb1ELb0ELb1ELb1EEENS1_21CollectiveEpilogueFwdINS6_IJS8_SA_S9_EEENS6_IJNS7_ILi1EEESI_SI_EEESC_SE_Li256ELb1ELb1ELb1ELb0EEENS1_36VarlenDynamicPersistentTileSchedulerILi128ELi64ELi256ELi256ELb1ELb1ELb0ELb1ELb0ELb1EEEEEEEEEvNT_6ParamsE --------------------------
	.section	.text._ZN7cutlass13device_kernelIN5flash19enable_sm80_to_sm89INS1_16FlashAttnFwdSm80INS1_25CollectiveMainloopFwdSm80ILi8ELi2ELb0EN4cute5tupleIJNS5_1CILi128EEENS7_ILi64EEENS7_ILi192EEEEEELi192ENS_6half_tEfNS_4arch4Sm80ELb0ELb1ELb0ELb1ELb1ELb0ELb1ELb1EEENS1_21CollectiveEpilogueFwdINS6_IJS8_SA_S9_EEENS6_IJNS7_ILi1EEESI_SI_EEESC_SE_Li256ELb1ELb1ELb1ELb0EEENS1_36VarlenDynamicPersistentTileSchedulerILi128ELi64ELi256ELi256ELb1ELb1ELb0ELb1ELb0ELb1EEEEEEEEEvNT_6ParamsE,"ax",@progbits
	.sectioninfo	@"SHI_REGISTERS=255"
	.align	128
.text._ZN7cutlass13device_kernelIN5flash19enable_sm80_to_sm89INS1_16FlashAttnFwdSm80INS1_25CollectiveMainloopFwdSm80ILi8ELi2ELb0EN4cute5tupleIJNS5_1CILi128EEENS7_ILi64EEENS7_ILi192EEEEEELi192ENS_6half_tEfNS_4arch4Sm80ELb0ELb1ELb0ELb1ELb1ELb0ELb1ELb1EEENS1_21CollectiveEpilogueFwdINS6_IJS8_SA_S9_EEENS6_IJNS7_ILi1EEESI_SI_EEESC_SE_Li256ELb1ELb1ELb1ELb0EEENS1_36VarlenDynamicPersistentTileSchedulerILi128ELi64ELi256ELi256ELb1ELb1ELb0ELb1ELb0ELb1EEEEEEEEEvNT_6ParamsE:
        .type           _ZN7cutlass13device_kernelIN5flash19enable_sm80_to_sm89INS1_16FlashAttnFwdSm80INS1_25CollectiveMainloopFwdSm80ILi8ELi2ELb0EN4cute5tupleIJNS5_1CILi128EEENS7_ILi64EEENS7_ILi192EEEEEELi192ENS_6half_tEfNS_4arch4Sm80ELb0ELb1ELb0ELb1ELb1ELb0ELb1ELb1EEENS1_21CollectiveEpilogueFwdINS6_IJS8_SA_S9_EEENS6_IJNS7_ILi1EEESI_SI_EEESC_SE_Li256ELb1ELb1ELb1ELb0EEENS1_36VarlenDynamicPersistentTileSchedulerILi128ELi64ELi256ELi256ELb1ELb1ELb0ELb1ELb0ELb1EEEEEEEEEvNT_6ParamsE,@function
        .size           _ZN7cutlass13device_kernelIN5flash19enable_sm80_to_sm89INS1_16FlashAttnFwdSm80INS1_25CollectiveMainloopFwdSm80ILi8ELi2ELb0EN4cute5tupleIJNS5_1CILi128EEENS7_ILi64EEENS7_ILi192EEEEEELi192ENS_6half_tEfNS_4arch4Sm80ELb0ELb1ELb0ELb1ELb1ELb0ELb1ELb1EEENS1_21CollectiveEpilogueFwdINS6_IJS8_SA_S9_EEENS6_IJNS7_ILi1EEESI_SI_EEESC_SE_Li256ELb1ELb1ELb1ELb0EEENS1_36VarlenDynamicPersistentTileSchedulerILi128ELi64ELi256ELi256ELb1ELb1ELb0ELb1ELb0ELb1EEEEEEEEEvNT_6ParamsE,(.L_x_3132 - _ZN7cutlass13device_kernelIN5flash19enable_sm80_to_sm89INS1_16FlashAttnFwdSm80INS1_25CollectiveMainloopFwdSm80ILi8ELi2ELb0EN4cute5tupleIJNS5_1CILi128EEENS7_ILi64EEENS7_ILi192EEEEEELi192ENS_6half_tEfNS_4arch4Sm80ELb0ELb1ELb0ELb1ELb1ELb0ELb1ELb1EEENS1_21CollectiveEpilogueFwdINS6_IJS8_SA_S9_EEENS6_IJNS7_ILi1EEESI_SI_EEESC_SE_Li256ELb1ELb1ELb1ELb0EEENS1_36VarlenDynamicPersistentTileSchedulerILi128ELi64ELi256ELi256ELb1ELb1ELb0ELb1ELb0ELb1EEEEEEEEEvNT_6ParamsE)
        .other          _ZN7cutlass13device_kernelIN5flash19enable_sm80_to_sm89INS1_16FlashAttnFwdSm80INS1_25CollectiveMainloopFwdSm80ILi8ELi2ELb0EN4cute5tupleIJNS5_1CILi128EEENS7_ILi64EEENS7_ILi192EEEEEELi192ENS_6half_tEfNS_4arch4Sm80ELb0ELb1ELb0ELb1ELb1ELb0ELb1ELb1EEENS1_21CollectiveEpilogueFwdINS6_IJS8_SA_S9_EEENS6_IJNS7_ILi1EEESI_SI_EEESC_SE_Li256ELb1ELb1ELb1ELb0EEENS1_36VarlenDynamicPersistentTileSchedulerILi128ELi64ELi256ELi256ELb1ELb1ELb0ELb1ELb0ELb1EEEEEEEEEvNT_6ParamsE,@"STO_CUDA_ENTRY STV_DEFAULT"
_ZN7cutlass13device_kernelIN5flash19enable_sm80_to_sm89INS1_16FlashAttnFwdSm80INS1_25CollectiveMainloopFwdSm80ILi8ELi2ELb0EN4cute5tupleIJNS5_1CILi128EEENS7_ILi64EEENS7_ILi192EEEEEELi192ENS_6half_tEfNS_4arch4Sm80ELb0ELb1ELb0ELb1ELb1ELb0ELb1ELb1EEENS1_21CollectiveEpilogueFwdINS6_IJS8_SA_S9_EEENS6_IJNS7_ILi1EEESI_SI_EEESC_SE_Li256ELb1ELb1ELb1ELb0EEENS1_36VarlenDynamicPersistentTileSchedulerILi128ELi64ELi256ELi256ELb1ELb1ELb0ELb1ELb0ELb1EEEEEEEEEvNT_6ParamsE:
        /* <DEDUP_REMOVED lines=52> */
.L_x_1996:
        /* <DEDUP_REMOVED lines=16> */
.L_x_2170:
        /* <DEDUP_REMOVED lines=16> */
.L_x_2171:
[----:B---3--:R-:W-:-:S05]  /*0540*/  IMAD R0, R0, c[0x0][0x538], RZ ;  /* 0x00014e0000007a24 */ /* 0x008fca00078e02ff */
[----:B------:R-:W-:-:S04]  /*0550*/  IADD3 R6, R0, R6, RZ ;  /* 0x0000000600067210 */ /* 0x000fc80007ffe0ff */
[----:B------:R-:W-:-:S13]  /*0560*/  ISETP.GT.AND P0, PT, R6, UR4, PT ;  /* 0x0000000406007c0c */ /* 0x000fda000bf04270 */
[----:B-12---:R-:W-:Y:S05]  /*0570*/  @!P0 BRA `(.L_x_1996) ;  /* 0xfffffdc000008947 */ /* 0x006fea000383ffff */
.L_x_1992:
[----:B------:R-:W-:-:S05]  /*0580*/  IADD3 R10, -R0, R6, RZ ;  /* 0x00000006000a7210 */ /* 0x000fca0007ffe1ff */
[----:B------:R-:W-:-:S05]  /*0590*/  IMAD R0, R4, c[0x0][0x538], R10 ;  /* 0x00014e0004007a24 */ /* 0x000fca00078e020a */
[----:B------:R-:W-:Y:S01]  /*05a0*/  ISETP.GT.AND P0, PT, R0, UR4, PT ;  /* 0x0000000400007c0c */ /* 0x000fe2000bf04270 */
[----:B------:R-:W-:-:S12]  /*05b0*/  BRA.DIV ~URZ, `(.L_x_1997) ;  /* 0x000160a27f007947 */ /* 0x000fd8000b800000 */
[----:B------:R-:W-:-:S04]  /*05c0*/  VOTE.ANY R6, PT, !P0 ;  /* 0x0000000000067806 */ /* 0x000fc800040e0100 */
.L_x_2172:
[----:B------:R-:W1:Y:S02]  /*05d0*/  POPC R0, R6 ;  /* 0x0000000600007309 */ /* 0x000e640000000000 */
[----:B-12---:R-:W-:Y:S01]  /*05e0*/  IADD3 R211, R0, R7, RZ ;  /* 0x0000000700d37210 */ /* 0x006fe20007ffe0ff */
[----:B------:R-:W-:Y:S05]  /*05f0*/  BRA.DIV ~URZ, `(.L_x_1998) ;  /* 0x000160b27f007947 */ /* 0x000fea000b800000 */
[----:B------:R1:W2:Y:S01]  /*0600*/  SHFL.IDX PT, R12, R9, R0, 0x1f ;  /* 0x00001f00090c7589 */ /* 0x0002a200000e0000 */
[----:B------:R-:W-:-:S03]  /*0610*/  MOV R5, RZ ;  /* 0x000000ff00057202 */ /* 0x000fc60000000f00 */
[----:B------:R1:W3:Y:S04]  /*0620*/  SHFL.IDX PT, R9, R8, R0, 0x1f ;  /* 0x00001f0008097589 */ /* 0x0002e800000e0000 */
.L_x_2173:
[----:B------:R-:W-:Y:S01]  /*0630*/  ISETP.NE.AND P0, PT, R6, RZ, PT ;  /* 0x000000ff0600720c */ /* 0x000fe20003f05270 */
[----:B------:R-:W-:-:S12]  /*0640*/  BSSY B0, `(.L_x_1999) ;  /* 0x0000005000007945 */ /* 0x000fd80003800000 */
[----:B------:R-:W-:Y:S05]  /*0650*/  @!P0 BRA `(.L_x_2000) ;  /* 0x0000003000008947 */ /* 0x000fea0003800000 */
[----:B-1----:R-:W-:Y:S01]  /*0660*/  IADD3 R0, R0, -0x1, RZ ;  /* 0xffffffff00007810 */ /* 0x002fe20007ffe0ff */
[----:B------:R-:W-:Y:S05]  /*0670*/  BRA.DIV ~URZ, `(.L_x_2001) ;  /* 0x000161127f007947 */ /* 0x000fea000b800000 */
[----:B------:R1:W4:Y:S02]  /*0680*/  SHFL.IDX PT, R5, R4, R0, 0x1f ;  /* 0x00001f0004057589 */ /* 0x00032400000e0000 */
.L_x_2000:
[----:B------:R-:W-:Y:S05]  /*0690*/  BSYNC B0 ;  /* 0x0000000000007941 */ /* 0x000fea0003800000 */
.L_x_1999:
        /* <DEDUP_REMOVED lines=67> */
.L_x_2003:
        /* <DEDUP_REMOVED lines=68> */
.L_x_2004:
[----:B------:R-:W-:Y:S05]  /*0f10*/  BSYNC B0 ;  /* 0x0000000000007941 */ /* 0x000fea0003800000 */
.L_x_2002:
[----:B------:R-:W-:-:S04]  /*0f20*/  LOP3.LUT R0, RZ, R0, RZ, 0x33, !PT ;  /* 0x00000000ff007212 */ /* 0x000fc800078e33ff */
[----:B------:R-:W-:Y:S01]  /*0f30*/  IADD3 R209, R0, R12, RZ ;  /* 0x0000000c00d17210 */ /* 0x000fe20007ffe0ff */
[----:B------:R-:W-:Y:S05]  /*0f40*/  BRA `(.L_x_2005) ;  /* 0x0000004000007947 */ /* 0x000fea0003800000 */
.L_x_1993:
[----:B--2---:R-:W-:Y:S01]  /*0f50*/  IMAD.MOV.U32 R209, RZ, RZ, RZ ;  /* 0x000000ffffd17224 */ /* 0x004fe200078e00ff */
[----:B------:R-:W-:Y:S01]  /*0f60*/  MOV R210, RZ ;  /* 0x000000ff00d27202 */ /* 0x000fe20000000f00 */
[----:B------:R-:W-:Y:S01]  /*0f70*/  IMAD.U32 R208, RZ, RZ, UR4 ;  /* 0x00000004ffd07e24 */ /* 0x000fe2000f8e00ff */
[----:B------:R-:W-:Y:S02]  /*0f80*/  MOV R211, c[0x0][0x53c] ;  /* 0x00014f0000d37a02 */ /* 0x000fe40000000f00 */
.L_x_2005:
[----:B------:R-:W-:Y:S01]  /*0f90*/  ISETP.NE.AND P0, PT, R13, RZ, PT ;  /* 0x000000ff0d00720c */ /* 0x000fe20003f05270 */
[----:B------:R-:W-:-:S12]  /*0fa0*/  WARPSYNC 0xffffffff ;  /* 0xffffffff00007948 */ /* 0x000fd80003800000 */
[----:B------:R1:W-:Y:S04]  /*0fb0*/  @!P0 STS.128 [0x24100], R208 ;  /* 0x024100d0ff008388 */ /* 0x0003e80000000c00 */
[----:B------:R-:W-:Y:S06]  /*0fc0*/  BAR.ARV 0x5, 0x100 ;  /* 0x0144000000007b1d */ /* 0x000fec0000002000 */
.L_x_1991:
        /* <DEDUP_REMOVED lines=14> */
[--C-:B------:R-:W-:Y:S01]  /*10b0*/  SHF.R.S32.HI R7, RZ, 0x2, R13.reuse ;  /* 0x00000002ff077819 */ /* 0x100fe2000001140d */
[----:B------:R-:W-:Y:S01]  /*10c0*/  IMAD.SHL.U32 R4, R205, 0x40, RZ ;  /* 0x00000040cd047824 */ /* 0x000fe200078e00ff */
[----:B------:R-:W-:Y:S01]  /*10d0*/  LEA.HI R6, R9, R15, RZ, 0x5 ;  /* 0x0000000f09067211 */ /* 0x000fe200078f28ff */
[----:B------:R-:W-:Y:S01]  /*10e0*/  IMAD.IADD R14, R3, 0x1, -R0 ;  /* 0x00000001030e7824 */ /* 0x000fe200078e0a00 */
[----:B------:R-:W-:Y:S02]  /*10f0*/  LOP3.LUT R0, R2, 0xfffffff0, RZ, 0xc0, !PT ;  /* 0xfffffff002007812 */ /* 0x000fe400078ec0ff */
        /* <DEDUP_REMOVED lines=9> */
[----:B------:R-:W-:Y:S01]  /*1190*/  LOP3.LUT R2, R4, 0x1c0, RZ, 0xc0, !PT ;  /* 0x000001c004027812 */ /* 0x000fe200078ec0ff */
[----:B------:R-:W-:Y:S01]  /*11a0*/  IMAD.SHL.U32 R9, R9, 0x8, RZ ;  /* 0x0000000809097824 */ /* 0x000fe200078e00ff */
[----:B------:R-:W-:Y:S01]  /*11b0*/  LEA.HI R10, R5, R0, RZ, 0x3 ;  /* 0x00000000050a7211 */ /* 0x000fe200078f18ff */
[----:B------:R-:W-:Y:S01]  /*11c0*/  IMAD.IADD R7, R7, 0x1, -R3 ;  /* 0x0000000107077824 */ /* 0x000fe200078e0a03 */
[----:B------:R-:W-:-:S02]  /*11d0*/  SHF.R.U32.HI R4, RZ, 0x3, R2 ;  /* 0x00000003ff047819 */ /* 0x000fc40000011602 */
[----:B------:R-:W-:Y:S02]  /*11e0*/  LOP3.LUT R2, R2, 0x38, R177, 0xf8, !PT ;  /* 0x0000003802027812 */ /* 0x000fe400078ef8b1 */
[----:B------:R-:W-:Y:S02]  /*11f0*/  LOP3.LUT R3, R10, 0xfffffff8, RZ, 0xc0, !PT ;  /* 0xfffffff80a037812 */ /* 0x000fe400078ec0ff */
[----:B------:R-:W-:Y:S02]  /*1200*/  LOP3.LUT R11, R2, R4, RZ, 0x3c, !PT ;  /* 0x00000004020b7212 */ /* 0x000fe400078e3cff */
[--C-:B------:R-:W-:Y:S01]  /*1210*/  SHF.R.S32.HI R4, RZ, 0x1f, R6.reuse ;  /* 0x0000001fff047819 */ /* 0x100fe20000011406 */
[----:B------:R-:W-:Y:S01]  /*1220*/  IMAD.IADD R2, R0, 0x1, -R3 ;  /* 0x0000000100027824 */ /* 0x000fe200078e0a03 */
[----:B------:R-:W-:Y:S02]  /*1230*/  LOP3.LUT R3, R6, 0xffffffe0, RZ, 0xc0, !PT ;  /* 0xffffffe006037812 */ /* 0x000fe400078ec0ff */
[----:B------:R-:W-:-:S02]  /*1240*/  SHF.R.S32.HI R0, RZ, 0x5, R6 ;  /* 0x00000005ff007819 */ /* 0x000fc40000011406 */
[----:B------:R-:W-:Y:S01]  /*1250*/  LOP3.LUT R5, R7, 0x1, RZ, 0xc0, !PT ;  /* 0x0000000107057812 */ /* 0x000fe200078ec0ff */
[----:B------:R-:W-:Y:S01]  /*1260*/  IMAD.IADD R16, R15, 0x1, -R3 ;  /* 0x000000010f107824 */ /* 0x000fe200078e0a03 */
[----:B------:R-:W-:Y:S01]  /*1270*/  LEA.HI R4, R4, R0, RZ, 0x3 ;  /* 0x0000000004047211 */ /* 0x000fe200078f18ff */
[----:B------:R-:W-:Y:S01]  /*1280*/  IMAD.SHL.U32 R3, R187, 0x40, RZ ;  /* 0x00000040bb037824 */ /* 0x000fe200078e00ff */
[----:B------:R-:W-:Y:S02]  /*1290*/  ISETP.NE.U32.AND P3, PT, R5, 0x1, PT ;  /* 0x000000010500780c */ /* 0x000fe40003f65070 */
[----:B------:R-:W-:Y:S02]  /*12a0*/  SHF.R.S32.HI R12, RZ, 0x1f, R16 ;  /* 0x0000001fff0c7819 */ /* 0x000fe40000011410 */
[----:B------:R-:W-:Y:S02]  /*12b0*/  LOP3.LUT R3, R3, 0x1c0, RZ, 0xc0, !PT ;  /* 0x000001c003037812 */ /* 0x000fe400078ec0ff */
[----:B------:R-:W-:-:S02]  /*12c0*/  LOP3.LUT R4, R4, 0xffffff8, RZ, 0xc0, !PT ;  /* 0x0ffffff804047812 */ /* 0x000fc400078ec0ff */
[----:B------:R-:W-:Y:S02]  /*12d0*/  LOP3.LUT R8, R3, 0x8, R8, 0xf8, !PT ;  /* 0x0000000803087812 */ /* 0x000fe400078ef808 */
[----:B------:R-:W-:Y:S01]  /*12e0*/  SHF.R.U32.HI R6, RZ, 0x3, R3 ;  /* 0x00000003ff067819 */ /* 0x000fe20000011603 */
[----:B------:R-:W-:Y:S01]  /*12f0*/  IMAD.IADD R5, R0, 0x1, -R4 ;  /* 0x0000000100057824 */ /* 0x000fe200078e0a04 */
[----:B------:R-:W-:Y:S02]  /*1300*/  LEA.HI R12, R12, R16, RZ, 0x2 ;  /* 0x000000100c0c7211 */ /* 0x000fe400078f10ff */
        /* <DEDUP_REMOVED lines=8> */
[----:B------:R-:W-:Y:S01]  /*1390*/  LOP3.LUT R11, R11, 0x7ffffe00, R9, 0xf8, !PT ;  /* 0x7ffffe000b0b7812 */ /* 0x000fe200078ef809 */
[----:B------:R-:W-:Y:S01]  /*13a0*/  IMAD R15, R5, 0x10, R4 ;  /* 0x00000010050f7824 */ /* 0x000fe200078e0204 */
[----:B------:R-:W-:Y:S01]  /*13b0*/  LEA.HI R4, R3, R3, RZ, 0x1 ;  /* 0x0000000303047211 */ /* 0x000fe200078f08ff */
[C---:B------:R-:W-:Y:S01]  /*13c0*/  IMAD.SHL.U32 R5, R7.reuse, 0x40, RZ ;  /* 0x0000004007057824 */ /* 0x040fe200078e00ff */
[----:B------:R-:W-:Y:S01]  /*13d0*/  LOP3.LUT R0, R0, 0x1c0, RZ, 0xc0, !PT ;  /* 0x000001c000007812 */ /* 0x000fe200078ec0ff */
[----:B------:R-:W-:Y:S01]  /*13e0*/  IMAD.SHL.U32 R6, R14, 0x8, RZ ;  /* 0x000000080e067824 */ /* 0x000fe200078e00ff */
[----:B------:R-:W-:Y:S01]  /*13f0*/  LOP3.LUT R2, R4, 0x1ffffffe, RZ, 0xc0, !PT ;  /* 0x1ffffffe04027812 */ /* 0x000fe200078ec0ff */
[----:B------:R1:W-:Y:S01]  /*1400*/  STL [R1+0x8], R15 ;  /* 0x0000080f01007387 */ /* 0x0003e20000100800 */
[----:B------:R-:W-:Y:S01]  /*1410*/  R2P PR, R7, 0x6 ;  /* 0x0000000607007804 */ /* 0x000fe20000000000 */
[----:B------:R-:W-:Y:S01]  /*1420*/  IMAD.SHL.U32 R7, R10, 0x40, RZ ;  /* 0x000000400a077824 */ /* 0x000fe200078e00ff */
[----:B------:R-:W-:Y:S01]  /*1430*/  LOP3.LUT R4, R5, 0x1c0, RZ, 0xc0, !PT ;  /* 0x000001c005047812 */ /* 0x000fe200078ec0ff */
[C---:B------:R-:W-:Y:S01]  /*1440*/  IMAD.IADD R212, R3.reuse, 0x1, -R2 ;  /* 0x0000000103d47824 */ /* 0x040fe200078e0a02 */
[----:B------:R-:W-:Y:S01]  /*1450*/  LOP3.LUT R6, R0, 0x8, R6, 0xf8, !PT ;  /* 0x0000000800067812 */ /* 0x000fe200078ef806 */
[----:B------:R-:W-:Y:S01]  /*1460*/  IMAD R5, R3, 0x2, R8 ;  /* 0x0000000203057824 */ /* 0x000fe200078e0208 */
[----:B------:R-:W-:Y:S01]  /*1470*/  SHF.R.U32.HI R0, RZ, 0x3, R0 ;  /* 0x00000003ff007819 */ /* 0x000fe20000011600 */
[----:B------:R-:W-:Y:S01]  /*1480*/  IMAD.SHL.U32 R204, R11, 0x2, RZ ;  /* 0x000000020bcc7824 */ /* 0x000fe200078e00ff */
[----:B------:R-:W-:Y:S01]  /*1490*/  LEA.HI R2, R4, R4, RZ, 0x1d ;  /* 0x0000000404027211 */ /* 0x000fe200078fe8ff */
[----:B------:R-:W-:Y:S01]  /*14a0*/  IMAD R212, R212, 0x8, R15 ;  /* 0x00000008d4d47824 */ /* 0x000fe200078e020f */
[----:B------:R-:W-:Y:S01]  /*14b0*/  LOP3.LUT R3, R6, R0, RZ, 0x3c, !PT ;  /* 0x0000000006037212 */ /* 0x000fe200078e3cff */
[----:B------:R-:W-:Y:S01]  /*14c0*/  IMAD R0, R14, 0x200, R13 ;  /* 0x000002000e007824 */ /* 0x000fe200078e020d */
[----:B------:R-:W-:Y:S01]  /*14d0*/  LOP3.LUT R4, R7, 0xfffffe00, RZ, 0xc0, !PT ;  /* 0xfffffe0007047812 */ /* 0x000fe200078ec0ff */
[----:B------:R-:W-:Y:S01]  /*14e0*/  IMAD.IADD R9, R5, 0x1, R2 ;  /* 0x0000000105097824 */ /* 0x000fe200078e0202 */
[----:B------:R-:W-:Y:S01]  /*14f0*/  SHF.R.S32.HI R7, RZ, 0x1f, R177 ;  /* 0x0000001fff077819 */ /* 0x000fe200000114b1 */
[----:B------:R-:W-:Y:S01]  /*1500*/  IMAD R5, R187, 0x20, R205 ;  /* 0x00000020bb057824 */ /* 0x000fe200078e02cd */
[CC--:B------:R-:W-:Y:S01]  /*1510*/  IADD3 R2, R3.reuse, R4.reuse, R8 ;  /* 0x0000000403027210 */ /* 0x0c0fe20007ffe008 */
[----:B------:R-:W-:Y:S01]  /*1520*/  IMAD.MOV.U32 R8, RZ, RZ, 0x40 ;  /* 0x00000040ff087424 */ /* 0x000fe200078e00ff */
[----:B------:R-:W-:Y:S01]  /*1530*/  LOP3.LUT R3, R3, R4, RZ, 0xfc, !PT ;  /* 0x0000000403037212 */ /* 0x000fe200078efcff */
[----:B------:R-:W-:Y:S01]  /*1540*/  IMAD.MOV.U32 R4, RZ, RZ, 0x20 ;  /* 0x00000020ff047424 */ /* 0x000fe200078e00ff */
[----:B------:R-:W-:-:S02]  /*1550*/  LEA R164, R2, 0x18100, 0x1 ;  /* 0x0001810002a47811 */ /* 0x000fc400078e08ff */
[----:B------:R-:W-:Y:S02]  /*1560*/  LEA R171, R3, 0x100, 0x1 ;  /* 0x0000010003ab7811 */ /* 0x000fe400078e08ff */
[----:B------:R-:W-:Y:S02]  /*1570*/  SEL R169, R4, 0xffffffe0, !P0 ;  /* 0xffffffe004a97807 */ /* 0x000fe40004000000 */
[----:B------:R-:W-:Y:S02]  /*1580*/  LEA R170, R0, 0xc100, 0x1 ;  /* 0x0000c10000aa7811 */ /* 0x000fe400078e08ff */
[----:B------:R-:W-:Y:S01]  /*1590*/  SEL R0, R8, 0xffffffc0, !P4 ;  /* 0xffffffc008007807 */ /* 0x000fe20006000000 */
[----:B------:R-:W-:Y:S01]  /*15a0*/  IMAD.IADD R165, R164, 0x1, R169 ;  /* 0x00000001a4a57824 */ /* 0x000fe200078e02a9 */
[----:B------:R-:W-:Y:S01]  /*15b0*/  LOP3.LUT R5, R12, 0x7ffffffc, RZ, 0xc0, !PT ;  /* 0x7ffffffc0c057812 */ /* 0x000fe200078ec0ff */
[--C-:B------:R-:W-:Y:S01]  /*15c0*/  IMAD.IADD R217, R169, 0x1, R171.reuse ;  /* 0x00000001a9d97824 */ /* 0x100fe200078e02ab */
[----:B------:R-:W-:Y:S01]  /*15d0*/  IADD3 R186, R177, 0x40, RZ ;  /* 0x00000040b1ba7810 */ /* 0x000fe20007ffe0ff */
[----:B------:R-:W-:Y:S01]  /*15e0*/  IMAD.IADD R172, R0, 0x1, R171 ;  /* 0x0000000100ac7824 */ /* 0x000fe200078e02ab */
[----:B------:R-:W-:Y:S01]  /*15f0*/  LEA R222, R9, 0x80, 0x1 ;  /* 0x0000008009de7811 */ /* 0x000fe200078e08ff */
[----:B------:R-:W-:Y:S01]  /*1600*/  IMAD.IADD R167, R164, 0x1, R0 ;  /* 0x00000001a4a77824 */ /* 0x000fe200078e0200 */
[----:B------:R-:W-:Y:S01]  /*1610*/  SHF.R.S32.HI R6, RZ, 0x1f, R186 ;  /* 0x0000001fff067819 */ /* 0x000fe200000114ba */
[----:B------:R-:W-:Y:S01]  /*1620*/  IMAD.IADD R166, R165, 0x1, R0 ;  /* 0x00000001a5a67824 */ /* 0x000fe200078e0200 */
[----:B------:R-:W-:Y:S01]  /*1630*/  SEL R6, R4, 0xffffffe0, !P1 ;  /* 0xffffffe004067807 */ /* 0x000fe20004800000 */
[----:B------:R-:W-:Y:S01]  /*1640*/  IMAD.IADD R0, R0, 0x1, R217 ;  /* 0x0000000100007824 */ /* 0x000fe200078e02d9 */
[----:B------:R-:W-:Y:S01]  /*1650*/  IADD3 R223, R222, -0x10, RZ ;  /* 0xfffffff0dedf7810 */ /* 0x000fe20007ffe0ff */
[----:B------:R-:W-:Y:S01]  /*1660*/  IMAD.IADD R7, R16, 0x1, -R5 ;  /* 0x0000000110077824 */ /* 0x000fe200078e0a05 */
[C---:B------:R-:W-:Y:S01]  /*1670*/  @P3 IADD3 R223, R222.reuse, 0x10, RZ ;  /* 0x00000010dedf3810 */ /* 0x040fe20007ffe0ff */
[----:B------:R-:W-:Y:S01]  /*1680*/  IMAD.IADD R225, R222, 0x1, R6 ;  /* 0x00000001dee17824 */ /* 0x000fe200078e0206 */
[----:B------:R1:W-:Y:S01]  /*1690*/  STL [R1], R0 ;  /* 0x0000000001007387 */ /* 0x0003e20000100800 */
[----:B------:R-:W-:Y:S01]  /*16a0*/  IMAD.SHL.U32 R191, R7, 0x2, RZ ;  /* 0x0000000207bf7824 */ /* 0x000fe200078e00ff */
[----:B------:R-:W-:Y:S01]  /*16b0*/  SEL R5, R8, 0xffffffc0, !P2 ;  /* 0xffffffc008057807 */ /* 0x000fe20005000000 */
[----:B------:R-:W-:Y:S01]  /*16c0*/  IMAD.IADD R224, R6, 0x1, R223 ;  /* 0x0000000106e07824 */ /* 0x000fe200078e02df */
[----:B------:R-:W-:Y:S01]  /*16d0*/  IADD3 R185, R177, 0x80, RZ ;  /* 0x00000080b1b97810 */ /* 0x000fe20007ffe0ff */
[----:B------:R-:W-:Y:S01]  /*16e0*/  IMAD.IADD R219, R169, 0x1, R172 ;  /* 0x00000001a9db7824 */ /* 0x000fe200078e02ac */
[C---:B------:R-:W-:Y:S01]  /*16f0*/  IADD3 R247, R191.reuse, 0x10, RZ ;  /* 0x00000010bff77810 */ /* 0x040fe20007ffe0ff */
[--C-:B------:R-:W-:Y:S01]  /*1700*/  IMAD.IADD R252, R222, 0x1, R5.reuse ;  /* 0x00000001defc7824 */ /* 0x100fe200078e0205 */
[----:B------:R-:W-:Y:S01]  /*1710*/  IADD3 R248, R191, 0x8, RZ ;  /* 0x00000008bff87810 */ /* 0x000fe20007ffe0ff */
[----:B------:R-:W-:Y:S01]  /*1720*/  IMAD.IADD R251, R225, 0x1, R5 ;  /* 0x00000001e1fb7824 */ /* 0x000fe200078e0205 */
[----:B------:R-:W-:Y:S01]  /*1730*/  IADD3 R244, R191, 0x28, RZ ;  /* 0x00000028bff47810 */ /* 0x000fe20007ffe0ff */
[----:B------:R-:W-:Y:S01]  /*1740*/  IMAD.IADD R250, R5, 0x1, R223 ;  /* 0x0000000105fa7824 */ /* 0x000fe200078e02df */
[C---:B------:R-:W-:Y:S01]  /*1750*/  IADD3 R245, R191.reuse, 0x20, RZ ;  /* 0x00000020bff57810 */ /* 0x040fe20007ffe0ff */
[----:B------:R-:W-:Y:S01]  /*1760*/  IMAD.IADD R249, R224, 0x1, R5 ;  /* 0x00000001e0f97824 */ /* 0x000fe200078e0205 */
[----:B------:R-:W-:-:S02]  /*1770*/  IADD3 R241, R191, 0x40, RZ ;  /* 0x00000040bff17810 */ /* 0x000fc40007ffe0ff */
[----:B------:R-:W-:Y:S02]  /*1780*/  SHF.R.S32.HI R4, RZ, 0x1f, R191 ;  /* 0x0000001fff047819 */ /* 0x000fe400000114bf */
[C---:B------:R-:W-:Y:S02]  /*1790*/  IADD3 R246, R191.reuse, 0x18, RZ ;  /* 0x00000018bff67810 */ /* 0x040fe40007ffe0ff */
[C---:B------:R-:W-:Y:S02]  /*17a0*/  IADD3 R242, R191.reuse, 0x38, RZ ;  /* 0x00000038bff27810 */ /* 0x040fe40007ffe0ff */
[C---:B------:R-:W-:Y:S02]  /*17b0*/  IADD3 R238, R191.reuse, 0x58, RZ ;  /* 0x00000058bfee7810 */ /* 0x040fe40007ffe0ff */
[C---:B------:R-:W-:Y:S02]  /*17c0*/  IADD3 R243, R191.reuse, 0x30, RZ ;  /* 0x00000030bff37810 */ /* 0x040fe40007ffe0ff */
[----:B------:R-:W-:-:S02]  /*17d0*/  IADD3 R239, R191, 0x50, RZ ;  /* 0x00000050bfef7810 */ /* 0x000fc40007ffe0ff */
[C---:B------:R-:W-:Y:S02]  /*17e0*/  IADD3 R235, R191.reuse, 0x70, RZ ;  /* 0x00000070bfeb7810 */ /* 0x040fe40007ffe0ff */
[----:B------:R-:W-:Y:S02]  /*17f0*/  SHF.R.S32.HI R4, RZ, 0x1f, R247 ;  /* 0x0000001fff047819 */ /* 0x000fe400000114f7 */
[C---:B------:R-:W-:Y:S02]  /*1800*/  IADD3 R240, R191.reuse, 0x48, RZ ;  /* 0x00000048bff07810 */ /* 0x040fe40007ffe0ff */
[C---:B------:R-:W-:Y:S02]  /*1810*/  IADD3 R236, R191.reuse, 0x68, RZ ;  /* 0x00000068bfec7810 */ /* 0x040fe40007ffe0ff */
[----:B------:R-:W-:Y:S02]  /*1820*/  IADD3 R232, R191, 0x88, RZ ;  /* 0x00000088bfe87810 */ /* 0x000fe40007ffe0ff */
[----:B------:R-:W-:-:S02]  /*1830*/  SHF.R.S32.HI R7, RZ, 0x1f, R248 ;  /* 0x0000001fff077819 */ /* 0x000fc400000114f8 */
[----:B------:R-:W-:Y:S02]  /*1840*/  SHF.R.S32.HI R4, RZ, 0x1f, R244 ;  /* 0x0000001fff047819 */ /* 0x000fe400000114f4 */
[C---:B------:R-:W-:Y:S02]  /*1850*/  IADD3 R237, R191.reuse, 0x60, RZ ;  /* 0x00000060bfed7810 */ /* 0x040fe40007ffe0ff */
[C---:B------:R-:W-:Y:S02]  /*1860*/  IADD3 R233, R191.reuse, 0x80, RZ ;  /* 0x00000080bfe97810 */ /* 0x040fe40007ffe0ff */
[----:B------:R-:W-:Y:S02]  /*1870*/  IADD3 R229, R191, 0xa0, RZ ;  /* 0x000000a0bfe57810 */ /* 0x000fe40007ffe0ff */
[----:B------:R-:W-:Y:S02]  /*1880*/  SHF.R.S32.HI R7, RZ, 0x1f, R245 ;  /* 0x0000001fff077819 */ /* 0x000fe400000114f5 */
[----:B------:R-:W-:-:S02]  /*1890*/  SHF.R.S32.HI R4, RZ, 0x1f, R241 ;  /* 0x0000001fff047819 */ /* 0x000fc400000114f1 */
[C---:B------:R-:W-:Y:S02]  /*18a0*/  IADD3 R234, R191.reuse, 0x78, RZ ;  /* 0x00000078bfea7810 */ /* 0x040fe40007ffe0ff */
[C---:B------:R-:W-:Y:S02]  /*18b0*/  IADD3 R230, R191.reuse, 0x98, RZ ;  /* 0x00000098bfe67810 */ /* 0x040fe40007ffe0ff */
[----:B------:R-:W-:Y:S02]  /*18c0*/  IADD3 R227, R191, 0xb0, RZ ;  /* 0x000000b0bfe37810 */ /* 0x000fe40007ffe0ff */
[----:B------:R-:W-:Y:S02]  /*18d0*/  SHF.R.S32.HI R8, RZ, 0x1f, R246 ;  /* 0x0000001fff087819 */ /* 0x000fe400000114f6 */
        /* <DEDUP_REMOVED lines=18> */
[C---:B------:R-:W-:Y:S02]  /*1a00*/  IADD3 R207, R204.reuse, 0xc100, RZ ;  /* 0x0000c100cccf7810 */ /* 0x040fe40007ffe0ff */
[----:B------:R-:W-:-:S02]  /*1a10*/  IADD3 R206, R204, 0x100, RZ ;  /* 0x00000100ccce7810 */ /* 0x000fc40007ffe0ff */
[----:B------:R-:W-:Y:S02]  /*1a20*/  SHF.R.S32.HI R8, RZ, 0x1f, R231 ;  /* 0x0000001fff087819 */ /* 0x000fe400000114e7 */
[----:B------:R-:W-:Y:S02]  /*1a30*/  SHF.R.S32.HI R7, RZ, 0x1f, R228 ;  /* 0x0000001fff077819 */ /* 0x000fe400000114e4 */
[----:B-1----:R-:W-:Y:S02]  /*1a40*/  SHF.R.S32.HI R4, RZ, 0x1f, R226 ;  /* 0x0000001fff047819 */ /* 0x002fe400000114e2 */
.L_x_2169:
        /* <DEDUP_REMOVED lines=22> */
.L_x_2006:
[----:B------:R-:W-:-:S04]  /*1bb0*/  ISETP.NE.U32.AND P0, PT, RZ, c[0x0][0x368], PT ;  /* 0x0000da00ff007a0c */ /* 0x000fc80003f05070 */
[----:B------:R-:W-:-:S13]  /*1bc0*/  ISETP.NE.AND.EX P0, PT, RZ, c[0x0][0x36c], PT, P0 ;  /* 0x0000db00ff007a0c */ /* 0x000fda0003f05300 */
[----:B------:R-:W-:Y:S05]  /*1bd0*/  @!P0 BRA `(.L_x_2007) ;  /* 0x0000003000008947 */ /* 0x000fea0003800000 */
[----:B-1----:R-:W-:-:S05]  /*1be0*/  IMAD.WIDE R2, R211, R13, c[0x0][0x368] ;  /* 0x0000da00d3027625 */ /* 0x002fca00078e020d */
[----:B------:R1:W5:Y:S01]  /*1bf0*/  LDG.E R0, [R2.64] ;  /* 0x0000000602007981 */ /* 0x000362000c1e1900 */
[----:B------:R-:W-:Y:S05]  /*1c00*/  BRA `(.L_x_2008) ;  /* 0x0000008000007947 */ /* 0x000fea0003800000 */
.L_x_2007:
        /* <DEDUP_REMOVED lines=8> */
.L_x_2008:
        /* <DEDUP_REMOVED lines=28> */
.L_x_2011:
[----:B------:R-:W-:-:S13]  /*1e50*/  ISETP.NE.AND P0, PT, R7, 0x1, PT ;  /* 0x000000010700780c */ /* 0x000fda0003f05270 */
[----:B------:R-:W-:-:S05]  /*1e60*/  @P0 IMAD.HI.U32 R0, R2, c[0x0][0x330], RZ ;  /* 0x0000cc0002000a27 */ /* 0x000fca00078e00ff */
[----:B------:R-:W-:Y:S02]  /*1e70*/  @P0 SHF.R.U32.HI R2, RZ, c[0x0][0x334], R0 ;  /* 0x0000cd00ff020a19 */ /* 0x000fe40000011600 */
.L_x_2012:
[----:B------:R-:W-:Y:S05]  /*1e80*/  BSYNC B0 ;  /* 0x0000000000007941 */ /* 0x000fea0003800000 */
.L_x_2010:
[----:B------:R-:W-:-:S05]  /*1e90*/  IMAD R2, R2, R7, c[0x0][0x32c] ;  /* 0x0000cb0002027624 */ /* 0x000fca00078e0207 */
[----:B------:R-:W-:-:S04]  /*1ea0*/  IMNMX R3, R3, R2, PT ;  /* 0x0000000203037217 */ /* 0x000fc80003800200 */
.L_x_2009:
        /* <DEDUP_REMOVED lines=25> */
.L_x_2015:
[----:B------:R-:W-:-:S13]  /*2040*/  ISETP.NE.AND P0, PT, R7, 0x1, PT ;  /* 0x000000010700780c */ /* 0x000fda0003f05270 */
[----:B------:R-:W-:-:S05]  /*2050*/  @P0 IMAD.HI.U32 R3, R0, c[0x0][0x330], RZ ;  /* 0x0000cc0000030a27 */ /* 0x000fca00078e00ff */
[----:B------:R-:W-:Y:S02]  /*2060*/  @P0 SHF.R.U32.HI R0, RZ, c[0x0][0x334], R3 ;  /* 0x0000cd00ff000a19 */ /* 0x000fe40000011603 */
.L_x_2016:
[----:B------:R-:W-:Y:S05]  /*2070*/  BSYNC B0 ;  /* 0x0000000000007941 */ /* 0x000fea0003800000 */
.L_x_2014:
[----:B------:R-:W-:-:S05]  /*2080*/  IMAD R0, R0, c[0x0][0x32c], RZ ;  /* 0x0000cb0000007a24 */ /* 0x000fca00078e02ff */
[----:B------:R-:W-:-:S04]  /*2090*/  IMNMX R2, R2, R0, !PT ;  /* 0x0000000002027217 */ /* 0x000fc80007800200 */
.L_x_2013:
        /* <DEDUP_REMOVED lines=14> */
[----:B------:R-:W-:Y:S01]  /*2180*/  ISETP.NE.AND P0, PT, R220, RZ, PT ;  /* 0x000000ffdc00720c */ /* 0x000fe20003f05270 */
[----:B------:R-:W-:-:S03]  /*2190*/  IMAD.MOV.U32 R4, RZ, RZ, RZ ;  /* 0x000000ffff047224 */ /* 0x000fc600078e00ff */
        /* <DEDUP_REMOVED lines=29> */
.L_x_2018:
[----:B------:R-:W-:Y:S05]  /*2370*/  BSYNC B0 ;  /* 0x0000000000007941 */ /* 0x000fea0003800000 */
.L_x_2017:
[----:B------:R-:W-:Y:S01]  /*2380*/  IMAD R188, R221, R2, R8 ;  /* 0x00000002ddbc7224 */ /* 0x000fe200078e0208 */
[----:B------:R-:W-:Y:S01]  /*2390*/  PRMT R0, RZ, 0x7610, R0 ;  /* 0x00007610ff007816 */ /* 0x000fe20000000000 */
[----:B------:R-:W-:Y:S01]  /*23a0*/  IMAD.MOV.U32 R22, RZ, RZ, RZ ;  /* 0x000000ffff167224 */ /* 0x000fe200078e00ff */
[----:B------:R-:W-:Y:S01]  /*23b0*/  MOV R17, RZ ;  /* 0x000000ff00117202 */ /* 0x000fe20000000f00 */
        /* <DEDUP_REMOVED lines=56> */
[----:B------:R-:W-:Y:S02]  /*2740*/  SHF.R.S32.HI R0, RZ, 0x1f, R12 ;  /* 0x0000001fff007819 */ /* 0x000fe4000001140c */
[----:B------:R-:W-:Y:S02]  /*2750*/  LEA R4, R187, R205, 0x5 ;  /* 0x000000cdbb047211 */ /* 0x000fe400078e28ff */
[----:B------:R-:W-:Y:S01]  /*2760*/  LOP3.LUT R14, R210, 0xffff, RZ, 0xc0, !PT ;  /* 0x0000ffffd20e7812 */ /* 0x000fe200078ec0ff */
[----:B------:R-:W-:Y:S01]  /*2770*/  IMAD R0, R0, c[0x0][0x178], RZ ;  /* 0x00005e0000007a24 */ /* 0x000fe200078e02ff */
[----:B------:R-:W-:Y:S01]  /*2780*/  ISETP.GE.AND P2, PT, R185, c[0x0][0x198], PT ;  /* 0x00006600b9007a0c */ /* 0x000fe20003f46270 */
[----:B------:R-:W-:Y:S01]  /*2790*/  IMAD.IADD R5, R4, 0x1, R203 ;  /* 0x0000000104057824 */ /* 0x000fe200078e02cb */
[----:B------:R-:W-:Y:S01]  /*27a0*/  SEL R4, R211, RZ, !P3 ;  /* 0x000000ffd3047207 */ /* 0x000fe20005800000 */
[----:B------:R-:W-:Y:S01]  /*27b0*/  IMAD R0, R12, c[0x0][0x17c], R0 ;  /* 0x00005f000c007a24 */ /* 0x000fe200078e0200 */
[----:B------:R-:W-:Y:S01]  /*27c0*/  IADD3 R16, R180, -0x1, RZ ;  /* 0xffffffffb4107810 */ /* 0x000fe20007ffe0ff */
[----:B------:R-:W-:-:S04]  /*27d0*/  @P4 IMAD.HI.U32 R7, R5, c[0x0][0x2c8], RZ ;  /* 0x0000b20005074a27 */ /* 0x000fc800078e00ff */
        /* <DEDUP_REMOVED lines=10> */
[----:B------:R-:W-:Y:S01]  /*2880*/  IMAD.WIDE.U32 R2, R4, c[0x0][0x1c0], R2 ;  /* 0x0000700004027a25 */ /* 0x000fe200078e0002 */
        /* <DEDUP_REMOVED lines=20> */
.L_x_2174:
[----:B------:R-:W-:Y:S05]  /*29d0*/  BRA.DIV ~URZ, `(.L_x_2021) ;  /* 0x00013e927f007947 */ /* 0x000fea000b800000 */
[----:B------:R3:W4:Y:S02]  /*29e0*/  SHFL.IDX PT, R0, R12, RZ, 0x181f ;  /* 0x00181fff0c007589 */ /* 0x00072400000e0000 */
.L_x_2175:
        /* <DEDUP_REMOVED lines=20> */
.L_x_2023:
[----:B------:R-:W-:Y:S05]  /*2b30*/  BSYNC B0 ;  /* 0x0000000000007941 */ /* 0x000fea0003800000 */
.L_x_2022:
[----:B------:R-:W-:Y:S05]  /*2b40*/  BRA.DIV ~URZ, `(.L_x_2024) ;  /* 0x00013d927f007947 */ /* 0x000fea000b800000 */
[----:B--2---:R2:W1:Y:S04]  /*2b50*/  SHFL.IDX PT, R8, R9, 0x1, 0x181f ;  /* 0x00381f0009087f89 */ /* 0x00446800000e0000 */
[----:B----4-:R2:W4:Y:S02]  /*2b60*/  SHFL.IDX PT, R0, R12, 0x1, 0x181f ;  /* 0x00381f000c007f89 */ /* 0x01052400000e0000 */
.L_x_2176:
        /* <DEDUP_REMOVED lines=19> */
.L_x_2026:
[----:B------:R-:W-:Y:S05]  /*2ca0*/  BSYNC B0 ;  /* 0x0000000000007941 */ /* 0x000fea0003800000 */
.L_x_2025:
[----:B------:R-:W-:Y:S05]  /*2cb0*/  BRA.DIV ~URZ, `(.L_x_2027) ;  /* 0x00013cf27f007947 */ /* 0x000fea000b800000 */
[----:B-1----:R1:W2:Y:S02]  /*2cc0*/  SHFL.IDX PT, R8, R9, 0x2, 0x181f ;  /* 0x00581f0009087f89 */ /* 0x0022a400000e0000 */
.L_x_2177:
[----:B------:R-:W-:Y:S05]  /*2cd0*/  BRA.DIV ~URZ, `(.L_x_2028) ;  /* 0x00013d427f007947 */ /* 0x000fea000b800000 */
[----:B----4-:R4:W1:Y:S02]  /*2ce0*/  SHFL.IDX PT, R0, R12, 0x2, 0x181f ;  /* 0x00581f000c007f89 */ /* 0x01086400000e0000 */
.L_x_2178:
        /* <DEDUP_REMOVED lines=19> */
.L_x_2030:
[----:B------:R-:W-:Y:S05]  /*2e20*/  BSYNC B0 ;  /* 0x0000000000007941 */ /* 0x000fea0003800000 */
.L_x_2029:
[----:B------:R-:W-:Y:S05]  /*2e30*/  BRA.DIV ~URZ, `(.L_x_2031) ;  /* 0x00013c527f007947 */ /* 0x000fea000b800000 */
[----:B--2---:R2:W3:Y:S04]  /*2e40*/  SHFL.IDX PT, R8, R9, 0x3, 0x181f ;  /* 0x00781f0009087f89 */ /* 0x0044e800000e0000 */
[----:B-1----:R2:W1:Y:S02]  /*2e50*/  SHFL.IDX PT, R0, R12, 0x3, 0x181f ;  /* 0x00781f000c007f89 */ /* 0x00246400000e0000 */
.L_x_2179:
        /* <DEDUP_REMOVED lines=26> */
[----:B------:R-:W-:Y:S01]  /*3000*/  IMAD R20, R187, 0x20, R205 ;  /* 0x00000020bb147824 */ /* 0x000fe200078e02cd */
[----:B------:R-:W-:Y:S01]  /*3010*/  LOP3.LUT R213, R213, 0xfffffff7, RZ, 0xc0, !PT ;  /* 0xfffffff7d5d57812 */ /* 0x000fe200078ec0ff */
[----:B------:R-:W-:Y:S01]  /*3020*/  IMAD.SHL.U32 R161, R16, 0x40, RZ ;  /* 0x0000004010a17824 */ /* 0x000fe200078e00ff */
[----:B------:R-:W-:Y:S01]  /*3030*/  ISETP.NE.AND P6, PT, R0, 0x1, PT ;  /* 0x000000010000780c */ /* 0x000fe20003fc5270 */
[----:B------:R-:W-:-:S02]  /*3040*/  IMAD.MOV.U32 R174, RZ, RZ, RZ ;  /* 0x000000ffffae7224 */ /* 0x000fc400078e00ff */
[----:B-1----:R-:W-:-:S05]  /*3050*/  IMAD.IADD R2, R20, 0x1, R161 ;  /* 0x0000000114027824 */ /* 0x002fca00078e02a1 */
[C---:B------:R-:W-:Y:S01]  /*3060*/  ISETP.GE.AND P0, PT, R2.reuse, R189, PT ;  /* 0x000000bd0200720c */ /* 0x040fe20003f06270 */
[----:B------:R-:W-:-:S03]  /*3070*/  IMAD.IADD R2, R2, 0x1, R193 ;  /* 0x0000000102027824 */ /* 0x000fc600078e02c1 */
[----:B------:R-:W-:Y:S01]  /*3080*/  ISETP.GT.OR P0, PT, R20, 0x3f, P0 ;  /* 0x0000003f1400780c */ /* 0x000fe20000704670 */
[----:B------:R-:W-:-:S04]  /*3090*/  @P6 IMAD.HI.U32 R3, R2, c[0x0][0x2bc], RZ ;  /* 0x0000af0002036a27 */ /* 0x000fc800078e00ff */
[----:B------:R-:W-:-:S04]  /*30a0*/  IMAD.WIDE.U32 R194, R14, c[0x0][0x1e8], RZ ;  /* 0x00007a000ec27a25 */ /* 0x000fc800078e00ff */
[----:B------:R-:W-:-:S04]  /*30b0*/  IMAD.WIDE.U32 R198, R14, c[0x0][0x210], RZ ;  /* 0x000084000ec67a25 */ /* 0x000fc800078e00ff */
[----:B------:R-:W-:Y:S02]  /*30c0*/  IMAD.SHL.U32 R17, R177, 0x2, RZ ;  /* 0x00000002b1117824 */ /* 0x000fe400078e00ff */
[----:B------:R-:W-:Y:S01]  /*30d0*/  IMAD.SHL.U32 R19, R185, 0x2, RZ ;  /* 0x00000002b9137824 */ /* 0x000fe200078e00ff */
[----:B------:R-:W-:Y:S01]  /*30e0*/  ISETP.GT.AND P5, PT, R20, 0x3f, PT ;  /* 0x0000003f1400780c */ /* 0x000fe20003fa4270 */
[----:B------:R-:W-:Y:S01]  /*30f0*/  IMAD.MOV.U32 R0, RZ, RZ, R2 ;  /* 0x000000ffff007224 */ /* 0x000fe200078e0002 */
[----:B------:R-:W-:Y:S01]  /*3100*/  @P6 SHF.R.U32.HI R0, RZ, c[0x0][0x2c0], R3 ;  /* 0x0000b000ff006a19 */ /* 0x000fe20000011603 */
[----:B------:R-:W-:Y:S01]  /*3110*/  IMAD.IADD R92, R189, 0x1, -R161 ;  /* 0x00000001bd5c7824 */ /* 0x000fe200078e0aa1 */
[----:B------:R-:W-:Y:S02]  /*3120*/  @P6 LOP3.LUT R213, R213, 0x8, RZ, 0xfc, !PT ;  /* 0x00000008d5d56812 */ /* 0x000fe400078efcff */
[----:B------:R-:W-:-:S04]  /*3130*/  @!P0 IADD3 R3, P1, R0, R196, RZ ;  /* 0x000000c400038210 */ /* 0x000fc80007f3e0ff */
[----:B------:R-:W-:Y:S02]  /*3140*/  @!P0 LEA.HI.X.SX32 R5, R0, R201, 0x1, P1 ;  /* 0x000000c900058211 */ /* 0x000fe400008f0eff */
[----:B------:R-:W-:-:S04]  /*3150*/  @!P0 LEA R4, P1, R3, c[0x0][0x2a0], 0x2 ;  /* 0x0000a80003048a11 */ /* 0x000fc800078210ff */
[----:B------:R-:W-:-:S05]  /*3160*/  @!P0 LEA.HI.X R5, R3, c[0x0][0x2a4], R5, 0x2, P1 ;  /* 0x0000a90003058a11 */ /* 0x000fca00008f1405 */
[----:B------:R1:W3:Y:S01]  /*3170*/  @!P0 LDG.E R174, [R4.64] ;  /* 0x0000000604ae8981 */ /* 0x0002e2000c1e1900 */
[----:B------:R-:W-:Y:S01]  /*3180*/  IMAD.MOV R0, RZ, RZ, -R0 ;  /* 0x000000ffff007224 */ /* 0x000fe200078e0a00 */
[----:B------:R-:W-:Y:S01]  /*3190*/  LOP3.LUT R213, R213, 0xfffffffe, RZ, 0xc0, !PT ;  /* 0xfffffffed5d57812 */ /* 0x000fe200078ec0ff */
[----:B------:R-:W-:Y:S01]  /*31a0*/  IMAD R200, R14, c[0x0][0x1ec], R195 ;  /* 0x00007b000ec87a24 */ /* 0x000fe200078e02c3 */
[----:B------:R-:W-:Y:S01]  /*31b0*/  BSSY B0, `(.L_x_2032) ;  /* 0x00000a8000007945 */ /* 0x000fe20003800000 */
[----:B------:R-:W-:Y:S01]  /*31c0*/  IMAD R175, R0, c[0x0][0x2b8], R2 ;  /* 0x0000ae0000af7a24 */ /* 0x000fe200078e0202 */
[----:B------:R-:W-:Y:S01]  /*31d0*/  @P5 LOP3.LUT R213, R213, 0x1, RZ, 0xfc, !PT ;  /* 0x00000001d5d55812 */ /* 0x000fe200078efcff */
[----:B--2-4-:R-:W-:Y:S02]  /*31e0*/  IMAD.IADD R12, R92, 0x1, -R205 ;  /* 0x000000015c0c7824 */ /* 0x014fe400078e0acd */
[----:B------:R-:W-:-:S03]  /*31f0*/  IMAD.WIDE.U32 R2, R175, c[0x0][0x1e0], RZ ;  /* 0x00007800af027a25 */ /* 0x000fc600078e00ff */
[----:B------:R-:W-:Y:S01]  /*3200*/  ISETP.GE.AND P1, PT, R12, 0x1, PT ;  /* 0x000000010c00780c */ /* 0x000fe20003f26270 */
[----:B------:R-:W-:Y:S01]  /*3210*/  IMAD R202, R14, c[0x0][0x214], R199 ;  /* 0x000085000eca7a24 */ /* 0x000fe200078e02c7 */
[----:B------:R-:W-:Y:S02]  /*3220*/  SHF.L.U64.HI R14, R185, 0x1, R21 ;  /* 0x00000001b90e7819 */ /* 0x000fe40000010215 */
[----:B-1----:R-:W-:-:S09]  /*3230*/  SHF.R.S32.HI R4, RZ, 0x1f, R175 ;  /* 0x0000001fff047819 */ /* 0x002fd200000114af */
[----:B------:R-:W-:Y:S02]  /*3240*/  @P1 ISETP.GE.AND P4, PT, R177, c[0x0][0x1d4], PT ;  /* 0x00007500b1001a0c */ /* 0x000fe40003f86270 */
[----:B------:R-:W-:Y:S01]  /*3250*/  @P1 ISETP.GE.AND P3, PT, R186, c[0x0][0x1d4], PT ;  /* 0x00007500ba001a0c */ /* 0x000fe20003f66270 */
[C---:B------:R-:W-:Y:S02]  /*3260*/  IMAD R0, R4.reuse, c[0x0][0x1e0], RZ ;  /* 0x0000780004007a24 */ /* 0x040fe400078e02ff */
[----:B------:R-:W-:Y:S02]  /*3270*/  IMAD R5, R4, c[0x0][0x208], RZ ;  /* 0x0000820004057a24 */ /* 0x000fe400078e02ff */
[----:B------:R-:W-:-:S04]  /*3280*/  IMAD R0, R175, c[0x0][0x1e4], R0 ;  /* 0x00007900af007a24 */ /* 0x000fc800078e0200 */
[----:B------:R-:W-:Y:S01]  /*3290*/  IMAD.IADD R3, R3, 0x1, R0 ;  /* 0x0000000103037824 */ /* 0x000fe200078e0200 */
[----:B---3--:R-:W-:-:S03]  /*32a0*/  SHF.R.S32.HI R13, RZ, 0x1f, R174 ;  /* 0x0000001fff0d7819 */ /* 0x008fc600000114ae */
        /* <DEDUP_REMOVED lines=8> */
[----:B------:R-:W-:-:S03]  /*3330*/  IMAD.WIDE.U32 R2, R175, c[0x0][0x208], RZ ;  /* 0x00008200af027a25 */ /* 0x000fc600078e00ff */
[----:B------:R-:W2:Y:S04]  /*3340*/  SHFL.IDX PT, R9, R6, RZ, 0x181f ;  /* 0x00181fff06097589 */ /* 0x000ea800000e0000 */
[----:B------:R3:W4:Y:S04]  /*3350*/  SHFL.IDX PT, R10, R0, 0x1, 0x181f ;  /* 0x00381f00000a7f89 */ /* 0x00072800000e0000 */
[----:B------:R5:W4:Y:S01]  /*3360*/  SHFL.IDX PT, R11, R6, 0x1, 0x181f ;  /* 0x00381f00060b7f89 */ /* 0x000b2200000e0000 */
[----:B-1----:R-:W-:Y:S01]  /*3370*/  @P1 LEA R4, P0, R177, R8, 0x1 ;  /* 0x00000008b1041211 */ /* 0x002fe200078008ff */
[----:B---3--:R-:W-:-:S03]  /*3380*/  IMAD R0, R175, c[0x0][0x20c], R5 ;  /* 0x00008300af007a24 */ /* 0x008fc600078e0205 */
[-C--:B--2---:R-:W-:Y:S02]  /*3390*/  @P1 LEA.HI.X R5, R177, R9.reuse, R18, 0x1, P0 ;  /* 0x00000009b1051211 */ /* 0x084fe400000f0c12 */
[----:B------:R-:W-:Y:S01]  /*33a0*/  ISETP.GE.AND P0, PT, R12, 0x21, PT ;  /* 0x000000210c00780c */ /* 0x000fe20003f06270 */
[----:B------:R-:W-:Y:S01]  /*33b0*/  IMAD.IADD R3, R3, 0x1, R0 ;  /* 0x0000000103037824 */ /* 0x000fe200078e0200 */
[----:B-----5:R-:W-:Y:S01]  /*33c0*/  @P1 LEA R6, P2, R186, R8, 0x1 ;  /* 0x00000008ba061211 */ /* 0x020fe200078408ff */
[----:B------:R1:W-:Y:S01]  /*33d0*/  @P1 LDGSTS.E.BYPASS.LTC128B.128 [R204+0xc100], [R4.64], !P4 ;  /* 0x0c10000004cc1fae */ /* 0x0003e2000e101d46 */
[----:B------:R-:W-:Y:S01]  /*33e0*/  IMAD R0, R13, c[0x0][0x218], RZ ;  /* 0x000086000d007a24 */ /* 0x000fe200078e02ff */
[C---:B------:R-:W-:Y:S01]  /*33f0*/  ISETP.GE.AND P4, PT, R177.reuse, c[0x0][0x1d4], PT ;  /* 0x00007500b1007a0c */ /* 0x040fe20003f86270 */
[----:B------:R-:W-:Y:S01]  /*3400*/  IMAD.WIDE.U32 R2, R174, c[0x0][0x218], R2 ;  /* 0x00008600ae027a25 */ /* 0x000fe200078e0002 */
[----:B------:R-:W-:Y:S02]  /*3410*/  @P1 LEA.HI.X R7, R186, R9, R15, 0x1, P2 ;  /* 0x00000009ba071211 */ /* 0x000fe400010f0c0f */
[----:B------:R-:W-:-:S03]  /*3420*/  SHF.L.U64.HI R13, R177, 0x1, R18 ;  /* 0x00000001b10d7819 */ /* 0x000fc60000010212 */
[----:B------:R2:W-:Y:S01]  /*3430*/  @P1 LDGSTS.E.BYPASS.LTC128B.128 [R204+0xe100], [R6.64], !P3 ;  /* 0x0e10000006cc1fae */ /* 0x0005e2000d901d46 */
[----:B-1----:R-:W-:-:S04]  /*3440*/  @P1 LEA R4, P2, R185, R8, 0x1 ;  /* 0x00000008b9041211 */ /* 0x002fc800078408ff */
[----:B------:R-:W-:Y:S01]  /*3450*/  @P1 LEA.HI.X R5, R185, R9, R21, 0x1, P2 ;  /* 0x00000009b9051211 */ /* 0x000fe200010f0c15 */
[----:B--2---:R-:W-:Y:S01]  /*3460*/  IMAD R6, R174, c[0x0][0x21c], R0 ;  /* 0x00008700ae067a24 */ /* 0x004fe200078e0200 */
[----:B------:R-:W-:Y:S02]  /*3470*/  IADD3 R0, P3, R2, R198, RZ ;  /* 0x000000c602007210 */ /* 0x000fe40007f7e0ff */
[C---:B----4-:R-:W-:Y:S02]  /*3480*/  @P0 LEA R2, P2, R177.reuse, R10, 0x1 ;  /* 0x0000000ab1020211 */ /* 0x050fe400078408ff */
[----:B------:R-:W-:Y:S02]  /*3490*/  IADD3.X R6, R202, R3, R6, P3, !PT ;  /* 0x00000003ca067210 */ /* 0x000fe40001ffe406 */
[----:B------:R-:W-:Y:S01]  /*34a0*/  @P0 LEA.HI.X R3, R177, R11, R18, 0x1, P2 ;  /* 0x0000000bb1030211 */ /* 0x000fe200010f0c12 */
[----:B------:R-:W-:Y:S01]  /*34b0*/  IMAD.SHL.U32 R18, R186, 0x2, RZ ;  /* 0x00000002ba127824 */ /* 0x000fe200078e00ff */
[----:B------:R-:W-:-:S02]  /*34c0*/  LEA R8, P2, R0, c[0x0][0x1f8], 0x1 ;  /* 0x00007e0000087a11 */ /* 0x000fc400078408ff */
[----:B------:R-:W-:Y:S02]  /*34d0*/  @P1 ISETP.GE.AND P3, PT, R185, c[0x0][0x1d4], PT ;  /* 0x00007500b9001a0c */ /* 0x000fe40003f66270 */
[----:B------:R-:W-:Y:S02]  /*34e0*/  LEA.HI.X R9, R0, c[0x0][0x1fc], R6, 0x1, P2 ;  /* 0x00007f0000097a11 */ /* 0x000fe400010f0c06 */
[----:B------:R-:W-:Y:S01]  /*34f0*/  @P0 ISETP.GE.AND P2, PT, R177, c[0x0][0x1d4], PT ;  /* 0x00007500b1000a0c */ /* 0x000fe20003f46270 */
[----:B------:R-:W1:Y:S04]  /*3500*/  SHFL.IDX PT, R6, R8, RZ, 0x181f ;  /* 0x00181fff08067589 */ /* 0x000e6800000e0000 */
[----:B------:R-:W2:Y:S04]  /*3510*/  SHFL.IDX PT, R7, R9, RZ, 0x181f ;  /* 0x00181fff09077589 */ /* 0x000ea800000e0000 */
[----:B------:R3:W-:Y:S01]  /*3520*/  @P1 LDGSTS.E.BYPASS.LTC128B.128 [R204+0x10100], [R4.64], !P3 ;  /* 0x1010000004cc1fae */ /* 0x0007e2000d901d46 */
[----:B------:R-:W-:-:S03]  /*3530*/  @P0 ISETP.GE.AND P3, PT, R186, c[0x0][0x1d4], PT ;  /* 0x00007500ba000a0c */ /* 0x000fc60003f66270 */
[----:B------:R4:W-:Y:S01]  /*3540*/  @P0 LDGSTS.E.BYPASS.LTC128B.128 [R204+0xd100], [R2.64], !P2 ;  /* 0x0d10000002cc0fae */ /* 0x0009e2000d101d46 */
[----:B------:R-:W-:-:S03]  /*3550*/  @P0 ISETP.GE.AND P2, PT, R185, c[0x0][0x1d4], PT ;  /* 0x00007500b9000a0c */ /* 0x000fc60003f46270 */
[----:B------:R-:W5:Y:S04]  /*3560*/  SHFL.IDX PT, R0, R8, 0x1, 0x181f ;  /* 0x00381f0008007f89 */ /* 0x000f6800000e0000 */
[----:B------:R-:W1:Y:S01]  /*3570*/  SHFL.IDX PT, R8, R9, 0x1, 0x181f ;  /* 0x00381f0009087f89 */ /* 0x000e6200000e0000 */
[----:B---3--:R-:W-:-:S04]  /*3580*/  @P0 LEA R4, P1, R186, R10, 0x1 ;  /* 0x0000000aba040211 */ /* 0x008fc800078208ff */
[CCC-:B------:R-:W-:Y:S02]  /*3590*/  @P0 LEA.HI.X R5, R186.reuse, R11.reuse, R15.reuse, 0x1, P1 ;  /* 0x0000000bba050211 */ /* 0x1c0fe400008f0c0f */
[C---:B----4-:R-:W-:Y:S02]  /*35a0*/  @P0 LEA R2, P1, R185.reuse, R10, 0x1 ;  /* 0x0000000ab9020211 */ /* 0x050fe400078208ff */
[C---:B------:R-:W-:Y:S01]  /*35b0*/  SHF.L.U64.HI R15, R186.reuse, 0x1, R15 ;  /* 0x00000001ba0f7819 */ /* 0x040fe2000001020f */
[----:B------:R3:W-:Y:S01]  /*35c0*/  @P0 LDGSTS.E.BYPASS.LTC128B.128 [R204+0xf100], [R4.64], !P3 ;  /* 0x0f10000004cc0fae */ /* 0x0007e2000d901d46 */
[----:B------:R-:W-:Y:S02]  /*35d0*/  @P0 LEA.HI.X R3, R185, R11, R21, 0x1, P1 ;  /* 0x0000000bb9030211 */ /* 0x000fe400008f0c15 */
[----:B------:R-:W-:-:S03]  /*35e0*/  ISETP.GE.AND P3, PT, R186, c[0x0][0x1d4], PT ;  /* 0x00007500ba007a0c */ /* 0x000fc60003f66270 */
[----:B------:R1:W-:Y:S01]  /*35f0*/  @P0 LDGSTS.E.BYPASS.LTC128B.128 [R204+0x11100], [R2.64], !P2 ;  /* 0x1110000002cc0fae */ /* 0x0003e2000d101d46 */
[C---:B------:R-:W-:Y:S02]  /*3600*/  ISETP.LT.OR P2, PT, R12.reuse, 0x1, P4 ;  /* 0x000000010c00780c */ /* 0x040fe40002741670 */
[C---:B------:R-:W-:Y:S01]  /*3610*/  ISETP.LT.OR P1, PT, R12.reuse, 0x1, P3 ;  /* 0x000000010c00780c */ /* 0x040fe20001f21670 */
[----:B------:R-:W0:Y:S01]  /*3620*/  LDGDEPBAR ;  /* 0x00000000000079af */ /* 0x000e220000000000 */
[----:B------:R-:W-:Y:S02]  /*3630*/  ISETP.LT.OR P4, PT, R12, 0x21, P4 ;  /* 0x000000210c00780c */ /* 0x000fe40002781670 */
[----:B-1----:R-:W-:-:S05]  /*3640*/  IADD3 R2, P0, R6, R17, RZ ;  /* 0x0000001106027210 */ /* 0x002fca0007f1e0ff */
[----:B--2---:R-:W-:-:S05]  /*3650*/  IMAD.X R3, R7, 0x1, R13, P0 ;  /* 0x0000000107037824 */ /* 0x004fca00000e060d */
[----:B------:R1:W-:Y:S01]  /*3660*/  LDGSTS.E.BYPASS.LTC128B.128 [R204+0x100], [R2.64], !P2 ;  /* 0x0010000002cc7fae */ /* 0x0003e2000d101d46 */
[----:B------:R-:W-:Y:S02]  /*3670*/  ISETP.LT.OR P2, PT, R12, 0x21, P3 ;  /* 0x000000210c00780c */ /* 0x000fe40001f41670 */
[----:B------:R-:W-:Y:S02]  /*3680*/  ISETP.GT.AND P3, PT, R16, R188, PT ;  /* 0x000000bc1000720c */ /* 0x000fe40003f64270 */
[----:B-1----:R-:W-:-:S05]  /*3690*/  IADD3 R2, P0, R6, R18, RZ ;  /* 0x0000001206027210 */ /* 0x002fca0007f1e0ff */
[----:B------:R-:W-:-:S05]  /*36a0*/  IMAD.X R3, R7, 0x1, R15, P0 ;  /* 0x0000000107037824 */ /* 0x000fca00000e060f */
[----:B------:R1:W-:Y:S01]  /*36b0*/  LDGSTS.E.BYPASS.LTC128B.128 [R204+0x2100], [R2.64], !P1 ;  /* 0x0210000002cc7fae */ /* 0x0003e2000c901d46 */
[----:B------:R-:W-:Y:S02]  /*36c0*/  ISETP.GE.AND P1, PT, R185, c[0x0][0x1d4], PT ;  /* 0x00007500b9007a0c */ /* 0x000fe40003f26270 */
[----:B-1----:R-:W-:-:S05]  /*36d0*/  IADD3 R2, P0, R6, R19, RZ ;  /* 0x0000001306027210 */ /* 0x002fca0007f1e0ff */
[----:B------:R-:W-:Y:S01]  /*36e0*/  IMAD.X R3, R7, 0x1, R14, P0 ;  /* 0x0000000107037824 */ /* 0x000fe200000e060e */
[C---:B------:R-:W-:Y:S02]  /*36f0*/  ISETP.LT.OR P0, PT, R12.reuse, 0x1, P1 ;  /* 0x000000010c00780c */ /* 0x040fe40000f01670 */
[----:B------:R-:W-:-:S11]  /*3700*/  ISETP.LT.OR P1, PT, R12, 0x21, P1 ;  /* 0x000000210c00780c */ /* 0x000fd60000f21670 */
[----:B------:R1:W-:Y:S01]  /*3710*/  LDGSTS.E.BYPASS.LTC128B.128 [R204+0x4100], [R2.64], !P0 ;  /* 0x0410000002cc7fae */ /* 0x0003e2000c101d46 */
[----:B-----5:R-:W-:-:S05]  /*3720*/  IADD3 R6, P0, R0, R17, RZ ;  /* 0x0000001100067210 */ /* 0x020fca0007f1e0ff */
[----:B------:R-:W-:Y:S01]  /*3730*/  IMAD.X R7, R8, 0x1, R13, P0 ;  /* 0x0000000108077824 */ /* 0x000fe200000e060d */
[----:B---3--:R-:W-:-:S04]  /*3740*/  IADD3 R4, P0, R0, R18, RZ ;  /* 0x0000001200047210 */ /* 0x008fc80007f1e0ff */
[----:B------:R2:W-:Y:S01]  /*3750*/  LDGSTS.E.BYPASS.LTC128B.128 [R204+0x1100], [R6.64], !P4 ;  /* 0x0110000006cc7fae */ /* 0x0005e2000e101d46 */
[----:B------:R-:W-:-:S05]  /*3760*/  IMAD.X R5, R8, 0x1, R15, P0 ;  /* 0x0000000108057824 */ /* 0x000fca00000e060f */
[----:B------:R2:W-:Y:S01]  /*3770*/  LDGSTS.E.BYPASS.LTC128B.128 [R204+0x3100], [R4.64], !P2 ;  /* 0x0310000004cc7fae */ /* 0x0005e2000d101d46 */
[----:B-1----:R-:W-:-:S05]  /*3780*/  IADD3 R2, P0, R0, R19, RZ ;  /* 0x0000001300027210 */ /* 0x002fca0007f1e0ff */
[----:B------:R-:W-:-:S05]  /*3790*/  IMAD.X R3, R8, 0x1, R14, P0 ;  /* 0x0000000108037824 */ /* 0x000fca00000e060e */
[----:B------:R2:W-:Y:S04]  /*37a0*/  LDGSTS.E.BYPASS.LTC128B.128 [R204+0x5100], [R2.64], !P1 ;  /* 0x0510000002cc7fae */ /* 0x0005e8000c901d46 */
[----:B------:R-:W0:Y:S01]  /*37b0*/  LDGDEPBAR ;  /* 0x00000000000079af */ /* 0x000e220000000000 */
[----:B------:R-:W-:Y:S05]  /*37c0*/  @!P3 BRA `(.L_x_2033) ;  /* 0x000004600000b947 */ /* 0x000fea0003800000 */
[----:B--2---:R-:W-:Y:S01]  /*37d0*/  IADD3 R2, R20, R161, R193 ;  /* 0x000000a114027210 */ /* 0x004fe20007ffe0c1 */
        /* <DEDUP_REMOVED lines=27> */
.L_x_2180:
[----:B------:R-:W-:Y:S05]  /*3990*/  BRA.DIV ~URZ, `(.L_x_2035) ;  /* 0x000132327f007947 */ /* 0x000fea000b800000 */
[----:B------:R-:W3:Y:S01]  /*39a0*/  SHFL.IDX PT, R0, R11, RZ, 0x181f ;  /* 0x00181fff0b007589 */ /* 0x000ee200000e0000 */
[----:B------:R-:W-:Y:S02]  /*39b0*/  ISETP.GE.AND P2, PT, R177, c[0x0][0x1d4], PT ;  /* 0x00007500b1007a0c */ /* 0x000fe40003f46270 */
[----:B------:R-:W-:Y:S02]  /*39c0*/  ISETP.GE.AND P1, PT, R186, c[0x0][0x1d4], PT ;  /* 0x00007500ba007a0c */ /* 0x000fe40003f26270 */
        /* <DEDUP_REMOVED lines=10> */
[----:B------:R-:W3:Y:S03]  /*3a70*/  SHFL.IDX PT, R0, R11, 0x1, 0x181f ;  /* 0x00381f000b007f89 */ /* 0x000ee600000e0000 */
[----:B------:R-:W-:Y:S01]  /*3a80*/  IMAD.X R3, R8, 0x1, R14, P0 ;  /* 0x0000000108037824 */ /* 0x000fe200000e060e */
[----:B------:R-:W-:Y:S01]  /*3a90*/  ISETP.GE.AND P0, PT, R185, c[0x0][0x1d4], PT ;  /* 0x00007500b9007a0c */ /* 0x000fe20003f06270 */
[----:B------:R2:W-:Y:S04]  /*3aa0*/  LDGSTS.E.BYPASS.LTC128B.128 [R204+0x14100], [R4.64], !P1 ;  /* 0x1410000004cc7fae */ /* 0x0005e8000c901d46 */
[----:B------:R4:W1:Y:S08]  /*3ab0*/  SHFL.IDX PT, R8, R9, 0x1, 0x181f ;  /* 0x00381f0009087f89 */ /* 0x00087000000e0000 */
[----:B------:R2:W-:Y:S01]  /*3ac0*/  LDGSTS.E.BYPASS.LTC128B.128 [R204+0x16100], [R2.64], !P0 ;  /* 0x1610000002cc7fae */ /* 0x0005e2000c101d46 */
[----:B-1--4-:R-:W-:-:S03]  /*3ad0*/  SEL R9, RZ, 0x10, P0 ;  /* 0x00000010ff097807 */ /* 0x012fc60000000000 */
.L_x_2181:
        /* <DEDUP_REMOVED lines=21> */
.L_x_2033:
[----:B------:R-:W-:Y:S05]  /*3c30*/  BSYNC B0 ;  /* 0x0000000000007941 */ /* 0x000fea0003800000 */
.L_x_2032:
        /* <DEDUP_REMOVED lines=10> */
[----:B-12---:R1:W2:Y:S04]  /*3ce0*/  LDSM.16.M88.4 R4, [R164] ;  /* 0x00000000a404783b */ /* 0x0062a80000000200 */
        /* <DEDUP_REMOVED lines=11> */
[----:B------:R-:W-:Y:S01]  /*3da0*/  IMAD.WIDE.U32 R2, R175, c[0x0][0x208], RZ ;  /* 0x00008200af027a25 */ /* 0x000fe200078e00ff */
[----:B------:R-:W-:-:S02]  /*3db0*/  SHF.R.S32.HI R12, RZ, 0x1f, R174 ;  /* 0x0000001fff0c7819 */ /* 0x000fc400000114ae */
[----:B------:R-:W-:Y:S01]  /*3dc0*/  SHF.R.S32.HI R13, RZ, 0x1f, R185 ;  /* 0x0000001fff0d7819 */ /* 0x000fe200000114b9 */
[----:B------:R-:W-:Y:S01]  /*3dd0*/  IMAD R0, R0, c[0x0][0x208], RZ ;  /* 0x0000820000007a24 */ /* 0x000fe200078e02ff */
[----:B------:R-:W-:Y:S01]  /*3de0*/  SHF.R.S32.HI R15, RZ, 0x1f, R186 ;  /* 0x0000001fff0f7819 */ /* 0x000fe200000114ba */
[----:B------:R-:W-:Y:S01]  /*3df0*/  IMAD.SHL.U32 R27, R185, 0x2, RZ ;  /* 0x00000002b91b7824 */ /* 0x000fe200078e00ff */
[----:B------:R-:W-:Y:S01]  /*3e00*/  SHF.R.S32.HI R14, RZ, 0x1f, R177 ;  /* 0x0000001fff0e7819 */ /* 0x000fe200000114b1 */
[----:B------:R-:W-:Y:S01]  /*3e10*/  IMAD R0, R175, c[0x0][0x20c], R0 ;  /* 0x00008300af007a24 */ /* 0x000fe200078e0200 */
[----:B------:R-:W-:Y:S01]  /*3e20*/  SHF.L.U64.HI R24, R185, 0x1, R13 ;  /* 0x00000001b9187819 */ /* 0x000fe2000001020d */
[C---:B------:R-:W-:Y:S01]  /*3e30*/  IMAD.SHL.U32 R26, R186.reuse, 0x2, RZ ;  /* 0x00000002ba1a7824 */ /* 0x040fe200078e00ff */
[----:B------:R-:W-:Y:S01]  /*3e40*/  SHF.L.U64.HI R23, R186, 0x1, R15 ;  /* 0x00000001ba177819 */ /* 0x000fe2000001020f */
[----:B------:R-:W-:Y:S01]  /*3e50*/  IMAD.IADD R3, R3, 0x1, R0 ;  /* 0x0000000103037824 */ /* 0x000fe200078e0200 */
[----:B------:R-:W-:Y:S01]  /*3e60*/  SHF.L.U64.HI R22, R177, 0x1, R14 ;  /* 0x00000001b1167819 */ /* 0x000fe2000001020e */
[----:B------:R-:W-:-:S02]  /*3e70*/  IMAD R0, R12, c[0x0][0x218], RZ ;  /* 0x000086000c007a24 */ /* 0x000fc400078e02ff */
[----:B------:R-:W-:-:S04]  /*3e80*/  IMAD.WIDE.U32 R2, R174, c[0x0][0x218], R2 ;  /* 0x00008600ae027a25 */ /* 0x000fc800078e0002 */
[----:B------:R-:W-:Y:S01]  /*3e90*/  IMAD R12, R174, c[0x0][0x21c], R0 ;  /* 0x00008700ae0c7a24 */ /* 0x000fe200078e0200 */
[----:B------:R-:W-:Y:S01]  /*3ea0*/  IADD3 R0, P0, R198, R2, RZ ;  /* 0x00000002c6007210 */ /* 0x000fe20007f1e0ff */
[----:B------:R-:W-:-:S03]  /*3eb0*/  IMAD.SHL.U32 R25, R177, 0x2, RZ ;  /* 0x00000002b1197824 */ /* 0x000fc600078e00ff */
[----:B------:R-:W-:Y:S02]  /*3ec0*/  IADD3.X R2, R202, R3, R12, P0, !PT ;  /* 0x00000003ca027210 */ /* 0x000fe400007fe40c */
[----:B------:R-:W-:-:S04]  /*3ed0*/  LEA R19, P0, R0, c[0x0][0x1f8], 0x1 ;  /* 0x00007e0000137a11 */ /* 0x000fc800078008ff */
[----:B------:R-:W-:Y:S01]  /*3ee0*/  LEA.HI.X R13, R0, c[0x0][0x1fc], R2, 0x1, P0 ;  /* 0x00007f00000d7a11 */ /* 0x000fe200000f0c02 */
[----:B------:R-:W-:Y:S06]  /*3ef0*/  BRA.DIV ~URZ, `(.L_x_2038) ;  /* 0x00012f127f007947 */ /* 0x000fec000b800000 */
[----:B------:R4:W3:Y:S02]  /*3f00*/  SHFL.IDX PT, R12, R13, RZ, 0x181f ;  /* 0x00181fff0d0c7589 */ /* 0x0008e400000e0000 */
.L_x_2182:
[----:B------:R-:W-:Y:S05]  /*3f10*/  BRA.DIV ~URZ, `(.L_x_2039) ;  /* 0x00012f627f007947 */ /* 0x000fea000b800000 */
[----:B------:R-:W5:Y:S01]  /*3f20*/  SHFL.IDX PT, R0, R19, RZ, 0x181f ;  /* 0x00181fff13007589 */ /* 0x000f6200000e0000 */
[----:B------:R-:W-:Y:S02]  /*3f30*/  ISETP.GE.AND P3, PT, R177, c[0x0][0x1d4], PT ;  /* 0x00007500b1007a0c */ /* 0x000fe40003f66270 */
[----:B------:R-:W-:Y:S02]  /*3f40*/  ISETP.GE.AND P1, PT, R186, c[0x0][0x1d4], PT ;  /* 0x00007500ba007a0c */ /* 0x000fe40003f26270 */
[----:B------:R-:W-:Y:S02]  /*3f50*/  SEL R21, RZ, 0x10, P3 ;  /* 0x00000010ff157807 */ /* 0x000fe40001800000 */
[----:B------:R-:W-:Y:S02]  /*3f60*/  SEL R18, RZ, 0x10, P1 ;  /* 0x00000010ff127807 */ /* 0x000fe40000800000 */
[----:B-----5:R-:W-:-:S05]  /*3f70*/  IADD3 R16, P0, R0, R25, RZ ;  /* 0x0000001900107210 */ /* 0x020fca0007f1e0ff */
[----:B---3--:R-:W-:Y:S01]  /*3f80*/  IMAD.X R17, R12, 0x1, R22, P0 ;  /* 0x000000010c117824 */ /* 0x008fe200000e0616 */
[----:B------:R-:W-:-:S04]  /*3f90*/  IADD3 R14, P0, R0, R26, RZ ;  /* 0x0000001a000e7210 */ /* 0x000fc80007f1e0ff */
[----:B------:R-:W-:Y:S01]  /*3fa0*/  @!PT LDS RZ, [RZ] ;  /* 0x00000000fffff984 */ /* 0x000fe20000000800 */
[----:B------:R-:W-:Y:S01]  /*3fb0*/  @!PT LDS RZ, [RZ] ;  /* 0x00000000fffff984 */ /* 0x000fe20000000800 */
[----:B------:R3:W-:Y:S01]  /*3fc0*/  LDGSTS.E.BYPASS.LTC128B.128 [R204+0x6100], [R16.64], !P3 ;  /* 0x0610000010cc7fae */ /* 0x0007e2000d901d46 */
[----:B------:R-:W-:Y:S01]  /*3fd0*/  IMAD.X R15, R12, 0x1, R23, P0 ;  /* 0x000000010c0f7824 */ /* 0x000fe200000e0617 */
[----:B------:R-:W-:Y:S02]  /*3fe0*/  IADD3 R2, P0, R0, R27, RZ ;  /* 0x0000001b00027210 */ /* 0x000fe40007f1e0ff */
[----:B------:R-:W4:Y:S03]  /*3ff0*/  SHFL.IDX PT, R0, R19, 0x1, 0x181f ;  /* 0x00381f0013007f89 */ /* 0x000f2600000e0000 */
[----:B------:R-:W-:Y:S01]  /*4000*/  IMAD.X R3, R12, 0x1, R24, P0 ;  /* 0x000000010c037824 */ /* 0x000fe200000e0618 */
[----:B------:R-:W-:Y:S01]  /*4010*/  ISETP.GE.AND P0, PT, R185, c[0x0][0x1d4], PT ;  /* 0x00007500b9007a0c */ /* 0x000fe20003f06270 */
[----:B------:R3:W-:Y:S04]  /*4020*/  LDGSTS.E.BYPASS.LTC128B.128 [R204+0x8100], [R14.64], !P1 ;  /* 0x081000000ecc7fae */ /* 0x0007e8000c901d46 */
[----:B------:R5:W2:Y:S08]  /*4030*/  SHFL.IDX PT, R12, R13, 0x1, 0x181f ;  /* 0x00381f000d0c7f89 */ /* 0x000ab000000e0000 */
[----:B------:R3:W-:Y:S01]  /*4040*/  LDGSTS.E.BYPASS.LTC128B.128 [R204+0xa100], [R2.64], !P0 ;  /* 0x0a10000002cc7fae */ /* 0x0007e2000c101d46 */
[----:B----45:R-:W-:-:S03]  /*4050*/  SEL R13, RZ, 0x10, P0 ;  /* 0x00000010ff0d7807 */ /* 0x030fc60000000000 */
.L_x_2183:
[----:B---3--:R-:W-:Y:S02]  /*4060*/  IADD3 R2, -R21, 0x10, RZ ;  /* 0x0000001015027810 */ /* 0x008fe40007ffe1ff */
[----:B------:R-:W-:-:S02]  /*4070*/  IADD3 R3, -R18, 0x10, RZ ;  /* 0x0000001012037810 */ /* 0x000fc40007ffe1ff */
[----:B------:R-:W-:-:S04]  /*4080*/  LOP3.LUT R2, R2, 0xf, RZ, 0xc0, !PT ;  /* 0x0000000f02027812 */ /* 0x000fc800078ec0ff */
[----:B------:R-:W-:Y:S02]  /*4090*/  IADD3 R16, P1, P0, R2, R0, R25 ;  /* 0x0000000002107210 */ /* 0x000fe4000783e019 */
[----:B------:R-:W-:Y:S02]  /*40a0*/  LOP3.LUT R2, R3, 0xf, RZ, 0xc0, !PT ;  /* 0x0000000f03027812 */ /* 0x000fe400078ec0ff */
[----:B------:R-:W-:Y:S02]  /*40b0*/  IADD3 R3, -R13, 0x10, RZ ;  /* 0x000000100d037810 */ /* 0x000fe40007ffe1ff */
[----:B--2---:R-:W-:Y:S02]  /*40c0*/  IADD3.X R17, RZ, R12, R22, P1, P0 ;  /* 0x0000000cff117210 */ /* 0x004fe40000fe0416 */
        /* <DEDUP_REMOVED lines=14> */
.L_x_2037:
[----:B------:R-:W-:Y:S05]  /*41b0*/  BSYNC B0 ;  /* 0x0000000000007941 */ /* 0x000fea0003800000 */
.L_x_2036:
[----:B------:R-:W-:Y:S01]  /*41c0*/  IMAD.MOV.U32 R0, RZ, RZ, 0x40 ;  /* 0x00000040ff007424 */ /* 0x000fe200078e00ff */
[----:B------:R-:W-:Y:S01]  /*41d0*/  LOP3.LUT P1, RZ, R187, 0x4, RZ, 0xc0, !PT ;  /* 0x00000004bbff7812 */ /* 0x000fe2000782c0ff */
[----:B------:R-:W0:Y:S01]  /*41e0*/  LDGDEPBAR ;  /* 0x00000000000079af */ /* 0x000e220000000000 */
[----:B------:R-:W-:Y:S01]  /*41f0*/  WARPSYNC 0xffffffff ;  /* 0xffffffff00007948 */ /* 0x000fe20003800000 */
[C---:B--23--:R-:W-:Y:S01]  /*4200*/  HMMA.16816.F32 R12, R4.reuse, R32, RZ ;  /* 0x00000020040c723c */ /* 0x04cfe200000018ff */
[----:B------:R-:W-:Y:S01]  /*4210*/  SEL R162, R0, 0xffffffc0, !P1 ;  /* 0xffffffc000a27807 */ /* 0x000fe20004800000 */
[----:B------:R-:W-:Y:S01]  /*4220*/  LDSM.16.M88.4 R16, [R167] ;  /* 0x00000000a710783b */ /* 0x000fe20000000200 */
[----:B------:R-:W-:Y:S01]  /*4230*/  IMAD.MOV.U32 R3, RZ, RZ, c[0x0][0x2c4] ;  /* 0x0000b100ff037624 */ /* 0x000fe200078e00ff */
[----:B------:R-:W-:Y:S01]  /*4240*/  ULDC UR4, c[0x0][0x324] ;  /* 0x0000c90000047ab9 */ /* 0x000fe20000000800 */
[----:B------:R-:W-:Y:S01]  /*4250*/  IADD3 R0, R162, R170, R168 ;  /* 0x000000aaa2007210 */ /* 0x000fe20007ffe0a8 */
[----:B------:R-:W-:Y:S01]  /*4260*/  IMAD.IADD R2, R170, 0x1, R162 ;  /* 0x00000001aa027824 */ /* 0x000fe200078e02a2 */
[----:B------:R-:W-:Y:S01]  /*4270*/  ULOP3.LUT UR4, URZ, UR4, URZ, 0x33, !UPT ;  /* 0x000000043f047292 */ /* 0x000fe2000f8e333f */
[----:B------:R-:W-:Y:S01]  /*4280*/  HMMA.16816.F32 R28, R4, R34, RZ ;  /* 0x00000022041c723c */ /* 0x000fe200000018ff */
[----:B------:R-:W-:Y:S01]  /*4290*/  ISETP.NE.AND P0, PT, R3, 0x1, PT ;  /* 0x000000010300780c */ /* 0x000fe20003f05270 */
[----:B------:R-:W-:Y:S01]  /*42a0*/  LDSM.16.M88.4 R68, [R0] ;  /* 0x000000000044783b */ /* 0x000fe20000000200 */
[----:B------:R-:W-:-:S03]  /*42b0*/  IMAD.MOV.U32 R93, RZ, RZ, c[0x0][0x32c] ;  /* 0x0000cb00ff5d7624 */ /* 0x000fc600078e00ff */
[----:B------:R-:W2:Y:S02]  /*42c0*/  LDSM.16.M88.4 R52, [R2] ;  /* 0x000000000234783b */ /* 0x000ea40000000200 */
[C---:B----4-:R-:W-:Y:S01]  /*42d0*/  HMMA.16816.F32 R32, R4.reuse, R36, RZ ;  /* 0x000000240420723c */ /* 0x050fe200000018ff */
[----:B------:R-:W-:Y:S01]  /*42e0*/  ISETP.GE.AND P4, PT, R93, 0x1, PT ;  /* 0x000000015d00780c */ /* 0x000fe20003f86270 */
[----:B------:R-:W3:Y:S04]  /*42f0*/  LDSM.16.M88.4 R56, [R2+0x800] ;  /* 0x000800000238783b */ /* 0x000ee80000000200 */
[----:B------:R-:W4:Y:S02]  /*4300*/  LDSM.16.M88.4 R76, [R2+0x1000] ;  /* 0x00100000024c783b */ /* 0x000f240000000200 */
[C---:B------:R-:W-:Y:S02]  /*4310*/  HMMA.16816.F32 R36, R4.reuse, R38, RZ ;  /* 0x000000260424723c */ /* 0x040fe400000018ff */
[----:B------:R-:W-:Y:S04]  /*4320*/  LDSM.16.M88.4 R72, [R0+0x800] ;  /* 0x000800000048783b */ /* 0x000fe80000000200 */
[----:B------:R-:W-:Y:S02]  /*4330*/  LDSM.16.M88.4 R84, [R0+0x1000] ;  /* 0x001000000054783b */ /* 0x000fe40000000200 */
[C---:B-1----:R-:W-:Y:S08]  /*4340*/  HMMA.16816.F32 R40, R4.reuse, R48, RZ ;  /* 0x000000300428723c */ /* 0x042ff000000018ff */
[C---:B------:R-:W-:Y:S08]  /*4350*/  HMMA.16816.F32 R48, R4.reuse, R50, RZ ;  /* 0x000000320430723c */ /* 0x040ff000000018ff */
[C---:B------:R-:W-:Y:S08]  /*4360*/  HMMA.16816.F32 R24, R4.reuse, R44, RZ ;  /* 0x0000002c0418723c */ /* 0x040ff000000018ff */
[----:B------:R-:W-:Y:S01]  /*4370*/  HMMA.16816.F32 R44, R4, R46, RZ ;  /* 0x0000002e042c723c */ /* 0x000fe200000018ff */
[----:B------:R-:W-:Y:S07]  /*4380*/  LDSM.16.M88.4 R4, [R166] ;  /* 0x00000000a604783b */ /* 0x000fee0000000200 */
[C---:B------:R-:W-:Y:S08]  /*4390*/  HMMA.16816.F32 R12, R8.reuse, R60, R12 ;  /* 0x0000003c080c723c */ /* 0x040ff0000000180c */
[C---:B------:R-:W-:Y:S01]  /*43a0*/  HMMA.16816.F32 R28, R8.reuse, R62, R28 ;  /* 0x0000003e081c723c */ /* 0x040fe2000000181c */
[----:B------:R-:W1:Y:S07]  /*43b0*/  LDSM.16.M88.4 R60, [R2+0x1800] ;  /* 0x00180000023c783b */ /* 0x000e6e0000000200 */
        /* <DEDUP_REMOVED lines=8> */
[----:B------:R-:W-:Y:S07]  /*4440*/  LDSM.16.M88.4 R88, [R170+0x3000] ;  /* 0x00300000aa58783b */ /* 0x000fee0000000200 */
[C---:B--2---:R-:W-:Y:S01]  /*4450*/  HMMA.16816.F32 R8, R16.reuse, R52, R12 ;  /* 0x000000341008723c */ /* 0x044fe2000000180c */
[----:B------:R-:W-:Y:S07]  /*4460*/  LDSM.16.M88.4 R12, [R164+0x4000] ;  /* 0x00400000a40c783b */ /* 0x000fee0000000200 */
[C---:B------:R-:W-:Y:S08]  /*4470*/  HMMA.16816.F32 R28, R16.reuse, R54, R28 ;  /* 0x00000036101c723c */ /* 0x040ff0000000181c */
[C---:B---3--:R-:W-:Y:S08]  /*4480*/  HMMA.16816.F32 R32, R16.reuse, R56, R32 ;  /* 0x000000381020723c */ /* 0x048ff00000001820 */
[C---:B------:R-:W-:Y:S01]  /*4490*/  HMMA.16816.F32 R36, R16.reuse, R58, R36 ;  /* 0x0000003a1024723c */ /* 0x040fe20000001824 */
[----:B------:R-:W2:Y:S07]  /*44a0*/  LDSM.16.M88.4 R56, [R0+0x1800] ;  /* 0x001800000038783b */ /* 0x000eae0000000200 */
[C---:B----4-:R-:W-:Y:S08]  /*44b0*/  HMMA.16816.F32 R52, R16.reuse, R78, R48 ;  /* 0x0000004e1034723c */ /* 0x050ff00000001830 */
[C---:B------:R-:W-:Y:S01]  /*44c0*/  HMMA.16816.F32 R40, R16.reuse, R76, R40 ;  /* 0x0000004c1028723c */ /* 0x040fe20000001828 */
[----:B------:R-:W-:Y:S07]  /*44d0*/  LDSM.16.M88.4 R76, [R2+0x2800] ;  /* 0x00280000024c783b */ /* 0x000fee0000000200 */
[C---:B-1----:R-:W-:Y:S01]  /*44e0*/  HMMA.16816.F32 R48, R16.reuse, R60, R24 ;  /* 0x0000003c1030723c */ /* 0x042fe20000001818 */
[----:B------:R-:W-:Y:S07]  /*44f0*/  LDSM.16.M88.4 R24, [R20+0x3800] ;  /* 0x003800001418783b */ /* 0x000fee0000000200 */
[----:B------:R-:W-:Y:S01]  /*4500*/  HMMA.16816.F32 R44, R16, R62, R44 ;  /* 0x0000003e102c723c */ /* 0x000fe2000000182c */
[----:B------:R-:W1:Y:S04]  /*4510*/  LDSM.16.M88.4 R60, [R170+0x3800] ;  /* 0x00380000aa3c783b */ /* 0x000e680000000200 */
[----:B------:R-:W-:Y:S03]  /*4520*/  LDSM.16.M88.4 R16, [R165+0x4000] ;  /* 0x00400000a510783b */ /* 0x000fe60000000200 */
        /* <DEDUP_REMOVED lines=8> */
[----:B------:R-:W5:Y:S07]  /*45b0*/  LDSM.16.M88.4 R84, [R20+0x3000] ;  /* 0x003000001454783b */ /* 0x000f6e0000000200 */
[C---:B--2---:R-:W-:Y:S08]  /*45c0*/  HMMA.16816.F32 R48, R4.reuse, R56, R48 ;  /* 0x000000380430723c */ /* 0x044ff00000001830 */
[----:B------:R-:W-:Y:S01]  /*45d0*/  HMMA.16816.F32 R44, R4, R58, R44 ;  /* 0x0000003a042c723c */ /* 0x000fe2000000182c */
[----:B------:R-:W-:Y:S07]  /*45e0*/  LDSM.16.M88.4 R56, [R2+0x3800] ;  /* 0x003800000238783b */ /* 0x000fee0000000200 */
[C---:B------:R-:W-:Y:S01]  /*45f0*/  HMMA.16816.F32 R4, R12.reuse, R64, R8 ;  /* 0x000000400c04723c */ /* 0x040fe20000001808 */
[----:B------:R-:W-:Y:S07]  /*4600*/  LDSM.16.M88.4 R8, [R167+0x4000] ;  /* 0x00400000a708783b */ /* 0x000fee0000000200 */
[C---:B------:R-:W-:Y:S01]  /*4610*/  HMMA.16816.F32 R28, R12.reuse, R66, R28 ;  /* 0x000000420c1c723c */ /* 0x040fe2000000181c */
[----:B------:R-:W2:Y:S07]  /*4620*/  LDSM.16.M88.4 R64, [R2+0x2000] ;  /* 0x002000000240783b */ /* 0x000eae0000000200 */
[C---:B------:R-:W-:Y:S08]  /*4630*/  HMMA.16816.F32 R32, R12.reuse, R80, R32 ;  /* 0x000000500c20723c */ /* 0x040ff00000001820 */
[C---:B------:R-:W-:Y:S01]  /*4640*/  HMMA.16816.F32 R36, R12.reuse, R82, R36 ;  /* 0x000000520c24723c */ /* 0x040fe20000001824 */
[----:B------:R-:W-:Y:S07]  /*4650*/  LDSM.16.M88.4 R80, [R170+0x4800] ;  /* 0x00480000aa50783b */ /* 0x000fee0000000200 */
[C---:B------:R-:W-:Y:S08]  /*4660*/  HMMA.16816.F32 R40, R12.reuse, R88, R40 ;  /* 0x000000580c28723c */ /* 0x040ff00000001828 */
[C---:B------:R-:W-:Y:S01]  /*4670*/  HMMA.16816.F32 R52, R12.reuse, R90, R52 ;  /* 0x0000005a0c34723c */ /* 0x040fe20000001834 */
[----:B------:R-:W2:Y:S07]  /*4680*/  LDSM.16.M88.4 R88, [R2+0x3000] ;  /* 0x003000000258783b */ /* 0x000eae0000000200 */
[C---:B-1----:R-:W-:Y:S08]  /*4690*/  HMMA.16816.F32 R48, R12.reuse, R60, R48 ;  /* 0x0000003c0c30723c */ /* 0x042ff00000001830 */
[----:B------:R-:W-:Y:S01]  /*46a0*/  HMMA.16816.F32 R44, R12, R62, R44 ;  /* 0x0000003e0c2c723c */ /* 0x000fe2000000182c */
[----:B------:R-:W-:Y:S07]  /*46b0*/  LDSM.16.M88.4 R60, [R0+0x3800] ;  /* 0x00380000003c783b */ /* 0x000fee0000000200 */
[C---:B---3--:R-:W-:Y:S01]  /*46c0*/  HMMA.16816.F32 R12, R16.reuse, R68, R4 ;  /* 0x00000044100c723c */ /* 0x048fe20000001804 */
[----:B------:R-:W-:Y:S07]  /*46d0*/  LDSM.16.M88.4 R4, [R166+0x4000] ;  /* 0x00400000a604783b */ /* 0x000fee0000000200 */
[C---:B------:R-:W-:Y:S01]  /*46e0*/  HMMA.16816.F32 R28, R16.reuse, R70, R28 ;  /* 0x00000046101c723c */ /* 0x040fe2000000181c */
[----:B------:R-:W1:Y:S07]  /*46f0*/  LDSM.16.M88.4 R68, [R0+0x2000] ;  /* 0x002000000044783b */ /* 0x000e6e0000000200 */
[C---:B----4-:R-:W-:Y:S08]  /*4700*/  HMMA.16816.F32 R32, R16.reuse, R72, R32 ;  /* 0x000000481020723c */ /* 0x050ff00000001820 */
[C---:B------:R-:W-:Y:S01]  /*4710*/  HMMA.16816.F32 R36, R16.reuse, R74, R36 ;  /* 0x0000004a1024723c */ /* 0x040fe20000001824 */
[----:B------:R-:W3:Y:S07]  /*4720*/  LDSM.16.M88.4 R72, [R0+0x2800] ;  /* 0x002800000048783b */ /* 0x000eee0000000200 */
[C---:B-----5:R-:W-:Y:S08]  /*4730*/  HMMA.16816.F32 R40, R16.reuse, R84, R40 ;  /* 0x000000541028723c */ /* 0x060ff00000001828 */
[C---:B------:R-:W-:Y:S01]  /*4740*/  HMMA.16816.F32 R52, R16.reuse, R86, R52 ;  /* 0x000000561034723c */ /* 0x040fe20000001834 */
[----:B------:R-:W4:Y:S07]  /*4750*/  LDSM.16.M88.4 R84, [R0+0x3000] ;  /* 0x003000000054783b */ /* 0x000f2e0000000200 */
[C---:B------:R-:W-:Y:S08]  /*4760*/  HMMA.16816.F32 R48, R16.reuse, R24, R48 ;  /* 0x000000181030723c */ /* 0x040ff00000001830 */
[----:B------:R-:W-:Y:S01]  /*4770*/  HMMA.16816.F32 R44, R16, R26, R44 ;  /* 0x0000001a102c723c */ /* 0x000fe2000000182c */
[----:B------:R-:W-:Y:S07]  /*4780*/  LDSM.16.M88.4 R16, [R164+0x8000] ;  /* 0x00800000a410783b */ /* 0x000fee0000000200 */
[C---:B--2---:R-:W-:Y:S08]  /*4790*/  HMMA.16816.F32 R24, R8.reuse, R64, R12 ;  /* 0x000000400818723c */ /* 0x044ff0000000180c */
[C---:B------:R-:W-:Y:S01]  /*47a0*/  HMMA.16816.F32 R12, R8.reuse, R66, R28 ;  /* 0x00000042080c723c */ /* 0x040fe2000000181c */
[----:B------:R-:W2:Y:S07]  /*47b0*/  LDSM.16.M88.4 R64, [R170+0x4000] ;  /* 0x00400000aa40783b */ /* 0x000eae0000000200 */
[C---:B------:R-:W-:Y:S08]  /*47c0*/  HMMA.16816.F32 R32, R8.reuse, R76, R32 ;  /* 0x0000004c0820723c */ /* 0x040ff00000001820 */
[C---:B------:R-:W-:Y:S01]  /*47d0*/  HMMA.16816.F32 R36, R8.reuse, R78, R36 ;  /* 0x0000004e0824723c */ /* 0x040fe20000001824 */
[----:B------:R-:W-:Y:S07]  /*47e0*/  LDSM.16.M88.4 R76, [R20+0x4800] ;  /* 0x00480000144c783b */ /* 0x000fee0000000200 */
[C---:B------:R-:W-:Y:S08]  /*47f0*/  HMMA.16816.F32 R40, R8.reuse, R88, R40 ;  /* 0x000000580828723c */ /* 0x040ff00000001828 */
[C---:B------:R-:W-:Y:S01]  /*4800*/  HMMA.16816.F32 R52, R8.reuse, R90, R52 ;  /* 0x0000005a0834723c */ /* 0x040fe20000001834 */
[----:B------:R-:W5:Y:S07]  /*4810*/  LDSM.16.M88.4 R88, [R170+0x5000] ;  /* 0x00500000aa58783b */ /* 0x000f6e0000000200 */
[C---:B------:R-:W-:Y:S08]  /*4820*/  HMMA.16816.F32 R48, R8.reuse, R56, R48 ;  /* 0x000000380830723c */ /* 0x040ff00000001830 */
[----:B------:R-:W-:Y:S01]  /*4830*/  HMMA.16816.F32 R44, R8, R58, R44 ;  /* 0x0000003a082c723c */ /* 0x000fe2000000182c */
[----:B------:R-:W2:Y:S07]  /*4840*/  LDSM.16.M88.4 R56, [R170+0x5800] ;  /* 0x00580000aa38783b */ /* 0x000eae0000000200 */
[C---:B-1----:R-:W-:Y:S08]  /*4850*/  HMMA.16816.F32 R28, R4.reuse, R68, R24 ;  /* 0x00000044041c723c */ /* 0x042ff00000001818 */
[C---:B------:R-:W-:Y:S01]  /*4860*/  HMMA.16816.F32 R24, R4.reuse, R70, R12 ;  /* 0x000000460418723c */ /* 0x040fe2000000180c */
[----:B------:R-:W-:Y:S04]  /*4870*/  LDSM.16.M88.4 R12, [R165+0x8000] ;  /* 0x00800000a50c783b */ /* 0x000fe80000000200 */
[----:B------:R-:W1:Y:S03]  /*4880*/  LDSM.16.M88.4 R68, [R20+0x4000] ;  /* 0x004000001444783b */ /* 0x000e660000000200 */
[C---:B---3--:R-:W-:Y:S08]  /*4890*/  HMMA.16816.F32 R8, R4.reuse, R72, R32 ;  /* 0x000000480408723c */ /* 0x048ff00000001820 */
[C---:B------:R-:W-:Y:S01]  /*48a0*/  HMMA.16816.F32 R36, R4.reuse, R74, R36 ;  /* 0x0000004a0424723c */ /* 0x040fe20000001824 */
[----:B------:R-:W-:Y:S07]  /*48b0*/  LDSM.16.M88.4 R72, [R2+0x4000] ;  /* 0x004000000248783b */ /* 0x000fee0000000200 */
[C---:B----4-:R-:W-:Y:S08]  /*48c0*/  HMMA.16816.F32 R40, R4.reuse, R84, R40 ;  /* 0x000000540428723c */ /* 0x050ff00000001828 */
[C---:B------:R-:W-:Y:S01]  /*48d0*/  HMMA.16816.F32 R52, R4.reuse, R86, R52 ;  /* 0x000000560434723c */ /* 0x040fe20000001834 */
[----:B------:R-:W3:Y:S07]  /*48e0*/  LDSM.16.M88.4 R84, [R20+0x5000] ;  /* 0x005000001454783b */ /* 0x000eee0000000200 */
[C---:B------:R-:W-:Y:S08]  /*48f0*/  HMMA.16816.F32 R48, R4.reuse, R60, R48 ;  /* 0x0000003c0430723c */ /* 0x040ff00000001830 */
[----:B------:R-:W-:Y:S01]  /*4900*/  HMMA.16816.F32 R44, R4, R62, R44 ;  /* 0x0000003e042c723c */ /* 0x000fe2000000182c */
[----:B------:R-:W-:Y:S07]  /*4910*/  LDSM.16.M88.4 R60, [R2+0x5800] ;  /* 0x00580000023c783b */ /* 0x000fee0000000200 */
[C---:B--2---:R-:W-:Y:S08]  /*4920*/  HMMA.16816.F32 R32, R16.reuse, R64, R28 ;  /* 0x000000401020723c */ /* 0x044ff0000000181c */
[C---:B------:R-:W-:Y:S01]  /*4930*/  HMMA.16816.F32 R28, R16.reuse, R66, R24 ;  /* 0x00000042101c723c */ /* 0x040fe20000001818 */
[----:B------:R2:W4:Y:S07]  /*4940*/  LDSM.16.M88.4 R64, [R20+0x5800] ;  /* 0x005800001440783b */ /* 0x00052e0000000200 */
[C---:B------:R-:W-:Y:S01]  /*4950*/  HMMA.16816.F32 R24, R16.reuse, R80, R8 ;  /* 0x000000501018723c */ /* 0x040fe20000001808 */
[----:B------:R-:W1:Y:S07]  /*4960*/  LDSM.16.M88.4 R8, [R167+0x8000] ;  /* 0x00800000a708783b */ /* 0x000e6e0000000200 */
[C---:B------:R-:W-:Y:S01]  /*4970*/  HMMA.16816.F32 R4, R16.reuse, R82, R36 ;  /* 0x000000521004723c */ /* 0x040fe20000001824 */
[----:B------:R-:W2:Y:S07]  /*4980*/  LDSM.16.M88.4 R80, [R2+0x4800] ;  /* 0x004800000250783b */ /* 0x000eae0000000200 */
[C---:B-----5:R-:W-:Y:S08]  /*4990*/  HMMA.16816.F32 R36, R16.reuse, R88, R40 ;  /* 0x000000581024723c */ /* 0x060ff00000001828 */
[C---:B------:R-:W-:Y:S08]  /*49a0*/  HMMA.16816.F32 R52, R16.reuse, R90, R52 ;  /* 0x0000005a1034723c */ /* 0x040ff00000001834 */
[C---:B------:R-:W-:Y:S08]  /*49b0*/  HMMA.16816.F32 R48, R16.reuse, R56, R48 ;  /* 0x000000381030723c */ /* 0x040ff00000001830 */
[----:B------:R-:W-:Y:S01]  /*49c0*/  HMMA.16816.F32 R40, R16, R58, R44 ;  /* 0x0000003a1028723c */ /* 0x000fe2000000182c */
[----:B------:R-:W5:Y:S07]  /*49d0*/  LDSM.16.M88.4 R56, [R2+0x5000] ;  /* 0x005000000238783b */ /* 0x000f6e0000000200 */
[C---:B-1----:R-:W-:Y:S08]  /*49e0*/  HMMA.16816.F32 R32, R12.reuse, R68, R32 ;  /* 0x000000440c20723c */ /* 0x042ff00000001820 */
[C---:B------:R-:W-:Y:S01]  /*49f0*/  HMMA.16816.F32 R28, R12.reuse, R70, R28 ;  /* 0x000000460c1c723c */ /* 0x040fe2000000181c */
[----:B------:R-:W-:Y:S07]  /*4a00*/  LDSM.16.M88.4 R68, [R0+0x4000] ;  /* 0x004000000044783b */ /* 0x000fee0000000200 */
[C---:B------:R-:W-:Y:S08]  /*4a10*/  HMMA.16816.F32 R24, R12.reuse, R76, R24 ;  /* 0x0000004c0c18723c */ /* 0x040ff00000001818 */
[C---:B--2---:R-:W-:Y:S01]  /*4a20*/  HMMA.16816.F32 R20, R12.reuse, R78, R4 ;  /* 0x0000004e0c14723c */ /* 0x044fe20000001804 */
[----:B------:R-:W1:Y:S04]  /*4a30*/  LDSM.16.M88.4 R4, [R166+0x8000] ;  /* 0x00800000a604783b */ /* 0x000e680000000200 */
[----:B------:R-:W2:Y:S03]  /*4a40*/  LDSM.16.M88.4 R76, [R0+0x4800] ;  /* 0x00480000004c783b */ /* 0x000ea60000000200 */
[C---:B---3--:R-:W-:Y:S08]  /*4a50*/  HMMA.16816.F32 R16, R12.reuse, R84, R36 ;  /* 0x000000540c10723c */ /* 0x048ff00000001824 */
[C---:B------:R-:W-:Y:S08]  /*4a60*/  HMMA.16816.F32 R52, R12.reuse, R86, R52 ;  /* 0x000000560c34723c */ /* 0x040ff00000001834 */
[C---:B----4-:R-:W-:Y:S08]  /*4a70*/  HMMA.16816.F32 R48, R12.reuse, R64, R48 ;  /* 0x000000400c30723c */ /* 0x050ff00000001830 */
[----:B------:R-:W-:Y:S01]  /*4a80*/  HMMA.16816.F32 R12, R12, R66, R40 ;  /* 0x000000420c0c723c */ /* 0x000fe20000001828 */
[----:B------:R-:W3:Y:S04]  /*4a90*/  LDSM.16.M88.4 R40, [R0+0x5000] ;  /* 0x005000000028783b */ /* 0x000ee80000000200 */
[----:B------:R4:W1:Y:S03]  /*4aa0*/  LDSM.16.M88.4 R64, [R0+0x5800] ;  /* 0x005800000040783b */ /* 0x0008660000000200 */
[C---:B------:R-:W-:Y:S08]  /*4ab0*/  HMMA.16816.F32 R44, R8.reuse, R72, R32 ;  /* 0x00000048082c723c */ /* 0x040ff00000001820 */
[C---:B------:R-:W-:Y:S08]  /*4ac0*/  HMMA.16816.F32 R36, R8.reuse, R74, R28 ;  /* 0x0000004a0824723c */ /* 0x040ff0000000181c */
[----:B------:R-:W-:Y:S01]  /*4ad0*/  HMMA.16816.F32 R32, R8, R80, R24 ;  /* 0x000000500820723c */ /* 0x000fe20000001818 */
[----:B----4-:R-:W-:-:S04]  /*4ae0*/  IMAD.IADD R0, R212, 0x1, R203 ;  /* 0x00000001d4007824 */ /* 0x010fc800078e02cb */
[----:B------:R-:W-:-:S03]  /*4af0*/  @P0 IMAD.HI.U32 R2, R0, c[0x0][0x2c8], RZ ;  /* 0x0000b20000020a27 */ /* 0x000fc600078e00ff */
[C---:B------:R-:W-:Y:S08]  /*4b00*/  HMMA.16816.F32 R28, R8.reuse, R82, R20 ;  /* 0x00000052081c723c */ /* 0x040ff00000001814 */
[C---:B-----5:R-:W-:Y:S08]  /*4b10*/  HMMA.16816.F32 R24, R8.reuse, R56, R16 ;  /* 0x000000380818723c */ /* 0x060ff00000001810 */
[C---:B------:R-:W-:Y:S08]  /*4b20*/  HMMA.16816.F32 R20, R8.reuse, R58, R52 ;  /* 0x0000003a0814723c */ /* 0x040ff00000001834 */
[C---:B------:R-:W-:Y:S08]  /*4b30*/  HMMA.16816.F32 R16, R8.reuse, R60, R48 ;  /* 0x0000003c0810723c */ /* 0x040ff00000001830 */
[----:B------:R-:W-:Y:S07]  /*4b40*/  HMMA.16816.F32 R12, R8, R62, R12 ;  /* 0x0000003e080c723c */ /* 0x000fee000000180c */
[----:B------:R-:W-:Y:S01]  /*4b50*/  IMAD.MOV.U32 R8, RZ, RZ, R0 ;  /* 0x000000ffff087224 */ /* 0x000fe200078e0000 */
[----:B------:R-:W-:Y:S01]  /*4b60*/  @P0 SHF.R.U32.HI R8, RZ, c[0x0][0x2cc], R2 ;  /* 0x0000b300ff080a19 */ /* 0x000fe20000011602 */
[----:B-1----:R-:W-:Y:S01]  /*4b70*/  HMMA.16816.F32 R48, R4, R68, R44 ;  /* 0x000000440430723c */ /* 0x002fe2000000182c */
[----:B------:R-:W-:-:S03]  /*4b80*/  IADD3 R0, R189, 0x1, -R161 ;  /* 0x00000001bd007810 */ /* 0x000fc60007ffe8a1 */
[----:B------:R-:W1:Y:S01]  /*4b90*/  SHFL.IDX PT, R3, R8, RZ, 0x1c1f ;  /* 0x001c1fff08037589 */ /* 0x000e6200000e0000 */
[----:B------:R-:W-:-:S03]  /*4ba0*/  IADD3 R0, -R190, R0, -R191 ;  /* 0x00000000be007210 */ /* 0x000fc60007ffe9bf */
[C---:B------:R-:W-:Y:S08]  /*4bb0*/  HMMA.16816.F32 R44, R4.reuse, R70, R36 ;  /* 0x00000046042c723c */ /* 0x040ff00000001824 */
[C---:B--2---:R-:W-:Y:S08]  /*4bc0*/  HMMA.16816.F32 R36, R4.reuse, R76, R32 ;  /* 0x0000004c0424723c */ /* 0x044ff00000001820 */
[C---:B------:R-:W-:Y:S08]  /*4bd0*/  HMMA.16816.F32 R32, R4.reuse, R78, R28 ;  /* 0x0000004e0420723c */ /* 0x040ff0000000181c */
[C---:B---3--:R-:W-:Y:S08]  /*4be0*/  HMMA.16816.F32 R28, R4.reuse, R40, R24 ;  /* 0x00000028041c723c */ /* 0x048ff00000001818 */
[C---:B------:R-:W-:Y:S08]  /*4bf0*/  HMMA.16816.F32 R24, R4.reuse, R42, R20 ;  /* 0x0000002a0418723c */ /* 0x040ff00000001814 */
[C---:B------:R-:W-:Y:S08]  /*4c00*/  HMMA.16816.F32 R16, R4.reuse, R64, R16 ;  /* 0x000000400410723c */ /* 0x040ff00000001810 */
[----:B------:R-:W-:Y:S07]  /*4c10*/  HMMA.16816.F32 R12, R4, R66, R12 ;  /* 0x00000042040c723c */ /* 0x000fee000000180c */
[----:B------:R-:W-:Y:S01]  /*4c20*/  IADD3 R5, R0, c[0x0][0x328], RZ ;  /* 0x0000ca0000057a10 */ /* 0x000fe20007ffe0ff */
[----:B------:R-:W-:Y:S01]  /*4c30*/  IMAD.IADD R7, R92, 0x1, -R191 ;  /* 0x000000015c077824 */ /* 0x000fe200078e0abf */
[----:B------:R-:W-:-:S03]  /*4c40*/  IADD3 R6, R0, UR4, RZ ;  /* 0x0000000400067c10 */ /* 0x000fc6000fffe0ff */
[--C-:B-1----:R-:W-:Y:S02]  /*4c50*/  IMAD.IADD R2, R5, 0x1, R3.reuse ;  /* 0x0000000105027824 */ /* 0x102fe400078e0203 */
[----:B------:R-:W-:-:S03]  /*4c60*/  IMAD.IADD R0, R6, 0x1, R3 ;  /* 0x0000000106007824 */ /* 0x000fc600078e0203 */
[----:B------:R-:W-:Y:S01]  /*4c70*/  IMNMX R2, R7, R2, PT ;  /* 0x0000000207027217 */ /* 0x000fe20003800200 */
        /* <DEDUP_REMOVED lines=12> */
.L_x_2042:
[----:B------:R-:W-:-:S04]  /*4d40*/  MOV R4, 0x1 ;  /* 0x0000000100047802 */ /* 0x000fc80000000f00 */
[----:B------:R-:W-:-:S13]  /*4d50*/  ISETP.NE.AND P0, PT, R4, c[0x0][0x32c], PT ;  /* 0x0000cb0004007a0c */ /* 0x000fda0003f05270 */
[----:B------:R-:W-:-:S05]  /*4d60*/  @P0 IMAD.HI.U32 R4, R3, c[0x0][0x330], RZ ;  /* 0x0000cc0003040a27 */ /* 0x000fca00078e00ff */
[----:B------:R-:W-:Y:S02]  /*4d70*/  @P0 SHF.R.U32.HI R3, RZ, c[0x0][0x334], R4 ;  /* 0x0000cd00ff030a19 */ /* 0x000fe40000011604 */
.L_x_2043:
[----:B------:R-:W-:Y:S05]  /*4d80*/  BSYNC B0 ;  /* 0x0000000000007941 */ /* 0x000fea0003800000 */
.L_x_2041:
[----:B------:R-:W-:-:S04]  /*4d90*/  IMAD R3, R3, c[0x0][0x32c], -R161 ;  /* 0x0000cb0003037a24 */ /* 0x000fc800078e0aa1 */
[----:B------:R-:W-:-:S05]  /*4da0*/  IMAD.IADD R3, R3, 0x1, -R191 ;  /* 0x0000000103037824 */ /* 0x000fca00078e0abf */
[----:B------:R-:W-:Y:S02]  /*4db0*/  IADD3 R4, R3, c[0x0][0x32c], RZ ;  /* 0x0000cb0003047a10 */ /* 0x000fe40007ffe0ff */
[----:B------:R-:W-:Y:S02]  /*4dc0*/  IMNMX R0, R0, R3, !PT ;  /* 0x0000000300007217 */ /* 0x000fe40007800200 */
[----:B------:R-:W-:Y:S02]  /*4dd0*/  IMNMX R2, R2, R4, PT ;  /* 0x0000000402027217 */ /* 0x000fe40003800200 */
.L_x_2040:
[----:B------:R-:W-:Y:S01]  /*4de0*/  ISETP.GT.AND P3, PT, R180, RZ, PT ;  /* 0x000000ffb400720c */ /* 0x000fe20003f64270 */
[----:B------:R-:W1:Y:S03]  /*4df0*/  SHFL.IDX PT, R3, R8, 0x1, 0x1c1f ;  /* 0x003c1f0008037f89 */ /* 0x000e6600000e0000 */
        /* <DEDUP_REMOVED lines=46> */
[----:B-1----:R-:W-:-:S03]  /*50e0*/  IMAD.IADD R0, R6, 0x1, R3 ;  /* 0x0000000106007824 */ /* 0x002fc600078e0203 */
[----:B------:R-:W-:Y:S01]  /*50f0*/  ISETP.LT.OR P0, PT, R2, 0x3a, P0 ;  /* 0x0000003a0200780c */ /* 0x000fe20000701670 */
[----:B------:R-:W-:-:S03]  /*5100*/  IMAD.IADD R2, R5, 0x1, R3 ;  /* 0x0000000105027824 */ /* 0x000fc600078e0203 */
[----:B------:R-:W-:Y:S02]  /*5110*/  FSEL R74, R13, -INF , !P0 ;  /* 0xff8000000d4a7808 */ /* 0x000fe40004000000 */
        /* <DEDUP_REMOVED lines=13> */
.L_x_2046:
[----:B------:R-:W-:-:S04]  /*51f0*/  MOV R4, 0x1 ;  /* 0x0000000100047802 */ /* 0x000fc80000000f00 */
[----:B------:R-:W-:-:S13]  /*5200*/  ISETP.NE.AND P0, PT, R4, c[0x0][0x32c], PT ;  /* 0x0000cb0004007a0c */ /* 0x000fda0003f05270 */
[----:B------:R-:W-:-:S05]  /*5210*/  @P0 IMAD.HI.U32 R4, R3, c[0x0][0x330], RZ ;  /* 0x0000cc0003040a27 */ /* 0x000fca00078e00ff */
[----:B------:R-:W-:Y:S02]  /*5220*/  @P0 SHF.R.U32.HI R3, RZ, c[0x0][0x334], R4 ;  /* 0x0000cd00ff030a19 */ /* 0x000fe40000011604 */
.L_x_2047:
[----:B------:R-:W-:Y:S05]  /*5230*/  BSYNC B0 ;  /* 0x0000000000007941 */ /* 0x000fea0003800000 */
.L_x_2045:
[----:B------:R-:W-:-:S04]  /*5240*/  IMAD R3, R3, c[0x0][0x32c], -R161 ;  /* 0x0000cb0003037a24 */ /* 0x000fc800078e0aa1 */
[----:B------:R-:W-:-:S05]  /*5250*/  IMAD.IADD R3, R3, 0x1, -R191 ;  /* 0x0000000103037824 */ /* 0x000fca00078e0abf */
[----:B------:R-:W-:Y:S02]  /*5260*/  IADD3 R4, R3, c[0x0][0x32c], RZ ;  /* 0x0000cb0003047a10 */ /* 0x000fe40007ffe0ff */
[----:B------:R-:W-:Y:S02]  /*5270*/  IMNMX R0, R0, R3, !PT ;  /* 0x0000000300007217 */ /* 0x000fe40007800200 */
[----:B------:R-:W-:Y:S02]  /*5280*/  IMNMX R2, R2, R4, PT ;  /* 0x0000000402027217 */ /* 0x000fe40003800200 */
.L_x_2044:
[----:B------:R-:W-:Y:S01]  /*5290*/  ISETP.GT.AND P0, PT, R0, 0x8, P3 ;  /* 0x000000080000780c */ /* 0x000fe20001f04270 */
[----:B------:R-:W2:Y:S01]  /*52a0*/  LDL R92, [R1] ;  /* 0x00000000015c7983 */ /* 0x000ea20000100800 */
[----:B------:R-:W-:Y:S01]  /*52b0*/  FMNMX.FTZ R3, R9, R11, !PT ;  /* 0x0000000b09037209 */ /* 0x000fe20007810000 */
[----:B------:R-:W-:-:S04]  /*52c0*/  DEPBAR.LE SB0, 0x2 ;  /* 0x000080800000791a */ /* 0x000fc80000000000 */
[----:B------:R-:W-:Y:S01]  /*52d0*/  BAR.SYNC.DEFER_BLOCKING 0x0 ;  /* 0x0000000000007b1d */ /* 0x000fe20000010000 */
[----:B------:R-:W-:Y:S02]  /*52e0*/  ISETP.LT.OR P0, PT, R2, 0x9, P0 ;  /* 0x000000090200780c */ /* 0x000fe40000701670 */
[----:B------:R-:W-:Y:S02]  /*52f0*/  FMNMX.FTZ R3, R20, R3, !PT ;  /* 0x0000000314037209 */ /* 0x000fe40007810000 */
[----:B------:R-:W-:Y:S01]  /*5300*/  FSEL R8, R46, -INF , !P0 ;  /* 0xff8000002e087808 */ /* 0x000fe20004000000 */
[----:B------:R-:W-:Y:S01]  /*5310*/  BSSY B0, `(.L_x_2048) ;  /* 0x00001af000007945 */ /* 0x000fe20003800000 */
[----:B------:R-:W-:Y:S02]  /*5320*/  ISETP.GT.AND P0, PT, R0, 0x9, P3 ;  /* 0x000000090000780c */ /* 0x000fe40001f04270 */
[----:B------:R-:W-:Y:S02]  /*5330*/  FMNMX.FTZ R3, R21, R3, !PT ;  /* 0x0000000315037209 */ /* 0x000fe40007810000 */
[----:B------:R-:W-:-:S02]  /*5340*/  ISETP.LT.OR P0, PT, R2, 0xa, P0 ;  /* 0x0000000a0200780c */ /* 0x000fc40000701670 */
[----:B------:R-:W-:Y:S02]  /*5350*/  FMNMX.FTZ R3, R22, R3, !PT ;  /* 0x0000000316037209 */ /* 0x000fe40007810000 */
[----:B------:R-:W-:Y:S02]  /*5360*/  FSEL R10, R47, -INF , !P0 ;  /* 0xff8000002f0a7808 */ /* 0x000fe40004000000 */
[----:B------:R-:W-:Y:S02]  /*5370*/  ISETP.GT.AND P0, PT, R0, 0x10, P3 ;  /* 0x000000100000780c */ /* 0x000fe40001f04270 */
[----:B------:R-:W-:Y:S02]  /*5380*/  FMNMX.FTZ R3, R23, R3, !PT ;  /* 0x0000000317037209 */ /* 0x000fe40007810000 */
[----:B------:R-:W-:Y:S02]  /*5390*/  ISETP.LT.OR P0, PT, R2, 0x11, P0 ;  /* 0x000000110200780c */ /* 0x000fe40000701670 */
[----:B------:R-:W-:Y:S01]  /*53a0*/  FMNMX.FTZ R3, R32, R3, !PT ;  /* 0x0000000320037209 */ /* 0x000fe20007810000 */
[----:B------:R-:W-:Y:S01]  /*53b0*/  LDSM.16.MT88.4 R40, [R172+0x800] ;  /* 0x00080000ac28783b */ /* 0x000fe20000004200 */
[----:B------:R-:W-:-:S02]  /*53c0*/  FSEL R16, R38, -INF , !P0 ;  /* 0xff80000026107808 */ /* 0x000fc40004000000 */
[----:B------:R-:W-:Y:S01]  /*53d0*/  ISETP.GT.AND P0, PT, R0, 0x11, P3 ;  /* 0x000000110000780c */ /* 0x000fe20001f04270 */
[----:B------:R-:W-:Y:S01]  /*53e0*/  LDSM.16.MT88.4 R60, [R171+0x2000] ;  /* 0x00200000ab3c783b */ /* 0x000fe20000004200 */
[----:B------:R-:W-:Y:S02]  /*53f0*/  FMNMX.FTZ R3, R33, R3, !PT ;  /* 0x0000000321037209 */ /* 0x000fe40007810000 */
[----:B------:R-:W-:Y:S01]  /*5400*/  ISETP.LT.OR P0, PT, R2, 0x12, P0 ;  /* 0x000000120200780c */ /* 0x000fe20000701670 */
[----:B------:R-:W-:Y:S01]  /*5410*/  LDSM.16.MT88.4 R56, [R219+0x2000] ;  /* 0x00200000db38783b */ /* 0x000fe20000004200 */
[----:B------:R-:W-:Y:S02]  /*5420*/  FMNMX.FTZ R3, R73, R3, !PT ;  /* 0x0000000349037209 */ /* 0x000fe40007810000 */
[----:B------:R-:W-:Y:S02]  /*5430*/  FSEL R17, R39, -INF , !P0 ;  /* 0xff80000027117808 */ /* 0x000fe40004000000 */
[----:B------:R-:W-:Y:S01]  /*5440*/  ISETP.GT.AND P0, PT, R0, 0x18, P3 ;  /* 0x000000180000780c */ /* 0x000fe20001f04270 */
[----:B------:R-:W-:Y:S01]  /*5450*/  LDSM.16.MT88.4 R36, [R172] ;  /* 0x00000000ac24783b */ /* 0x000fe20000004200 */
[----:B------:R-:W-:-:S02]  /*5460*/  FMNMX.FTZ R3, R72, R3, !PT ;  /* 0x0000000348037209 */ /* 0x000fc40007810000 */
[----:B------:R-:W-:Y:S02]  /*5470*/  ISETP.LT.OR P0, PT, R2, 0x19, P0 ;  /* 0x000000190200780c */ /* 0x000fe40000701670 */
[----:B------:R-:W-:Y:S02]  /*5480*/  FMNMX.FTZ R3, R71, R3, !PT ;  /* 0x0000000347037209 */ /* 0x000fe40007810000 */
[----:B------:R-:W-:Y:S02]  /*5490*/  FSEL R49, R34, -INF , !P0 ;  /* 0xff80000022317808 */ /* 0x000fe40004000000 */
        /* <DEDUP_REMOVED lines=8> */
[----:B------:R-:W-:-:S02]  /*5520*/  FMNMX.FTZ R3, R75, R3, !PT ;  /* 0x000000034b037209 */ /* 0x000fc40007810000 */
[----:B------:R-:W-:Y:S02]  /*5530*/  FSEL R66, R30, -INF , !P0 ;  /* 0xff8000001e427808 */ /* 0x000fe40004000000 */
[----:B------:R-:W-:Y:S02]  /*5540*/  ISETP.GT.AND P0, PT, R0, 0x21, P3 ;  /* 0x000000210000780c */ /* 0x000fe40001f04270 */
[----:B------:R-:W-:Y:S02]  /*5550*/  FMNMX.FTZ R3, R74, R3, !PT ;  /* 0x000000034a037209 */ /* 0x000fe40007810000 */
[----:B------:R-:W-:-:S03]  /*5560*/  ISETP.LT.OR P0, PT, R2, 0x22, P0 ;  /* 0x000000220200780c */ /* 0x000fc60000701670 */
[----:B------:R-:W1:Y:S01]  /*5570*/  SHFL.BFLY PT, R5, R3, 0x2, 0x1f ;  /* 0x0c401f0003057f89 */ /* 0x000e6200000e0000 */
[----:B------:R-:W-:Y:S02]  /*5580*/  FSEL R67, R31, -INF , !P0 ;  /* 0xff8000001f437808 */ /* 0x000fe40004000000 */
[----:B------:R-:W-:Y:S01]  /*5590*/  ISETP.GT.AND P0, PT, R0, 0x28, P3 ;  /* 0x000000280000780c */ /* 0x000fe20001f04270 */
[----:B------:R-:W-:Y:S03]  /*55a0*/  LDSM.16.MT88.4 R28, [R217+0x800] ;  /* 0x00080000d91c783b */ /* 0x000fe60000004200 */
        /* <DEDUP_REMOVED lines=28> */
[----:B------:R-:W-:Y:S01]  /*5770*/  FMNMX.FTZ R4, R49, R4, !PT ;  /* 0x0000000431047209 */ /* 0x000fe20007810000 */
[----:B------:R-:W-:Y:S03]  /*5780*/  LDSM.16.MT88.4 R12, [R171] ;  /* 0x00000000ab0c783b */ /* 0x000fe60000004200 */
[----:B------:R-:W-:-:S04]  /*5790*/  FMNMX.FTZ R4, R48, R4, !PT ;  /* 0x0000000430047209 */ /* 0x000fc80007810000 */
[----:B------:R-:W-:-:S04]  /*57a0*/  FMNMX.FTZ R4, R66, R4, !PT ;  /* 0x0000000442047209 */ /* 0x000fc80007810000 */
[----:B------:R-:W-:-:S04]  /*57b0*/  FMNMX.FTZ R4, R67, R4, !PT ;  /* 0x0000000443047209 */ /* 0x000fc80007810000 */
[----:B------:R-:W-:-:S04]  /*57c0*/  FMNMX.FTZ R4, R68, R4, !PT ;  /* 0x0000000444047209 */ /* 0x000fc80007810000 */
[----:B------:R-:W-:-:S04]  /*57d0*/  FMNMX.FTZ R4, R69, R4, !PT ;  /* 0x0000000445047209 */ /* 0x000fc80007810000 */
[----:B------:R-:W-:-:S04]  /*57e0*/  FMNMX.FTZ R0, R163, R4, !PT ;  /* 0x00000004a3007209 */ /* 0x000fc80007810000 */
[----:B------:R-:W-:Y:S02]  /*57f0*/  FMNMX.FTZ R2, R176, R0, !PT ;  /* 0x00000000b0027209 */ /* 0x000fe40007810000 */
[----:B-1----:R-:W-:Y:S02]  /*5800*/  FMNMX.FTZ R0, R3, R5, !PT ;  /* 0x0000000503007209 */ /* 0x002fe40007810000 */
[----:B------:R-:W-:-:S03]  /*5810*/  FMNMX.FTZ R2, R173, R2, !PT ;  /* 0x00000002ad027209 */ /* 0x000fc60007810000 */
[----:B------:R-:W1:Y:S01]  /*5820*/  SHFL.BFLY PT, R4, R0, 0x1, 0x1f ;  /* 0x0c201f0000047f89 */ /* 0x000e6200000e0000 */
[----:B------:R-:W-:-:S05]  /*5830*/  FMNMX.FTZ R2, R160, R2, !PT ;  /* 0x00000002a0027209 */ /* 0x000fca0007810000 */
[----:B------:R-:W3:Y:S01]  /*5840*/  SHFL.BFLY PT, R3, R2, 0x2, 0x1f ;  /* 0x0c401f0002037f89 */ /* 0x000ee200000e0000 */
[----:B-1----:R-:W-:-:S04]  /*5850*/  FMNMX.FTZ R101, R0, R4, !PT ;  /* 0x0000000400657209 */ /* 0x002fc80007810000 */
[C---:B------:R-:W-:Y:S01]  /*5860*/  FSETP.NEU.FTZ.AND P0, PT, R101.reuse, -INF , PT ;  /* 0xff8000006500780b */ /* 0x040fe20003f1d000 */
[----:B------:R-:W-:Y:S01]  /*5870*/  FMUL.FTZ R0, R101, c[0x0][0x2d0] ;  /* 0x0000b40065007a20 */ /* 0x000fe20000410000 */
[----:B---3--:R-:W-:-:S04]  /*5880*/  FMNMX.FTZ R2, R2, R3, !PT ;  /* 0x0000000302027209 */ /* 0x008fc80007810000 */
[----:B------:R-:W-:Y:S01]  /*5890*/  FSEL R0, R0, RZ, P0 ;  /* 0x000000ff00007208 */ /* 0x000fe20000000000 */
[----:B------:R-:W1:Y:S04]  /*58a0*/  SHFL.BFLY PT, R4, R2, 0x1, 0x1f ;  /* 0x0c201f0002047f89 */ /* 0x000e6800000e0000 */
[----:B------:R-:W-:-:S04]  /*58b0*/  FFMA.FTZ R3, R9, c[0x0][0x2d0], -R0 ;  /* 0x0000b40009037a23 */ /* 0x000fc80000010800 */
[----:B------:R3:W-:Y:S01]  /*58c0*/  MUFU.EX2 R103, R3 ;  /* 0x0000000300677308 */ /* 0x0007e20000000800 */
[----:B-1----:R-:W-:Y:S01]  /*58d0*/  FMNMX.FTZ R100, R2, R4, !PT ;  /* 0x0000000402647209 */ /* 0x002fe20007810000 */
[--C-:B------:R-:W-:Y:S02]  /*58e0*/  FFMA.FTZ R2, R20, c[0x0][0x2d0], -R0.reuse ;  /* 0x0000b40014027a23 */ /* 0x100fe40000010800 */
[----:B---3--:R-:W-:Y:S01]  /*58f0*/  FFMA.FTZ R3, R11, c[0x0][0x2d0], -R0 ;  /* 0x0000b4000b037a23 */ /* 0x008fe20000010800 */
[----:B------:R-:W-:-:S03]  /*5900*/  FSETP.NEU.FTZ.AND P0, PT, R100, -INF , PT ;  /* 0xff8000006400780b */ /* 0x000fc60003f1d000 */
[----:B------:R1:W-:Y:S08]  /*5910*/  MUFU.EX2 R156, R2 ;  /* 0x00000002009c7308 */ /* 0x0003f00000000800 */
[----:B------:R3:W4:Y:S01]  /*5920*/  MUFU.EX2 R102, R3 ;  /* 0x0000000300667308 */ /* 0x0007220000000800 */
[----:B-1----:R-:W-:-:S05]  /*5930*/  FMUL.FTZ R2, R100, c[0x0][0x2d0] ;  /* 0x0000b40064027a20 */ /* 0x002fca0000410000 */
[----:B------:R-:W-:Y:S01]  /*5940*/  FSEL R2, R2, RZ, P0 ;  /* 0x000000ff02027208 */ /* 0x000fe20000000000 */
[----:B---3--:R-:W-:-:S04]  /*5950*/  FFMA.FTZ R3, R21, c[0x0][0x2d0], -R0 ;  /* 0x0000b40015037a23 */ /* 0x008fc80000010800 */
[----:B------:R1:W-:Y:S02]  /*5960*/  MUFU.EX2 R157, R3 ;  /* 0x00000003009d7308 */ /* 0x0003e40000000800 */
[----:B-1----:R-:W-:-:S06]  /*5970*/  FFMA.FTZ R3, R6, c[0x0][0x2d0], -R2 ;  /* 0x0000b40006037a23 */ /* 0x002fcc0000010802 */
[----:B------:R1:W-:Y:S02]  /*5980*/  MUFU.EX2 R65, R3 ;  /* 0x0000000300417308 */ /* 0x0003e40000000800 */
[--C-:B-1----:R-:W-:Y:S02]  /*5990*/  FFMA.FTZ R3, R7, c[0x0][0x2d0], -R2.reuse ;  /* 0x0000b40007037a23 */ /* 0x102fe40000010802 */
[----:B------:R-:W1:Y:S04]  /*59a0*/  LDSM.16.MT88.4 R4, [R217] ;  /* 0x00000000d904783b */ /* 0x000e680000004200 */
[----:B------:R3:W5:Y:S02]  /*59b0*/  MUFU.EX2 R64, R3 ;  /* 0x0000000300407308 */ /* 0x0007640000000800 */
[----:B---3--:R-:W-:Y:S01]  /*59c0*/  FFMA.FTZ R3, R8, c[0x0][0x2d0], -R2 ;  /* 0x0000b40008037a23 */ /* 0x008fe20000010802 */
[----:B----4-:R-:W-:-:S02]  /*59d0*/  F2FP.PACK_AB R8, R102, R103 ;  /* 0x000000676608723e */ /* 0x010fc400000000ff */
[----:B-----5:R-:W-:-:S03]  /*59e0*/  F2FP.PACK_AB R9, R64, R65 ;  /* 0x000000414009723e */ /* 0x020fc600000000ff */
[----:B------:R3:W-:Y:S02]  /*59f0*/  MUFU.EX2 R95, R3 ;  /* 0x00000003005f7308 */ /* 0x0007e40000000800 */
[----:B---3--:R-:W-:Y:S01]  /*5a00*/  FFMA.FTZ R3, R10, c[0x0][0x2d0], -R2 ;  /* 0x0000b4000a037a23 */ /* 0x008fe20000010802 */
[----:B------:R-:W-:-:S05]  /*5a10*/  F2FP.PACK_AB R10, R157, R156 ;  /* 0x0000009c9d0a723e */ /* 0x000fca00000000ff */
[----:B------:R3:W4:Y:S02]  /*5a20*/  MUFU.EX2 R138, R3 ;  /* 0x00000003008a7308 */ /* 0x0007240000000800 */
[----:B---3--:R-:W-:Y:S01]  /*5a30*/  FFMA.FTZ R3, R22, c[0x0][0x2d0], -R0 ;  /* 0x0000b40016037a23 */ /* 0x008fe20000010800 */
[----:B----4-:R-:W-:-:S05]  /*5a40*/  F2FP.PACK_AB R11, R138, R95 ;  /* 0x0000005f8a0b723e */ /* 0x010fca00000000ff */
[----:B------:R3:W-:Y:S02]  /*5a50*/  MUFU.EX2 R209, R3 ;  /* 0x0000000300d17308 */ /* 0x0007e40000000800 */
[C---:B-1----:R-:W-:Y:S08]  /*5a60*/  HMMA.16816.F32 R24, R8.reuse, R4, RZ ;  /* 0x000000040818723c */ /* 0x042ff000000018ff */
[----:B------:R-:W-:Y:S01]  /*5a70*/  HMMA.16816.F32 R52, R8, R12, RZ ;  /* 0x0000000c0834723c */ /* 0x000fe200000018ff */
[----:B---3--:R-:W-:-:S04]  /*5a80*/  FFMA.FTZ R3, R23, c[0x0][0x2d0], -R0 ;  /* 0x0000b40017037a23 */ /* 0x008fc80000010800 */
[----:B------:R1:W3:Y:S03]  /*5a90*/  MUFU.EX2 R215, R3 ;  /* 0x0000000300d77308 */ /* 0x0002e60000000800 */
[C---:B------:R-:W-:Y:S08]  /*5aa0*/  HMMA.16816.F32 R20, R8.reuse, R6, RZ ;  /* 0x000000060814723c */ /* 0x040ff000000018ff */
[----:B------:R-:W-:Y:S01]  /*5ab0*/  HMMA.16816.F32 R44, R8, R14, RZ ;  /* 0x0000000e082c723c */ /* 0x000fe200000018ff */
[----:B-1----:R-:W-:-:S07]  /*5ac0*/  FFMA.FTZ R3, R32, c[0x0][0x2d0], -R0 ;  /* 0x0000b40020037a23 */ /* 0x002fce0000010800 */
[----:B------:R-:W-:Y:S01]  /*5ad0*/  HMMA.16816.F32 R12, R8, R38, RZ ;  /* 0x00000026080c723c */ /* 0x000fe200000018ff */
[----:B---3--:R-:W-:Y:S01]  /*5ae0*/  F2FP.PACK_AB R4, R215, R209 ;  /* 0x000000d1d704723e */ /* 0x008fe200000000ff */
[----:B------:R1:W-:Y:S02]  /*5af0*/  MUFU.EX2 R214, R3 ;  /* 0x0000000300d67308 */ /* 0x0003e40000000800 */
[----:B-1----:R-:W-:Y:S02]  /*5b00*/  FFMA.FTZ R3, R33, c[0x0][0x2d0], -R0 ;  /* 0x0000b40021037a23 */ /* 0x002fe40000010800 */
[----:B------:R-:W1:Y:S04]  /*5b10*/  LDSM.16.MT88.4 R32, [R171+0x800] ;  /* 0x00080000ab20783b */ /* 0x000e680000004200 */
[----:B------:R3:W4:Y:S02]  /*5b20*/  MUFU.EX2 R216, R3 ;  /* 0x0000000300d87308 */ /* 0x0007240000000800 */
[----:B---3--:R-:W-:Y:S01]  /*5b30*/  FFMA.FTZ R3, R16, c[0x0][0x2d0], -R2 ;  /* 0x0000b40010037a23 */ /* 0x008fe20000010802 */
[----:B----4-:R-:W-:-:S05]  /*5b40*/  F2FP.PACK_AB R6, R216, R214 ;  /* 0x000000d6d806723e */ /* 0x010fca00000000ff */
[----:B------:R3:W-:Y:S02]  /*5b50*/  MUFU.EX2 R139, R3 ;  /* 0x00000003008b7308 */ /* 0x0007e40000000800 */
[--C-:B---3--:R-:W-:Y:S02]  /*5b60*/  FFMA.FTZ R3, R17, c[0x0][0x2d0], -R2.reuse ;  /* 0x0000b40011037a23 */ /* 0x108fe40000010802 */
[----:B------:R-:W-:Y:S01]  /*5b70*/  HMMA.16816.F32 R16, R8, R36, RZ ;  /* 0x000000240810723c */ /* 0x000fe200000018ff */
[----:B------:R-:W-:Y:S03]  /*5b80*/  LDSM.16.MT88.4 R36, [R217+0x2800] ;  /* 0x00280000d924783b */ /* 0x000fe60000004200 */
[----:B------:R3:W4:Y:S02]  /*5b90*/  MUFU.EX2 R137, R3 ;  /* 0x0000000300897308 */ /* 0x0007240000000800 */
[----:B---3--:R-:W-:Y:S01]  /*5ba0*/  FFMA.FTZ R3, R49, c[0x0][0x2d0], -R2 ;  /* 0x0000b40031037a23 */ /* 0x008fe20000010802 */
[----:B----4-:R-:W-:-:S05]  /*5bb0*/  F2FP.PACK_AB R5, R137, R139 ;  /* 0x0000008b8905723e */ /* 0x010fca00000000ff */
[----:B------:R3:W-:Y:S02]  /*5bc0*/  MUFU.EX2 R178, R3 ;  /* 0x0000000300b27308 */ /* 0x0007e40000000800 */
[----:B---3--:R-:W-:Y:S02]  /*5bd0*/  FFMA.FTZ R3, R48, c[0x0][0x2d0], -R2 ;  /* 0x0000b40030037a23 */ /* 0x008fe40000010802 */
[----:B--2---:R-:W2:Y:S04]  /*5be0*/  LDSM.16.MT88.4 R48, [R92] ;  /* 0x000000005c30783b */ /* 0x004ea80000004200 */
[----:B------:R-:W3:Y:S02]  /*5bf0*/  MUFU.EX2 R179, R3 ;  /* 0x0000000300b37308 */ /* 0x000ee40000000800 */
[----:B---3--:R-:W-:Y:S01]  /*5c00*/  F2FP.PACK_AB R7, R179, R178 ;  /* 0x000000b2b307723e */ /* 0x008fe200000000ff */
[----:B------:R-:W-:-:S05]  /*5c10*/  FFMA.FTZ R3, R73, c[0x0][0x2d0], -R0 ;  /* 0x0000b40049037a23 */ /* 0x000fca0000010800 */
[----:B------:R3:W-:Y:S01]  /*5c20*/  MUFU.EX2 R181, R3 ;  /* 0x0000000300b57308 */ /* 0x0007e20000000800 */
[C---:B------:R-:W-:Y:S01]  /*5c30*/  HMMA.16816.F32 R152, R4.reuse, R28, R24 ;  /* 0x0000001c0498723c */ /* 0x040fe20000001818 */
[----:B------:R-:W4:Y:S07]  /*5c40*/  LDSM.16.MT88.4 R24, [R219+0x800] ;  /* 0x00080000db18783b */ /* 0x000f2e0000004200 */
[----:B------:R-:W-:Y:S01]  /*5c50*/  HMMA.16816.F32 R116, R4, R30, R20 ;  /* 0x0000001e0474723c */ /* 0x000fe20000001814 */
[----:B------:R-:W5:Y:S01]  /*5c60*/  LDSM.16.MT88.4 R20, [R217+0x2000] ;  /* 0x00200000d914783b */ /* 0x000f620000004200 */
[----:B---3--:R-:W-:-:S06]  /*5c70*/  FFMA.FTZ R3, R72, c[0x0][0x2d0], -R0 ;  /* 0x0000b40048037a23 */ /* 0x008fcc0000010800 */
[C---:B-1----:R-:W-:Y:S01]  /*5c80*/  HMMA.16816.F32 R132, R4.reuse, R32, R52 ;  /* 0x000000200484723c */ /* 0x042fe20000001834 */
[----:B------:R-:W-:Y:S01]  /*5c90*/  LDSM.16.MT88.4 R52, [R172+0x2000] ;  /* 0x00200000ac34783b */ /* 0x000fe20000004200 */
[----:B------:R1:W-:Y:S06]  /*5ca0*/  MUFU.EX2 R184, R3 ;  /* 0x0000000300b87308 */ /* 0x0003ec0000000800 */
[C---:B------:R-:W-:Y:S08]  /*5cb0*/  HMMA.16816.F32 R148, R4.reuse, R40, R16 ;  /* 0x000000280494723c */ /* 0x040ff00000001810 */
[----:B------:R-:W-:Y:S01]  /*5cc0*/  HMMA.16816.F32 R144, R4, R42, R12 ;  /* 0x0000002a0490723c */ /* 0x000fe2000000180c */
[----:B------:R-:W3:Y:S01]  /*5cd0*/  LDSM.16.MT88.4 R40, [R171+0x2800] ;  /* 0x00280000ab28783b */ /* 0x000ee20000004200 */
[----:B-1----:R-:W-:-:S04]  /*5ce0*/  FFMA.FTZ R3, R71, c[0x0][0x2d0], -R0 ;  /* 0x0000b40047037a23 */ /* 0x002fc80000010800 */
[----:B------:R1:W-:Y:S02]  /*5cf0*/  MUFU.EX2 R182, R3 ;  /* 0x0000000300b67308 */ /* 0x0003e40000000800 */
[----:B--2---:R-:W-:Y:S08]  /*5d00*/  HMMA.16816.F32 R16, R8, R48, RZ ;  /* 0x000000300810723c */ /* 0x004ff000000018ff */
[----:B------:R-:W-:Y:S01]  /*5d10*/  HMMA.16816.F32 R124, R4, R34, R44 ;  /* 0x00000022047c723c */ /* 0x000fe2000000182c */
[----:B------:R-:W-:Y:S01]  /*5d20*/  LDSM.16.MT88.4 R44, [R219+0x2800] ;  /* 0x00280000db2c783b */ /* 0x000fe20000004200 */
[----:B-1----:R-:W-:-:S06]  /*5d30*/  FFMA.FTZ R3, R70, c[0x0][0x2d0], -R0 ;  /* 0x0000b40046037a23 */ /* 0x002fcc0000010800 */
[C---:B------:R-:W-:Y:S01]  /*5d40*/  HMMA.16816.F32 R12, R8.reuse, R50, RZ ;  /* 0x00000032080c723c */ /* 0x040fe200000018ff */
[----:B------:R-:W1:Y:S01]  /*5d50*/  LDSM.16.MT88.4 R48, [R172+0x2800] ;  /* 0x00280000ac30783b */ /* 0x000e620000004200 */
[----:B------:R2:W1:Y:S06]  /*5d60*/  MUFU.EX2 R192, R3 ;  /* 0x0000000300c07308 */ /* 0x00046c0000000800 */
[----:B------:R-:W-:Y:S08]  /*5d70*/  HMMA.16816.F32 R32, R8, R60, RZ ;  /* 0x0000003c0820723c */ /* 0x000ff000000018ff */
[----:B----4-:R-:W-:Y:S01]  /*5d80*/  HMMA.16816.F32 R108, R4, R24, R16 ;  /* 0x00000018046c723c */ /* 0x010fe20000001810 */
[----:B--2---:R-:W-:-:S07]  /*5d90*/  FFMA.FTZ R3, R66, c[0x0][0x2d0], -R2 ;  /* 0x0000b40042037a23 */ /* 0x004fce0000010802 */
[C---:B------:R-:W-:Y:S01]  /*5da0*/  HMMA.16816.F32 R28, R8.reuse, R62, RZ ;  /* 0x0000003e081c723c */ /* 0x040fe200000018ff */
[----:B------:R-:W2:Y:S07]  /*5db0*/  LDSM.16.MT88.4 R60, [R171+0x4000] ;  /* 0x00400000ab3c783b */ /* 0x000eae0000004200 */
[----:B-----5:R-:W-:Y:S08]  /*5dc0*/  HMMA.16816.F32 R16, R8, R20, RZ ;  /* 0x000000140810723c */ /* 0x020ff000000018ff */
[C---:B------:R-:W-:Y:S08]  /*5dd0*/  HMMA.16816.F32 R140, R4.reuse, R26, R12 ;  /* 0x0000001a048c723c */ /* 0x040ff0000000180c */
[----:B---3--:R-:W-:Y:S01]  /*5de0*/  HMMA.16816.F32 R128, R4, R40, R32 ;  /* 0x000000280480723c */ /* 0x008fe20000001820 */
[----:B------:R-:W3:Y:S07]  /*5df0*/  LDSM.16.MT88.4 R32, [R217+0x4000] ;  /* 0x00400000d920783b */ /* 0x000eee0000004200 */
        /* <DEDUP_REMOVED lines=10> */
[----:B--2---:R-:W-:Y:S08]  /*5ea0*/  HMMA.16816.F32 R12, R8, R60, RZ ;  /* 0x0000003c080c723c */ /* 0x004ff000000018ff */
[C---:B------:R-:W-:Y:S08]  /*5eb0*/  HMMA.16816.F32 R80, R4.reuse, R46, R16 ;  /* 0x0000002e0450723c */ /* 0x040ff00000001810 */
[----:B------:R-:W-:Y:S01]  /*5ec0*/  HMMA.16816.F32 R96, R4, R48, R28 ;  /* 0x000000300460723c */ /* 0x000fe2000000181c */
[----:B------:R-:W2:Y:S07]  /*5ed0*/  LDSM.16.MT88.4 R28, [R172+0x4000] ;  /* 0x00400000ac1c783b */ /* 0x000eae0000004200 */
[C---:B---3--:R-:W-:Y:S08]  /*5ee0*/  HMMA.16816.F32 R16, R8.reuse, R32, RZ ;  /* 0x000000200810723c */ /* 0x048ff000000018ff */
        /* <DEDUP_REMOVED lines=8> */
[----:B--2---:R-:W-:Y:S08]  /*5f70*/  HMMA.16816.F32 R12, R8, R28, RZ ;  /* 0x0000001c080c723c */ /* 0x004ff000000018ff */
        /* <DEDUP_REMOVED lines=8> */
[----:B-1----:R1:W-:Y:S02]  /*6000*/  MUFU.EX2 R92, R3 ;  /* 0x00000003005c7308 */ /* 0x0023e40000000800 */
        /* <DEDUP_REMOVED lines=13> */
[--C-:B------:R-:W-:Y:S02]  /*60e0*/  FFMA.FTZ R14, R94, c[0x0][0x2d0], -R0.reuse ;  /* 0x0000b4005e0e7a23 */ /* 0x100fe40000010800 */
[----:B------:R-:W-:Y:S02]  /*60f0*/  FFMA.FTZ R0, R74, c[0x0][0x2d0], -R0 ;  /* 0x0000b4004a007a23 */ /* 0x000fe40000010800 */
[----:B------:R2:W3:Y:S08]  /*6100*/  MUFU.EX2 R102, R3 ;  /* 0x0000000300667308 */ /* 0x0004f00000000800 */
[----:B------:R4:W-:Y:S01]  /*6110*/  MUFU.EX2 R183, R0 ;  /* 0x0000000000b77308 */ /* 0x0009e20000000800 */
[----:B--2---:R-:W-:Y:S01]  /*6120*/  FFMA.FTZ R3, R68, c[0x0][0x2d0], -R2 ;  /* 0x0000b40044037a23 */ /* 0x004fe20000010802 */
[----:B---3--:R-:W-:-:S06]  /*6130*/  F2FP.PACK_AB R5, R102, R92 ;  /* 0x0000005c6605723e */ /* 0x008fcc00000000ff */
[----:B------:R-:W-:Y:S01]  /*6140*/  MUFU.EX2 R14, R14 ;  /* 0x0000000e000e7308 */ /* 0x000fe20000000800 */
[----:B----4-:R-:W-:-:S07]  /*6150*/  FFMA.FTZ R0, R163, c[0x0][0x2d0], -R2 ;  /* 0x0000b400a3007a23 */ /* 0x010fce0000010802 */
[----:B------:R2:W-:Y:S08]  /*6160*/  MUFU.EX2 R103, R3 ;  /* 0x0000000300677308 */ /* 0x0005f00000000800 */
[----:B------:R-:W-:Y:S01]  /*6170*/  MUFU.EX2 R12, R12 ;  /* 0x0000000c000c7308 */ /* 0x000fe20000000800 */
[----:B--2---:R-:W-:-:S07]  /*6180*/  FFMA.FTZ R3, R69, c[0x0][0x2d0], -R2 ;  /* 0x0000b40045037a23 */ /* 0x004fce0000010802 */
[----:B------:R2:W3:Y:S02]  /*6190*/  MUFU.EX2 R136, R3 ;  /* 0x0000000300887308 */ /* 0x0004e40000000800 */
[----:B--2---:R-:W-:Y:S01]  /*61a0*/  FADD.FTZ R3, R156, R4 ;  /* 0x000000049c037221 */ /* 0x004fe20000010000 */
[----:B------:R-:W-:Y:S02]  /*61b0*/  F2FP.PACK_AB R4, R184, R181 ;  /* 0x000000b5b804723e */ /* 0x000fe400000000ff */
[----:B---3--:R-:W-:Y:S01]  /*61c0*/  F2FP.PACK_AB R7, R136, R103 ;  /* 0x000000678807723e */ /* 0x008fe200000000ff */
[----:B------:R-:W-:Y:S02]  /*61d0*/  FADD.FTZ R15, R157, R3 ;  /* 0x000000039d0f7221 */ /* 0x000fe40000010000 */
[----:B------:R-:W-:-:S04]  /*61e0*/  FADD.FTZ R3, R65, R64 ;  /* 0x0000004041037221 */ /* 0x000fc80000010000 */
        /* <DEDUP_REMOVED lines=26> */
[----:B------:R-:W-:-:S06]  /*6390*/  F2FP.PACK_AB R98, R183, R12 ;  /* 0x0000000cb762723e */ /* 0x000fcc00000000ff */
        /* <DEDUP_REMOVED lines=17> */
[----:B------:R-:W-:-:S02]  /*64b0*/  FFMA.FTZ R4, R173, c[0x0][0x2d0], -R2 ;  /* 0x0000b400ad047a23 */ /* 0x000fc40000010802 */
[--C-:B-1----:R-:W-:Y:S02]  /*64c0*/  FFMA.FTZ R0, R176, c[0x0][0x2d0], -R2.reuse ;  /* 0x0000b400b0007a23 */ /* 0x102fe40000010802 */
[----:B------:R-:W-:Y:S01]  /*64d0*/  FFMA.FTZ R2, R160, c[0x0][0x2d0], -R2 ;  /* 0x0000b400a0027a23 */ /* 0x000fe20000010802 */
[----:B------:R1:W-:Y:S08]  /*64e0*/  MUFU.EX2 R8, R4 ;  /* 0x0000000400087308 */ /* 0x0003f00000000800 */
[----:B------:R-:W2:Y:S08]  /*64f0*/  MUFU.EX2 R11, R0 ;  /* 0x00000000000b7308 */ /* 0x000eb00000000800 */
[----:B------:R-:W3:Y:S01]  /*6500*/  MUFU.EX2 R9, R2 ;  /* 0x0000000200097308 */ /* 0x000ee20000000800 */
[----:B-1----:R-:W-:Y:S01]  /*6510*/  LDSM.16.MT88.4 R4, [R219+0x5800] ;  /* 0x00580000db04783b */ /* 0x002fe20000004200 */
[----:B--2---:R-:W-:Y:S01]  /*6520*/  F2FP.PACK_AB R97, R11, R10 ;  /* 0x0000000a0b61723e */ /* 0x004fe200000000ff */
[----:B------:R-:W-:-:S02]  /*6530*/  FADD.FTZ R0, R95, R3 ;  /* 0x000000035f007221 */ /* 0x000fc40000010000 */
[----:B------:R-:W-:Y:S02]  /*6540*/  FADD.FTZ R3, R209, R15 ;  /* 0x0000000fd1037221 */ /* 0x000fe40000010000 */
        /* <DEDUP_REMOVED lines=18> */
[----:B------:R-:W-:Y:S01]  /*6670*/  FADD.FTZ R0, R192, R3 ;  /* 0x00000003c0007221 */ /* 0x000fe20000010000 */
[----:B------:R-:W-:Y:S01]  /*6680*/  IADD3 R3, R180, -0x3, RZ ;  /* 0xfffffffdb4037810 */ /* 0x000fe20007ffe0ff */
[----:B------:R-:W-:Y:S01]  /*6690*/  FADD.FTZ R2, R136, R2 ;  /* 0x0000000288027221 */ /* 0x000fe20000010000 */
[----:B------:R-:W-:Y:S01]  /*66a0*/  HMMA.16816.F32 R44, R96, R48, R68 ;  /* 0x00000030602c723c */ /* 0x000fe20000001844 */
[----:B------:R-:W-:Y:S01]  /*66b0*/  FADD.FTZ R0, R14, R0 ;  /* 0x000000000e007221 */ /* 0x000fe20000010000 */
[----:B------:R-:W-:Y:S01]  /*66c0*/  ISETP.GE.AND P0, PT, R3, R188, PT ;  /* 0x000000bc0300720c */ /* 0x000fe20003f06270 */
[----:B------:R-:W-:Y:S02]  /*66d0*/  FADD.FTZ R2, R10, R2 ;  /* 0x000000020a027221 */ /* 0x000fe40000010000 */
[----:B------:R-:W-:-:S02]  /*66e0*/  FADD.FTZ R0, R13, R0 ;  /* 0x000000000d007221 */ /* 0x000fc40000010000 */
[----:B------:R-:W-:Y:S01]  /*66f0*/  FADD.FTZ R2, R11, R2 ;  /* 0x000000020b027221 */ /* 0x000fe20000010000 */
[C---:B------:R-:W-:Y:S01]  /*6700*/  HMMA.16816.F32 R40, R96.reuse, R42, R64 ;  /* 0x0000002a6028723c */ /* 0x040fe20000001840 */
[----:B------:R-:W1:Y:S01]  /*6710*/  LDSM.16.MT88.4 R64, [R219+0x3800] ;  /* 0x00380000db40783b */ /* 0x000e620000004200 */
[----:B------:R-:W-:Y:S02]  /*6720*/  FADD.FTZ R0, R12, R0 ;  /* 0x000000000c007221 */ /* 0x000fe40000010000 */
[----:B------:R-:W-:Y:S02]  /*6730*/  FADD.FTZ R2, R8, R2 ;  /* 0x0000000208027221 */ /* 0x000fe40000010000 */
[----:B------:R-:W-:Y:S02]  /*6740*/  FADD.FTZ R183, R183, R0 ;  /* 0x00000000b7b77221 */ /* 0x000fe40000010000 */
[----:B------:R-:W-:Y:S01]  /*6750*/  HMMA.16816.F32 R48, R96, R50, R72 ;  /* 0x000000326030723c */ /* 0x000fe20000001848 */
[----:B------:R-:W2:Y:S01]  /*6760*/  LDSM.16.MT88.4 R72, [R171+0x5800] ;  /* 0x00580000ab48783b */ /* 0x000ea20000004200 */
[----:B------:R-:W-:-:S06]  /*6770*/  FADD.FTZ R184, R9, R2 ;  /* 0x0000000209b87221 */ /* 0x000fcc0000010000 */
        /* <DEDUP_REMOVED lines=23> */
[----:B------:R-:W-:Y:S02]  /*68f0*/  IMAD.MOV.U32 R176, RZ, RZ, c[0x0][0x2b8] ;  /* 0x0000ae00ffb07624 */ /* 0x000fe400078e00ff */
[----:B------:R-:W-:-:S02]  /*6900*/  IMAD R163, R187, 0x20, R205 ;  /* 0x00000020bba37824 */ /* 0x000fc400078e02cd */
[----:B------:R-:W-:Y:S01]  /*6910*/  IMAD.MOV.U32 R174, RZ, RZ, RZ ;  /* 0x000000ffffae7224 */ /* 0x000fe200078e00ff */
[----:B------:R-:W-:Y:S02]  /*6920*/  ISETP.NE.AND P5, PT, R176, 0x1, PT ;  /* 0x00000001b000780c */ /* 0x000fe40003fa5270 */
[C---:B------:R-:W-:Y:S02]  /*6930*/  IADD3 R2, R163.reuse, R161, R193 ;  /* 0x000000a1a3027210 */ /* 0x040fe40007ffe0c1 */
[----:B------:R-:W-:Y:S02]  /*6940*/  ISETP.GT.AND P4, PT, R163, 0x3f, PT ;  /* 0x0000003fa300780c */ /* 0x000fe40003f84270 */
[----:B------:R-:W-:-:S05]  /*6950*/  IADD3 R2, R2, -0x80, RZ ;  /* 0xffffff8002027810 */ /* 0x000fca0007ffe0ff */
        /* <DEDUP_REMOVED lines=10> */
[C---:B------:R-:W-:Y:S01]  /*6a00*/  IMAD.SHL.U32 R18, R185.reuse, 0x2, RZ ;  /* 0x00000002b9127824 */ /* 0x040fe200078e00ff */
        /* <DEDUP_REMOVED lines=23> */
.L_x_2184:
[----:B------:R-:W-:Y:S05]  /*6b80*/  BRA.DIV ~URZ, `(.L_x_2051) ;  /* 0x000105a27f007947 */ /* 0x000fea000b800000 */
[----:B------:R-:W3:Y:S02]  /*6b90*/  SHFL.IDX PT, R0, R12, RZ, 0x181f ;  /* 0x00181fff0c007589 */ /* 0x000ee400000e0000 */
[----:B---3--:R-:W-:-:S05]  /*6ba0*/  IADD3 R8, P0, R0, R17, RZ ;  /* 0x0000001100087210 */ /* 0x008fca0007f1e0ff */
[----:B--2---:R-:W-:Y:S01]  /*6bb0*/  IMAD.X R9, R4, 0x1, R14, P0 ;  /* 0x0000000104097824 */ /* 0x004fe200000e060e */
[----:B------:R-:W-:-:S05]  /*6bc0*/  IADD3 R6, P0, R0, R16, RZ ;  /* 0x0000001000067210 */ /* 0x000fca0007f1e0ff */
[----:B------:R-:W-:Y:S01]  /*6bd0*/  IMAD.X R7, R4, 0x1, R13, P0 ;  /* 0x0000000104077824 */ /* 0x000fe200000e060d */
[----:B------:R-:W-:Y:S02]  /*6be0*/  IADD3 R2, P0, R0, R18, RZ ;  /* 0x0000001200027210 */ /* 0x000fe40007f1e0ff */
[----:B------:R-:W2:Y:S03]  /*6bf0*/  SHFL.IDX PT, R0, R12, 0x1, 0x181f ;  /* 0x00381f000c007f89 */ /* 0x000ea600000e0000 */
[----:B------:R-:W-:Y:S01]  /*6c00*/  IMAD.X R3, R4, 0x1, R15, P0 ;  /* 0x0000000104037824 */ /* 0x000fe200000e060f */
[----:B------:R-:W-:Y:S01]  /*6c10*/  ISETP.GE.AND P0, PT, R177, c[0x0][0x1d4], PT ;  /* 0x00007500b1007a0c */ /* 0x000fe20003f06270 */
[----:B------:R3:W4:Y:S03]  /*6c20*/  SHFL.IDX PT, R4, R5, 0x1, 0x181f ;  /* 0x00381f0005047f89 */ /* 0x00072600000e0000 */
[----:B------:R-:W-:-:S09]  /*6c30*/  SEL R11, RZ, 0x10, P0 ;  /* 0x00000010ff0b7807 */ /* 0x000fd20000000000 */
[----:B------:R1:W-:Y:S01]  /*6c40*/  LDGSTS.E.BYPASS.LTC128B.128 [R204+0xc100], [R8.64], !P0 ;  /* 0x0c10000008cc7fae */ /* 0x0003e2000c101d46 */
[----:B------:R-:W-:-:S04]  /*6c50*/  ISETP.GE.AND P0, PT, R186, c[0x0][0x1d4], PT ;  /* 0x00007500ba007a0c */ /* 0x000fc80003f06270 */
[----:B------:R-:W-:-:S09]  /*6c60*/  SEL R10, RZ, 0x10, P0 ;  /* 0x00000010ff0a7807 */ /* 0x000fd20000000000 */
[----:B------:R1:W-:Y:S01]  /*6c70*/  LDGSTS.E.BYPASS.LTC128B.128 [R204+0xe100], [R6.64], !P0 ;  /* 0x0e10000006cc7fae */ /* 0x0003e2000c101d46 */
[----:B------:R-:W-:-:S04]  /*6c80*/  ISETP.GE.AND P0, PT, R185, c[0x0][0x1d4], PT ;  /* 0x00007500b9007a0c */ /* 0x000fc80003f06270 */
[----:B-1-3--:R-:W-:-:S09]  /*6c90*/  SEL R5, RZ, 0x10, P0 ;  /* 0x00000010ff057807 */ /* 0x00afd20000000000 */
[----:B------:R1:W-:Y:S02]  /*6ca0*/  LDGSTS.E.BYPASS.LTC128B.128 [R204+0x10100], [R2.64], !P0 ;  /* 0x1010000002cc7fae */ /* 0x0003e4000c101d46 */
.L_x_2185:
[----:B-12-4-:R-:W-:-:S04]  /*6cb0*/  IADD3 R2, -R10, 0x10, RZ ;  /* 0x000000100a027810 */ /* 0x016fc80007ffe1ff */
[----:B------:R-:W-:-:S04]  /*6cc0*/  LOP3.LUT R2, R2, 0xf, RZ, 0xc0, !PT ;  /* 0x0000000f02027812 */ /* 0x000fc800078ec0ff */
[----:B------:R-:W-:Y:S02]  /*6cd0*/  IADD3 R6, P3, P0, R2, R0, R16 ;  /* 0x0000000002067210 */ /* 0x000fe4000787e010 */
[----:B------:R-:W-:Y:S02]  /*6ce0*/  IADD3 R2, -R11, 0x10, RZ ;  /* 0x000000100b027810 */ /* 0x000fe40007ffe1ff */
[----:B------:R-:W-:Y:S02]  /*6cf0*/  IADD3.X R7, RZ, R4, R13, P3, P0 ;  /* 0x00000004ff077210 */ /* 0x000fe40001fe040d */
        /* <DEDUP_REMOVED lines=16> */
.L_x_2049:
[----:B------:R-:W-:Y:S05]  /*6e00*/  BSYNC B0 ;  /* 0x0000000000007941 */ /* 0x000fea0003800000 */
.L_x_2048:
[----:B------:R-:W-:Y:S01]  /*6e10*/  IMAD.MOV.U32 R0, RZ, RZ, c[0x0][0x2c4] ;  /* 0x0000b100ff007624 */ /* 0x000fe200078e00ff */
[----:B------:R-:W0:Y:S01]  /*6e20*/  LDGDEPBAR ;  /* 0x00000000000079af */ /* 0x000e220000000000 */
[----:B-1----:R-:W-:Y:S01]  /*6e30*/  IMAD.MOV.U32 R3, RZ, RZ, c[0x0][0x32c] ;  /* 0x0000cb00ff037624 */ /* 0x002fe200078e00ff */
[----:B------:R-:W-:Y:S02]  /*6e40*/  IADD3 R173, R180, -0x2, RZ ;  /* 0xfffffffeb4ad7810 */ /* 0x000fe40007ffe0ff */
[----:B------:R-:W-:Y:S01]  /*6e50*/  ISETP.NE.AND P0, PT, R0, 0x1, PT ;  /* 0x000000010000780c */ /* 0x000fe20003f05270 */
[----:B------:R-:W-:-:S12]  /*6e60*/  IMAD.MOV.U32 R0, RZ, RZ, R203 ;  /* 0x000000ffff007224 */ /* 0x000fd800078e00cb */
[----:B------:R-:W-:-:S05]  /*6e70*/  @P0 IMAD.HI.U32 R2, R203, c[0x0][0x2c8], RZ ;  /* 0x0000b200cb020a27 */ /* 0x000fca00078e00ff */
[----:B------:R-:W-:Y:S02]  /*6e80*/  @P0 SHF.R.U32.HI R0, RZ, c[0x0][0x2cc], R2 ;  /* 0x0000b300ff000a19 */ /* 0x000fe40000011602 */
[----:B------:R-:W-:-:S03]  /*6e90*/  ISETP.GE.AND P0, PT, R3, 0x1, PT ;  /* 0x000000010300780c */ /* 0x000fc60003f06270 */
[----:B------:R-:W-:-:S05]  /*6ea0*/  IMAD.IADD R2, R218, 0x1, R0 ;  /* 0x00000001da027824 */ /* 0x000fca00078e0200 */
[----:B------:R-:W-:-:S05]  /*6eb0*/  IADD3 R0, R2, c[0x0][0x328], RZ ;  /* 0x0000ca0002007a10 */ /* 0x000fca0007ffe0ff */
[----:B------:R-:W-:Y:S05]  /*6ec0*/  @!P0 BRA `(.L_x_2052) ;  /* 0x0000013000008947 */ /* 0x000fea0003800000 */
        /* <DEDUP_REMOVED lines=11> */
.L_x_2054:
[----:B------:R-:W-:-:S04]  /*6f80*/  MOV R2, 0x1 ;  /* 0x0000000100027802 */ /* 0x000fc80000000f00 */
[----:B------:R-:W-:-:S13]  /*6f90*/  ISETP.NE.AND P0, PT, R2, c[0x0][0x32c], PT ;  /* 0x0000cb0002007a0c */ /* 0x000fda0003f05270 */
[----:B------:R-:W-:-:S05]  /*6fa0*/  @P0 IMAD.HI.U32 R2, R3, c[0x0][0x330], RZ ;  /* 0x0000cc0003020a27 */ /* 0x000fca00078e00ff */
[----:B------:R-:W-:Y:S02]  /*6fb0*/  @P0 SHF.R.U32.HI R3, RZ, c[0x0][0x334], R2 ;  /* 0x0000cd00ff030a19 */ /* 0x000fe40000011602 */
.L_x_2055:
[----:B------:R-:W-:Y:S05]  /*6fc0*/  BSYNC B0 ;  /* 0x0000000000007941 */ /* 0x000fea0003800000 */
.L_x_2053:
[----:B------:R-:W-:-:S05]  /*6fd0*/  MOV R2, c[0x0][0x32c] ;  /* 0x0000cb0000027a02 */ /* 0x000fca0000000f00 */
[----:B------:R-:W-:-:S05]  /*6fe0*/  IMAD R3, R3, R2, c[0x0][0x32c] ;  /* 0x0000cb0003037624 */ /* 0x000fca00078e0202 */
[----:B------:R-:W-:-:S04]  /*6ff0*/  IMNMX R0, R0, R3, PT ;  /* 0x0000000300007217 */ /* 0x000fc80003800200 */
.L_x_2052:
[----:B------:R-:W-:Y:S01]  /*7000*/  SHF.R.S32.HI R2, RZ, 0x1f, R0 ;  /* 0x0000001fff027819 */ /* 0x000fe20000011400 */
[----:B------:R-:W-:Y:S02]  /*7010*/  IMAD.MOV.U32 R163, RZ, RZ, 0x1 ;  /* 0x00000001ffa37424 */ /* 0x000fe400078e00ff */
[----:B------:R-:W-:Y:S01]  /*7020*/  IMAD.MOV.U32 R178, RZ, RZ, RZ ;  /* 0x000000ffffb27224 */ /* 0x000fe200078e00ff */
[----:B------:R-:W-:-:S04]  /*7030*/  LEA.HI R0, R2, R0, RZ, 0x6 ;  /* 0x0000000002007211 */ /* 0x000fc800078f30ff */
[----:B------:R-:W-:-:S04]  /*7040*/  SHF.R.S32.HI R0, RZ, 0x6, R0 ;  /* 0x00000006ff007819 */ /* 0x000fc80000011400 */
[----:B------:R-:W-:-:S04]  /*7050*/  IMNMX R192, R188, R0, !PT ;  /* 0x00000000bcc07217 */ /* 0x000fc80007800200 */
[----:B------:R-:W-:-:S13]  /*7060*/  ISETP.GE.AND P0, PT, R173, R192, PT ;  /* 0x000000c0ad00720c */ /* 0x000fda0003f06270 */
[----:B------:R-:W-:Y:S05]  /*7070*/  @!P0 BRA `(.L_x_2056) ;  /* 0x00003aa000008947 */ /* 0x000fea0003800000 */
[----:B------:R-:W-:Y:S01]  /*7080*/  ISETP.GE.AND P0, PT, R177, c[0x0][0x1d4], PT ;  /* 0x00007500b1007a0c */ /* 0x000fe20003f06270 */
[----:B------:R-:W-:Y:S01]  /*7090*/  IMAD.MOV.U32 R103, RZ, RZ, R100 ;  /* 0x000000ffff677224 */ /* 0x000fe200078e0064 */
[----:B------:R-:W-:Y:S01]  /*70a0*/  LOP3.LUT R213, R213, 0xfffffffb, RZ, 0xc0, !PT ;  /* 0xfffffffbd5d57812 */ /* 0x000fe200078ec0ff */
[----:B------:R-:W-:Y:S02]  /*70b0*/  IMAD.MOV.U32 R102, RZ, RZ, R101 ;  /* 0x000000ffff667224 */ /* 0x000fe400078e0065 */
[----:B------:R-:W-:Y:S02]  /*70c0*/  IMAD.MOV.U32 R176, RZ, RZ, R173 ;  /* 0x000000ffffb07224 */ /* 0x000fe400078e00ad */
[----:B------:R-:W-:Y:S02]  /*70d0*/  IMAD.MOV.U32 R178, RZ, RZ, RZ ;  /* 0x000000ffffb27224 */ /* 0x000fe400078e00ff */
[----:B------:R-:W-:-:S04]  /*70e0*/  IMAD.MOV.U32 R163, RZ, RZ, 0x1 ;  /* 0x00000001ffa37424 */ /* 0x000fc800078e00ff */
[----:B------:R-:W-:Y:S02]  /*70f0*/  @P0 LOP3.LUT R213, R213, 0x4, RZ, 0xfc, !PT ;  /* 0x00000004d5d50812 */ /* 0x000fe400078efcff */
[----:B------:R-:W-:Y:S02]  /*7100*/  ISETP.GE.AND P0, PT, R186, c[0x0][0x1d4], PT ;  /* 0x00007500ba007a0c */ /* 0x000fe40003f06270 */
[----:B------:R-:W-:-:S11]  /*7110*/  LOP3.LUT R213, R213, 0xfffffffd, RZ, 0xc0, !PT ;  /* 0xfffffffdd5d57812 */ /* 0x000fd600078ec0ff */
[----:B------:R-:W-:Y:S02]  /*7120*/  @P0 LOP3.LUT R213, R213, 0x2, RZ, 0xfc, !PT ;  /* 0x00000002d5d50812 */ /* 0x000fe400078efcff */
.L_x_2073:
[----:B------:R-:W-:Y:S04]  /*7130*/  DEPBAR.LE SB0, 0x2 ;  /* 0x000080800000791a */ /* 0x000fe80000000000 */
[----:B------:R-:W-:Y:S01]  /*7140*/  WARPSYNC 0xffffffff ;  /* 0xffffffff00007948 */ /* 0x000fe20003800000 */
[----:B------:R-:W-:Y:S01]  /*7150*/  BAR.SYNC.DEFER_BLOCKING 0x0 ;  /* 0x0000000000007b1d */ /* 0x000fe20000010000 */
[----:B------:R-:W-:Y:S01]  /*7160*/  IMAD R161, R163, 0x6000, RZ ;  /* 0x00006000a3a17824 */ /* 0x000fe200078e02ff */
[----:B------:R-:W-:Y:S04]  /*7170*/  ISETP.GE.AND P0, PT, R188, R176, PT ;  /* 0x000000b0bc00720c */ /* 0x000fe80003f06270 */
[----:B------:R-:W-:Y:S04]  /*7180*/  IADD3 R0, R170, R161, RZ ;  /* 0x000000a1aa007210 */ /* 0x000fe80007ffe0ff */
[----:B------:R-:W-:Y:S01]  /*7190*/  IADD3 R100, R168, R0, RZ ;  /* 0x00000000a8647210 */ /* 0x000fe20007ffe0ff */
        /* <DEDUP_REMOVED lines=35> */
[----:B------:R4:W3:Y:S02]  /*73d0*/  SHFL.IDX PT, R5, R12, RZ, 0x181f ;  /* 0x00181fff0c057589 */ /* 0x0008e400000e0000 */
.L_x_2186:
[----:B------:R-:W-:-:S05]  /*73e0*/  BRA.DIV ~URZ, `(.L_x_2060) ;  /* 0x0000fff27f007947 */ /* 0x000fca000b800000 */
[----:B------:R-:W5:Y:S01]  /*73f0*/  SHFL.IDX PT, R2, R13, RZ, 0x181f ;  /* 0x00181fff0d027589 */ /* 0x000f6200000e0000 */
[----:B------:R-:W-:Y:S01]  /*7400*/  ISETP.GE.AND P4, PT, R177, c[0x0][0x1d4], PT ;  /* 0x00007500b1007a0c */ /* 0x000fe20003f86270 */
[----:B------:R-:W-:Y:S01]  /*7410*/  IMAD R4, R178, 0x6000, R206 ;  /* 0x00006000b2047824 */ /* 0x000fe200078e02ce */
[----:B------:R-:W-:Y:S04]  /*7420*/  ISETP.GE.AND P3, PT, R186, c[0x0][0x1d4], PT ;  /* 0x00007500ba007a0c */ /* 0x000fe80003f66270 */
[----:B------:R-:W-:Y:S02]  /*7430*/  SEL R15, RZ, 0x10, P3 ;  /* 0x00000010ff0f7807 */ /* 0x000fe40001800000 */
[C---:B-----5:R-:W-:Y:S05]  /*7440*/  IADD3 R6, P0, R2.reuse, R28, RZ ;  /* 0x0000001c02067210 */ /* 0x060fea0007f1e0ff */
[C---:B---3--:R-:W-:Y:S05]  /*7450*/  IMAD.X R7, R5.reuse, 0x1, R20, P0 ;  /* 0x0000000105077824 */ /* 0x048fea00000e0614 */
[----:B------:R-:W-:Y:S01]  /*7460*/  @!PT LDS RZ, [RZ] ;  /* 0x00000000fffff984 */ /* 0x000fe20000000800 */
[----:B------:R-:W-:Y:S01]  /*7470*/  @!PT LDS RZ, [RZ] ;  /* 0x00000000fffff984 */ /* 0x000fe20000000800 */
[----:B------:R3:W-:Y:S02]  /*7480*/  LDGSTS.E.BYPASS.LTC128B.128 [R4], [R6.64], !P4 ;  /* 0x0000000006047fae */ /* 0x0007e4000e101d46 */
[C---:B---3--:R-:W-:Y:S05]  /*7490*/  IADD3 R6, P0, R2.reuse, R23, RZ ;  /* 0x0000001702067210 */ /* 0x048fea0007f1e0ff */
[C---:B------:R-:W-:Y:S01]  /*74a0*/  IMAD.X R7, R5.reuse, 0x1, R21, P0 ;  /* 0x0000000105077824 */ /* 0x040fe200000e0615 */
[----:B------:R-:W-:Y:S04]  /*74b0*/  IADD3 R2, P0, R2, R29, RZ ;  /* 0x0000001d02027210 */ /* 0x000fe80007f1e0ff */
[----:B------:R3:W-:Y:S01]  /*74c0*/  LDGSTS.E.BYPASS.LTC128B.128 [R4+0x2000], [R6.64], !P3 ;  /* 0x0200000006047fae */ /* 0x0007e2000d901d46 */
[----:B------:R-:W-:Y:S01]  /*74d0*/  IMAD.X R3, R5, 0x1, R22, P0 ;  /* 0x0000000105037824 */ /* 0x000fe200000e0616 */
[----:B------:R-:W-:Y:S02]  /*74e0*/  ISETP.GE.AND P0, PT, R185, c[0x0][0x1d4], PT ;  /* 0x00007500b9007a0c */ /* 0x000fe40003f06270 */
[----:B------:R4:W2:Y:S02]  /*74f0*/  SHFL.IDX PT, R5, R12, 0x1, 0x181f ;  /* 0x00381f000c057f89 */ /* 0x0008a400000e0000 */
[----:B------:R-:W-:Y:S09]  /*7500*/  SEL R14, RZ, 0x10, P0 ;  /* 0x00000010ff0e7807 */ /* 0x000ff20000000000 */
[----:B------:R5:W-:Y:S01]  /*7510*/  LDGSTS.E.BYPASS.LTC128B.128 [R4+0x4000], [R2.64], !P0 ;  /* 0x0400000002047fae */ /* 0x000be2000c101d46 */
[----:B---3--:R-:W-:Y:S03]  /*7520*/  SEL R7, RZ, 0x10, P4 ;  /* 0x00000010ff077807 */ /* 0x008fe60002000000 */
[----:B-----5:R4:W3:Y:S04]  /*7530*/  SHFL.IDX PT, R2, R13, 0x1, 0x181f ;  /* 0x00381f000d027f89 */ /* 0x0208e800000e0000 */
.L_x_2187:
[----:B--2---:R-:W-:Y:S02]  /*7540*/  IADD3 R3, -R15, 0x10, RZ ;  /* 0x000000100f037810 */ /* 0x004fe40007ffe1ff */
[----:B------:R-:W-:Y:S02]  /*7550*/  ISETP.NE.U32.AND P6, PT, R7, RZ, PT ;  /* 0x000000ff0700720c */ /* 0x000fe40003fc5070 */
[----:B------:R-:W-:Y:S04]  /*7560*/  LOP3.LUT R3, R3, 0xf, RZ, 0xc0, !PT ;  /* 0x0000000f03037812 */ /* 0x000fe800078ec0ff */
[-C--:B---3--:R-:W-:Y:S02]  /*7570*/  IADD3 R6, P3, P0, R3, R2.reuse, R23 ;  /* 0x0000000203067210 */ /* 0x088fe4000787e017 */
[----:B------:R-:W-:Y:S02]  /*7580*/  IADD3 R3, -R7, 0x10, RZ ;  /* 0x0000001007037810 */ /* 0x000fe40007ffe1ff */
[-C--:B------:R-:W-:Y:S02]  /*7590*/  IADD3.X R7, RZ, R5.reuse, R21, P3, P0 ;  /* 0x00000005ff077210 */ /* 0x080fe40001fe0415 */
[----:B------:R-:W-:Y:S04]  /*75a0*/  LOP3.LUT R3, R3, 0xf, RZ, 0xc0, !PT ;  /* 0x0000000f03037812 */ /* 0x000fe800078ec0ff */
[-C--:B----4-:R-:W-:Y:S02]  /*75b0*/  IADD3 R12, P5, P4, R3, R2.reuse, R28 ;  /* 0x00000002030c7210 */ /* 0x090fe40007cbe01c */
[C---:B------:R-:W-:Y:S02]  /*75c0*/  IADD3 R3, -R14.reuse, 0x10, RZ ;  /* 0x000000100e037810 */ /* 0x040fe40007ffe1ff */
[-C--:B------:R-:W-:Y:S02]  /*75d0*/  IADD3.X R13, RZ, R5.reuse, R20, P5, P4 ;  /* 0x00000005ff0d7210 */ /* 0x080fe40002fe8414 */
[----:B------:R-:W-:Y:S03]  /*75e0*/  LOP3.LUT R3, R3, 0xf, RZ, 0xc0, !PT ;  /* 0x0000000f03037812 */ /* 0x000fe600078ec0ff */
[----:B------:R-:W-:Y:S01]  /*75f0*/  @!PT LDS RZ, [RZ] ;  /* 0x00000000fffff984 */ /* 0x000fe20000000800 */
[----:B------:R-:W-:Y:S01]  /*7600*/  @!PT LDS RZ, [RZ] ;  /* 0x00000000fffff984 */ /* 0x000fe20000000800 */
[----:B------:R-:W-:Y:S01]  /*7610*/  @!PT LDS RZ, [RZ] ;  /* 0x00000000fffff984 */ /* 0x000fe20000000800 */
[----:B------:R2:W-:Y:S01]  /*7620*/  LDGSTS.E.BYPASS.LTC128B.128.ZFILL [R4+0x1000], [R12.64], P6 ;  /* 0x010000000c047fae */ /* 0x0005e2000b141d46 */
[----:B------:R-:W-:Y:S04]  /*7630*/  IADD3 R2, P3, P0, R3, R2, R29 ;  /* 0x0000000203027210 */ /* 0x000fe8000787e01d */
[----:B------:R-:W-:Y:S02]  /*7640*/  IADD3.X R3, RZ, R5, R22, P3, P0 ;  /* 0x00000005ff037210 */ /* 0x000fe40001fe0416 */
[----:B------:R-:W-:Y:S11]  /*7650*/  ISETP.NE.U32.AND P0, PT, R15, RZ, PT ;  /* 0x000000ff0f00720c */ /* 0x000ff60003f05070 */
[----:B------:R-:W-:Y:S02]  /*7660*/  @!UPT UIADD3 URZ, URZ, URZ, URZ ;  /* 0x0000003f3f3ff290 */ /* 0x000fe4000fffe03f */
[----:B------:R2:W-:Y:S01]  /*7670*/  LDGSTS.E.BYPASS.LTC128B.128.ZFILL [R4+0x3000], [R6.64], P0 ;  /* 0x0300000006047fae */ /* 0x0005e20008141d46 */
[----:B------:R-:W-:Y:S11]  /*7680*/  ISETP.NE.U32.AND P0, PT, R14, RZ, PT ;  /* 0x000000ff0e00720c */ /* 0x000ff60003f05070 */
[----:B------:R-:W-:Y:S02]  /*7690*/  @!UPT UIADD3 URZ, URZ, URZ, URZ ;  /* 0x0000003f3f3ff290 */ /* 0x000fe4000fffe03f */
[----:B------:R2:W-:Y:S02]  /*76a0*/  LDGSTS.E.BYPASS.LTC128B.128.ZFILL [R4+0x5000], [R2.64], P0 ;  /* 0x0500000002047fae */ /* 0x0005e40008141d46 */
.L_x_2058:
[----:B------:R-:W-:Y:S05]  /*76b0*/  BSYNC B0 ;  /* 0x0000000000007941 */ /* 0x000fea0003800000 */
.L_x_2057:
[----:B------:R-:W0:Y:S01]  /*76c0*/  LDGDEPBAR ;  /* 0x00000000000079af */ /* 0x000e220000000000 */
[----:B------:R-:W-:Y:S01]  /*76d0*/  WARPSYNC 0xffffffff ;  /* 0xffffffff00007948 */ /* 0x000fe20003800000 */
[C---:B--23--:R-:W-:Y:S01]  /*76e0*/  HMMA.16816.F32 R4, R32.reuse, R8, RZ ;  /* 0x000000082004723c */ /* 0x04cfe200000018ff */
[----:B------:R-:W-:Y:S01]  /*76f0*/  IMAD.MOV.U32 R173, RZ, RZ, c[0x0][0x2c4] ;  /* 0x0000b100ffad7624 */ /* 0x000fe200078e00ff */
[----:B------:R-:W-:Y:S01]  /*7700*/  ULDC UR4, c[0x0][0x324] ;  /* 0x0000c90000047ab9 */ /* 0x000fe20000000800 */
[----:B------:R-:W-:Y:S01]  /*7710*/  ISETP.GE.AND P0, PT, R178, 0x1, PT ;  /* 0x00000001b200780c */ /* 0x000fe20003f06270 */
[----:B------:R-:W-:Y:S01]  /*7720*/  IMAD.IADD R160, R162, 0x1, R0 ;  /* 0x00000001a2a07824 */ /* 0x000fe200078e0200 */
[----:B------:R-:W-:Y:S01]  /*7730*/  IADD3 R2, R178, 0x1, RZ ;  /* 0x00000001b2027810 */ /* 0x000fe20007ffe0ff */
[----:B------:R-:W-:Y:S01]  /*7740*/  IMAD.IADD R101, R162, 0x1, R100 ;  /* 0x00000001a2657824 */ /* 0x000fe200078e0264 */
[----:B------:R-:W-:Y:S01]  /*7750*/  ISETP.NE.AND P3, PT, R173, 0x1, PT ;  /* 0x00000001ad00780c */ /* 0x000fe20003f65270 */
[C---:B------:R-:W-:Y:S01]  /*7760*/  HMMA.16816.F32 R8, R32.reuse, R10, RZ ;  /* 0x0000000a2008723c */ /* 0x040fe200000018ff */
[----:B------:R-:W-:Y:S01]  /*7770*/  IMAD.IADD R3, R168, 0x1, R0 ;  /* 0x00000001a8037824 */ /* 0x000fe200078e0200 */
[----:B------:R-:W-:Y:S02]  /*7780*/  ULOP3.LUT UR4, URZ, UR4, URZ, 0x33, !UPT ;  /* 0x000000043f047292 */ /* 0x000fe4000f8e333f */
[----:B------:R-:W-:Y:S01]  /*7790*/  SEL R178, R2, RZ, !P0 ;  /* 0x000000ff02b27207 */ /* 0x000fe20004000000 */
[----:B------:R-:W-:Y:S01]  /*77a0*/  IMAD.MOV.U32 R173, RZ, RZ, c[0x0][0x32c] ;  /* 0x0000cb00ffad7624 */ /* 0x000fe200078e00ff */
[----:B------:R-:W-:Y:S02]  /*77b0*/  IADD3 R2, R168, R0, R162 ;  /* 0x00000000a8027210 */ /* 0x000fe40007ffe0a2 */
[C---:B----4-:R-:W-:Y:S02]  /*77c0*/  HMMA.16816.F32 R12, R32.reuse, R16, RZ ;  /* 0x00000010200c723c */ /* 0x050fe400000018ff */
[----:B------:R-:W-:Y:S06]  /*77d0*/  ISETP.GE.AND P4, PT, R173, 0x1, PT ;  /* 0x00000001ad00780c */ /* 0x000fec0003f86270 */
        /* <DEDUP_REMOVED lines=30> */
[----:B------:R-:W-:Y:S01]  /*79c0*/  LDSM.16.M88.4 R152, [R3+0x5800] ;  /* 0x005800000398783b */ /* 0x000fe20000000200 */
[C---:B-1----:R-:W-:Y:S08]  /*79d0*/  HMMA.16816.F32 R4, R140.reuse, R144, R4 ;  /* 0x000000908c04723c */ /* 0x042ff00000001804 */
[C---:B------:R-:W-:Y:S01]  /*79e0*/  HMMA.16816.F32 R8, R140.reuse, R146, R8 ;  /* 0x000000928c08723c */ /* 0x040fe20000001808 */
[----:B------:R-:W-:Y:S07]  /*79f0*/  LDSM.16.M88.4 R144, [R164+0x4000] ;  /* 0x00400000a490783b */ /* 0x000fee0000000200 */
[C---:B--2---:R-:W-:Y:S08]  /*7a00*/  HMMA.16816.F32 R12, R140.reuse, R136, R12 ;  /* 0x000000888c0c723c */ /* 0x044ff0000000180c */
[C---:B------:R-:W-:Y:S01]  /*7a10*/  HMMA.16816.F32 R16, R140.reuse, R138, R16 ;  /* 0x0000008a8c10723c */ /* 0x040fe20000001810 */
[----:B------:R-:W1:Y:S07]  /*7a20*/  LDSM.16.M88.4 R136, [R101+0x1800] ;  /* 0x001800006588783b */ /* 0x000e6e0000000200 */
[C---:B------:R-:W-:Y:S08]  /*7a30*/  HMMA.16816.F32 R20, R140.reuse, R148, R20 ;  /* 0x000000948c14723c */ /* 0x040ff00000001814 */
[C---:B------:R-:W-:Y:S01]  /*7a40*/  HMMA.16816.F32 R24, R140.reuse, R150, R24 ;  /* 0x000000968c18723c */ /* 0x040fe20000001818 */
[----:B------:R-:W2:Y:S07]  /*7a50*/  LDSM.16.M88.4 R148, [R0+0x2000] ;  /* 0x002000000094783b */ /* 0x000eae0000000200 */
[C---:B-1----:R-:W-:Y:S08]  /*7a60*/  HMMA.16816.F32 R28, R140.reuse, R136, R28 ;  /* 0x000000888c1c723c */ /* 0x042ff0000000181c */
[----:B------:R-:W-:Y:S01]  /*7a70*/  HMMA.16816.F32 R32, R140, R138, R32 ;  /* 0x0000008a8c20723c */ /* 0x000fe20000001820 */
[----:B------:R-:W1:Y:S06]  /*7a80*/  LDSM.16.M88.4 R136, [R0+0x2800] ;  /* 0x002800000088783b */ /* 0x000e6c0000000200 */
[----:B------:R-:W3:Y:S01]  /*7a90*/  LDSM.16.M88.4 R140, [R0+0x3000] ;  /* 0x00300000008c783b */ /* 0x000ee20000000200 */
        /* <DEDUP_REMOVED lines=8> */
[----:B------:R-:W1:Y:S07]  /*7b20*/  LDSM.16.M88.4 R140, [R100+0x2000] ;  /* 0x00200000648c783b */ /* 0x000e6e0000000200 */
[C---:B--2---:R-:W-:Y:S08]  /*7b30*/  HMMA.16816.F32 R28, R144.reuse, R148, R28 ;  /* 0x00000094901c723c */ /* 0x044ff0000000181c */
[----:B------:R-:W-:Y:S01]  /*7b40*/  HMMA.16816.F32 R32, R144, R150, R32 ;  /* 0x000000969020723c */ /* 0x000fe20000001820 */
[----:B------:R-:W2:Y:S06]  /*7b50*/  LDSM.16.M88.4 R144, [R3+0x2800] ;  /* 0x002800000390783b */ /* 0x000eac0000000200 */
        /* <DEDUP_REMOVED lines=48> */
[----:B------:R2:W3:Y:S07]  /*7e60*/  LDSM.16.M88.4 R148, [R100+0x4000] ;  /* 0x004000006494783b */ /* 0x0004ee0000000200 */
[C---:B-1----:R-:W-:Y:S08]  /*7e70*/  HMMA.16816.F32 R28, R140.reuse, R144, R28 ;  /* 0x000000908c1c723c */ /* 0x042ff0000000181c */
[----:B------:R-:W-:Y:S01]  /*7e80*/  HMMA.16816.F32 R32, R140, R146, R32 ;  /* 0x000000928c20723c */ /* 0x000fe20000001820 */
[----:B------:R-:W1:Y:S06]  /*7e90*/  LDSM.16.M88.4 R140, [R3+0x4800] ;  /* 0x00480000038c783b */ /* 0x000e6c0000000200 */
[----:B------:R-:W4:Y:S01]  /*7ea0*/  LDSM.16.M88.4 R144, [R3+0x5000] ;  /* 0x005000000390783b */ /* 0x000f220000000200 */
[----:B--2---:R-:W-:Y:S04]  /*7eb0*/  IMAD.IADD R100, R212, 0x1, R203 ;  /* 0x00000001d4647824 */ /* 0x004fe800078e02cb */
[----:B------:R-:W-:Y:S05]  /*7ec0*/  @P3 IMAD.HI.U32 R0, R100, c[0x0][0x2c8], RZ ;  /* 0x0000b20064003a27 */ /* 0x000fea00078e00ff */
[----:B------:R-:W-:Y:S05]  /*7ed0*/  @P3 SHF.R.U32.HI R100, RZ, c[0x0][0x2cc], R0 ;  /* 0x0000b300ff643a19 */ /* 0x000fea0000011600 */
[----:B------:R-:W-:Y:S01]  /*7ee0*/  SHFL.IDX PT, R3, R100, RZ, 0x1c1f ;  /* 0x001c1fff64037589 */ /* 0x000fe200000e0000 */
[C---:B---3--:R-:W-:Y:S08]  /*7ef0*/  HMMA.16816.F32 R4, R136.reuse, R148, R4 ;  /* 0x000000948804723c */ /* 0x048ff00000001804 */
[C---:B------:R-:W-:Y:S01]  /*7f00*/  HMMA.16816.F32 R8, R136.reuse, R150, R8 ;  /* 0x000000968808723c */ /* 0x040fe20000001808 */
[----:B------:R-:W-:Y:S07]  /*7f10*/  LDSM.16.M88.4 R148, [R160+0x4800] ;  /* 0x00480000a094783b */ /* 0x000fee0000000200 */
[C---:B-1----:R-:W-:Y:S08]  /*7f20*/  HMMA.16816.F32 R12, R136.reuse, R140, R12 ;  /* 0x0000008c880c723c */ /* 0x042ff0000000180c */
[C---:B------:R-:W-:Y:S01]  /*7f30*/  HMMA.16816.F32 R16, R136.reuse, R142, R16 ;  /* 0x0000008e8810723c */ /* 0x040fe20000001810 */
[----:B------:R-:W-:Y:S07]  /*7f40*/  LDSM.16.M88.4 R140, [R167+0x8000] ;  /* 0x00800000a78c783b */ /* 0x000fee0000000200 */
[C---:B----4-:R-:W-:Y:S08]  /*7f50*/  HMMA.16816.F32 R20, R136.reuse, R144, R20 ;  /* 0x000000908814723c */ /* 0x050ff00000001814 */
        /* <DEDUP_REMOVED lines=20> */
[C---:B------:R-:W-:Y:S07]  /*80a0*/  HMMA.16816.F32 R8, R136.reuse, R146, R8 ;  /* 0x000000928808723c */ /* 0x040fee0000001808 */
[----:B------:R-:W-:Y:S01]  /*80b0*/  IMAD.SHL.U32 R147, R176, 0x40, RZ ;  /* 0x00000040b0937824 */ /* 0x000fe200078e00ff */
[C---:B------:R-:W-:Y:S04]  /*80c0*/  HMMA.16816.F32 R12, R136.reuse, R148, R12 ;  /* 0x00000094880c723c */ /* 0x040fe8000000180c */
[----:B------:R-:W-:Y:S04]  /*80d0*/  IADD3 R0, -R191, 0x1, -R147 ;  /* 0x00000001bf007810 */ /* 0x000fe80007ffe993 */
[C---:B------:R-:W-:Y:S04]  /*80e0*/  HMMA.16816.F32 R16, R136.reuse, R150, R16 ;  /* 0x000000968810723c */ /* 0x040fe80000001810 */
[----:B------:R-:W-:Y:S04]  /*80f0*/  IADD3 R0, -R190, R0, R189 ;  /* 0x00000000be007210 */ /* 0x000fe80007ffe1bd */
[C---:B--2---:R-:W-:Y:S04]  /*8100*/  HMMA.16816.F32 R20, R136.reuse, R140, R20 ;  /* 0x0000008c8814723c */ /* 0x044fe80000001814 */
[C---:B------:R-:W-:Y:S04]  /*8110*/  IADD3 R101, R0.reuse, UR4, RZ ;  /* 0x0000000400657c10 */ /* 0x040fe8000fffe0ff */
[C---:B------:R-:W-:Y:S08]  /*8120*/  HMMA.16816.F32 R24, R136.reuse, R142, R24 ;  /* 0x0000008e8818723c */ /* 0x040ff00000001818 */
[C---:B---3--:R-:W-:Y:S08]  /*8130*/  HMMA.16816.F32 R28, R136.reuse, R152, R28 ;  /* 0x00000098881c723c */ /* 0x048ff0000000181c */
[----:B------:R-:W-:Y:S07]  /*8140*/  HMMA.16816.F32 R32, R136, R154, R32 ;  /* 0x0000009a8820723c */ /* 0x000fee0000001820 */
[----:B------:R-:W-:Y:S01]  /*8150*/  IADD3 R139, R0, c[0x0][0x328], RZ ;  /* 0x0000ca00008b7a10 */ /* 0x000fe20007ffe0ff */
[--C-:B------:R-:W-:Y:S04]  /*8160*/  IMAD.IADD R0, R101, 0x1, R3.reuse ;  /* 0x0000000165007824 */ /* 0x100fe800078e0203 */
[----:B------:R-:W-:Y:S01]  /*8170*/  IMAD.IADD R2, R139, 0x1, R3 ;  /* 0x000000018b027824 */ /* 0x000fe200078e0203 */
[----:B------:R-:W-:-:S05]  /*8180*/  @!P4 BRA `(.L_x_2061) ;  /* 0x000001800000c947 */ /* 0x000fca0003800000 */
[----:B------:R-:W-:Y:S01]  /*8190*/  IADD3 R3, -R190, R189, R3 ;  /* 0x000000bdbe037210 */ /* 0x000fe20007ffe103 */
[----:B------:R-:W-:Y:S03]  /*81a0*/  BSSY B0, `(.L_x_2062) ;  /* 0x0000011000007945 */ /* 0x000fe60003800000 */
        /* <DEDUP_REMOVED lines=11> */
.L_x_2063:
[----:B------:R-:W-:Y:S04]  /*8260*/  MOV R136, c[0x0][0x32c] ;  /* 0x0000cb0000887a02 */ /* 0x000fe80000000f00 */
[----:B------:R-:W-:Y:S11]  /*8270*/  ISETP.NE.AND P0, PT, R136, 0x1, PT ;  /* 0x000000018800780c */ /* 0x000ff60003f05270 */
[----:B------:R-:W-:Y:S02]  /*8280*/  @!UPT UIADD3 URZ, URZ, URZ, URZ ;  /* 0x0000003f3f3ff290 */ /* 0x000fe4000fffe03f */
[----:B------:R-:W-:Y:S05]  /*8290*/  @P0 IMAD.HI.U32 R136, R3, c[0x0][0x330], RZ ;  /* 0x0000cc0003880a27 */ /* 0x000fea00078e00ff */
[----:B------:R-:W-:Y:S02]  /*82a0*/  @P0 SHF.R.U32.HI R3, RZ, c[0x0][0x334], R136 ;  /* 0x0000cd00ff030a19 */ /* 0x000fe40000011688 */
.L_x_2064:
[----:B------:R-:W-:Y:S05]  /*82b0*/  BSYNC B0 ;  /* 0x0000000000007941 */ /* 0x000fea0003800000 */
.L_x_2062:
[----:B------:R-:W-:Y:S04]  /*82c0*/  IMAD R3, R3, c[0x0][0x32c], -R147 ;  /* 0x0000cb0003037a24 */ /* 0x000fe800078e0a93 */
[----:B------:R-:W-:Y:S05]  /*82d0*/  IMAD.IADD R3, R3, 0x1, -R191 ;  /* 0x0000000103037824 */ /* 0x000fea00078e0abf */
[----:B------:R-:W-:Y:S02]  /*82e0*/  IMNMX R0, R0, R3, !PT ;  /* 0x0000000300007217 */ /* 0x000fe40007800200 */
[----:B------:R-:W-:Y:S04]  /*82f0*/  IADD3 R3, R3, c[0x0][0x32c], RZ ;  /* 0x0000cb0003037a10 */ /* 0x000fe80007ffe0ff */
[----:B------:R-:W-:Y:S02]  /*8300*/  IMNMX R2, R2, R3, PT ;  /* 0x0000000302027217 */ /* 0x000fe40003800200 */
.L_x_2061:
[----:B------:R-:W-:Y:S04]  /*8310*/  ISETP.GT.AND P3, PT, R176, -0x1, PT ;  /* 0xffffffffb000780c */ /* 0x000fe80003f64270 */
[----:B------:R-:W-:Y:S04]  /*8320*/  ISETP.GT.AND P0, PT, R0, RZ, P3 ;  /* 0x000000ff0000720c */ /* 0x000fe80001f04270 */
[----:B------:R-:W-:Y:S04]  /*8330*/  ISETP.LT.OR P0, PT, R2, 0x1, P0 ;  /* 0x000000010200780c */ /* 0x000fe80000701670 */
[----:B------:R-:W-:Y:S02]  /*8340*/  FSEL R141, R4, -INF , !P0 ;  /* 0xff800000048d7808 */ /* 0x000fe40004000000 */
[----:B------:R-:W-:Y:S04]  /*8350*/  ISETP.GT.AND P0, PT, R0, 0x1, P3 ;  /* 0x000000010000780c */ /* 0x000fe80001f04270 */
        /* <DEDUP_REMOVED lines=41> */
[----:B------:R-:W-:Y:S02]  /*85f0*/  ISETP.GT.AND P0, PT, R0, 0x39, P3 ;  /* 0x000000390000780c */ /* 0x000fe40001f04270 */
[----:B------:R-:W1:Y:S02]  /*8600*/  SHFL.IDX PT, R0, R100, 0x1, 0x1c1f ;  /* 0x003c1f0064007f89 */ /* 0x000e6400000e0000 */
[----:B------:R-:W-:Y:S04]  /*8610*/  ISETP.LT.OR P0, PT, R2, 0x3a, P0 ;  /* 0x0000003a0200780c */ /* 0x000fe80000701670 */
[----:B------:R-:W-:Y:S01]  /*8620*/  FSEL R5, R33, -INF , !P0 ;  /* 0xff80000021057808 */ /* 0x000fe20004000000 */
[--C-:B-1----:R-:W-:Y:S02]  /*8630*/  IMAD.IADD R3, R139, 0x1, R0.reuse ;  /* 0x000000018b037824 */ /* 0x102fe400078e0200 */
        /* <DEDUP_REMOVED lines=15> */
.L_x_2067:
[----:B------:R-:W-:Y:S04]  /*8730*/  MOV R4, c[0x0][0x32c] ;  /* 0x0000cb0000047a02 */ /* 0x000fe80000000f00 */
[----:B------:R-:W-:Y:S11]  /*8740*/  ISETP.NE.AND P0, PT, R4, 0x1, PT ;  /* 0x000000010400780c */ /* 0x000ff60003f05270 */
[----:B------:R-:W-:Y:S02]  /*8750*/  @!UPT UIADD3 URZ, URZ, URZ, URZ ;  /* 0x0000003f3f3ff290 */ /* 0x000fe4000fffe03f */
[----:B------:R-:W-:Y:S05]  /*8760*/  @P0 IMAD.HI.U32 R4, R0, c[0x0][0x330], RZ ;  /* 0x0000cc0000040a27 */ /* 0x000fea00078e00ff */
[----:B------:R-:W-:Y:S02]  /*8770*/  @P0 SHF.R.U32.HI R0, RZ, c[0x0][0x334], R4 ;  /* 0x0000cd00ff000a19 */ /* 0x000fe40000011604 */
.L_x_2068:
[----:B------:R-:W-:Y:S05]  /*8780*/  BSYNC B0 ;  /* 0x0000000000007941 */ /* 0x000fea0003800000 */
.L_x_2066:
[----:B------:R-:W-:Y:S04]  /*8790*/  IMAD R0, R0, c[0x0][0x32c], -R147 ;  /* 0x0000cb0000007a24 */ /* 0x000fe800078e0a93 */
[----:B------:R-:W-:Y:S05]  /*87a0*/  IMAD.IADD R0, R0, 0x1, -R191 ;  /* 0x0000000100007824 */ /* 0x000fea00078e0abf */
[----:B------:R-:W-:Y:S02]  /*87b0*/  IMNMX R2, R2, R0, !PT ;  /* 0x0000000002027217 */ /* 0x000fe40007800200 */
[----:B------:R-:W-:Y:S04]  /*87c0*/  IADD3 R0, R0, c[0x0][0x32c], RZ ;  /* 0x0000cb0000007a10 */ /* 0x000fe80007ffe0ff */
[----:B------:R-:W-:Y:S02]  /*87d0*/  IMNMX R3, R3, R0, PT ;  /* 0x0000000003037217 */ /* 0x000fe40003800200 */
.L_x_2065:
[----:B------:R-:W-:Y:S01]  /*87e0*/  FMNMX.FTZ R0, R141, R102, !PT ;  /* 0x000000668d007209 */ /* 0x000fe20007810000 */
[----:B------:R-:W-:Y:S04]  /*87f0*/  DEPBAR.LE SB0, 0x2 ;  /* 0x000080800000791a */ /* 0x000fe80000000000 */
[----:B------:R-:W-:Y:S01]  /*8800*/  FMNMX.FTZ R0, R144, R0, !PT ;  /* 0x0000000090007209 */ /* 0x000fe20007810000 */
[----:B------:R-:W-:Y:S03]  /*8810*/  BAR.SYNC.DEFER_BLOCKING 0x0 ;  /* 0x0000000000007b1d */ /* 0x000fe60000010000 */
        /* <DEDUP_REMOVED lines=14> */
[----:B------:R-:W1:Y:S01]  /*8900*/  SHFL.BFLY PT, R4, R0, 0x2, 0x1f ;  /* 0x0c401f0000047f89 */ /* 0x000e6200000e0000 */
[----:B------:R-:W-:Y:S01]  /*8910*/  BSSY B0, `(.L_x_2069) ;  /* 0x0000215000007945 */ /* 0x000fe20003800000 */
[----:B-1----:R-:W-:Y:S06]  /*8920*/  FMNMX.FTZ R0, R0, R4, !PT ;  /* 0x0000000400007209 */ /* 0x002fec0007810000 */
[----:B------:R-:W1:Y:S02]  /*8930*/  SHFL.BFLY PT, R4, R0, 0x1, 0x1f ;  /* 0x0c201f0000047f89 */ /* 0x000e6400000e0000 */
[----:B-1----:R-:W-:Y:S04]  /*8940*/  FMNMX.FTZ R101, R0, R4, !PT ;  /* 0x0000000400657209 */ /* 0x002fe80007810000 */
[C---:B------:R-:W-:Y:S01]  /*8950*/  FSETP.NEU.FTZ.AND P0, PT, R101.reuse, -INF , PT ;  /* 0xff8000006500780b */ /* 0x040fe20003f1d000 */
[C---:B------:R-:W-:Y:S03]  /*8960*/  FMUL.FTZ R4, R101.reuse, c[0x0][0x2d0] ;  /* 0x0000b40065047a20 */ /* 0x040fe60000410000 */
[----:B------:R-:W-:Y:S02]  /*8970*/  FSEL R0, R101, RZ, P0 ;  /* 0x000000ff65007208 */ /* 0x000fe40000000000 */
[----:B------:R-:W-:Y:S02]  /*8980*/  FSEL R4, R4, RZ, P0 ;  /* 0x000000ff04047208 */ /* 0x000fe40000000000 */
[----:B------:R-:W-:Y:S01]  /*8990*/  ISETP.GT.AND P0, PT, R2, RZ, P3 ;  /* 0x000000ff0200720c */ /* 0x000fe20001f04270 */
[----:B------:R-:W-:Y:S02]  /*89a0*/  FADD.FTZ R0, -R0, R102 ;  /* 0x0000006600007221 */ /* 0x000fe40000010100 */
[--C-:B------:R-:W-:Y:S01]  /*89b0*/  FFMA.FTZ R153, R137, c[0x0][0x2d0], -R4.reuse ;  /* 0x0000b40089997a23 */ /* 0x100fe20000010804 */
[----:B------:R-:W-:Y:S01]  /*89c0*/  ISETP.LT.OR P0, PT, R3, 0x1, P0 ;  /* 0x000000010300780c */ /* 0x000fe20000701670 */
[--C-:B------:R-:W-:Y:S02]  /*89d0*/  FFMA.FTZ R21, R141, c[0x0][0x2d0], -R4.reuse ;  /* 0x0000b4008d157a23 */ /* 0x100fe40000010804 */
[--C-:B------:R-:W-:Y:S01]  /*89e0*/  FFMA.FTZ R28, R142, c[0x0][0x2d0], -R4.reuse ;  /* 0x0000b4008e1c7a23 */ /* 0x100fe20000010804 */
[----:B------:R-:W-:Y:S01]  /*89f0*/  FSEL R6, R6, -INF , !P0 ;  /* 0xff80000006067808 */ /* 0x000fe20004000000 */
[--C-:B------:R-:W-:Y:S01]  /*8a00*/  FFMA.FTZ R25, R143, c[0x0][0x2d0], -R4.reuse ;  /* 0x0000b4008f197a23 */ /* 0x100fe20000010804 */
[----:B------:R-:W-:Y:S01]  /*8a10*/  ISETP.GT.AND P0, PT, R2, 0x1, P3 ;  /* 0x000000010200780c */ /* 0x000fe20001f04270 */
[--C-:B------:R-:W-:Y:S02]  /*8a20*/  FFMA.FTZ R24, R144, c[0x0][0x2d0], -R4.reuse ;  /* 0x0000b40090187a23 */ /* 0x100fe40000010804 */
[----:B------:R-:W-:Y:S01]  /*8a30*/  FMUL.FTZ R0, R0, c[0x0][0x2d0] ;  /* 0x0000b40000007a20 */ /* 0x000fe20000410000 */
[----:B------:R-:W-:Y:S01]  /*8a40*/  ISETP.LT.OR P0, PT, R3, 0x2, P0 ;  /* 0x000000020300780c */ /* 0x000fe20000701670 */
[--C-:B------:R-:W-:Y:S02]  /*8a50*/  FFMA.FTZ R179, R5, c[0x0][0x2d0], -R4.reuse ;  /* 0x0000b40005b37a23 */ /* 0x100fe40000010804 */
[----:B------:R-:W-:Y:S01]  /*8a60*/  MUFU.EX2 R5, R21 ;  /* 0x0000001500057308 */ /* 0x000fe20000000800 */
[----:B------:R-:W-:Y:S01]  /*8a70*/  FSEL R7, R7, -INF , !P0 ;  /* 0xff80000007077808 */ /* 0x000fe20004000000 */
[--C-:B------:R-:W-:Y:S01]  /*8a80*/  FFMA.FTZ R181, R9, c[0x0][0x2d0], -R4.reuse ;  /* 0x0000b40009b57a23 */ /* 0x100fe20000010804 */
[----:B------:R-:W-:Y:S01]  /*8a90*/  ISETP.GT.AND P0, PT, R2, 0x8, P3 ;  /* 0x000000080200780c */ /* 0x000fe20001f04270 */
[--C-:B------:R-:W-:Y:S02]  /*8aa0*/  FFMA.FTZ R146, R140, c[0x0][0x2d0], -R4.reuse ;  /* 0x0000b4008c927a23 */ /* 0x100fe40000010804 */
[--C-:B------:R-:W-:Y:S01]  /*8ab0*/  FFMA.FTZ R145, R138, c[0x0][0x2d0], -R4.reuse ;  /* 0x0000b4008a917a23 */ /* 0x100fe20000010804 */
[----:B------:R-:W-:Y:S01]  /*8ac0*/  ISETP.LT.OR P0, PT, R3, 0x9, P0 ;  /* 0x000000090300780c */ /* 0x000fe20000701670 */
[--C-:B------:R-:W-:Y:S02]  /*8ad0*/  FFMA.FTZ R152, R136, c[0x0][0x2d0], -R4.reuse ;  /* 0x0000b40088987a23 */ /* 0x100fe40000010804 */
[----:B------:R-:W1:Y:S01]  /*8ae0*/  MUFU.EX2 R0, R0 ;  /* 0x0000000000007308 */ /* 0x000e620000000800 */
[----:B------:R-:W-:Y:S01]  /*8af0*/  FSEL R102, R10, -INF , !P0 ;  /* 0xff8000000a667808 */ /* 0x000fe20004000000 */
[--C-:B------:R-:W-:Y:S01]  /*8b00*/  FFMA.FTZ R173, R20, c[0x0][0x2d0], -R4.reuse ;  /* 0x0000b40014ad7a23 */ /* 0x100fe20000010804 */
[----:B------:R-:W-:Y:S01]  /*8b10*/  ISETP.GT.AND P0, PT, R2, 0x9, P3 ;  /* 0x000000090200780c */ /* 0x000fe20001f04270 */
[--C-:B------:R-:W-:Y:S02]  /*8b20*/  FFMA.FTZ R160, R17, c[0x0][0x2d0], -R4.reuse ;  /* 0x0000b40011a07a23 */ /* 0x100fe40000010804 */
[--C-:B------:R-:W-:Y:S01]  /*8b30*/  FFMA.FTZ R159, R16, c[0x0][0x2d0], -R4.reuse ;  /* 0x0000b400109f7a23 */ /* 0x100fe20000010804 */
[----:B------:R-:W-:Y:S01]  /*8b40*/  ISETP.LT.OR P0, PT, R3, 0xa, P0 ;  /* 0x0000000a0300780c */ /* 0x000fe20000701670 */
[--C-:B------:R-:W-:Y:S02]  /*8b50*/  FFMA.FTZ R158, R13, c[0x0][0x2d0], -R4.reuse ;  /* 0x0000b4000d9e7a23 */ /* 0x100fe40000010804 */
[--C-:B------:R-:W-:Y:S01]  /*8b60*/  FFMA.FTZ R182, R12, c[0x0][0x2d0], -R4.reuse ;  /* 0x0000b4000cb67a23 */ /* 0x100fe20000010804 */
[----:B------:R-:W-:Y:S01]  /*8b70*/  FSEL R137, R11, -INF , !P0 ;  /* 0xff8000000b897808 */ /* 0x000fe20004000000 */
[----:B------:R-:W-:Y:S01]  /*8b80*/  FFMA.FTZ R180, R8, c[0x0][0x2d0], -R4 ;  /* 0x0000b40008b47a23 */ /* 0x000fe20000010804 */
[----:B------:R-:W-:Y:S01]  /*8b90*/  ISETP.GT.AND P0, PT, R2, 0x10, P3 ;  /* 0x000000100200780c */ /* 0x000fe20001f04270 */
[----:B------:R2:W-:Y:S03]  /*8ba0*/  MUFU.EX2 R8, R25 ;  /* 0x0000001900087308 */ /* 0x0005e60000000800 */
[C---:B------:R-:W-:Y:S04]  /*8bb0*/  ISETP.LT.OR P0, PT, R3.reuse, 0x11, P0 ;  /* 0x000000110300780c */ /* 0x040fe80000701670 */
[----:B------:R-:W-:Y:S02]  /*8bc0*/  FSEL R141, R14, -INF , !P0 ;  /* 0xff8000000e8d7808 */ /* 0x000fe40004000000 */
[----:B------:R-:W-:Y:S01]  /*8bd0*/  ISETP.GT.AND P0, PT, R2, 0x11, P3 ;  /* 0x000000110200780c */ /* 0x000fe20001f04270 */
[C---:B-1----:R-:W-:Y:S02]  /*8be0*/  FMUL.FTZ R17, R0.reuse, R121 ;  /* 0x0000007900117220 */ /* 0x042fe40000410000 */
[C---:B------:R-:W-:Y:S01]  /*8bf0*/  FMUL.FTZ R9, R0.reuse, R129 ;  /* 0x0000008100097220 */ /* 0x040fe20000410000 */
[----:B------:R-:W-:Y:S01]  /*8c00*/  ISETP.LT.OR P0, PT, R3, 0x12, P0 ;  /* 0x000000120300780c */ /* 0x000fe20000701670 */
[C---:B------:R-:W-:Y:S02]  /*8c10*/  FMUL.FTZ R32, R0.reuse, R104 ;  /* 0x0000006800207220 */ /* 0x040fe40000410000 */
[C---:B------:R-:W-:Y:S01]  /*8c20*/  FMUL.FTZ R33, R0.reuse, R105 ;  /* 0x0000006900217220 */ /* 0x040fe20000410000 */
[----:B------:R-:W-:Y:S01]  /*8c30*/  FSEL R142, R15, -INF , !P0 ;  /* 0xff8000000f8e7808 */ /* 0x000fe20004000000 */
[----:B------:R-:W-:Y:S01]  /*8c40*/  FMUL.FTZ R12, R0, R124 ;  /* 0x0000007c000c7220 */ /* 0x000fe20000410000 */
[----:B------:R-:W-:Y:S01]  /*8c50*/  ISETP.GT.AND P0, PT, R2, 0x18, P3 ;  /* 0x000000180200780c */ /* 0x000fe20001f04270 */
[C---:B------:R-:W-:Y:S01]  /*8c60*/  FMUL.FTZ R13, R0.reuse, R125 ;  /* 0x0000007d000d7220 */ /* 0x040fe20000410000 */
[----:B------:R-:W-:Y:S01]  /*8c70*/  MUFU.EX2 R124, R173 ;  /* 0x000000ad007c7308 */ /* 0x000fe20000000800 */
[C---:B------:R-:W-:Y:S01]  /*8c80*/  FMUL.FTZ R16, R0.reuse, R120 ;  /* 0x0000007800107220 */ /* 0x040fe20000410000 */
[C---:B------:R-:W-:Y:S01]  /*8c90*/  ISETP.LT.OR P0, PT, R3.reuse, 0x19, P0 ;  /* 0x000000190300780c */ /* 0x040fe20000701670 */
[C---:B------:R-:W-:Y:S02]  /*8ca0*/  FMUL.FTZ R20, R0.reuse, R116 ;  /* 0x0000007400147220 */ /* 0x040fe40000410000 */
[----:B------:R-:W-:Y:S01]  /*8cb0*/  FMUL.FTZ R21, R0, R117 ;  /* 0x0000007500157220 */ /* 0x000fe20000410000 */
[----:B------:R-:W-:Y:S01]  /*8cc0*/  FSEL R143, R18, -INF , !P0 ;  /* 0xff800000128f7808 */ /* 0x000fe20004000000 */
[----:B--2---:R-:W-:Y:S01]  /*8cd0*/  FMUL.FTZ R25, R0, R113 ;  /* 0x0000007100197220 */ /* 0x004fe20000410000 */
[----:B------:R-:W-:Y:S01]  /*8ce0*/  ISETP.GT.AND P0, PT, R2, 0x19, P3 ;  /* 0x000000190200780c */ /* 0x000fe20001f04270 */
[C---:B------:R-:W-:Y:S01]  /*8cf0*/  FMUL.FTZ R29, R0.reuse, R109 ;  /* 0x0000006d001d7220 */ /* 0x040fe20000410000 */
[----:B------:R-:W-:Y:S01]  /*8d00*/  MUFU.EX2 R125, R160 ;  /* 0x000000a0007d7308 */ /* 0x000fe20000000800 */
[C---:B------:R-:W-:Y:S01]  /*8d10*/  FMUL.FTZ R36, R0.reuse, R36 ;  /* 0x0000002400247220 */ /* 0x040fe20000410000 */
[----:B------:R-:W-:Y:S01]  /*8d20*/  ISETP.LT.OR P0, PT, R3, 0x1a, P0 ;  /* 0x0000001a0300780c */ /* 0x000fe20000701670 */
[C---:B------:R-:W-:Y:S02]  /*8d30*/  FMUL.FTZ R37, R0.reuse, R37 ;  /* 0x0000002500257220 */ /* 0x040fe40000410000 */
[C---:B------:R-:W-:Y:S01]  /*8d40*/  FMUL.FTZ R40, R0.reuse, R40 ;  /* 0x0000002800287220 */ /* 0x040fe20000410000 */
[----:B------:R-:W-:Y:S01]  /*8d50*/  FSEL R144, R19, -INF , !P0 ;  /* 0xff80000013907808 */ /* 0x000fe20004000000 */
[----:B------:R-:W-:Y:S01]  /*8d60*/  FMUL.FTZ R41, R0, R41 ;  /* 0x0000002900297220 */ /* 0x000fe20000410000 */
[----:B------:R-:W-:Y:S01]  /*8d70*/  ISETP.GT.AND P0, PT, R2, 0x20, P3 ;  /* 0x000000200200780c */ /* 0x000fe20001f04270 */
[C---:B------:R-:W-:Y:S02]  /*8d80*/  FMUL.FTZ R44, R0.reuse, R44 ;  /* 0x0000002c002c7220 */ /* 0x040fe40000410000 */
[C---:B------:R-:W-:Y:S01]  /*8d90*/  FMUL.FTZ R45, R0.reuse, R45 ;  /* 0x0000002d002d7220 */ /* 0x040fe20000410000 */
[C---:B------:R-:W-:Y:S01]  /*8da0*/  ISETP.LT.OR P0, PT, R3.reuse, 0x21, P0 ;  /* 0x000000210300780c */ /* 0x040fe20000701670 */
[C---:B------:R-:W-:Y:S02]  /*8db0*/  FMUL.FTZ R48, R0.reuse, R48 ;  /* 0x0000003000307220 */ /* 0x040fe40000410000 */
[----:B------:R-:W-:Y:S01]  /*8dc0*/  FMUL.FTZ R49, R0, R49 ;  /* 0x0000003100317220 */ /* 0x000fe20000410000 */
[----:B------:R-:W-:Y:S01]  /*8dd0*/  FSEL R148, R22, -INF , !P0 ;  /* 0xff80000016947808 */ /* 0x000fe20004000000 */
[----:B------:R-:W-:Y:S01]  /*8de0*/  FMUL.FTZ R52, R0, R52 ;  /* 0x0000003400347220 */ /* 0x000fe20000410000 */
[----:B------:R-:W-:Y:S01]  /*8df0*/  ISETP.GT.AND P0, PT, R2, 0x21, P3 ;  /* 0x000000210200780c */ /* 0x000fe20001f04270 */
[C---:B------:R-:W-:Y:S02]  /*8e00*/  FMUL.FTZ R53, R0.reuse, R53 ;  /* 0x0000003500357220 */ /* 0x040fe40000410000 */
        /* <DEDUP_REMOVED lines=34> */
[----:B------:R-:W-:Y:S03]  /*9030*/  FMUL.FTZ R97, R0, R97 ;  /* 0x0000006100617220 */ /* 0x000fe60000410000 */
[----:B------:R-:W-:Y:S02]  /*9040*/  FSEL R155, R31, -INF , !P0 ;  /* 0xff8000001f9b7808 */ /* 0x000fe40004000000 */
[----:B------:R-:W-:Y:S04]  /*9050*/  ISETP.GT.AND P0, PT, R2, 0x38, P3 ;  /* 0x000000380200780c */ /* 0x000fe80001f04270 */
[C---:B------:R-:W-:Y:S04]  /*9060*/  ISETP.LT.OR P0, PT, R3.reuse, 0x39, P0 ;  /* 0x000000390300780c */ /* 0x040fe80000701670 */
[----:B------:R-:W-:Y:S02]  /*9070*/  FSEL R157, R34, -INF , !P0 ;  /* 0xff800000229d7808 */ /* 0x000fe40004000000 */
[----:B------:R-:W-:Y:S01]  /*9080*/  ISETP.GT.AND P0, PT, R2, 0x39, P3 ;  /* 0x000000390200780c */ /* 0x000fe20001f04270 */
[----:B------:R-:W-:Y:S03]  /*9090*/  FFMA.FTZ R2, R0, R183, R5 ;  /* 0x000000b700027223 */ /* 0x000fe60000010005 */
[----:B------:R-:W-:Y:S02]  /*90a0*/  ISETP.LT.OR P0, PT, R3, 0x3a, P0 ;  /* 0x0000003a0300780c */ /* 0x000fe40000701670 */
[----:B------:R-:W1:Y:S02]  /*90b0*/  MUFU.EX2 R3, R24 ;  /* 0x0000001800037308 */ /* 0x000e640000000800 */
[----:B------:R-:W-:Y:S01]  /*90c0*/  FSEL R156, R35, -INF , !P0 ;  /* 0xff800000239c7808 */ /* 0x000fe20004000000 */
[C---:B-1----:R-:W-:Y:S01]  /*90d0*/  FADD.FTZ R4, R3.reuse, R2 ;  /* 0x0000000203047221 */ /* 0x042fe20000010000 */
[----:B------:R-:W-:Y:S01]  /*90e0*/  FMNMX.FTZ R2, R6, R103, !PT ;  /* 0x0000006706027209 */ /* 0x000fe20007810000 */
[----:B------:R-:W-:Y:S01]  /*90f0*/  FMUL.FTZ R24, R0, R112 ;  /* 0x0000007000187220 */ /* 0x000fe20000410000 */
[----:B------:R-:W-:Y:S01]  /*9100*/  F2FP.PACK_AB R136, R3, R5 ;  /* 0x000000050388723e */ /* 0x000fe200000000ff */
[----:B------:R-:W-:Y:S01]  /*9110*/  FADD.FTZ R4, R8, R4 ;  /* 0x0000000408047221 */ /* 0x000fe20000010000 */
[----:B------:R-:W-:Y:S02]  /*9120*/  FMNMX.FTZ R2, R7, R2, !PT ;  /* 0x0000000207027209 */ /* 0x000fe40007810000 */
[----:B------:R-:W1:Y:S02]  /*9130*/  MUFU.EX2 R5, R28 ;  /* 0x0000001c00057308 */ /* 0x000e640000000800 */
[----:B------:R-:W-:Y:S04]  /*9140*/  FMNMX.FTZ R2, R102, R2, !PT ;  /* 0x0000000266027209 */ /* 0x000fe80007810000 */
[----:B------:R-:W-:Y:S04]  /*9150*/  FMNMX.FTZ R2, R137, R2, !PT ;  /* 0x0000000289027209 */ /* 0x000fe80007810000 */
[----:B------:R-:W-:Y:S04]  /*9160*/  FMNMX.FTZ R2, R141, R2, !PT ;  /* 0x000000028d027209 */ /* 0x000fe80007810000 */
[----:B------:R-:W-:Y:S04]  /*9170*/  FMNMX.FTZ R2, R142, R2, !PT ;  /* 0x000000028e027209 */ /* 0x000fe80007810000 */
[----:B------:R-:W-:Y:S04]  /*9180*/  FMNMX.FTZ R2, R143, R2, !PT ;  /* 0x000000028f027209 */ /* 0x000fe80007810000 */
[----:B------:R-:W-:Y:S01]  /*9190*/  FMNMX.FTZ R2, R144, R2, !PT ;  /* 0x0000000290027209 */ /* 0x000fe20007810000 */
[C---:B-1----:R-:W-:Y:S01]  /*91a0*/  FADD.FTZ R140, R5.reuse, R4 ;  /* 0x00000004058c7221 */ /* 0x042fe20000010000 */
[----:B------:R-:W-:Y:S01]  /*91b0*/  F2FP.PACK_AB R138, R5, R8 ;  /* 0x00000008058a723e */ /* 0x000fe200000000ff */
[----:B------:R-:W-:Y:S01]  /*91c0*/  FMUL.FTZ R8, R0, R128 ;  /* 0x0000008000087220 */ /* 0x000fe20000410000 */
[----:B------:R-:W-:Y:S01]  /*91d0*/  FMNMX.FTZ R2, R148, R2, !PT ;  /* 0x0000000294027209 */ /* 0x000fe20007810000 */
[C---:B------:R-:W-:Y:S02]  /*91e0*/  FMUL.FTZ R4, R0.reuse, R132 ;  /* 0x0000008400047220 */ /* 0x040fe40000410000 */
[C---:B------:R-:W-:Y:S01]  /*91f0*/  FMUL.FTZ R5, R0.reuse, R133 ;  /* 0x0000008500057220 */ /* 0x040fe20000410000 */
[----:B------:R-:W-:Y:S01]  /*9200*/  FMNMX.FTZ R2, R149, R2, !PT ;  /* 0x0000000295027209 */ /* 0x000fe20007810000 */
[----:B------:R-:W-:Y:S01]  /*9210*/  FMUL.FTZ R28, R0, R108 ;  /* 0x0000006c001c7220 */ /* 0x000fe20000410000 */
[----:B------:R-:W-:Y:S02]  /*9220*/  MUFU.EX2 R132, R159 ;  /* 0x0000009f00847308 */ /* 0x000fe40000000800 */
        /* <DEDUP_REMOVED lines=9> */
[----:B-1----:R-:W-:Y:S04]  /*92c0*/  FMNMX.FTZ R100, R2, R3, !PT ;  /* 0x0000000302647209 */ /* 0x002fe80007810000 */
[C---:B------:R-:W-:Y:S01]  /*92d0*/  FSETP.NEU.FTZ.AND P0, PT, R100.reuse, -INF , PT ;  /* 0xff8000006400780b */ /* 0x040fe20003f1d000 */
[C---:B------:R-:W-:Y:S03]  /*92e0*/  FMUL.FTZ R3, R100.reuse, c[0x0][0x2d0] ;  /* 0x0000b40064037a20 */ /* 0x040fe60000410000 */
[----:B------:R-:W-:Y:S05]  /*92f0*/  FSEL R2, R100, RZ, P0 ;  /* 0x000000ff64027208 */ /* 0x000fea0000000000 */
[----:B------:R-:W-:Y:S01]  /*9300*/  FADD.FTZ R2, -R2, R103 ;  /* 0x0000006702027221 */ /* 0x000fe20000010100 */
[----:B------:R-:W-:Y:S03]  /*9310*/  FSEL R103, R3, RZ, P0 ;  /* 0x000000ff03677208 */ /* 0x000fe60000000000 */
[----:B------:R-:W-:Y:S02]  /*9320*/  FMUL.FTZ R2, R2, c[0x0][0x2d0] ;  /* 0x0000b40002027a20 */ /* 0x000fe40000410000 */
[--C-:B------:R-:W-:Y:S02]  /*9330*/  FFMA.FTZ R3, R6, c[0x0][0x2d0], -R103.reuse ;  /* 0x0000b40006037a23 */ /* 0x100fe40000010867 */
[--C-:B------:R-:W-:Y:S02]  /*9340*/  FFMA.FTZ R7, R7, c[0x0][0x2d0], -R103.reuse ;  /* 0x0000b40007077a23 */ /* 0x100fe40000010867 */
[----:B------:R-:W1:Y:S01]  /*9350*/  MUFU.EX2 R2, R2 ;  /* 0x0000000200027308 */ /* 0x000e620000000800 */
[--C-:B------:R-:W-:Y:S02]  /*9360*/  FFMA.FTZ R0, R102, c[0x0][0x2d0], -R103.reuse ;  /* 0x0000b40066007a23 */ /* 0x100fe40000010867 */
[----:B------:R-:W-:Y:S07]  /*9370*/  FFMA.FTZ R109, R144, c[0x0][0x2d0], -R103 ;  /* 0x0000b400906d7a23 */ /* 0x000fee0000010867 */
[----:B------:R-:W2:Y:S10]  /*9380*/  MUFU.EX2 R3, R3 ;  /* 0x0000000300037308 */ /* 0x000eb40000000800 */
[----:B------:R3:W-:Y:S01]  /*9390*/  MUFU.EX2 R121, R7 ;  /* 0x0000000700797308 */ /* 0x0007e20000000800 */
[C---:B-1----:R-:W-:Y:S02]  /*93a0*/  FMUL.FTZ R26, R2.reuse, R114 ;  /* 0x00000072021a7220 */ /* 0x042fe40000410000 */
[C---:B------:R-:W-:Y:S02]  /*93b0*/  FMUL.FTZ R10, R2.reuse, R130 ;  /* 0x00000082020a7220 */ /* 0x040fe40000410000 */
[C---:B------:R-:W-:Y:S05]  /*93c0*/  FMUL.FTZ R11, R2.reuse, R131 ;  /* 0x00000083020b7220 */ /* 0x040fea0000410000 */
        /* <DEDUP_REMOVED lines=9> */
[C---:B---3--:R-:W-:Y:S02]  /*9460*/  FMUL.FTZ R7, R2.reuse, R135 ;  /* 0x0000008702077220 */ /* 0x048fe40000410000 */
[C---:B------:R-:W-:Y:S02]  /*9470*/  FMUL.FTZ R22, R2.reuse, R118 ;  /* 0x0000007602167220 */ /* 0x040fe40000410000 */
[C---:B------:R-:W-:Y:S01]  /*9480*/  FMUL.FTZ R23, R2.reuse, R119 ;  /* 0x0000007702177220 */ /* 0x040fe20000410000 */
[----:B------:R-:W-:Y:S01]  /*9490*/  MUFU.EX2 R122, R109 ;  /* 0x0000006d007a7308 */ /* 0x000fe20000000800 */
[C---:B------:R-:W-:Y:S02]  /*94a0*/  FMUL.FTZ R27, R2.reuse, R115 ;  /* 0x00000073021b7220 */ /* 0x040fe40000410000 */
[C---:B--2---:R-:W-:Y:S02]  /*94b0*/  FFMA.FTZ R115, R2.reuse, R184, R3 ;  /* 0x000000b802737223 */ /* 0x044fe40000010003 */
        /* <DEDUP_REMOVED lines=22> */
[C---:B------:R-:W-:Y:S01]  /*9620*/  FMUL.FTZ R71, R2.reuse, R71 ;  /* 0x0000004702477220 */ /* 0x040fe20000410000 */
[----:B-1----:R-:W-:Y:S01]  /*9630*/  F2FP.PACK_AB R110, R127, R126 ;  /* 0x0000007e7f6e723e */ /* 0x002fe200000000ff */
        /* <DEDUP_REMOVED lines=14> */
[----:B------:R-:W-:Y:S01]  /*9720*/  IADD3 R2, R171, R161, RZ ;  /* 0x000000a1ab027210 */ /* 0x000fe20007ffe0ff */
[--C-:B------:R-:W-:Y:S01]  /*9730*/  FFMA.FTZ R0, R137, c[0x0][0x2d0], -R103.reuse ;  /* 0x0000b40089007a23 */ /* 0x100fe20000010867 */
[----:B------:R-:W-:Y:S02]  /*9740*/  F2FP.PACK_AB R137, R121, R3 ;  /* 0x000000037989723e */ /* 0x000fe400000000ff */
[----:B------:R-:W1:Y:S01]  /*9750*/  MUFU.EX2 R3, R146 ;  /* 0x0000009200037308 */ /* 0x000e620000000800 */
[----:B------:R-:W2:Y:S08]  /*9760*/  LDSM.16.MT88.4 R104, [R2] ;  /* 0x000000000268783b */ /* 0x000eb00000004200 */
[----:B------:R-:W-:Y:S01]  /*9770*/  LDSM.16.MT88.4 R128, [R2+0x1800] ;  /* 0x001800000280783b */ /* 0x000fe20000004200 */
[----:B------:R-:W3:Y:S10]  /*9780*/  MUFU.EX2 R113, R0 ;  /* 0x0000000000717308 */ /* 0x000ef40000000800 */
[----:B------:R-:W-:Y:S01]  /*9790*/  MUFU.EX2 R146, R182 ;  /* 0x000000b600927308 */ /* 0x000fe20000000800 */
[C---:B-1----:R-:W-:Y:S02]  /*97a0*/  F2FP.PACK_AB R108, R102.reuse, R3 ;  /* 0x00000003666c723e */ /* 0x042fe400000000ff */
[----:B---3--:R-:W-:Y:S01]  /*97b0*/  F2FP.PACK_AB R139, R113, R114 ;  /* 0x00000072718b723e */ /* 0x008fe200000000ff */
[----:B------:R-:W-:Y:S04]  /*97c0*/  FADD.FTZ R0, R3, R140 ;  /* 0x0000008c03007221 */ /* 0x000fe80000010000 */
[----:B------:R-:W-:Y:S01]  /*97d0*/  FADD.FTZ R123, R102, R0 ;  /* 0x00000000667b7221 */ /* 0x000fe20000010000 */
[C---:B------:R-:W-:Y:S01]  /*97e0*/  IADD3 R102, R169.reuse, R2, RZ ;  /* 0x00000002a9667210 */ /* 0x040fe20007ffe0ff */
[C---:B--2---:R-:W-:Y:S05]  /*97f0*/  HMMA.16816.F32 R4, R136.reuse, R104, R4 ;  /* 0x000000688804723c */ /* 0x044fea0000001804 */
[----:B------:R-:W-:Y:S03]  /*9800*/  IADD3 R0, R172, R161, RZ ;  /* 0x000000a1ac007210 */ /* 0x000fe60007ffe0ff */
[C---:B------:R-:W-:Y:S01]  /*9810*/  HMMA.16816.F32 R8, R136.reuse, R106, R8 ;  /* 0x0000006a8808723c */ /* 0x040fe20000001808 */
[----:B------:R-:W1:Y:S03]  /*9820*/  LDSM.16.MT88.4 R104, [R102] ;  /* 0x000000006668783b */ /* 0x000e660000004200 */
[----:B------:R-:W-:Y:S04]  /*9830*/  IADD3 R3, R169, R0, RZ ;  /* 0x00000000a9037210 */ /* 0x000fe80007ffe0ff */
        /* <DEDUP_REMOVED lines=31> */
[--C-:B------:R-:W-:Y:S01]  /*9a30*/  FFMA.FTZ R104, R141, c[0x0][0x2d0], -R103.reuse ;  /* 0x0000b4008d687a23 */ /* 0x100fe20000010867 */
[----:B------:R-:W-:Y:S03]  /*9a40*/  HMMA.16816.F32 R96, R136, R106, R96 ;  /* 0x0000006a8860723c */ /* 0x000fe60000001860 */
[----:B------:R1:W-:Y:S02]  /*9a50*/  MUFU.EX2 R112, R104 ;  /* 0x0000006800707308 */ /* 0x0003e40000000800 */
[--C-:B-1----:R-:W-:Y:S08]  /*9a60*/  FFMA.FTZ R104, R142, c[0x0][0x2d0], -R103.reuse ;  /* 0x0000b4008e687a23 */ /* 0x102ff00000010867 */
[----:B------:R1:W2:Y:S02]  /*9a70*/  MUFU.EX2 R120, R104 ;  /* 0x0000006800787308 */ /* 0x0002a40000000800 */
[--C-:B-1----:R-:W-:Y:S01]  /*9a80*/  FFMA.FTZ R104, R143, c[0x0][0x2d0], -R103.reuse ;  /* 0x0000b4008f687a23 */ /* 0x102fe20000010867 */
[----:B--2---:R-:W-:Y:S07]  /*9a90*/  F2FP.PACK_AB R109, R120, R112 ;  /* 0x00000070786d723e */ /* 0x004fee00000000ff */
[----:B------:R1:W2:Y:S02]  /*9aa0*/  MUFU.EX2 R116, R104 ;  /* 0x0000006800747308 */ /* 0x0002a40000000800 */
[----:B-1----:R-:W1:Y:S01]  /*9ab0*/  LDSM.16.MT88.4 R104, [R2+0x800] ;  /* 0x000800000268783b */ /* 0x002e620000004200 */
[----:B--2---:R-:W-:Y:S07]  /*9ac0*/  F2FP.PACK_AB R111, R122, R116 ;  /* 0x000000747a6f723e */ /* 0x004fee00000000ff */
        /* <DEDUP_REMOVED lines=35> */
[----:B------:R-:W-:Y:S01]  /*9d00*/  HMMA.16816.F32 R96, R108, R106, R96 ;  /* 0x0000006a6c60723c */ /* 0x000fe20000001860 */
[----:B------:R-:W1:Y:S01]  /*9d10*/  LDSM.16.MT88.4 R108, [R2+0x1000] ;  /* 0x00100000026c783b */ /* 0x000e620000004200 */
[----:B------:R-:W2:Y:S02]  /*9d20*/  MUFU.EX2 R148, R181 ;  /* 0x000000b500947308 */ /* 0x000ea40000000800 */
[--C-:B------:R-:W-:Y:S03]  /*9d30*/  FFMA.FTZ R105, R151, c[0x0][0x2d0], -R103.reuse ;  /* 0x0000b40097697a23 */ /* 0x100fe60000010867 */
[----:B------:R-:W-:Y:S05]  /*9d40*/  F2FP.PACK_AB R106, R152, R132 ;  /* 0x00000084986a723e */ /* 0x000fea00000000ff */
[----:B------:R3:W-:Y:S10]  /*9d50*/  MUFU.EX2 R117, R104 ;  /* 0x0000006800757308 */ /* 0x0007f40000000800 */
[----:B------:R4:W-:Y:S01]  /*9d60*/  MUFU.EX2 R145, R105 ;  /* 0x0000006900917308 */ /* 0x0009e20000000800 */
[----:B--2---:R-:W-:Y:S01]  /*9d70*/  F2FP.PACK_AB R136, R148, R146 ;  /* 0x000000929488723e */ /* 0x004fe200000000ff */
[----:B---3--:R-:W-:Y:S08]  /*9d80*/  FFMA.FTZ R104, R149, c[0x0][0x2d0], -R103 ;  /* 0x0000b40095687a23 */ /* 0x008ff00000010867 */
[----:B------:R-:W-:Y:S01]  /*9d90*/  MUFU.EX2 R149, R180 ;  /* 0x000000b400957308 */ /* 0x000fe20000000800 */
[----:B----4-:R-:W-:Y:S09]  /*9da0*/  FADD.FTZ R105, R126, R123 ;  /* 0x0000007b7e697221 */ /* 0x010ff20000010000 */
[----:B------:R2:W-:Y:S02]  /*9db0*/  MUFU.EX2 R118, R104 ;  /* 0x0000006800767308 */ /* 0x0005e40000000800 */
[----:B--2---:R-:W-:Y:S08]  /*9dc0*/  FFMA.FTZ R104, R150, c[0x0][0x2d0], -R103 ;  /* 0x0000b40096687a23 */ /* 0x004ff00000010867 */
[----:B------:R-:W2:Y:S10]  /*9dd0*/  MUFU.EX2 R150, R179 ;  /* 0x000000b300967308 */ /* 0x000eb40000000800 */
[----:B------:R3:W4:Y:S01]  /*9de0*/  MUFU.EX2 R119, R104 ;  /* 0x0000006800777308 */ /* 0x0007220000000800 */
[----:B--2---:R-:W-:Y:S01]  /*9df0*/  F2FP.PACK_AB R138, R150, R149 ;  /* 0x00000095968a723e */ /* 0x004fe200000000ff */
[----:B---3--:R-:W-:Y:S01]  /*9e00*/  FADD.FTZ R104, R121, R115 ;  /* 0x0000007379687221 */ /* 0x008fe20000010000 */
[----:B----4-:R-:W-:Y:S01]  /*9e10*/  F2FP.PACK_AB R107, R145, R119 ;  /* 0x00000077916b723e */ /* 0x010fe200000000ff */
[----:B------:R-:W-:Y:S01]  /*9e20*/  FADD.FTZ R121, R127, R105 ;  /* 0x000000697f797221 */ /* 0x000fe20000010000 */
[----:B------:R-:W-:Y:S01]  /*9e30*/  F2FP.PACK_AB R105, R118, R117 ;  /* 0x000000757669723e */ /* 0x000fe200000000ff */
[----:B------:R-:W-:Y:S04]  /*9e40*/  FADD.FTZ R104, R114, R104 ;  /* 0x0000006872687221 */ /* 0x000fe80000010000 */
[----:B------:R-:W-:Y:S04]  /*9e50*/  FADD.FTZ R104, R113, R104 ;  /* 0x0000006871687221 */ /* 0x000fe80000010000 */
[----:B------:R-:W-:Y:S02]  /*9e60*/  FADD.FTZ R104, R112, R104 ;  /* 0x0000006870687221 */ /* 0x000fe40000010000 */
[----:B------:R-:W2:Y:S02]  /*9e70*/  LDSM.16.MT88.4 R112, [R102+0x1000] ;  /* 0x001000006670783b */ /* 0x000ea40000004200 */
[----:B------:R-:W-:Y:S04]  /*9e80*/  FADD.FTZ R104, R120, R104 ;  /* 0x0000006878687221 */ /* 0x000fe80000010000 */
[----:B------:R-:W-:Y:S01]  /*9e90*/  FADD.FTZ R120, R116, R104 ;  /* 0x0000006874787221 */ /* 0x000fe20000010000 */
[----:B------:R-:W-:Y:S01]  /*9ea0*/  F2FP.PACK_AB R104, R125, R124 ;  /* 0x0000007c7d68723e */ /* 0x000fe200000000ff */
[----:B------:R-:W-:Y:S04]  /*9eb0*/  FFMA.FTZ R116, R154, c[0x0][0x2d0], -R103 ;  /* 0x0000b4009a747a23 */ /* 0x000fe80000010867 */
[----:B------:R3:W-:Y:S02]  /*9ec0*/  MUFU.EX2 R142, R116 ;  /* 0x00000074008e7308 */ /* 0x0007e40000000800 */
[C---:B-1----:R-:W-:Y:S08]  /*9ed0*/  HMMA.16816.F32 R4, R104.reuse, R108, R4 ;  /* 0x0000006c6804723c */ /* 0x042ff00000001804 */
[C---:B------:R-:W-:Y:S01]  /*9ee0*/  HMMA.16816.F32 R8, R104.reuse, R110, R8 ;  /* 0x0000006e6808723c */ /* 0x040fe20000001808 */
[----:B------:R-:W1:Y:S03]  /*9ef0*/  LDSM.16.MT88.4 R108, [R0+0x1000] ;  /* 0x00100000006c783b */ /* 0x000e660000004200 */
[----:B---3--:R-:W-:Y:S04]  /*9f00*/  FADD.FTZ R116, R124, R121 ;  /* 0x000000797c747221 */ /* 0x008fe80000010000 */
        /* <DEDUP_REMOVED lines=28> */
[----:B------:R-:W-:Y:S01]  /*a0d0*/  FFMA.FTZ R108, R155, c[0x0][0x2d0], -R103 ;  /* 0x0000b4009b6c7a23 */ /* 0x000fe20000010867 */
[C---:B------:R-:W-:Y:S03]  /*a0e0*/  HMMA.16816.F32 R88, R104.reuse, R110, R88 ;  /* 0x0000006e6858723c */ /* 0x040fe60000001858 */
[----:B------:R1:W3:Y:S01]  /*a0f0*/  MUFU.EX2 R141, R108 ;  /* 0x0000006c008d7308 */ /* 0x0002e20000000800 */
[----:B------:R-:W-:Y:S02]  /*a100*/  FADD.FTZ R109, R122, R120 ;  /* 0x000000787a6d7221 */ /* 0x000fe40000010000 */
[----:B------:R-:W4:Y:S02]  /*a110*/  LDSM.16.MT88.4 R120, [R102+0x1800] ;  /* 0x001800006678783b */ /* 0x000f240000004200 */
[----:B------:R-:W-:Y:S04]  /*a120*/  FADD.FTZ R109, R117, R109 ;  /* 0x0000006d756d7221 */ /* 0x000fe80000010000 */
[----:B------:R-:W-:Y:S02]  /*a130*/  FADD.FTZ R117, R125, R116 ;  /* 0x000000747d757221 */ /* 0x000fe40000010000 */
[----:B------:R-:W-:Y:S02]  /*a140*/  FADD.FTZ R116, R118, R109 ;  /* 0x0000006d76747221 */ /* 0x000fe40000010000 */
[----:B------:R-:W-:Y:S01]  /*a150*/  FADD.FTZ R144, R132, R117 ;  /* 0x0000007584907221 */ /* 0x000fe20000010000 */
[C---:B--2---:R-:W-:Y:S03]  /*a160*/  HMMA.16816.F32 R92, R104.reuse, R112, R92 ;  /* 0x00000070685c723c */ /* 0x044fe6000000185c */
[----:B------:R-:W-:Y:S05]  /*a170*/  FADD.FTZ R143, R119, R116 ;  /* 0x00000074778f7221 */ /* 0x000fea0000010000 */
[----:B------:R-:W-:Y:S01]  /*a180*/  HMMA.16816.F32 R96, R104, R114, R96 ;  /* 0x000000726860723c */ /* 0x000fe20000001860 */
[----:B------:R-:W-:Y:S03]  /*a190*/  LDSM.16.MT88.4 R104, [R3+0x1800] ;  /* 0x001800000368783b */ /* 0x000fe60000004200 */
[--C-:B-1----:R-:W-:Y:S01]  /*a1a0*/  FFMA.FTZ R108, R157, c[0x0][0x2d0], -R103.reuse ;  /* 0x0000b4009d6c7a23 */ /* 0x102fe20000010867 */
[----:B---3--:R-:W-:Y:S01]  /*a1b0*/  F2FP.PACK_AB R137, R141, R142 ;  /* 0x0000008e8d89723e */ /* 0x008fe200000000ff */
[----:B------:R-:W-:Y:S02]  /*a1c0*/  FFMA.FTZ R103, R156, c[0x0][0x2d0], -R103 ;  /* 0x0000b4009c677a23 */ /* 0x000fe40000010867 */
[----:B------:R1:W-:Y:S10]  /*a1d0*/  MUFU.EX2 R140, R108 ;  /* 0x0000006c008c7308 */ /* 0x0003f40000000800 */
[----:B------:R-:W2:Y:S01]  /*a1e0*/  MUFU.EX2 R103, R103 ;  /* 0x0000006700677308 */ /* 0x000ea20000000800 */
[----:B-1----:R-:W1:Y:S01]  /*a1f0*/  LDSM.16.MT88.4 R108, [R0+0x1800] ;  /* 0x00180000006c783b */ /* 0x002e620000004200 */
[----:B--2---:R-:W-:Y:S07]  /*a200*/  F2FP.PACK_AB R139, R103, R140 ;  /* 0x0000008c678b723e */ /* 0x004fee00000000ff */
[C---:B------:R-:W-:Y:S01]  /*a210*/  HMMA.16816.F32 R132, R136.reuse, R128, R4 ;  /* 0x000000808884723c */ /* 0x040fe20000001804 */
[----:B------:R-:W2:Y:S07]  /*a220*/  LDSM.16.MT88.4 R4, [R2+0x3800] ;  /* 0x003800000204783b */ /* 0x000eae0000004200 */
[C---:B------:R-:W-:Y:S01]  /*a230*/  HMMA.16816.F32 R128, R136.reuse, R130, R8 ;  /* 0x000000828880723c */ /* 0x040fe20000001808 */
[----:B------:R-:W3:Y:S07]  /*a240*/  LDSM.16.MT88.4 R8, [R102+0x3800] ;  /* 0x003800006608783b */ /* 0x000eee0000004200 */
[C---:B----4-:R-:W-:Y:S01]  /*a250*/  HMMA.16816.F32 R124, R136.reuse, R120, R12 ;  /* 0x00000078887c723c */ /* 0x050fe2000000180c */
[----:B------:R-:W4:Y:S07]  /*a260*/  LDSM.16.MT88.4 R12, [R0+0x3800] ;  /* 0x00380000000c783b */ /* 0x000f2e0000004200 */
[C---:B------:R-:W-:Y:S01]  /*a270*/  HMMA.16816.F32 R120, R136.reuse, R122, R16 ;  /* 0x0000007a8878723c */ /* 0x040fe20000001810 */
[----:B------:R-:W-:Y:S07]  /*a280*/  LDSM.16.MT88.4 R16, [R102+0x5800] ;  /* 0x005800006610783b */ /* 0x000fee0000004200 */
[C---:B-1----:R-:W-:Y:S01]  /*a290*/  HMMA.16816.F32 R116, R136.reuse, R108, R20 ;  /* 0x0000006c8874723c */ /* 0x042fe20000001814 */
[----:B------:R1:W-:Y:S07]  /*a2a0*/  LDSM.16.MT88.4 R20, [R0+0x5800] ;  /* 0x005800000014783b */ /* 0x0003ee0000004200 */
[C---:B------:R-:W-:Y:S08]  /*a2b0*/  HMMA.16816.F32 R112, R136.reuse, R110, R24 ;  /* 0x0000006e8870723c */ /* 0x040ff00000001818 */
[C---:B------:R-:W-:Y:S08]  /*a2c0*/  HMMA.16816.F32 R108, R136.reuse, R104, R28 ;  /* 0x00000068886c723c */ /* 0x040ff0000000181c */
[C---:B------:R-:W-:Y:S04]  /*a2d0*/  HMMA.16816.F32 R104, R136.reuse, R106, R32 ;  /* 0x0000006a8868723c */ /* 0x040fe80000001820 */
[----:B-1----:R-:W-:Y:S04]  /*a2e0*/  FADD.FTZ R0, R145, R143 ;  /* 0x0000008f91007221 */ /* 0x002fe80000010000 */
[C---:B--2---:R-:W-:Y:S04]  /*a2f0*/  HMMA.16816.F32 R36, R136.reuse, R4, R36 ;  /* 0x000000048824723c */ /* 0x044fe80000001824 */
[----:B------:R-:W-:Y:S04]  /*a300*/  FADD.FTZ R0, R142, R0 ;  /* 0x000000008e007221 */ /* 0x000fe80000010000 */
[C---:B------:R-:W-:Y:S01]  /*a310*/  HMMA.16816.F32 R40, R136.reuse, R6, R40 ;  /* 0x000000068828723c */ /* 0x040fe20000001828 */
[----:B------:R-:W1:Y:S03]  /*a320*/  LDSM.16.MT88.4 R4, [R3+0x3800] ;  /* 0x003800000304783b */ /* 0x000e660000004200 */
[----:B------:R-:W-:Y:S04]  /*a330*/  FADD.FTZ R0, R141, R0 ;  /* 0x000000008d007221 */ /* 0x000fe80000010000 */
[C---:B---3--:R-:W-:Y:S08]  /*a340*/  HMMA.16816.F32 R44, R136.reuse, R8, R44 ;  /* 0x00000008882c723c */ /* 0x048ff0000000182c */
[C---:B------:R-:W-:Y:S01]  /*a350*/  HMMA.16816.F32 R48, R136.reuse, R10, R48 ;  /* 0x0000000a8830723c */ /* 0x040fe20000001830 */
[----:B------:R2:W3:Y:S07]  /*a360*/  LDSM.16.MT88.4 R8, [R2+0x5800] ;  /* 0x005800000208783b */ /* 0x0004ee0000004200 */
[C---:B----4-:R-:W-:Y:S08]  /*a370*/  HMMA.16816.F32 R52, R136.reuse, R12, R52 ;  /* 0x0000000c8834723c */ /* 0x050ff00000001834 */
[C---:B------:R-:W-:Y:S01]  /*a380*/  HMMA.16816.F32 R56, R136.reuse, R14, R56 ;  /* 0x0000000e8838723c */ /* 0x040fe20000001838 */
[----:B------:R4:W5:Y:S03]  /*a390*/  LDSM.16.MT88.4 R12, [R3+0x5800] ;  /* 0x00580000030c783b */ /* 0x0009660000004200 */
[----:B--2---:R-:W-:Y:S04]  /*a3a0*/  FADD.FTZ R2, R152, R144 ;  /* 0x0000009098027221 */ /* 0x004fe80000010000 */
[C---:B-1----:R-:W-:Y:S04]  /*a3b0*/  HMMA.16816.F32 R60, R136.reuse, R4, R60 ;  /* 0x00000004883c723c */ /* 0x042fe8000000183c */
[----:B------:R-:W-:Y:S04]  /*a3c0*/  FADD.FTZ R2, R146, R2 ;  /* 0x0000000292027221 */ /* 0x000fe80000010000 */
[----:B------:R-:W-:Y:S01]  /*a3d0*/  FADD.FTZ R2, R148, R2 ;  /* 0x0000000294027221 */ /* 0x000fe20000010000 */
[C---:B------:R-:W-:Y:S03]  /*a3e0*/  HMMA.16816.F32 R64, R136.reuse, R6, R64 ;  /* 0x000000068840723c */ /* 0x040fe60000001840 */
[----:B----4-:R-:W-:Y:S05]  /*a3f0*/  FADD.FTZ R3, R149, R2 ;  /* 0x0000000295037221 */ /* 0x010fea0000010000 */
[C---:B---3--:R-:W-:Y:S04]  /*a400*/  HMMA.16816.F32 R68, R136.reuse, R8, R68 ;  /* 0x000000088844723c */ /* 0x048fe80000001844 */
[----:B------:R-:W-:Y:S01]  /*a410*/  FADD.FTZ R2, R140, R0 ;  /* 0x000000008c027221 */ /* 0x000fe20000010000 */
[----:B------:R-:W-:Y:S01]  /*a420*/  IADD3 R0, R176, -0x2, RZ ;  /* 0xfffffffeb0007810 */ /* 0x000fe20007ffe0ff */
[----:B------:R-:W-:Y:S02]  /*a430*/  FADD.FTZ R183, R150, R3 ;  /* 0x0000000396b77221 */ /* 0x000fe40000010000 */
[C---:B------:R-:W-:Y:S03]  /*a440*/  HMMA.16816.F32 R72, R136.reuse, R10, R72 ;  /* 0x0000000a8848723c */ /* 0x040fe60000001848 */
[----:B------:R-:W-:Y:S01]  /*a450*/  ISETP.GE.AND P0, PT, R0, R188, PT ;  /* 0x000000bc0000720c */ /* 0x000fe20003f06270 */
[----:B------:R-:W-:Y:S04]  /*a460*/  FADD.FTZ R184, R103, R2 ;  /* 0x0000000267b87221 */ /* 0x000fe80000010000 */
[C---:B------:R-:W-:Y:S08]  /*a470*/  HMMA.16816.F32 R76, R136.reuse, R16, R76 ;  /* 0x00000010884c723c */ /* 0x040ff0000000184c */
[C---:B------:R-:W-:Y:S08]  /*a480*/  HMMA.16816.F32 R80, R136.reuse, R18, R80 ;  /* 0x000000128850723c */ /* 0x040ff00000001850 */
[C---:B------:R-:W-:Y:S08]  /*a490*/  HMMA.16816.F32 R84, R136.reuse, R20, R84 ;  /* 0x000000148854723c */ /* 0x040ff00000001854 */
[C---:B------:R-:W-:Y:S08]  /*a4a0*/  HMMA.16816.F32 R88, R136.reuse, R22, R88 ;  /* 0x000000168858723c */ /* 0x040ff00000001858 */
[C---:B-----5:R-:W-:Y:S08]  /*a4b0*/  HMMA.16816.F32 R92, R136.reuse, R12, R92 ;  /* 0x0000000c885c723c */ /* 0x060ff0000000185c */
[----:B------:R-:W-:Y:S01]  /*a4c0*/  HMMA.16816.F32 R96, R136, R14, R96 ;  /* 0x0000000e8860723c */ /* 0x000fe20000001860 */
[----:B------:R-:W-:Y:S07]  /*a4d0*/  @!UPT UIADD3 URZ, URZ, URZ, URZ ;  /* 0x0000003f3f3ff290 */ /* 0x000fee000fffe03f */
[----:B------:R-:W-:-:S11]  /*a4e0*/  @!P0 BRA `(.L_x_2070) ;  /* 0x0000057000008947 */ /* 0x000fd60003800000 */
[----:B------:R-:W-:Y:S01]  /*a4f0*/  SHF.R.S32.HI R7, RZ, 0x1f, R186 ;  /* 0x0000001fff077819 */ /* 0x000fe200000114ba */
[----:B------:R-:W-:Y:S01]  /*a500*/  IMAD.MOV.U32 R214, RZ, RZ, c[0x0][0x2b8] ;  /* 0x0000ae00ffd67624 */ /* 0x000fe200078e00ff */
[----:B------:R-:W-:Y:S01]  /*a510*/  SHF.R.S32.HI R6, RZ, 0x1f, R177 ;  /* 0x0000001fff067819 */ /* 0x000fe200000114b1 */
[----:B------:R-:W-:Y:S01]  /*a520*/  IMAD R209, R187, 0x20, R205 ;  /* 0x00000020bbd17824 */ /* 0x000fe200078e02cd */
[----:B------:R-:W-:Y:S01]  /*a530*/  SHF.L.U64.HI R14, R186, 0x1, R7 ;  /* 0x00000001ba0e7819 */ /* 0x000fe20000010207 */
[----:B------:R-:W-:Y:S01]  /*a540*/  IMAD.MOV.U32 R174, RZ, RZ, RZ ;  /* 0x000000ffffae7224 */ /* 0x000fe200078e00ff */
[----:B------:R-:W-:Y:S01]  /*a550*/  ISETP.NE.AND P5, PT, R214, 0x1, PT ;  /* 0x00000001d600780c */ /* 0x000fe20003fa5270 */
[----:B------:R-:W-:Y:S01]  /*a560*/  IMAD.SHL.U32 R18, R185, 0x2, RZ ;  /* 0x00000002b9127824 */ /* 0x000fe200078e00ff */
[C---:B------:R-:W-:Y:S01]  /*a570*/  IADD3 R2, R209.reuse, R147, R193 ;  /* 0x00000093d1027210 */ /* 0x040fe20007ffe0c1 */
[----:B------:R-:W-:Y:S01]  /*a580*/  IMAD.SHL.U32 R17, R186, 0x2, RZ ;  /* 0x00000002ba117824 */ /* 0x000fe200078e00ff */
[----:B------:R-:W-:Y:S01]  /*a590*/  ISETP.GT.AND P4, PT, R209, 0x3f, PT ;  /* 0x0000003fd100780c */ /* 0x000fe20003f84270 */
[C---:B------:R-:W-:Y:S01]  /*a5a0*/  IMAD.SHL.U32 R16, R177.reuse, 0x2, RZ ;  /* 0x00000002b1107824 */ /* 0x040fe200078e00ff */
[----:B------:R-:W-:Y:S02]  /*a5b0*/  IADD3 R2, R2, -0x80, RZ ;  /* 0xffffff8002027810 */ /* 0x000fe40007ffe0ff */
[----:B------:R-:W-:Y:S02]  /*a5c0*/  SHF.R.S32.HI R209, RZ, 0x1f, R185 ;  /* 0x0000001fffd17819 */ /* 0x000fe400000114b9 */
[----:B------:R-:W-:Y:S01]  /*a5d0*/  SHF.L.U64.HI R13, R177, 0x1, R6 ;  /* 0x00000001b10d7819 */ /* 0x000fe20000010206 */
[----:B------:R-:W-:Y:S01]  /*a5e0*/  IMAD.MOV.U32 R0, RZ, RZ, R2 ;  /* 0x000000ffff007224 */ /* 0x000fe200078e0002 */
[----:B------:R-:W-:Y:S01]  /*a5f0*/  SHF.L.U64.HI R15, R185, 0x1, R209 ;  /* 0x00000001b90f7819 */ /* 0x000fe200000102d1 */
        /* <DEDUP_REMOVED lines=24> */
.L_x_2188:
[----:B------:R-:W-:-:S05]  /*a780*/  BRA.DIV ~URZ, `(.L_x_2072) ;  /* 0x0000cf127f007947 */ /* 0x000fca000b800000 */
[----:B------:R-:W3:Y:S01]  /*a790*/  SHFL.IDX PT, R0, R12, RZ, 0x181f ;  /* 0x00181fff0c007589 */ /* 0x000ee200000e0000 */
[----:B------:R-:W-:Y:S02]  /*a7a0*/  ISETP.GE.AND P4, PT, R177, c[0x0][0x1d4], PT ;  /* 0x00007500b1007a0c */ /* 0x000fe40003f86270 */
[----:B------:R-:W-:Y:S02]  /*a7b0*/  ISETP.GE.AND P3, PT, R186, c[0x0][0x1d4], PT ;  /* 0x00007500ba007a0c */ /* 0x000fe40003f66270 */
[----:B------:R-:W-:Y:S02]  /*a7c0*/  SEL R10, RZ, 0x10, P4 ;  /* 0x00000010ff0a7807 */ /* 0x000fe40002000000 */
[----:B---3--:R-:W-:Y:S05]  /*a7d0*/  IADD3 R8, P0, R0, R16, RZ ;  /* 0x0000001000087210 */ /* 0x008fea0007f1e0ff */
[----:B--2---:R-:W-:Y:S01]  /*a7e0*/  IMAD.X R9, R4, 0x1, R13, P0 ;  /* 0x0000000104097824 */ /* 0x004fe200000e060d */
[----:B------:R-:W-:Y:S05]  /*a7f0*/  IADD3 R6, P0, R0, R17, RZ ;  /* 0x0000001100067210 */ /* 0x000fea0007f1e0ff */
[----:B------:R-:W-:Y:S01]  /*a800*/  IMAD.X R7, R4, 0x1, R14, P0 ;  /* 0x0000000104077824 */ /* 0x000fe200000e060e */
[----:B------:R-:W-:Y:S01]  /*a810*/  IADD3 R2, P0, R0, R18, RZ ;  /* 0x0000001200027210 */ /* 0x000fe20007f1e0ff */
[----:B------:R-:W-:Y:S04]  /*a820*/  IMAD R0, R178, 0x6000, R207 ;  /* 0x00006000b2007824 */ /* 0x000fe800078e02cf */
[----:B------:R-:W-:Y:S01]  /*a830*/  IMAD.X R3, R4, 0x1, R15, P0 ;  /* 0x0000000104037824 */ /* 0x000fe200000e060f */
[----:B------:R-:W-:Y:S01]  /*a840*/  @!PT LDS RZ, [RZ] ;  /* 0x00000000fffff984 */ /* 0x000fe20000000800 */
[----:B------:R-:W-:Y:S01]  /*a850*/  @!PT LDS RZ, [RZ] ;  /* 0x00000000fffff984 */ /* 0x000fe20000000800 */
[----:B------:R2:W-:Y:S01]  /*a860*/  LDGSTS.E.BYPASS.LTC128B.128 [R0], [R8.64], !P4 ;  /* 0x0000000008007fae */ /* 0x0005e2000e101d46 */
[----:B------:R-:W-:Y:S03]  /*a870*/  ISETP.GE.AND P0, PT, R185, c[0x0][0x1d4], PT ;  /* 0x00007500b9007a0c */ /* 0x000fe60003f06270 */
[----:B------:R2:W-:Y:S01]  /*a880*/  LDGSTS.E.BYPASS.LTC128B.128 [R0+0x2000], [R6.64], !P3 ;  /* 0x0200000006007fae */ /* 0x0005e2000d901d46 */
[----:B------:R-:W-:Y:S03]  /*a890*/  SEL R11, RZ, 0x10, P0 ;  /* 0x00000010ff0b7807 */ /* 0x000fe60000000000 */
[----:B------:R3:W4:Y:S06]  /*a8a0*/  SHFL.IDX PT, R4, R5, 0x1, 0x181f ;  /* 0x00381f0005047f89 */ /* 0x00072c00000e0000 */
[----:B------:R5:W-:Y:S01]  /*a8b0*/  LDGSTS.E.BYPASS.LTC128B.128 [R0+0x4000], [R2.64], !P0 ;  /* 0x0400000002007fae */ /* 0x000be2000c101d46 */
[----:B-1-3--:R-:W-:Y:S03]  /*a8c0*/  SEL R5, RZ, 0x10, P3 ;  /* 0x00000010ff057807 */ /* 0x00afe60001800000 */
[----:B-----5:R2:W1:Y:S04]  /*a8d0*/  SHFL.IDX PT, R2, R12, 0x1, 0x181f ;  /* 0x00381f000c027f89 */ /* 0x02046800000e0000 */
.L_x_2189:
[C---:B----4-:R-:W-:Y:S04]  /*a8e0*/  IADD3 R3, -R10.reuse, 0x10, RZ ;  /* 0x000000100a037810 */ /* 0x050fe80007ffe1ff */
[----:B------:R-:W-:Y:S04]  /*a8f0*/  LOP3.LUT R3, R3, 0xf, RZ, 0xc0, !PT ;  /* 0x0000000f03037812 */ /* 0x000fe800078ec0ff */
[----:B-12---:R-:W-:Y:S02]  /*a900*/  IADD3 R8, P3, P0, R3, R2, R16 ;  /* 0x0000000203087210 */ /* 0x006fe4000787e010 */
[----:B------:R-:W-:Y:S02]  /*a910*/  IADD3 R3, -R5, 0x10, RZ ;  /* 0x0000001005037810 */ /* 0x000fe40007ffe1ff */
[----:B------:R-:W-:Y:S02]  /*a920*/  IADD3.X R9, RZ, R4, R13, P3, P0 ;  /* 0x00000004ff097210 */ /* 0x000fe40001fe040d */
[----:B------:R-:W-:Y:S04]  /*a930*/  LOP3.LUT R3, R3, 0xf, RZ, 0xc0, !PT ;  /* 0x0000000f03037812 */ /* 0x000fe800078ec0ff */
[----:B------:R-:W-:Y:S02]  /*a940*/  IADD3 R6, P3, P0, R3, R2, R17 ;  /* 0x0000000203067210 */ /* 0x000fe4000787e011 */
[----:B------:R-:W-:Y:S02]  /*a950*/  IADD3 R3, -R11, 0x10, RZ ;  /* 0x000000100b037810 */ /* 0x000fe40007ffe1ff */
[----:B------:R-:W-:Y:S02]  /*a960*/  IADD3.X R7, RZ, R4, R14, P3, P0 ;  /* 0x00000004ff077210 */ /* 0x000fe40001fe040e */
        /* <DEDUP_REMOVED lines=9> */
[----:B------:R-:W-:Y:S11]  /*aa00*/  ISETP.NE.U32.AND P0, PT, R5, RZ, PT ;  /* 0x000000ff0500720c */ /* 0x000ff60003f05070 */
[----:B------:R-:W-:Y:S02]  /*aa10*/  @!UPT UIADD3 URZ, URZ, URZ, URZ ;  /* 0x0000003f3f3ff290 */ /* 0x000fe4000fffe03f */
[----:B------:R1:W-:Y:S01]  /*aa20*/  LDGSTS.E.BYPASS.LTC128B.128.ZFILL [R0+0x3000], [R6.64], P0 ;  /* 0x0300000006007fae */ /* 0x0003e20008141d46 */
[----:B------:R-:W-:Y:S11]  /*aa30*/  ISETP.NE.U32.AND P0, PT, R11, RZ, PT ;  /* 0x000000ff0b00720c */ /* 0x000ff60003f05070 */
[----:B------:R-:W-:Y:S02]  /*aa40*/  @!UPT UIADD3 URZ, URZ, URZ, URZ ;  /* 0x0000003f3f3ff290 */ /* 0x000fe4000fffe03f */
[----:B------:R1:W-:Y:S02]  /*aa50*/  LDGSTS.E.BYPASS.LTC128B.128.ZFILL [R0+0x5000], [R2.64], P0 ;  /* 0x0500000002007fae */ /* 0x0003e40008141d46 */
.L_x_2070:
[----:B------:R-:W-:Y:S05]  /*aa60*/  BSYNC B0 ;  /* 0x0000000000007941 */ /* 0x000fea0003800000 */
.L_x_2069:
[C---:B-1----:R-:W-:Y:S01]  /*aa70*/  IADD3 R0, R163.reuse, 0x1, RZ ;  /* 0x00000001a3007810 */ /* 0x042fe20007ffe0ff */
[----:B------:R-:W0:Y:S01]  /*aa80*/  LDGDEPBAR ;  /* 0x00000000000079af */ /* 0x000e220000000000 */
[----:B------:R-:W-:Y:S01]  /*aa90*/  ISETP.GE.AND P0, PT, R163, 0x1, PT ;  /* 0x00000001a300780c */ /* 0x000fe20003f06270 */
[----:B------:R-:W-:Y:S01]  /*aaa0*/  IMAD.MOV.U32 R103, RZ, RZ, R100 ;  /* 0x000000ffff677224 */ /* 0x000fe200078e0064 */
[----:B------:R-:W-:Y:S01]  /*aab0*/  IADD3 R173, R176, -0x1, RZ ;  /* 0xffffffffb0ad7810 */ /* 0x000fe20007ffe0ff */
[----:B------:R-:W-:Y:S01]  /*aac0*/  IMAD.MOV.U32 R102, RZ, RZ, R101 ;  /* 0x000000ffff667224 */ /* 0x000fe200078e0065 */
[----:B------:R-:W-:Y:S02]  /*aad0*/  SEL R163, R0, RZ, !P0 ;  /* 0x000000ff00a37207 */ /* 0x000fe40004000000 */
[----:B------:R-:W-:Y:S01]  /*aae0*/  ISETP.GT.AND P0, PT, R176, R192, PT ;  /* 0x000000c0b000720c */ /* 0x000fe20003f04270 */
[----:B------:R-:W-:Y:S11]  /*aaf0*/  IMAD.MOV.U32 R176, RZ, RZ, R173 ;  /* 0x000000ffffb07224 */ /* 0x000ff600078e00ad */
[----:B------:R-:W-:Y:S01]  /*ab00*/  @!UPT UIADD3 URZ, URZ, URZ, URZ ;  /* 0x0000003f3f3ff290 */ /* 0x000fe2000fffe03f */
[----:B------:R-:W-:-:S05]  /*ab10*/  @P0 BRA `(.L_x_2073) ;  /* 0xffffc61000000947 */ /* 0x000fca000383ffff */
.L_x_2056:
        /* <DEDUP_REMOVED lines=21> */
.L_x_2076:
[----:B------:R-:W-:-:S04]  /*ac70*/  MOV R3, c[0x0][0x32c] ;  /* 0x0000cb0000037a02 */ /* 0x000fc80000000f00 */
[----:B------:R-:W-:-:S13]  /*ac80*/  ISETP.NE.AND P0, PT, R3, 0x1, PT ;  /* 0x000000010300780c */ /* 0x000fda0003f05270 */
[----:B------:R-:W-:-:S05]  /*ac90*/  @P0 IMAD.HI.U32 R3, R0, c[0x0][0x330], RZ ;  /* 0x0000cc0000030a27 */ /* 0x000fca00078e00ff */
[----:B------:R-:W-:Y:S02]  /*aca0*/  @P0 SHF.R.U32.HI R0, RZ, c[0x0][0x334], R3 ;  /* 0x0000cd00ff000a19 */ /* 0x000fe40000011603 */
.L_x_2077:
[----:B------:R-:W-:Y:S05]  /*acb0*/  BSYNC B0 ;  /* 0x0000000000007941 */ /* 0x000fea0003800000 */
.L_x_2075:
[----:B------:R-:W-:-:S05]  /*acc0*/  IMAD R0, R0, c[0x0][0x32c], RZ ;  /* 0x0000cb0000007a24 */ /* 0x000fca00078e02ff */
[----:B------:R-:W-:-:S04]  /*acd0*/  IMNMX R2, R2, R0, !PT ;  /* 0x0000000002027217 */ /* 0x000fc80007800200 */
.L_x_2074:
[----:B------:R-:W-:Y:S01]  /*ace0*/  IADD3 R2, R2, 0x3f, RZ ;  /* 0x0000003f02027810 */ /* 0x000fe20007ffe0ff */
[----:B------:R-:W-:Y:S02]  /*acf0*/  IMAD.MOV.U32 R209, RZ, RZ, 0x1f ;  /* 0x0000001fffd17424 */ /* 0x000fe400078e00ff */
[----:B------:R-:W-:Y:S01]  /*ad00*/  IMAD.MOV.U32 R192, RZ, RZ, -0x1 ;  /* 0xffffffffffc07424 */ /* 0x000fe200078e00ff */
        /* <DEDUP_REMOVED lines=8> */
.L_x_2088:
[----:B------:R-:W-:Y:S04]  /*ad90*/  DEPBAR.LE SB0, 0x2 ;  /* 0x000080800000791a */ /* 0x000fe80000000000 */
[----:B------:R-:W-:Y:S01]  /*ada0*/  WARPSYNC 0xffffffff ;  /* 0xffffffff00007948 */ /* 0x000fe20003800000 */
[----:B------:R-:W-:Y:S01]  /*adb0*/  BAR.SYNC.DEFER_BLOCKING 0x0 ;  /* 0x0000000000007b1d */ /* 0x000fe20000010000 */
[----:B------:R-:W-:Y:S01]  /*adc0*/  IMAD R162, R163, 0x6000, RZ ;  /* 0x00006000a3a27824 */ /* 0x000fe200078e02ff */
[----:B------:R-:W-:Y:S01]  /*add0*/  LOP3.LUT P2, RZ, R187, 0x2, RZ, 0xc0, !PT ;  /* 0x00000002bbff7812 */ /* 0x000fe2000784c0ff */
[----:B------:R-:W-:Y:S01]  /*ade0*/  IMAD.MOV.U32 R2, RZ, RZ, 0x20 ;  /* 0x00000020ff027424 */ /* 0x000fe200078e00ff */
[----:B------:R-:W-:Y:S02]  /*adf0*/  ISETP.GE.AND P0, PT, R188, R173, PT ;  /* 0x000000adbc00720c */ /* 0x000fe40003f06270 */
[----:B------:R-:W-:Y:S02]  /*ae00*/  IADD3 R100, R170, R162, RZ ;  /* 0x000000a2aa647210 */ /* 0x000fe40007ffe0ff */
[----:B------:R-:W-:Y:S05]  /*ae10*/  SEL R160, R2, 0xffffffe0, !P2 ;  /* 0xffffffe002a07807 */ /* 0x000fea0005000000 */
[----:B------:R-:W-:Y:S01]  /*ae20*/  IMAD.IADD R103, R160, 0x1, R100 ;  /* 0x00000001a0677824 */ /* 0x000fe200078e0264 */
        /* <DEDUP_REMOVED lines=36> */
.L_x_2190:
        /* <DEDUP_REMOVED lines=22> */
.L_x_2191:
[C---:B--2---:R-:W-:Y:S02]  /*b1d0*/  IADD3 R3, -R6.reuse, 0x10, RZ ;  /* 0x0000001006037810 */ /* 0x044fe40007ffe1ff */
[----:B------:R-:W-:Y:S02]  /*b1e0*/  ISETP.NE.U32.AND P3, PT, R6, RZ, PT ;  /* 0x000000ff0600720c */ /* 0x000fe40003f65070 */
[----:B------:R-:W-:Y:S04]  /*b1f0*/  LOP3.LUT R3, R3, 0xf, RZ, 0xc0, !PT ;  /* 0x0000000f03037812 */ /* 0x000fe800078ec0ff */
[-C--:B---34-:R-:W-:Y:S02]  /*b200*/  IADD3 R12, P1, P0, R3, R2.reuse, R23 ;  /* 0x00000002030c7210 */ /* 0x098fe4000783e017 */
        /* <DEDUP_REMOVED lines=17> */
.L_x_2080:
[----:B------:R-:W-:Y:S05]  /*b320*/  BSYNC B0 ;  /* 0x0000000000007941 */ /* 0x000fea0003800000 */
.L_x_2079:
[----:B------:R-:W0:Y:S01]  /*b330*/  LDGDEPBAR ;  /* 0x00000000000079af */ /* 0x000e220000000000 */
[----:B------:R-:W-:Y:S01]  /*b340*/  WARPSYNC 0xffffffff ;  /* 0xffffffff00007948 */ /* 0x000fe20003800000 */
[C---:B--23--:R-:W-:Y:S01]  /*b350*/  HMMA.16816.F32 R4, R32.reuse, R8, RZ ;  /* 0x000000082004723c */ /* 0x04cfe200000018ff */
[----:B------:R-:W-:Y:S02]  /*b360*/  IMAD.MOV.U32 R2, RZ, RZ, 0x40 ;  /* 0x00000040ff027424 */ /* 0x000fe400078e00ff */
[----:B------:R-:W-:Y:S01]  /*b370*/  LOP3.LUT P1, RZ, R187, 0x4, RZ, 0xc0, !PT ;  /* 0x00000004bbff7812 */ /* 0x000fe2000782c0ff */
[----:B------:R-:W-:Y:S01]  /*b380*/  IMAD.IADD R3, R170, 0x1, R162 ;  /* 0x00000001aa037824 */ /* 0x000fe200078e02a2 */
[----:B------:R-:W-:Y:S02]  /*b390*/  ISETP.GE.AND P0, PT, R178, 0x1, PT ;  /* 0x00000001b200780c */ /* 0x000fe40003f06270 */
[----:B------:R-:W-:Y:S01]  /*b3a0*/  SEL R161, R2, 0xffffffc0, !P1 ;  /* 0xffffffc002a17807 */ /* 0x000fe20004800000 */
[C---:B------:R-:W-:Y:S01]  /*b3b0*/  HMMA.16816.F32 R8, R32.reuse, R10, RZ ;  /* 0x0000000a2008723c */ /* 0x040fe200000018ff */
[C---:B------:R-:W-:Y:S03]  /*b3c0*/  IMAD.IADD R2, R160.reuse, 0x1, R3 ;  /* 0x00000001a0027824 */ /* 0x040fe600078e0203 */
[C---:B------:R-:W-:Y:S01]  /*b3d0*/  IMAD.IADD R101, R161.reuse, 0x1, R100 ;  /* 0x00000001a1657824 */ /* 0x040fe200078e0264 */
[----:B------:R-:W-:Y:S03]  /*b3e0*/  IADD3 R3, R160, R3, R161 ;  /* 0x00000003a0037210 */ /* 0x000fe60007ffe0a1 */
        /* <DEDUP_REMOVED lines=19> */
[----:B------:R-:W2:Y:S07]  /*b520*/  LDSM.16.M88.4 R140, [R101+0x800] ;  /* 0x00080000658c783b */ /* 0x000eae0000000200 */
        /* <DEDUP_REMOVED lines=67> */
[----:B------:R-:W-:Y:S07]  /*b960*/  LDSM.16.M88.4 R144, [R164+0x8000] ;  /* 0x00800000a490783b */ /* 0x000fee0000000200 */
[C---:B--2---:R-:W-:Y:S08]  /*b970*/  HMMA.16816.F32 R12, R136.reuse, R140, R12 ;  /* 0x0000008c880c723c */ /* 0x044ff0000000180c */
        /* <DEDUP_REMOVED lines=21> */
[----:B------:R-:W3:Y:S01]  /*bad0*/  LDSM.16.M88.4 R148, [R2+0x5800] ;  /* 0x005800000294783b */ /* 0x000ee20000000200 */
[C---:B-1----:R-:W-:Y:S08]  /*bae0*/  HMMA.16816.F32 R4, R136.reuse, R140, R4 ;  /* 0x0000008c8804723c */ /* 0x042ff00000001804 */
[C---:B------:R-:W-:Y:S01]  /*baf0*/  HMMA.16816.F32 R8, R136.reuse, R142, R8 ;  /* 0x0000008e8808723c */ /* 0x040fe20000001808 */
[----:B------:R-:W-:Y:S07]  /*bb00*/  LDSM.16.M88.4 R140, [R167+0x8000] ;  /* 0x00800000a78c783b */ /* 0x000fee0000000200 */
[C---:B------:R-:W-:Y:S08]  /*bb10*/  HMMA.16816.F32 R12, R136.reuse, R152, R12 ;  /* 0x00000098880c723c */ /* 0x040ff0000000180c */
[C---:B------:R-:W-:Y:S01]  /*bb20*/  HMMA.16816.F32 R16, R136.reuse, R154, R16 ;  /* 0x0000009a8810723c */ /* 0x040fe20000001810 */
[----:B------:R-:W1:Y:S07]  /*bb30*/  LDSM.16.M88.4 R152, [R101+0x4000] ;  /* 0x004000006598783b */ /* 0x000e6e0000000200 */
[C---:B--2---:R-:W-:Y:S08]  /*bb40*/  HMMA.16816.F32 R20, R136.reuse, R144, R20 ;  /* 0x000000908814723c */ /* 0x044ff00000001814 */
[C---:B------:R-:W-:Y:S01]  /*bb50*/  HMMA.16816.F32 R24, R136.reuse, R146, R24 ;  /* 0x000000928818723c */ /* 0x040fe20000001818 */
[----:B------:R-:W2:Y:S07]  /*bb60*/  LDSM.16.M88.4 R144, [R101+0x4800] ;  /* 0x004800006590783b */ /* 0x000eae0000000200 */
[C---:B---3--:R-:W-:Y:S08]  /*bb70*/  HMMA.16816.F32 R28, R136.reuse, R148, R28 ;  /* 0x00000094881c723c */ /* 0x048ff0000000181c */
[----:B------:R-:W-:Y:S01]  /*bb80*/  HMMA.16816.F32 R32, R136, R150, R32 ;  /* 0x000000968820723c */ /* 0x000fe20000001820 */
[----:B------:R-:W3:Y:S07]  /*bb90*/  LDSM.16.M88.4 R136, [R101+0x5000] ;  /* 0x005000006588783b */ /* 0x000eee0000000200 */
[----:B------:R-:W4:Y:S01]  /*bba0*/  LDSM.16.M88.4 R148, [R101+0x5800] ;  /* 0x005800006594783b */ /* 0x000f220000000200 */
        /* <DEDUP_REMOVED lines=9> */
[C---:B----4-:R-:W-:Y:S08]  /*bc40*/  HMMA.16816.F32 R28, R140.reuse, R148, R28 ;  /* 0x000000948c1c723c */ /* 0x050ff0000000181c */
[----:B------:R-:W-:Y:S01]  /*bc50*/  HMMA.16816.F32 R32, R140, R150, R32 ;  /* 0x000000968c20723c */ /* 0x000fe20000001820 */
[----:B------:R-:W3:Y:S07]  /*bc60*/  LDSM.16.M88.4 R140, [R3+0x5000] ;  /* 0x00500000038c783b */ /* 0x000eee0000000200 */
[----:B------:R4:W5:Y:S01]  /*bc70*/  LDSM.16.M88.4 R148, [R3+0x5800] ;  /* 0x005800000394783b */ /* 0x0009620000000200 */
[C---:B-1----:R-:W-:Y:S08]  /*bc80*/  HMMA.16816.F32 R4, R144.reuse, R152, R4 ;  /* 0x000000989004723c */ /* 0x042ff00000001804 */
[C---:B------:R-:W-:Y:S08]  /*bc90*/  HMMA.16816.F32 R8, R144.reuse, R154, R8 ;  /* 0x0000009a9008723c */ /* 0x040ff00000001808 */
[C---:B--2---:R-:W-:Y:S08]  /*bca0*/  HMMA.16816.F32 R12, R144.reuse, R136, R12 ;  /* 0x00000088900c723c */ /* 0x044ff0000000180c */
[----:B----4-:R-:W-:Y:S01]  /*bcb0*/  FMNMX.FTZ R3, R4, R0, !PT ;  /* 0x0000000004037209 */ /* 0x010fe20007810000 */
[C---:B------:R-:W-:Y:S03]  /*bcc0*/  HMMA.16816.F32 R16, R144.reuse, R138, R16 ;  /* 0x0000008a9010723c */ /* 0x040fe60000001810 */
[----:B------:R-:W-:Y:S02]  /*bcd0*/  FMNMX.FTZ R2, R6, R102, !PT ;  /* 0x0000006606027209 */ /* 0x000fe40007810000 */
[----:B------:R-:W-:Y:S02]  /*bce0*/  FMNMX.FTZ R3, R5, R3, !PT ;  /* 0x0000000305037209 */ /* 0x000fe40007810000 */
[----:B------:R-:W-:Y:S01]  /*bcf0*/  FMNMX.FTZ R2, R7, R2, !PT ;  /* 0x0000000207027209 */ /* 0x000fe20007810000 */
[C---:B---3--:R-:W-:Y:S04]  /*bd00*/  HMMA.16816.F32 R20, R144.reuse, R140, R20 ;  /* 0x0000008c9014723c */ /* 0x048fe80000001814 */
        /* <DEDUP_REMOVED lines=35> */
.L_x_2192:
        /* <DEDUP_REMOVED lines=104> */
[----:B------:R-:W-:Y:S02]  /*c5c0*/  FFMA.FTZ R159, R31, c[0x0][0x2d0], -R3 ;  /* 0x0000b4001f9f7a23 */ /* 0x000fe40000010803 */
[----:B------:R-:W-:Y:S01]  /*c5d0*/  FADD.FTZ R3, R12, R4 ;  /* 0x000000040c037221 */ /* 0x000fe20000010000 */
[----:B------:R2:W-:Y:S01]  /*c5e0*/  MUFU.EX2 R181, R7 ;  /* 0x0000000700b57308 */ /* 0x0005e20000000800 */
[C---:B------:R-:W-:Y:S02]  /*c5f0*/  FMUL.FTZ R9, R2.reuse, R129 ;  /* 0x0000008102097220 */ /* 0x040fe40000410000 */
[C---:B------:R-:W-:Y:S02]  /*c600*/  FMUL.FTZ R4, R2.reuse, R132 ;  /* 0x0000008402047220 */ /* 0x040fe40000410000 */
[C---:B------:R-:W-:Y:S02]  /*c610*/  FMUL.FTZ R12, R2.reuse, R124 ;  /* 0x0000007c020c7220 */ /* 0x040fe40000410000 */
[C---:B------:R-:W-:Y:S02]  /*c620*/  FMUL.FTZ R88, R2.reuse, R88 ;  /* 0x0000005802587220 */ /* 0x040fe40000410000 */
[C---:B------:R-:W-:Y:S01]  /*c630*/  FMUL.FTZ R89, R2.reuse, R89 ;  /* 0x0000005902597220 */ /* 0x040fe20000410000 */
[----:B------:R3:W4:Y:S01]  /*c640*/  MUFU.EX2 R14, R6 ;  /* 0x00000006000e7308 */ /* 0x0007220000000800 */
[C---:B------:R-:W-:Y:S02]  /*c650*/  FMUL.FTZ R92, R2.reuse, R92 ;  /* 0x0000005c025c7220 */ /* 0x040fe40000410000 */
[----:B------:R-:W-:Y:S01]  /*c660*/  FMUL.FTZ R93, R2, R93 ;  /* 0x0000005d025d7220 */ /* 0x000fe20000410000 */
[----:B-1----:R-:W-:Y:S01]  /*c670*/  F2FP.PACK_AB R139, R128, R125 ;  /* 0x0000007d808b723e */ /* 0x002fe200000000ff */
[C---:B------:R-:W-:Y:S02]  /*c680*/  FMUL.FTZ R96, R2.reuse, R96 ;  /* 0x0000006002607220 */ /* 0x040fe40000410000 */
[C---:B------:R-:W-:Y:S02]  /*c690*/  FMUL.FTZ R97, R2.reuse, R97 ;  /* 0x0000006102617220 */ /* 0x040fe40000410000 */
[----:B------:R-:W-:Y:S01]  /*c6a0*/  FADD.FTZ R3, R5, R3 ;  /* 0x0000000305037221 */ /* 0x000fe20000010000 */
[----:B------:R-:W-:Y:S01]  /*c6b0*/  MUFU.EX2 R121, R145 ;  /* 0x0000009100797308 */ /* 0x000fe20000000800 */
[----:B------:R-:W-:Y:S01]  /*c6c0*/  FMUL.FTZ R5, R2, R133 ;  /* 0x0000008502057220 */ /* 0x000fe20000410000 */
[----:B------:R-:W-:Y:S01]  /*c6d0*/  IADD3 R2, R171, R162, RZ ;  /* 0x000000a2ab027210 */ /* 0x000fe20007ffe0ff */
[C---:B------:R-:W-:Y:S02]  /*c6e0*/  FMUL.FTZ R34, R0.reuse, R106 ;  /* 0x0000006a00227220 */ /* 0x040fe40000410000 */
[C---:B------:R-:W-:Y:S01]  /*c6f0*/  FMUL.FTZ R35, R0.reuse, R107 ;  /* 0x0000006b00237220 */ /* 0x040fe20000410000 */
[----:B------:R-:W-:Y:S01]  /*c700*/  IADD3 R102, R169, R2, RZ ;  /* 0x00000002a9667210 */ /* 0x000fe20007ffe0ff */
[----:B------:R-:W1:Y:S01]  /*c710*/  LDSM.16.MT88.4 R140, [R2] ;  /* 0x00000000028c783b */ /* 0x000e620000004200 */
[----:B------:R-:W-:Y:S02]  /*c720*/  FADD.FTZ R3, R137, R3 ;  /* 0x0000000389037221 */ /* 0x000fe40000010000 */
[C---:B--2---:R-:W-:Y:S01]  /*c730*/  FMUL.FTZ R7, R0.reuse, R135 ;  /* 0x0000008700077220 */ /* 0x044fe20000410000 */
[----:B------:R-:W-:Y:S01]  /*c740*/  MUFU.EX2 R124, R144 ;  /* 0x00000090007c7308 */ /* 0x000fe20000000800 */
[C---:B------:R-:W-:Y:S02]  /*c750*/  FMUL.FTZ R10, R0.reuse, R130 ;  /* 0x00000082000a7220 */ /* 0x040fe40000410000 */
[C---:B---3--:R-:W-:Y:S01]  /*c760*/  FMUL.FTZ R6, R0.reuse, R134 ;  /* 0x0000008600067220 */ /* 0x048fe20000410000 */
[----:B------:R-:W2:Y:S01]  /*c770*/  LDSM.16.MT88.4 R104, [R102] ;  /* 0x000000006668783b */ /* 0x000ea20000004200 */
[C---:B----4-:R-:W-:Y:S01]  /*c780*/  F2FP.PACK_AB R137, R181.reuse, R14 ;  /* 0x0000000eb589723e */ /* 0x050fe200000000ff */
[C---:B------:R-:W-:Y:S02]  /*c790*/  FMUL.FTZ R11, R0.reuse, R131 ;  /* 0x00000083000b7220 */ /* 0x040fe40000410000 */
[C---:B------:R-:W-:Y:S02]  /*c7a0*/  FMUL.FTZ R18, R0.reuse, R122 ;  /* 0x0000007a00127220 */ /* 0x040fe40000410000 */
[C---:B------:R-:W-:Y:S01]  /*c7b0*/  FMUL.FTZ R19, R0.reuse, R123 ;  /* 0x0000007b00137220 */ /* 0x040fe20000410000 */
[----:B------:R-:W-:Y:S01]  /*c7c0*/  MUFU.EX2 R149, R147 ;  /* 0x0000009300957308 */ /* 0x000fe20000000800 */
[C---:B------:R-:W-:Y:S02]  /*c7d0*/  FMUL.FTZ R26, R0.reuse, R114 ;  /* 0x00000072001a7220 */ /* 0x040fe40000410000 */
[C---:B------:R-:W-:Y:S02]  /*c7e0*/  FMUL.FTZ R27, R0.reuse, R115 ;  /* 0x00000073001b7220 */ /* 0x040fe40000410000 */
[C---:B------:R-:W-:Y:S02]  /*c7f0*/  FFMA.FTZ R120, R0.reuse, R184, R14 ;  /* 0x000000b800787223 */ /* 0x040fe4000001000e */
[C---:B------:R-:W-:Y:S02]  /*c800*/  FMUL.FTZ R14, R0.reuse, R126 ;  /* 0x0000007e000e7220 */ /* 0x040fe40000410000 */
[----:B------:R-:W-:Y:S01]  /*c810*/  FADD.FTZ R120, R181, R120 ;  /* 0x00000078b5787221 */ /* 0x000fe20000010000 */
        /* <DEDUP_REMOVED lines=11> */
[----:B------:R-:W1:Y:S01]  /*c8d0*/  MUFU.EX2 R148, R146 ;  /* 0x0000009200947308 */ /* 0x000e620000000800 */
[C---:B------:R-:W-:Y:S01]  /*c8e0*/  FMUL.FTZ R43, R0.reuse, R43 ;  /* 0x0000002b002b7220 */ /* 0x040fe20000410000 */
[C---:B------:R-:W-:Y:S04]  /*c8f0*/  HMMA.16816.F32 R8, R136.reuse, R142, R8 ;  /* 0x0000008e8808723c */ /* 0x040fe80000001808 */
[C---:B------:R-:W-:Y:S02]  /*c900*/  FMUL.FTZ R46, R0.reuse, R46 ;  /* 0x0000002e002e7220 */ /* 0x040fe40000410000 */
[C---:B------:R-:W-:Y:S02]  /*c910*/  FMUL.FTZ R47, R0.reuse, R47 ;  /* 0x0000002f002f7220 */ /* 0x040fe40000410000 */
[C---:B--2---:R-:W-:Y:S01]  /*c920*/  HMMA.16816.F32 R12, R136.reuse, R104, R12 ;  /* 0x00000068880c723c */ /* 0x044fe2000000180c */
[----:B------:R-:W-:Y:S03]  /*c930*/  MUFU.EX2 R146, R151 ;  /* 0x0000009700927308 */ /* 0x000fe60000000800 */
[C---:B------:R-:W-:Y:S02]  /*c940*/  FMUL.FTZ R50, R0.reuse, R50 ;  /* 0x0000003200327220 */ /* 0x040fe40000410000 */
[C---:B------:R-:W-:Y:S02]  /*c950*/  FMUL.FTZ R51, R0.reuse, R51 ;  /* 0x0000003300337220 */ /* 0x040fe40000410000 */
[C---:B------:R-:W-:Y:S03]  /*c960*/  HMMA.16816.F32 R16, R136.reuse, R106, R16 ;  /* 0x0000006a8810723c */ /* 0x040fe60000001810 */
[----:B------:R-:W-:Y:S01]  /*c970*/  MUFU.EX2 R144, R152 ;  /* 0x0000009800907308 */ /* 0x000fe20000000800 */
[C---:B------:R-:W-:Y:S02]  /*c980*/  FMUL.FTZ R54, R0.reuse, R54 ;  /* 0x0000003600367220 */ /* 0x040fe40000410000 */
[C---:B------:R-:W-:Y:S01]  /*c990*/  FMUL.FTZ R55, R0.reuse, R55 ;  /* 0x0000003700377220 */ /* 0x040fe20000410000 */
[----:B-1----:R-:W-:Y:S01]  /*c9a0*/  F2FP.PACK_AB R111, R149, R148 ;  /* 0x00000094956f723e */ /* 0x002fe200000000ff */
        /* <DEDUP_REMOVED lines=26> */
[----:B------:R-:W-:Y:S01]  /*cb50*/  IADD3 R0, R172, R162, RZ ;  /* 0x000000a2ac007210 */ /* 0x000fe20007ffe0ff */
[----:B------:R-:W-:Y:S01]  /*cb60*/  FADD.FTZ R112, R103, R3 ;  /* 0x0000000367707221 */ /* 0x000fe20000010000 */
[----:B------:R-:W-:Y:S02]  /*cb70*/  MUFU.EX2 R142, R159 ;  /* 0x0000009f008e7308 */ /* 0x000fe40000000800 */
[----:B------:R-:W-:Y:S01]  /*cb80*/  IADD3 R3, R169, R0, RZ ;  /* 0x00000000a9037210 */ /* 0x000fe20007ffe0ff */
[----:B------:R-:W1:Y:S01]  /*cb90*/  LDSM.16.MT88.4 R104, [R0] ;  /* 0x000000000068783b */ /* 0x000e620000004200 */
[----:B------:R-:W-:Y:S04]  /*cba0*/  FADD.FTZ R103, R109, R112 ;  /* 0x000000706d677221 */ /* 0x000fe80000010000 */
[C---:B------:R-:W-:Y:S01]  /*cbb0*/  FADD.FTZ R103, R110.reuse, R103 ;  /* 0x000000676e677221 */ /* 0x040fe20000010000 */
[----:B------:R-:W-:Y:S01]  /*cbc0*/  F2FP.PACK_AB R110, R110, R109 ;  /* 0x0000006d6e6e723e */ /* 0x000fe200000000ff */
[----:B------:R-:W2:Y:S01]  /*cbd0*/  MUFU.EX2 R112, R156 ;  /* 0x0000009c00707308 */ /* 0x000ea20000000800 */
[----:B------:R-:W-:Y:S01]  /*cbe0*/  F2FP.PACK_AB R109, R124, R121 ;  /* 0x000000797c6d723e */ /* 0x000fe200000000ff */
[----:B------:R-:W-:Y:S08]  /*cbf0*/  FADD.FTZ R103, R113, R103 ;  /* 0x0000006771677221 */ /* 0x000ff00000010000 */
[----:B------:R-:W-:Y:S10]  /*cc00*/  MUFU.EX2 R141, R161 ;  /* 0x000000a1008d7308 */ /* 0x000ff40000000800 */
[----:B------:R-:W3:Y:S01]  /*cc10*/  MUFU.EX2 R140, R180 ;  /* 0x000000b4008c7308 */ /* 0x000ee20000000800 */
[----:B--2---:R-:W-:Y:S04]  /*cc20*/  FADD.FTZ R103, R112, R103 ;  /* 0x0000006770677221 */ /* 0x004fe80000010000 */
[----:B------:R-:W-:Y:S04]  /*cc30*/  FADD.FTZ R103, R117, R103 ;  /* 0x0000006775677221 */ /* 0x000fe80000010000 */
[----:B------:R-:W-:Y:S01]  /*cc40*/  FADD.FTZ R103, R116, R103 ;  /* 0x0000006774677221 */ /* 0x000fe20000010000 */
[C---:B-1----:R-:W-:Y:S03]  /*cc50*/  HMMA.16816.F32 R20, R136.reuse, R104, R20 ;  /* 0x000000688814723c */ /* 0x042fe60000001814 */
[----:B------:R-:W-:Y:S05]  /*cc60*/  FADD.FTZ R103, R119, R103 ;  /* 0x0000006777677221 */ /* 0x000fea0000010000 */
        /* <DEDUP_REMOVED lines=29> */
[----:B------:R-:W-:Y:S02]  /*ce40*/  F2FP.PACK_AB R137, R142, R143 ;  /* 0x0000008f8e89723e */ /* 0x000fe400000000ff */
        /* <DEDUP_REMOVED lines=81> */
[C---:B------:R-:W-:Y:S04]  /*d360*/  HMMA.16816.F32 R88, R104.reuse, R110, R88 ;  /* 0x0000006e6858723c */ /* 0x040fe80000001858 */
[----:B------:R-:W-:Y:S02]  /*d370*/  FADD.FTZ R108, R128, R108 ;  /* 0x0000006c806c7221 */ /* 0x000fe40000010000 */
[----:B------:R-:W1:Y:S02]  /*d380*/  LDSM.16.MT88.4 R128, [R2+0x1800] ;  /* 0x001800000280783b */ /* 0x000e640000004200 */
        /* <DEDUP_REMOVED lines=42> */
[C---:B----4-:R-:W-:Y:S04]  /*d630*/  HMMA.16816.F32 R68, R136.reuse, R8, R68 ;  /* 0x000000088844723c */ /* 0x050fe80000001844 */
[----:B------:R-:W-:Y:S04]  /*d640*/  FADD.FTZ R184, R140, R0 ;  /* 0x000000008cb87221 */ /* 0x000fe80000010000 */
        /* <DEDUP_REMOVED lines=13> */
[----:B------:R-:W-:Y:S01]  /*d720*/  IMAD R2, R173, 0x40, R193 ;  /* 0x00000040ad027824 */ /* 0x000fe200078e02c1 */
[----:B------:R-:W-:Y:S01]  /*d730*/  ISETP.NE.AND P4, PT, R215, 0x1, PT ;  /* 0x00000001d700780c */ /* 0x000fe20003f85270 */
[----:B------:R-:W-:Y:S01]  /*d740*/  IMAD.MOV.U32 R174, RZ, RZ, RZ ;  /* 0x000000ffffae7224 */ /* 0x000fe200078e00ff */
[----:B------:R-:W-:Y:S01]  /*d750*/  ISETP.GT.AND P3, PT, R214, 0x3f, PT ;  /* 0x0000003fd600780c */ /* 0x000fe20003f64270 */
[----:B------:R-:W-:Y:S01]  /*d760*/  IMAD.SHL.U32 R18, R185, 0x2, RZ ;  /* 0x00000002b9127824 */ /* 0x000fe200078e00ff */
[----:B------:R-:W-:Y:S01]  /*d770*/  IADD3 R2, R2, -0x80, R214 ;  /* 0xffffff8002027810 */ /* 0x000fe20007ffe0d6 */
[C---:B------:R-:W-:Y:S01]  /*d780*/  IMAD.SHL.U32 R17, R186.reuse, 0x2, RZ ;  /* 0x00000002ba117824 */ /* 0x040fe200078e00ff */
[----:B------:R-:W-:Y:S01]  /*d790*/  SHF.R.S32.HI R214, RZ, 0x1f, R185 ;  /* 0x0000001fffd67819 */ /* 0x000fe200000114b9 */
[----:B------:R-:W-:Y:S01]  /*d7a0*/  IMAD.SHL.U32 R16, R177, 0x2, RZ ;  /* 0x00000002b1107824 */ /* 0x000fe200078e00ff */
[----:B------:R-:W-:Y:S01]  /*d7b0*/  SHF.L.U64.HI R14, R186, 0x1, R7 ;  /* 0x00000001ba0e7819 */ /* 0x000fe20000010207 */
[----:B------:R-:W-:Y:S01]  /*d7c0*/  IMAD.MOV.U32 R0, RZ, RZ, R2 ;  /* 0x000000ffff007224 */ /* 0x000fe200078e0002 */
[----:B------:R-:W-:Y:S02]  /*d7d0*/  SHF.L.U64.HI R15, R185, 0x1, R214 ;  /* 0x00000001b90f7819 */ /* 0x000fe400000102d6 */
        /* <DEDUP_REMOVED lines=25> */
.L_x_2193:
[----:B------:R-:W-:-:S05]  /*d970*/  BRA.DIV ~URZ, `(.L_x_2087) ;  /* 0x0000a3027f007947 */ /* 0x000fca000b800000 */
[----:B------:R-:W3:Y:S01]  /*d980*/  SHFL.IDX PT, R2, R10, RZ, 0x181f ;  /* 0x00181fff0a027589 */ /* 0x000ee200000e0000 */
[----:B------:R-:W-:Y:S01]  /*d990*/  IMAD R0, R178, 0x6000, R207 ;  /* 0x00006000b2007824 */ /* 0x000fe200078e02cf */
[----:B---3--:R-:W-:Y:S05]  /*d9a0*/  IADD3 R8, P0, R2, R16, RZ ;  /* 0x0000001002087210 */ /* 0x008fea0007f1e0ff */
[----:B--2---:R-:W-:Y:S01]  /*d9b0*/  IMAD.X R9, R4, 0x1, R12, P0 ;  /* 0x0000000104097824 */ /* 0x004fe200000e060c */
[----:B------:R-:W-:Y:S05]  /*d9c0*/  IADD3 R6, P0, R2, R17, RZ ;  /* 0x0000001102067210 */ /* 0x000fea0007f1e0ff */
[----:B------:R-:W-:Y:S01]  /*d9d0*/  IMAD.X R7, R4, 0x1, R14, P0 ;  /* 0x0000000104077824 */ /* 0x000fe200000e060e */
[----:B------:R-:W-:Y:S04]  /*d9e0*/  ISETP.GE.AND P0, PT, R177, c[0x0][0x1d4], PT ;  /* 0x00007500b1007a0c */ /* 0x000fe80003f06270 */
[----:B------:R-:W-:Y:S09]  /*d9f0*/  SEL R13, RZ, 0x10, P0 ;  /* 0x00000010ff0d7807 */ /* 0x000ff20000000000 */
[----:B------:R-:W-:Y:S01]  /*da00*/  @!PT LDS RZ, [RZ] ;  /* 0x00000000fffff984 */ /* 0x000fe20000000800 */
[----:B------:R-:W-:Y:S01]  /*da10*/  @!PT LDS RZ, [RZ] ;  /* 0x00000000fffff984 */ /* 0x000fe20000000800 */
[----:B------:R2:W-:Y:S01]  /*da20*/  LDGSTS.E.BYPASS.LTC128B.128 [R0], [R8.64], !P0 ;  /* 0x0000000008007fae */ /* 0x0005e2000c101d46 */
[----:B------:R-:W-:Y:S04]  /*da30*/  ISETP.GE.AND P0, PT, R186, c[0x0][0x1d4], PT ;  /* 0x00007500ba007a0c */ /* 0x000fe80003f06270 */
[----:B------:R-:W-:Y:S09]  /*da40*/  SEL R11, RZ, 0x10, P0 ;  /* 0x00000010ff0b7807 */ /* 0x000ff20000000000 */
[----:B------:R2:W-:Y:S01]  /*da50*/  LDGSTS.E.BYPASS.LTC128B.128 [R0+0x2000], [R6.64], !P0 ;  /* 0x0200000006007fae */ /* 0x0005e2000c101d46 */
[----:B------:R-:W-:Y:S05]  /*da60*/  IADD3 R2, P0, R2, R18, RZ ;  /* 0x0000001202027210 */ /* 0x000fea0007f1e0ff */
[----:B------:R-:W-:Y:S01]  /*da70*/  IMAD.X R3, R4, 0x1, R15, P0 ;  /* 0x0000000104037824 */ /* 0x000fe200000e060f */
[----:B------:R-:W-:Y:S01]  /*da80*/  ISETP.GE.AND P0, PT, R185, c[0x0][0x1d4], PT ;  /* 0x00007500b9007a0c */ /* 0x000fe20003f06270 */
[----:B------:R3:W4:Y:S11]  /*da90*/  SHFL.IDX PT, R4, R5, 0x1, 0x181f ;  /* 0x00381f0005047f89 */ /* 0x00073600000e0000 */
[----:B------:R-:W-:Y:S01]  /*daa0*/  @!UPT UIADD3 URZ, URZ, URZ, URZ ;  /* 0x0000003f3f3ff290 */ /* 0x000fe2000fffe03f */
[----:B------:R5:W-:Y:S01]  /*dab0*/  LDGSTS.E.BYPASS.LTC128B.128 [R0+0x4000], [R2.64], !P0 ;  /* 0x0400000002007fae */ /* 0x000be2000c101d46 */
[----:B-1-3--:R-:W-:Y:S03]  /*dac0*/  SEL R5, RZ, 0x10, P0 ;  /* 0x00000010ff057807 */ /* 0x00afe60000000000 */
[----:B-----5:R2:W1:Y:S04]  /*dad0*/  SHFL.IDX PT, R2, R10, 0x1, 0x181f ;  /* 0x00381f000a027f89 */ /* 0x02046800000e0000 */
.L_x_2194:
[----:B----4-:R-:W-:Y:S04]  /*dae0*/  IADD3 R3, -R13, 0x10, RZ ;  /* 0x000000100d037810 */ /* 0x010fe80007ffe1ff */
        /* <DEDUP_REMOVED lines=23> */
.L_x_2085:
[----:B------:R-:W-:Y:S05]  /*dc60*/  BSYNC B0 ;  /* 0x0000000000007941 */ /* 0x000fea0003800000 */
.L_x_2084:
[C---:B------:R-:W-:Y:S01]  /*dc70*/  ISETP.GE.AND P0, PT, R163.reuse, 0x1, PT ;  /* 0x00000001a300780c */ /* 0x040fe20003f06270 */
[----:B------:R-:W0:Y:S01]  /*dc80*/  LDGDEPBAR ;  /* 0x00000000000079af */ /* 0x000e220000000000 */
[----:B-1----:R-:W-:Y:S01]  /*dc90*/  IADD3 R0, R163, 0x1, RZ ;  /* 0x00000001a3007810 */ /* 0x002fe20007ffe0ff */
[----:B------:R-:W-:Y:S03]  /*dca0*/  IMAD.MOV.U32 R102, RZ, RZ, R100 ;  /* 0x000000ffff667224 */ /* 0x000fe600078e0064 */
[----:B------:R-:W-:Y:S01]  /*dcb0*/  SEL R163, R0, RZ, !P0 ;  /* 0x000000ff00a37207 */ /* 0x000fe20004000000 */
[----:B------:R-:W-:Y:S01]  /*dcc0*/  IMAD.MOV.U32 R0, RZ, RZ, R101 ;  /* 0x000000ffff007224 */ /* 0x000fe200078e0065 */
[C---:B------:R-:W-:Y:S02]  /*dcd0*/  ISETP.GT.AND P0, PT, R173.reuse, R182, PT ;  /* 0x000000b6ad00720c */ /* 0x040fe40003f04270 */
[----:B------:R-:W-:Y:S11]  /*dce0*/  IADD3 R173, R173, -0x1, RZ ;  /* 0xffffffffadad7810 */ /* 0x000ff60007ffe0ff */
[----:B------:R-:W-:-:S05]  /*dcf0*/  @P0 BRA `(.L_x_2088) ;  /* 0xffffd09000000947 */ /* 0x000fca000383ffff */
.L_x_2078:
[----:B------:R-:W-:-:S13]  /*dd00*/  ISETP.GE.AND P0, PT, R173, R188, PT ;  /* 0x000000bcad00720c */ /* 0x000fda0003f06270 */
[----:B------:R-:W-:Y:S05]  /*dd10*/  @!P0 BRA `(.L_x_2089) ;  /* 0x00003a6000008947 */ /* 0x000fea0003800000 */
[----:B------:R-:W-:Y:S02]  /*dd20*/  MOV R103, R100 ;  /* 0x0000006400677202 */ /* 0x000fe40000000f00 */
[----:B------:R-:W-:Y:S02]  /*dd30*/  MOV R102, R101 ;  /* 0x0000006500667202 */ /* 0x000fe40000000f00 */
.L_x_2106:
[----:B------:R-:W-:Y:S04]  /*dd40*/  DEPBAR.LE SB0, 0x2 ;  /* 0x000080800000791a */ /* 0x000fe80000000000 */
[----:B------:R-:W-:Y:S01]  /*dd50*/  WARPSYNC 0xffffffff ;  /* 0xffffffff00007948 */ /* 0x000fe20003800000 */
[----:B------:R-:W-:Y:S01]  /*dd60*/  BAR.SYNC.DEFER_BLOCKING 0x0 ;  /* 0x0000000000007b1d */ /* 0x000fe20000010000 */
[----:B------:R-:W-:Y:S01]  /*dd70*/  IMAD.MOV.U32 R0, RZ, RZ, 0x20 ;  /* 0x00000020ff007424 */ /* 0x000fe200078e00ff */
[----:B------:R-:W-:Y:S01]  /*dd80*/  ISETP.GE.AND P0, PT, R188, R173, PT ;  /* 0x000000adbc00720c */ /* 0x000fe20003f06270 */
[----:B------:R-:W-:Y:S03]  /*dd90*/  IMAD R162, R163, 0x6000, RZ ;  /* 0x00006000a3a27824 */ /* 0x000fe600078e02ff */
[----:B------:R-:W-:Y:S02]  /*dda0*/  SEL R160, R0, 0xffffffe0, !P2 ;  /* 0xffffffe000a07807 */ /* 0x000fe40005000000 */
[----:B------:R-:W-:Y:S05]  /*ddb0*/  IADD3 R0, R170, R162, RZ ;  /* 0x000000a2aa007210 */ /* 0x000fea0007ffe0ff */
        /* <DEDUP_REMOVED lines=37> */
.L_x_2195:
        /* <DEDUP_REMOVED lines=22> */
.L_x_2196:
        /* <DEDUP_REMOVED lines=23> */
.L_x_2091:
[----:B------:R-:W-:Y:S05]  /*e2e0*/  BSYNC B0 ;  /* 0x0000000000007941 */ /* 0x000fea0003800000 */
.L_x_2090:
[----:B------:R-:W0:Y:S01]  /*e2f0*/  LDGDEPBAR ;  /* 0x00000000000079af */ /* 0x000e220000000000 */
[----:B------:R-:W-:Y:S01]  /*e300*/  WARPSYNC 0xffffffff ;  /* 0xffffffff00007948 */ /* 0x000fe20003800000 */
[C---:B--23--:R-:W-:Y:S01]  /*e310*/  HMMA.16816.F32 R4, R32.reuse, R8, RZ ;  /* 0x000000082004723c */ /* 0x04cfe200000018ff */
[----:B------:R-:W-:Y:S01]  /*e320*/  IMAD.MOV.U32 R2, RZ, RZ, 0x40 ;  /* 0x00000040ff027424 */ /* 0x000fe200078e00ff */
[----:B------:R-:W-:Y:S02]  /*e330*/  ULDC UR4, c[0x0][0x324] ;  /* 0x0000c90000047ab9 */ /* 0x000fe40000000800 */
[----:B------:R-:W-:Y:S01]  /*e340*/  IMAD.MOV.U32 R168, RZ, RZ, c[0x0][0x2c4] ;  /* 0x0000b100ffa87624 */ /* 0x000fe200078e00ff */
[----:B------:R-:W-:Y:S01]  /*e350*/  ULOP3.LUT UR4, URZ, UR4, URZ, 0x33, !UPT ;  /* 0x000000043f047292 */ /* 0x000fe2000f8e333f */
[----:B------:R-:W-:Y:S01]  /*e360*/  SEL R161, R2, 0xffffffc0, !P1 ;  /* 0xffffffc002a17807 */ /* 0x000fe20004800000 */
[----:B------:R-:W-:Y:S01]  /*e370*/  IMAD.IADD R2, R170, 0x1, R162 ;  /* 0x00000001aa027824 */ /* 0x000fe200078e02a2 */
[C---:B------:R-:W-:Y:S01]  /*e380*/  HMMA.16816.F32 R8, R32.reuse, R10, RZ ;  /* 0x0000000a2008723c */ /* 0x040fe200000018ff */
[----:B------:R-:W-:Y:S03]  /*e390*/  ISETP.NE.AND P0, PT, R168, 0x1, PT ;  /* 0x00000001a800780c */ /* 0x000fe60003f05270 */
[C---:B------:R-:W-:Y:S02]  /*e3a0*/  IMAD.IADD R100, R161.reuse, 0x1, R0 ;  /* 0x00000001a1647824 */ /* 0x040fe400078e0200 */
[C---:B------:R-:W-:Y:S01]  /*e3b0*/  IMAD.IADD R3, R160.reuse, 0x1, R2 ;  /* 0x00000001a0037824 */ /* 0x040fe200078e0202 */
[----:B------:R-:W-:Y:S01]  /*e3c0*/  IADD3 R2, R160, R2, R161 ;  /* 0x00000002a0027210 */ /* 0x000fe20007ffe0a1 */
[C---:B----4-:R-:W-:Y:S01]  /*e3d0*/  HMMA.16816.F32 R12, R32.reuse, R16, RZ ;  /* 0x00000010200c723c */ /* 0x050fe200000018ff */
[----:B------:R-:W-:Y:S05]  /*e3e0*/  IMAD.MOV.U32 R168, RZ, RZ, c[0x0][0x32c] ;  /* 0x0000cb00ffa87624 */ /* 0x000fea00078e00ff */
[----:B------:R-:W-:Y:S02]  /*e3f0*/  ISETP.GE.AND P4, PT, R168, 0x1, PT ;  /* 0x00000001a800780c */ /* 0x000fe40003f86270 */
        /* <DEDUP_REMOVED lines=30> */
[----:B------:R-:W1:Y:S06]  /*e5e0*/  LDSM.16.M88.4 R136, [R156+0x800] ;  /* 0x000800009c88783b */ /* 0x000e6c0000000200 */
        /* <DEDUP_REMOVED lines=91> */
[----:B------:R3:W4:Y:S01]  /*eba0*/  LDSM.16.M88.4 R148, [R100+0x5800] ;  /* 0x005800006494783b */ /* 0x0007220000000200 */
[C---:B-1----:R-:W-:Y:S05]  /*ebb0*/  HMMA.16816.F32 R4, R140.reuse, R144, R4 ;  /* 0x000000908c04723c */ /* 0x042fea0000001804 */
[----:B---3--:R-:W-:Y:S03]  /*ebc0*/  IMAD.IADD R100, R212, 0x1, R203 ;  /* 0x00000001d4647824 */ /* 0x008fe600078e02cb */
[C---:B------:R-:W-:Y:S01]  /*ebd0*/  HMMA.16816.F32 R8, R140.reuse, R146, R8 ;  /* 0x000000928c08723c */ /* 0x040fe20000001808 */
[----:B------:R-:W-:Y:S03]  /*ebe0*/  LDSM.16.M88.4 R144, [R156+0x4000] ;  /* 0x004000009c90783b */ /* 0x000fe60000000200 */
[----:B------:R-:W-:Y:S04]  /*ebf0*/  @P0 IMAD.HI.U32 R0, R100, c[0x0][0x2c8], RZ ;  /* 0x0000b20064000a27 */ /* 0x000fe800078e00ff */
[C---:B------:R-:W-:Y:S04]  /*ec00*/  HMMA.16816.F32 R12, R140.reuse, R152, R12 ;  /* 0x000000988c0c723c */ /* 0x040fe8000000180c */
[----:B------:R-:W-:Y:S02]  /*ec10*/  @P0 SHF.R.U32.HI R100, RZ, c[0x0][0x2cc], R0 ;  /* 0x0000b300ff640a19 */ /* 0x000fe40000011600 */
[C---:B------:R-:W-:Y:S02]  /*ec20*/  ISETP.GE.AND P0, PT, R178.reuse, 0x1, PT ;  /* 0x00000001b200780c */ /* 0x040fe40003f06270 */
[C---:B------:R-:W-:Y:S01]  /*ec30*/  HMMA.16816.F32 R16, R140.reuse, R154, R16 ;  /* 0x0000009a8c10723c */ /* 0x040fe20000001810 */
[----:B------:R-:W-:Y:S06]  /*ec40*/  LDSM.16.M88.4 R152, [R2+0x4800] ;  /* 0x004800000298783b */ /* 0x000fec0000000200 */
[----:B------:R-:W-:Y:S01]  /*ec50*/  SHFL.IDX PT, R3, R100, RZ, 0x1c1f ;  /* 0x001c1fff64037589 */ /* 0x000fe200000e0000 */
[C---:B--2---:R-:W-:Y:S08]  /*ec60*/  HMMA.16816.F32 R20, R140.reuse, R136, R20 ;  /* 0x000000888c14723c */ /* 0x044ff00000001814 */
[C---:B------:R-:W-:Y:S01]  /*ec70*/  HMMA.16816.F32 R24, R140.reuse, R138, R24 ;  /* 0x0000008a8c18723c */ /* 0x040fe20000001818 */
[----:B------:R-:W1:Y:S07]  /*ec80*/  LDSM.16.M88.4 R136, [R166+0x8000] ;  /* 0x00800000a688783b */ /* 0x000e6e0000000200 */
[C---:B----4-:R-:W-:Y:S08]  /*ec90*/  HMMA.16816.F32 R28, R140.reuse, R148, R28 ;  /* 0x000000948c1c723c */ /* 0x050ff0000000181c */
[----:B------:R-:W-:Y:S01]  /*eca0*/  HMMA.16816.F32 R32, R140, R150, R32 ;  /* 0x000000968c20723c */ /* 0x000fe20000001820 */
[----:B------:R-:W2:Y:S06]  /*ecb0*/  LDSM.16.M88.4 R140, [R2+0x5000] ;  /* 0x00500000028c783b */ /* 0x000eac0000000200 */
[----:B------:R3:W4:Y:S01]  /*ecc0*/  LDSM.16.M88.4 R148, [R2+0x5800] ;  /* 0x005800000294783b */ /* 0x0007220000000200 */
[C---:B-1----:R-:W-:Y:S05]  /*ecd0*/  HMMA.16816.F32 R4, R136.reuse, R144, R4 ;  /* 0x000000908804723c */ /* 0x042fea0000001804 */
[----:B---3--:R-:W-:Y:S03]  /*ece0*/  IADD3 R2, R178, 0x1, RZ ;  /* 0x00000001b2027810 */ /* 0x008fe60007ffe0ff */
[C---:B------:R-:W-:Y:S04]  /*ecf0*/  HMMA.16816.F32 R8, R136.reuse, R146, R8 ;  /* 0x000000928808723c */ /* 0x040fe80000001808 */
[----:B------:R-:W-:Y:S04]  /*ed00*/  SEL R178, R2, RZ, !P0 ;  /* 0x000000ff02b27207 */ /* 0x000fe80004000000 */
[C---:B------:R-:W-:Y:S08]  /*ed10*/  HMMA.16816.F32 R12, R136.reuse, R152, R12 ;  /* 0x00000098880c723c */ /* 0x040ff0000000180c */
[C---:B------:R-:W-:Y:S08]  /*ed20*/  HMMA.16816.F32 R16, R136.reuse, R154, R16 ;  /* 0x0000009a8810723c */ /* 0x040ff00000001810 */
[C---:B--2---:R-:W-:Y:S08]  /*ed30*/  HMMA.16816.F32 R20, R136.reuse, R140, R20 ;  /* 0x0000008c8814723c */ /* 0x044ff00000001814 */
[C---:B------:R-:W-:Y:S08]  /*ed40*/  HMMA.16816.F32 R24, R136.reuse, R142, R24 ;  /* 0x0000008e8818723c */ /* 0x040ff00000001818 */
[C---:B----4-:R-:W-:Y:S07]  /*ed50*/  HMMA.16816.F32 R28, R136.reuse, R148, R28 ;  /* 0x00000094881c723c */ /* 0x050fee000000181c */
[----:B------:R-:W-:Y:S01]  /*ed60*/  IMAD.SHL.U32 R148, R173, 0x40, RZ ;  /* 0x00000040ad947824 */ /* 0x000fe200078e00ff */
[----:B------:R-:W-:Y:S04]  /*ed70*/  HMMA.16816.F32 R32, R136, R150, R32 ;  /* 0x000000968820723c */ /* 0x000fe80000001820 */
[----:B------:R-:W-:Y:S04]  /*ed80*/  IADD3 R0, -R191, 0x1, -R148 ;  /* 0x00000001bf007810 */ /* 0x000fe80007ffe994 */
[----:B------:R-:W-:Y:S04]  /*ed90*/  IADD3 R0, -R190, R0, R189 ;  /* 0x00000000be007210 */ /* 0x000fe80007ffe1bd */
[C---:B------:R-:W-:Y:S02]  /*eda0*/  IADD3 R139, R0.reuse, c[0x0][0x328], RZ ;  /* 0x0000ca00008b7a10 */ /* 0x040fe40007ffe0ff */
[----:B------:R-:W-:Y:S03]  /*edb0*/  IADD3 R101, R0, UR4, RZ ;  /* 0x0000000400657c10 */ /* 0x000fe6000fffe0ff */
[--C-:B------:R-:W-:Y:S02]  /*edc0*/  IMAD.IADD R2, R139, 0x1, R3.reuse ;  /* 0x000000018b027824 */ /* 0x100fe400078e0203 */
        /* <DEDUP_REMOVED lines=15> */
.L_x_2096:
[----:B------:R-:W-:Y:S04]  /*eec0*/  MOV R136, 0x1 ;  /* 0x0000000100887802 */ /* 0x000fe80000000f00 */
[----:B------:R-:W-:Y:S11]  /*eed0*/  ISETP.NE.AND P0, PT, R136, c[0x0][0x32c], PT ;  /* 0x0000cb0088007a0c */ /* 0x000ff60003f05270 */
[----:B------:R-:W-:Y:S02]  /*eee0*/  @!UPT UIADD3 URZ, URZ, URZ, URZ ;  /* 0x0000003f3f3ff290 */ /* 0x000fe4000fffe03f */
[----:B------:R-:W-:Y:S05]  /*eef0*/  @P0 IMAD.HI.U32 R136, R3, c[0x0][0x330], RZ ;  /* 0x0000cc0003880a27 */ /* 0x000fea00078e00ff */
[----:B------:R-:W-:Y:S02]  /*ef00*/  @P0 SHF.R.U32.HI R3, RZ, c[0x0][0x334], R136 ;  /* 0x0000cd00ff030a19 */ /* 0x000fe40000011688 */
.L_x_2097:
[----:B------:R-:W-:Y:S05]  /*ef10*/  BSYNC B0 ;  /* 0x0000000000007941 */ /* 0x000fea0003800000 */
.L_x_2095:
[----:B------:R-:W-:Y:S04]  /*ef20*/  IMAD R3, R3, c[0x0][0x32c], -R148 ;  /* 0x0000cb0003037a24 */ /* 0x000fe800078e0a94 */
[----:B------:R-:W-:Y:S05]  /*ef30*/  IMAD.IADD R3, R3, 0x1, -R191 ;  /* 0x0000000103037824 */ /* 0x000fea00078e0abf */
[----:B------:R-:W-:Y:S02]  /*ef40*/  IMNMX R0, R0, R3, !PT ;  /* 0x0000000300007217 */ /* 0x000fe40007800200 */
[----:B------:R-:W-:Y:S04]  /*ef50*/  IADD3 R3, R3, c[0x0][0x32c], RZ ;  /* 0x0000cb0003037a10 */ /* 0x000fe80007ffe0ff */
[----:B------:R-:W-:Y:S02]  /*ef60*/  IMNMX R2, R2, R3, PT ;  /* 0x0000000302027217 */ /* 0x000fe40003800200 */
.L_x_2094:
        /* <DEDUP_REMOVED lines=66> */
.L_x_2100:
[----:B------:R-:W-:Y:S04]  /*f390*/  MOV R4, 0x1 ;  /* 0x0000000100047802 */ /* 0x000fe80000000f00 */
[----:B------:R-:W-:Y:S11]  /*f3a0*/  ISETP.NE.AND P0, PT, R4, c[0x0][0x32c], PT ;  /* 0x0000cb0004007a0c */ /* 0x000ff60003f05270 */
[----:B------:R-:W-:Y:S02]  /*f3b0*/  @!UPT UIADD3 URZ, URZ, URZ, URZ ;  /* 0x0000003f3f3ff290 */ /* 0x000fe4000fffe03f */
[----:B------:R-:W-:Y:S05]  /*f3c0*/  @P0 IMAD.HI.U32 R4, R0, c[0x0][0x330], RZ ;  /* 0x0000cc0000040a27 */ /* 0x000fea00078e00ff */
[----:B------:R-:W-:Y:S02]  /*f3d0*/  @P0 SHF.R.U32.HI R0, RZ, c[0x0][0x334], R4 ;  /* 0x0000cd00ff000a19 */ /* 0x000fe40000011604 */
.L_x_2101:
[----:B------:R-:W-:Y:S05]  /*f3e0*/  BSYNC B0 ;  /* 0x0000000000007941 */ /* 0x000fea0003800000 */
.L_x_2099:
[----:B------:R-:W-:Y:S04]  /*f3f0*/  IMAD R0, R0, c[0x0][0x32c], -R148 ;  /* 0x0000cb0000007a24 */ /* 0x000fe800078e0a94 */
[----:B------:R-:W-:Y:S05]  /*f400*/  IMAD.IADD R0, R0, 0x1, -R191 ;  /* 0x0000000100007824 */ /* 0x000fea00078e0abf */
[----:B------:R-:W-:Y:S02]  /*f410*/  IMNMX R2, R2, R0, !PT ;  /* 0x0000000002027217 */ /* 0x000fe40007800200 */
[----:B------:R-:W-:Y:S04]  /*f420*/  IADD3 R0, R0, c[0x0][0x32c], RZ ;  /* 0x0000cb0000007a10 */ /* 0x000fe80007ffe0ff */
[----:B------:R-:W-:Y:S02]  /*f430*/  IMNMX R3, R3, R0, PT ;  /* 0x0000000003037217 */ /* 0x000fe40003800200 */
.L_x_2098:
        /* <DEDUP_REMOVED lines=36> */
[----:B------:R-:W-:Y:S02]  /*f680*/  FMUL.FTZ R0, R0, c[0x0][0x2d0] ;  /* 0x0000b40000007a20 */ /* 0x000fe40000410000 */
        /* <DEDUP_REMOVED lines=11> */
[----:B------:R2:W-:Y:S01]  /*f740*/  MUFU.EX2 R8, R21 ;  /* 0x0000001500087308 */ /* 0x0005e20000000800 */
[----:B------:R-:W-:Y:S01]  /*f750*/  FSEL R139, R10, -INF , !P0 ;  /* 0xff8000000a8b7808 */ /* 0x000fe20004000000 */
[--C-:B------:R-:W-:Y:S01]  /*f760*/  FFMA.FTZ R153, R136, c[0x0][0x2d0], -R4.reuse ;  /* 0x0000b40088997a23 */ /* 0x100fe20000010804 */
[----:B------:R-:W-:Y:S01]  /*f770*/  ISETP.GT.AND P0, PT, R2, 0x9, P3 ;  /* 0x000000090200780c */ /* 0x000fe20001f04270 */
[--C-:B------:R-:W-:Y:S02]  /*f780*/  FFMA.FTZ R168, R20, c[0x0][0x2d0], -R4.reuse ;  /* 0x0000b40014a87a23 */ /* 0x100fe40000010804 */
[--C-:B------:R-:W-:Y:S01]  /*f790*/  FFMA.FTZ R161, R17, c[0x0][0x2d0], -R4.reuse ;  /* 0x0000b40011a17a23 */ /* 0x100fe20000010804 */
[----:B------:R-:W-:Y:S01]  /*f7a0*/  ISETP.LT.OR P0, PT, R3, 0xa, P0 ;  /* 0x0000000a0300780c */ /* 0x000fe20000701670 */
[--C-:B------:R-:W-:Y:S02]  /*f7b0*/  FFMA.FTZ R160, R16, c[0x0][0x2d0], -R4.reuse ;  /* 0x0000b40010a07a23 */ /* 0x100fe40000010804 */
[----:B------:R3:W4:Y:S01]  /*f7c0*/  MUFU.EX2 R5, R24 ;  /* 0x0000001800057308 */ /* 0x0007220000000800 */
[----:B------:R-:W-:Y:S01]  /*f7d0*/  FSEL R140, R11, -INF , !P0 ;  /* 0xff8000000b8c7808 */ /* 0x000fe20004000000 */
[--C-:B------:R-:W-:Y:S01]  /*f7e0*/  FFMA.FTZ R159, R13, c[0x0][0x2d0], -R4.reuse ;  /* 0x0000b4000d9f7a23 */ /* 0x100fe20000010804 */
[----:B------:R-:W-:Y:S01]  /*f7f0*/  ISETP.GT.AND P0, PT, R2, 0x10, P3 ;  /* 0x000000100200780c */ /* 0x000fe20001f04270 */
[----:B------:R-:W-:Y:S02]  /*f800*/  FFMA.FTZ R181, R12, c[0x0][0x2d0], -R4 ;  /* 0x0000b4000cb57a23 */ /* 0x000fe40000010804 */
[C---:B-1----:R-:W-:Y:S01]  /*f810*/  FMUL.FTZ R9, R0.reuse, R129 ;  /* 0x0000008100097220 */ /* 0x042fe20000410000 */
[C---:B------:R-:W-:Y:S01]  /*f820*/  ISETP.LT.OR P0, PT, R3.reuse, 0x11, P0 ;  /* 0x000000110300780c */ /* 0x040fe20000701670 */
[C---:B------:R-:W-:Y:S02]  /*f830*/  FMUL.FTZ R32, R0.reuse, R104 ;  /* 0x0000006800207220 */ /* 0x040fe40000410000 */
[----:B------:R-:W-:Y:S01]  /*f840*/  FMUL.FTZ R33, R0, R105 ;  /* 0x0000006900217220 */ /* 0x000fe20000410000 */
[----:B------:R-:W-:Y:S01]  /*f850*/  FSEL R142, R14, -INF , !P0 ;  /* 0xff8000000e8e7808 */ /* 0x000fe20004000000 */
[----:B------:R-:W-:Y:S01]  /*f860*/  FMUL.FTZ R12, R0, R124 ;  /* 0x0000007c000c7220 */ /* 0x000fe20000410000 */
        /* <DEDUP_REMOVED lines=8> */
[----:B--2---:R-:W-:Y:S01]  /*f8f0*/  FMUL.FTZ R21, R0, R117 ;  /* 0x0000007500157220 */ /* 0x004fe20000410000 */
[----:B------:R-:W-:Y:S01]  /*f900*/  ISETP.GT.AND P0, PT, R2, 0x18, P3 ;  /* 0x000000180200780c */ /* 0x000fe20001f04270 */
[C---:B---3--:R-:W-:Y:S01]  /*f910*/  FMUL.FTZ R24, R0.reuse, R112 ;  /* 0x0000007000187220 */ /* 0x048fe20000410000 */
[----:B----4-:R-:W-:Y:S01]  /*f920*/  F2FP.PACK_AB R136, R5, R8 ;  /* 0x000000080588723e */ /* 0x010fe200000000ff */
[C---:B------:R-:W-:Y:S01]  /*f930*/  FMUL.FTZ R29, R0.reuse, R109 ;  /* 0x0000006d001d7220 */ /* 0x040fe20000410000 */
[C---:B------:R-:W-:Y:S01]  /*f940*/  ISETP.LT.OR P0, PT, R3.reuse, 0x19, P0 ;  /* 0x000000190300780c */ /* 0x040fe20000701670 */
[C---:B------:R-:W-:Y:S01]  /*f950*/  FMUL.FTZ R36, R0.reuse, R36 ;  /* 0x0000002400247220 */ /* 0x040fe20000410000 */
[----:B------:R-:W-:Y:S01]  /*f960*/  MUFU.EX2 R109, R146 ;  /* 0x00000092006d7308 */ /* 0x000fe20000000800 */
[----:B------:R-:W-:Y:S01]  /*f970*/  FMUL.FTZ R37, R0, R37 ;  /* 0x0000002500257220 */ /* 0x000fe20000410000 */
[----:B------:R-:W-:Y:S01]  /*f980*/  FSEL R144, R18, -INF , !P0 ;  /* 0xff80000012907808 */ /* 0x000fe20004000000 */
[----:B------:R-:W-:Y:S01]  /*f990*/  FMUL.FTZ R40, R0, R40 ;  /* 0x0000002800287220 */ /* 0x000fe20000410000 */
[----:B------:R-:W-:Y:S01]  /*f9a0*/  ISETP.GT.AND P0, PT, R2, 0x19, P3 ;  /* 0x000000190200780c */ /* 0x000fe20001f04270 */
[C---:B------:R-:W-:Y:S02]  /*f9b0*/  FMUL.FTZ R41, R0.reuse, R41 ;  /* 0x0000002900297220 */ /* 0x040fe40000410000 */
[C---:B------:R-:W-:Y:S01]  /*f9c0*/  FMUL.FTZ R44, R0.reuse, R44 ;  /* 0x0000002c002c7220 */ /* 0x040fe20000410000 */
[----:B------:R-:W-:Y:S01]  /*f9d0*/  ISETP.LT.OR P0, PT, R3, 0x1a, P0 ;  /* 0x0000001a0300780c */ /* 0x000fe20000701670 */
[C---:B------:R-:W-:Y:S01]  /*f9e0*/  FMUL.FTZ R45, R0.reuse, R45 ;  /* 0x0000002d002d7220 */ /* 0x040fe20000410000 */
[----:B------:R-:W-:Y:S01]  /*f9f0*/  MUFU.EX2 R125, R161 ;  /* 0x000000a1007d7308 */ /* 0x000fe20000000800 */
[C---:B------:R-:W-:Y:S01]  /*fa00*/  FMUL.FTZ R48, R0.reuse, R48 ;  /* 0x0000003000307220 */ /* 0x040fe20000410000 */
[----:B------:R-:W-:Y:S01]  /*fa10*/  FSEL R145, R19, -INF , !P0 ;  /* 0xff80000013917808 */ /* 0x000fe20004000000 */
[----:B------:R-:W-:Y:S01]  /*fa20*/  FMUL.FTZ R49, R0, R49 ;  /* 0x0000003100317220 */ /* 0x000fe20000410000 */
[----:B------:R-:W-:Y:S01]  /*fa30*/  ISETP.GT.AND P0, PT, R2, 0x20, P3 ;  /* 0x000000200200780c */ /* 0x000fe20001f04270 */
[C---:B------:R-:W-:Y:S02]  /*fa40*/  FMUL.FTZ R52, R0.reuse, R52 ;  /* 0x0000003400347220 */ /* 0x040fe40000410000 */
        /* <DEDUP_REMOVED lines=37> */
[----:B------:R-:W-:Y:S02]  /*fca0*/  FSEL R156, R30, -INF , !P0 ;  /* 0xff8000001e9c7808 */ /* 0x000fe40004000000 */
[C---:B------:R-:W-:Y:S04]  /*fcb0*/  ISETP.GT.AND P0, PT, R2.reuse, 0x31, P3 ;  /* 0x000000310200780c */ /* 0x040fe80001f04270 */
[----:B------:R-:W-:Y:S04]  /*fcc0*/  ISETP.LT.OR P0, PT, R3, 0x32, P0 ;  /* 0x000000320300780c */ /* 0x000fe80000701670 */
[----:B------:R-:W-:Y:S02]  /*fcd0*/  FSEL R157, R31, -INF , !P0 ;  /* 0xff8000001f9d7808 */ /* 0x000fe40004000000 */
[----:B------:R-:W-:Y:S04]  /*fce0*/  ISETP.GT.AND P0, PT, R2, 0x38, P3 ;  /* 0x000000380200780c */ /* 0x000fe80001f04270 */
[C---:B------:R-:W-:Y:S04]  /*fcf0*/  ISETP.LT.OR P0, PT, R3.reuse, 0x39, P0 ;  /* 0x000000390300780c */ /* 0x040fe80000701670 */
[----:B------:R-:W-:Y:S02]  /*fd00*/  FSEL R158, R34, -INF , !P0 ;  /* 0xff800000229e7808 */ /* 0x000fe40004000000 */
[----:B------:R-:W-:Y:S01]  /*fd10*/  ISETP.GT.AND P0, PT, R2, 0x39, P3 ;  /* 0x000000390200780c */ /* 0x000fe20001f04270 */
[----:B------:R-:W-:Y:S02]  /*fd20*/  FFMA.FTZ R2, R0, R183, R8 ;  /* 0x000000b700027223 */ /* 0x000fe40000010008 */
[----:B------:R1:W-:Y:S01]  /*fd30*/  MUFU.EX2 R8, R28 ;  /* 0x0000001c00087308 */ /* 0x0003e20000000800 */
[----:B------:R-:W-:Y:S01]  /*fd40*/  ISETP.LT.OR P0, PT, R3, 0x3a, P0 ;  /* 0x0000003a0300780c */ /* 0x000fe20000701670 */
[----:B------:R-:W-:Y:S01]  /*fd50*/  FADD.FTZ R4, R5, R2 ;  /* 0x0000000205047221 */ /* 0x000fe20000010000 */
[----:B------:R-:W-:Y:S02]  /*fd60*/  FMNMX.FTZ R2, R6, R103, !PT ;  /* 0x0000006706027209 */ /* 0x000fe40007810000 */
[----:B------:R-:W-:Y:S02]  /*fd70*/  FSEL R155, R35, -INF , !P0 ;  /* 0xff800000239b7808 */ /* 0x000fe40004000000 */
[----:B------:R-:W-:Y:S03]  /*fd80*/  FMNMX.FTZ R2, R7, R2, !PT ;  /* 0x0000000207027209 */ /* 0x000fe60007810000 */
[----:B------:R-:W2:Y:S01]  /*fd90*/  MUFU.EX2 R5, R25 ;  /* 0x0000001900057308 */ /* 0x000ea20000000800 */
[----:B------:R-:W-:Y:S04]  /*fda0*/  FMNMX.FTZ R2, R139, R2, !PT ;  /* 0x000000028b027209 */ /* 0x000fe80007810000 */
[----:B------:R-:W-:Y:S04]  /*fdb0*/  FMNMX.FTZ R2, R140, R2, !PT ;  /* 0x000000028c027209 */ /* 0x000fe80007810000 */
[----:B------:R-:W-:Y:S04]  /*fdc0*/  FMNMX.FTZ R2, R142, R2, !PT ;  /* 0x000000028e027209 */ /* 0x000fe80007810000 */
[----:B------:R-:W-:Y:S01]  /*fdd0*/  FMNMX.FTZ R2, R143, R2, !PT ;  /* 0x000000028f027209 */ /* 0x000fe20007810000 */
[----:B-1----:R-:W-:Y:S03]  /*fde0*/  FMUL.FTZ R28, R0, R108 ;  /* 0x0000006c001c7220 */ /* 0x002fe60000410000 */
[----:B------:R-:W-:Y:S04]  /*fdf0*/  FMNMX.FTZ R2, R144, R2, !PT ;  /* 0x0000000290027209 */ /* 0x000fe80007810000 */
[----:B------:R-:W-:Y:S02]  /*fe00*/  FMNMX.FTZ R2, R145, R2, !PT ;  /* 0x0000000291027209 */ /* 0x000fe40007810000 */
[----:B--2---:R-:W-:Y:S01]  /*fe10*/  F2FP.PACK_AB R138, R5, R8 ;  /* 0x00000008058a723e */ /* 0x004fe200000000ff */
[----:B------:R-:W-:Y:S01]  /*fe20*/  FMUL.FTZ R25, R0, R113 ;  /* 0x0000007100197220 */ /* 0x000fe20000410000 */
        /* <DEDUP_REMOVED lines=11> */
[----:B-1----:R-:W-:Y:S01]  /*fee0*/  FMNMX.FTZ R100, R2, R3, !PT ;  /* 0x0000000302647209 */ /* 0x002fe20007810000 */
[----:B------:R-:W-:Y:S02]  /*fef0*/  FADD.FTZ R2, R8, R4 ;  /* 0x0000000408027221 */ /* 0x000fe40000010000 */
[----:B------:R-:W-:Y:S01]  /*ff00*/  FMUL.FTZ R8, R0, R128 ;  /* 0x0000008000087220 */ /* 0x000fe20000410000 */
[C---:B------:R-:W-:Y:S01]  /*ff10*/  FSETP.NEU.FTZ.AND P0, PT, R100.reuse, -INF , PT ;  /* 0xff8000006400780b */ /* 0x040fe20003f1d000 */
[----:B------:R-:W-:Y:S02]  /*ff20*/  FADD.FTZ R141, R5, R2 ;  /* 0x00000002058d7221 */ /* 0x000fe40000010000 */
[C---:B------:R-:W-:Y:S01]  /*ff30*/  FMUL.FTZ R3, R100.reuse, c[0x0][0x2d0] ;  /* 0x0000b40064037a20 */ /* 0x040fe20000410000 */
[----:B------:R-:W-:Y:S01]  /*ff40*/  FSEL R2, R100, RZ, P0 ;  /* 0x000000ff64027208 */ /* 0x000fe20000000000 */
[C---:B------:R-:W-:Y:S02]  /*ff50*/  FMUL.FTZ R4, R0.reuse, R132 ;  /* 0x0000008400047220 */ /* 0x040fe40000410000 */
[----:B------:R-:W-:Y:S01]  /*ff60*/  FMUL.FTZ R5, R0, R133 ;  /* 0x0000008500057220 */ /* 0x000fe20000410000 */
[----:B------:R-:W-:Y:S01]  /*ff70*/  MUFU.EX2 R132, R160 ;  /* 0x000000a000847308 */ /* 0x000fe20000000800 */
[----:B------:R-:W-:Y:S01]  /*ff80*/  FADD.FTZ R2, -R2, R103 ;  /* 0x0000006702027221 */ /* 0x000fe20000010100 */
[----:B------:R-:W-:Y:S03]  /*ff90*/  FSEL R103, R3, RZ, P0 ;  /* 0x000000ff03677208 */ /* 0x000fe60000000000 */
[----:B------:R-:W-:Y:S02]  /*ffa0*/  FMUL.FTZ R2, R2, c[0x0][0x2d0] ;  /* 0x0000b40002027a20 */ /* 0x000fe40000410000 */
[--C-:B------:R-:W-:Y:S02]  /*ffb0*/  FFMA.FTZ R3, R6, c[0x0][0x2d0], -R103.reuse ;  /* 0x0000b40006037a23 */ /* 0x100fe40000010867 */
[--C-:B------:R-:W-:Y:S02]  /*ffc0*/  FFMA.FTZ R7, R7, c[0x0][0x2d0], -R103.reuse ;  /* 0x0000b40007077a23 */ /* 0x100fe40000010867 */
[----:B------:R-:W1:Y:S01]  /*ffd0*/  MUFU.EX2 R2, R2 ;  /* 0x0000000200027308 */ /* 0x000e620000000800 */
[----:B------:R-:W-:Y:S09]  /*ffe0*/  FFMA.FTZ R112, R149, c[0x0][0x2d0], -R103 ;  /* 0x0000b40095707a23 */ /* 0x000ff20000010867 */
[----:B------:R-:W2:Y:S10]  /*fff0*/  MUFU.EX2 R3, R3 ;  /* 0x0000000300037308 */ /* 0x000eb40000000800 */
[----:B------:R-:W3:Y:S01]  /*10000*/  MUFU.EX2 R0, R7 ;  /* 0x0000000700007308 */ /* 0x000ee20000000800 */
[C---:B-1----:R-:W-:Y:S02]  /*10010*/  FMUL.FTZ R19, R2.reuse, R123 ;  /* 0x0000007b02137220 */ /* 0x042fe40000410000 */
[C---:B------:R-:W-:Y:S02]  /*10020*/  FMUL.FTZ R27, R2.reuse, R115 ;  /* 0x00000073021b7220 */ /* 0x040fe40000410000 */
[C---:B------:R-:W-:Y:S02]  /*10030*/  FMUL.FTZ R10, R2.reuse, R130 ;  /* 0x00000082020a7220 */ /* 0x040fe40000410000 */
[C---:B------:R-:W-:Y:S03]  /*10040*/  FMUL.FTZ R11, R2.reuse, R131 ;  /* 0x00000083020b7220 */ /* 0x040fe60000410000 */
[----:B------:R-:W-:Y:S01]  /*10050*/  MUFU.EX2 R117, R112 ;  /* 0x0000007000757308 */ /* 0x000fe20000000800 */
[C---:B------:R-:W-:Y:S02]  /*10060*/  FMUL.FTZ R34, R2.reuse, R106 ;  /* 0x0000006a02227220 */ /* 0x040fe40000410000 */
[C---:B--2---:R-:W-:Y:S02]  /*10070*/  FFMA.FTZ R102, R2.reuse, R184, R3 ;  /* 0x000000b802667223 */ /* 0x044fe40000010003 */
[C---:B------:R-:W-:Y:S02]  /*10080*/  FMUL.FTZ R35, R2.reuse, R107 ;  /* 0x0000006b02237220 */ /* 0x040fe40000410000 */
[C---:B------:R-:W-:Y:S02]  /*10090*/  FMUL.FTZ R6, R2.reuse, R134 ;  /* 0x0000008602067220 */ /* 0x040fe40000410000 */
[C---:B------:R-:W-:Y:S01]  /*100a0*/  FMUL.FTZ R14, R2.reuse, R126 ;  /* 0x0000007e020e7220 */ /* 0x040fe20000410000 */
[----:B------:R-:W-:Y:S01]  /*100b0*/  MUFU.EX2 R149, R179 ;  /* 0x000000b300957308 */ /* 0x000fe20000000800 */
[----:B------:R-:W-:Y:S02]  /*100c0*/  FMUL.FTZ R15, R2, R127 ;  /* 0x0000007f020f7220 */ /* 0x000fe40000410000 */
[C---:B---3--:R-:W-:Y:S01]  /*100d0*/  FADD.FTZ R123, R0.reuse, R102 ;  /* 0x00000066007b7221 */ /* 0x048fe20000010000 */
[----:B------:R-:W-:Y:S01]  /*100e0*/  F2FP.PACK_AB R137, R0, R3 ;  /* 0x000000030089723e */ /* 0x000fe200000000ff */
[--C-:B------:R-:W-:Y:S02]  /*100f0*/  FFMA.FTZ R0, R139, c[0x0][0x2d0], -R103.reuse ;  /* 0x0000b4008b007a23 */ /* 0x100fe40000010867 */
        /* <DEDUP_REMOVED lines=36> */
[----:B--2---:R-:W-:Y:S01]  /*10340*/  F2FP.PACK_AB R110, R127, R126 ;  /* 0x0000007e7f6e723e */ /* 0x004fe200000000ff */
        /* <DEDUP_REMOVED lines=11> */
[--C-:B------:R-:W-:Y:S02]  /*10400*/  FFMA.FTZ R0, R140, c[0x0][0x2d0], -R103.reuse ;  /* 0x0000b4008c007a23 */ /* 0x100fe40000010867 */
[----:B------:R-:W-:Y:S01]  /*10410*/  FFMA.FTZ R112, R150, c[0x0][0x2d0], -R103 ;  /* 0x0000b40096707a23 */ /* 0x000fe20000010867 */
[----:B------:R-:W-:Y:S01]  /*10420*/  IADD3 R102, R169, R2, RZ ;  /* 0x00000002a9667210 */ /* 0x000fe20007ffe0ff */
[----:B------:R-:W1:Y:S01]  /*10430*/  LDSM.16.MT88.4 R104, [R2] ;  /* 0x000000000268783b */ /* 0x000e620000004200 */
[----:B------:R-:W2:Y:S07]  /*10440*/  MUFU.EX2 R114, R0 ;  /* 0x0000000000727308 */ /* 0x000eae0000000800 */
[----:B------:R-:W-:Y:S03]  /*10450*/  LDSM.16.MT88.4 R128, [R2+0x1800] ;  /* 0x001800000280783b */ /* 0x000fe60000004200 */
[----:B------:R-:W-:Y:S10]  /*10460*/  MUFU.EX2 R119, R112 ;  /* 0x0000007000777308 */ /* 0x000ff40000000800 */
[----:B------:R-:W3:Y:S01]  /*10470*/  MUFU.EX2 R150, R176 ;  /* 0x000000b000967308 */ /* 0x000ee20000000800 */
[----:B--2---:R-:W-:Y:S01]  /*10480*/  F2FP.PACK_AB R139, R114, R115 ;  /* 0x00000073728b723e */ /* 0x004fe200000000ff */
[----:B------:R-:W-:Y:S04]  /*10490*/  FADD.FTZ R0, R3, R141 ;  /* 0x0000008d03007221 */ /* 0x000fe80000010000 */
[----:B------:R-:W-:Y:S01]  /*104a0*/  FADD.FTZ R121, R109, R0 ;  /* 0x000000006d797221 */ /* 0x000fe20000010000 */
[----:B------:R-:W-:Y:S01]  /*104b0*/  IADD3 R0, R172, R162, RZ ;  /* 0x000000a2ac007210 */ /* 0x000fe20007ffe0ff */
[--C-:B------:R-:W-:Y:S03]  /*104c0*/  FFMA.FTZ R109, R145, c[0x0][0x2d0], -R103.reuse ;  /* 0x0000b400916d7a23 */ /* 0x100fe60000010867 */
[----:B------:R-:W-:Y:S01]  /*104d0*/  IADD3 R3, R169, R0, RZ ;  /* 0x00000000a9037210 */ /* 0x000fe20007ffe0ff */
[----:B------:R-:W-:Y:S01]  /*104e0*/  MUFU.EX2 R122, R109 ;  /* 0x0000006d007a7308 */ /* 0x000fe20000000800 */
        /* <DEDUP_REMOVED lines=36> */
[----:B------:R1:W-:Y:S04]  /*10730*/  MUFU.EX2 R113, R104 ;  /* 0x0000006800717308 */ /* 0x0003e80000000800 */
[----:B------:R-:W-:Y:S02]  /*10740*/  F2FP.PACK_AB R136, R147, R146 ;  /* 0x000000929388723e */ /* 0x000fe400000000ff */
[----:B---3--:R-:W-:Y:S03]  /*10750*/  F2FP.PACK_AB R138, R150, R149 ;  /* 0x00000095968a723e */ /* 0x008fe600000000ff */
[--C-:B-1----:R-:W-:Y:S04]  /*10760*/  FFMA.FTZ R104, R143, c[0x0][0x2d0], -R103.reuse ;  /* 0x0000b4008f687a23 */ /* 0x102fe80000010867 */
        /* <DEDUP_REMOVED lines=42> */
[----:B------:R-:W1:Y:S02]  /*10a10*/  LDSM.16.MT88.4 R108, [R2+0x1000] ;  /* 0x00100000026c783b */ /* 0x000e640000004200 */
[----:B------:R2:W-:Y:S01]  /*10a20*/  MUFU.EX2 R118, R104 ;  /* 0x0000006800767308 */ /* 0x0005e20000000800 */
[----:B------:R-:W-:Y:S03]  /*10a30*/  FFMA.FTZ R105, R152, c[0x0][0x2d0], -R103 ;  /* 0x0000b40098697a23 */ /* 0x000fe60000010867 */
[----:B------:R-:W-:Y:S06]  /*10a40*/  F2FP.PACK_AB R106, R153, R132 ;  /* 0x00000084996a723e */ /* 0x000fec00000000ff */
[----:B------:R3:W4:Y:S01]  /*10a50*/  MUFU.EX2 R145, R105 ;  /* 0x0000006900917308 */ /* 0x0007220000000800 */
[----:B--2---:R-:W-:Y:S04]  /*10a60*/  FADD.FTZ R104, R115, R123 ;  /* 0x0000007b73687221 */ /* 0x004fe80000010000 */
[----:B------:R-:W-:Y:S04]  /*10a70*/  FADD.FTZ R104, R114, R104 ;  /* 0x0000006872687221 */ /* 0x000fe80000010000 */
[----:B------:R-:W-:Y:S02]  /*10a80*/  FADD.FTZ R104, R113, R104 ;  /* 0x0000006871687221 */ /* 0x000fe40000010000 */
[----:B---3--:R-:W-:Y:S01]  /*10a90*/  FADD.FTZ R105, R126, R121 ;  /* 0x000000797e697221 */ /* 0x008fe20000010000 */
[----:B------:R-:W2:Y:S01]  /*10aa0*/  LDSM.16.MT88.4 R112, [R102+0x1000] ;  /* 0x001000006670783b */ /* 0x000ea20000004200 */
[----:B------:R-:W-:Y:S01]  /*10ab0*/  FADD.FTZ R104, R120, R104 ;  /* 0x0000006878687221 */ /* 0x000fe20000010000 */
[----:B----4-:R-:W-:Y:S01]  /*10ac0*/  F2FP.PACK_AB R107, R145, R118 ;  /* 0x00000076916b723e */ /* 0x010fe200000000ff */
[----:B------:R-:W-:Y:S01]  /*10ad0*/  FADD.FTZ R121, R127, R105 ;  /* 0x000000697f797221 */ /* 0x000fe20000010000 */
[----:B------:R-:W-:Y:S01]  /*10ae0*/  F2FP.PACK_AB R105, R119, R117 ;  /* 0x000000757769723e */ /* 0x000fe200000000ff */
        /* <DEDUP_REMOVED lines=44> */
[----:B------:R-:W-:Y:S02]  /*10db0*/  FADD.FTZ R143, R132, R117 ;  /* 0x00000075848f7221 */ /* 0x000fe40000010000 */
[----:B------:R-:W-:Y:S01]  /*10dc0*/  FADD.FTZ R144, R118, R116 ;  /* 0x0000007476907221 */ /* 0x000fe20000010000 */
[C---:B--2---:R-:W-:Y:S08]  /*10dd0*/  HMMA.16816.F32 R92, R104.reuse, R112, R92 ;  /* 0x00000070685c723c */ /* 0x044ff0000000185c */
        /* <DEDUP_REMOVED lines=28> */
[C---:B---3--:R-:W-:Y:S04]  /*10fa0*/  HMMA.16816.F32 R44, R136.reuse, R8, R44 ;  /* 0x00000008882c723c */ /* 0x048fe8000000182c */
[----:B------:R-:W-:Y:S04]  /*10fb0*/  FADD.FTZ R0, R140, R0 ;  /* 0x000000008c007221 */ /* 0x000fe80000010000 */
[C---:B------:R-:W-:Y:S01]  /*10fc0*/  HMMA.16816.F32 R48, R136.reuse, R10, R48 ;  /* 0x0000000a8830723c */ /* 0x040fe20000001830 */
[----:B------:R2:W3:Y:S03]  /*10fd0*/  LDSM.16.MT88.4 R8, [R2+0x5800] ;  /* 0x005800000208783b */ /* 0x0004e60000004200 */
[----:B------:R-:W-:Y:S04]  /*10fe0*/  FADD.FTZ R184, R103, R0 ;  /* 0x0000000067b87221 */ /* 0x000fe80000010000 */
        /* <DEDUP_REMOVED lines=8> */
[----:B------:R-:W-:Y:S01]  /*11070*/  FADD.FTZ R2, R149, R2 ;  /* 0x0000000295027221 */ /* 0x000fe20000010000 */
[----:B----4-:R-:W-:Y:S04]  /*11080*/  IADD3 R3, R173, -0x2, RZ ;  /* 0xfffffffead037810 */ /* 0x010fe80007ffe0ff */
[C---:B---3--:R-:W-:Y:S03]  /*11090*/  HMMA.16816.F32 R68, R136.reuse, R8, R68 ;  /* 0x000000088844723c */ /* 0x048fe60000001844 */
[----:B------:R-:W-:Y:S01]  /*110a0*/  ISETP.GE.AND P0, PT, R3, R188, PT ;  /* 0x000000bc0300720c */ /* 0x000fe20003f06270 */
[----:B------:R-:W-:Y:S04]  /*110b0*/  FADD.FTZ R183, R150, R2 ;  /* 0x0000000296b77221 */ /* 0x000fe80000010000 */
[C---:B------:R-:W-:Y:S08]  /*110c0*/  HMMA.16816.F32 R72, R136.reuse, R10, R72 ;  /* 0x0000000a8848723c */ /* 0x040ff00000001848 */
        /* <DEDUP_REMOVED lines=16> */
[----:B------:R-:W-:Y:S01]  /*111d0*/  IADD3 R2, R182, R148, R193 ;  /* 0x00000094b6027210 */ /* 0x000fe20007ffe0c1 */
        /* <DEDUP_REMOVED lines=32> */
.L_x_2197:
        /* <DEDUP_REMOVED lines=23> */
.L_x_2198:
        /* <DEDUP_REMOVED lines=24> */
.L_x_2103:
[----:B------:R-:W-:Y:S05]  /*116d0*/  BSYNC B0 ;  /* 0x0000000000007941 */ /* 0x000fea0003800000 */
.L_x_2102:
[C---:B------:R-:W-:Y:S01]  /*116e0*/  ISETP.GE.AND P0, PT, R163.reuse, 0x1, PT ;  /* 0x00000001a300780c */ /* 0x040fe20003f06270 */
[----:B------:R-:W0:Y:S01]  /*116f0*/  LDGDEPBAR ;  /* 0x00000000000079af */ /* 0x000e220000000000 */
[----:B-1----:R-:W-:Y:S01]  /*11700*/  IADD3 R0, R163, 0x1, RZ ;  /* 0x00000001a3007810 */ /* 0x002fe20007ffe0ff */
[----:B------:R-:W-:Y:S02]  /*11710*/  IMAD.MOV.U32 R103, RZ, RZ, R100 ;  /* 0x000000ffff677224 */ /* 0x000fe400078e0064 */
[----:B------:R-:W-:Y:S01]  /*11720*/  IMAD.MOV.U32 R102, RZ, RZ, R101 ;  /* 0x000000ffff667224 */ /* 0x000fe200078e0065 */
[----:B------:R-:W-:Y:S02]  /*11730*/  SEL R163, R0, RZ, !P0 ;  /* 0x000000ff00a37207 */ /* 0x000fe40004000000 */
[----:B------:R-:W-:Y:S02]  /*11740*/  ISETP.GE.AND P0, PT, R188, R173, PT ;  /* 0x000000adbc00720c */ /* 0x000fe40003f06270 */
[----:B------:R-:W-:Y:S05]  /*11750*/  IADD3 R0, R173, -0x1, RZ ;  /* 0xffffffffad007810 */ /* 0x000fea0007ffe0ff */
[----:B------:R-:W-:Y:S06]  /*11760*/  IMAD.MOV.U32 R173, RZ, RZ, R0 ;  /* 0x000000ffffad7224 */ /* 0x000fec00078e0000 */
[----:B------:R-:W-:-:S05]  /*11770*/  @!P0 BRA `(.L_x_2106) ;  /* 0xffffc5c000008947 */ /* 0x000fca000383ffff */
.L_x_2089:
[----:B------:R-:W-:Y:S05]  /*11780*/  BRA.DIV ~URZ, `(.L_x_2107) ;  /* 0x00006cc27f007947 */ /* 0x000fea000b800000 */
[----:B------:R1:W2:Y:S02]  /*11790*/  SHFL.BFLY PT, R0, R183, 0x2, 0x1f ;  /* 0x0c401f00b7007f89 */ /* 0x0002a400000e0000 */
.L_x_2199:
[----:B--2---:R-:W-:Y:S01]  /*117a0*/  FADD.FTZ R0, R0, R183 ;  /* 0x000000b700007221 */ /* 0x004fe20000010000 */
[----:B------:R-:W-:Y:S05]  /*117b0*/  BRA.DIV ~URZ, `(.L_x_2108) ;  /* 0x00006cf27f007947 */ /* 0x000fea000b800000 */
[----:B------:R-:W2:Y:S04]  /*117c0*/  SHFL.BFLY PT, R2, R184, 0x2, 0x1f ;  /* 0x0c401f00b8027f89 */ /* 0x000ea800000e0000 */
[----:B------:R-:W3:Y:S01]  /*117d0*/  SHFL.BFLY PT, R5, R0, 0x1, 0x1f ;  /* 0x0c201f0000057f89 */ /* 0x000ee200000e0000 */
[----:B--2---:R-:W-:-:S02]  /*117e0*/  FADD.FTZ R4, R2, R184 ;  /* 0x000000b802047221 */ /* 0x004fc40000010000 */
[----:B---3--:R-:W-:-:S03]  /*117f0*/  FADD.FTZ R0, R0, R5 ;  /* 0x0000000500007221 */ /* 0x008fc60000010000 */
[----:B------:R2:W3:Y:S04]  /*11800*/  SHFL.BFLY PT, R3, R4, 0x1, 0x1f ;  /* 0x0c201f0004037f89 */ /* 0x0004e800000e0000 */
.L_x_2200:
[----:B------:R-:W-:Y:S01]  /*11810*/  FSETP.NE.FTZ.AND P1, PT, R0, RZ, PT ;  /* 0x000000ff0000720b */ /* 0x000fe20003f35000 */
[----:B---3--:R-:W-:Y:S01]  /*11820*/  FADD.FTZ R3, R3, R4 ;  /* 0x0000000403037221 */ /* 0x008fe20000010000 */
[----:B------:R-:W-:Y:S02]  /*11830*/  MOV R2, RZ ;  /* 0x000000ff00027202 */ /* 0x000fe40000000f00 */
[----:B------:R-:W-:Y:S02]  /*11840*/  MOV R22, 0xff800000 ;  /* 0xff80000000167802 */ /* 0x000fe40000000f00 */
[----:B------:R-:W-:Y:S02]  /*11850*/  FSETP.NE.FTZ.AND P0, PT, R3, RZ, PT ;  /* 0x000000ff0300720b */ /* 0x000fe40003f15000 */
[----:B------:R-:W-:-:S05]  /*11860*/  MOV R17, 0xff800000 ;  /* 0xff80000000117802 */ /* 0x000fca0000000f00 */
[----:B------:R-:W3:Y:S01]  /*11870*/  @P1 MUFU.RCP R2, R0 ;  /* 0x0000000000021308 */ /* 0x000ee20000001000 */
[----:B--2---:R-:W-:-:S05]  /*11880*/  @P1 MOV R4, 0x3f317218 ;  /* 0x3f31721800041802 */ /* 0x004fca0000000f00 */
[----:B------:R-:W-:Y:S02]  /*11890*/  @P1 FMUL.FTZ R4, R4, c[0x0][0x2d0] ;  /* 0x0000b40004041a20 */ /* 0x000fe40000410000 */
[----:B------:R2:W4:Y:S01]  /*118a0*/  @P1 MUFU.LG2 R5, R0 ;  /* 0x0000000000051308 */ /* 0x0005220000000c00 */
[C---:B---3--:R-:W-:Y:S02]  /*118b0*/  FMUL.FTZ R34, R2.reuse, R120 ;  /* 0x0000007802227220 */ /* 0x048fe40000410000 */
[C---:B------:R-:W-:Y:S02]  /*118c0*/  FMUL.FTZ R35, R2.reuse, R121 ;  /* 0x0000007902237220 */ /* 0x040fe40000410000 */
[C---:B------:R-:W-:Y:S02]  /*118d0*/  FMUL.FTZ R120, R2.reuse, R68 ;  /* 0x0000004402787220 */ /* 0x040fe40000410000 */
[C---:B------:R-:W-:Y:S01]  /*118e0*/  FMUL.FTZ R121, R2.reuse, R69 ;  /* 0x0000004502797220 */ /* 0x040fe20000410000 */
[----:B--2---:R-:W-:Y:S01]  /*118f0*/  MOV R0, RZ ;  /* 0x000000ff00007202 */ /* 0x004fe20000000f00 */
[----:B------:R-:W-:-:S02]  /*11900*/  FMUL.FTZ R68, R2, R72 ;  /* 0x0000004802447220 */ /* 0x000fc40000410000 */
[C---:B------:R-:W-:Y:S02]  /*11910*/  FMUL.FTZ R69, R2.reuse, R73 ;  /* 0x0000004902457220 */ /* 0x040fe40000410000 */
[C---:B------:R-:W-:Y:S01]  /*11920*/  FMUL.FTZ R72, R2.reuse, R76 ;  /* 0x0000004c02487220 */ /* 0x040fe20000410000 */
[----:B------:R-:W2:Y:S01]  /*11930*/  @P0 MUFU.RCP R0, R3 ;  /* 0x0000000300000308 */ /* 0x000ea20000001000 */
        /* <DEDUP_REMOVED lines=43> */
[C---:B--2---:R-:W-:Y:S02]  /*11bf0*/  FMUL.FTZ R36, R0.reuse, R118 ;  /* 0x0000007600247220 */ /* 0x044fe40000410000 */
[----:B------:R-:W-:Y:S02]  /*11c00*/  FMUL.FTZ R37, R0, R119 ;  /* 0x0000007700257220 */ /* 0x000fe40000410000 */
[----:B------:R-:W-:Y:S01]  /*11c10*/  @P1 FFMA.FTZ R22, R4, R101, R5 ;  /* 0x0000006504161223 */ /* 0x000fe20000010005 */
[----:B------:R-:W-:Y:S01]  /*11c20*/  MOV R4, 0x1 ;  /* 0x0000000100047802 */ /* 0x000fe20000000f00 */
[----:B------:R-:W-:-:S02]  /*11c30*/  FMUL.FTZ R118, R0, R38 ;  /* 0x0000002600767220 */ /* 0x000fc40000410000 */
[C---:B------:R-:W-:Y:S02]  /*11c40*/  FMUL.FTZ R119, R0.reuse, R39 ;  /* 0x0000002700777220 */ /* 0x040fe40000410000 */
[C---:B------:R-:W-:Y:S02]  /*11c50*/  FMUL.FTZ R26, R0.reuse, R130 ;  /* 0x00000082001a7220 */ /* 0x040fe40000410000 */
[C---:B------:R-:W-:Y:S01]  /*11c60*/  FMUL.FTZ R27, R0.reuse, R131 ;  /* 0x00000083001b7220 */ /* 0x040fe20000410000 */
[----:B---3--:R-:W-:Y:S01]  /*11c70*/  @P0 MOV R3, 0x3f317218 ;  /* 0x3f31721800030802 */ /* 0x008fe20000000f00 */
[C---:B------:R-:W-:Y:S02]  /*11c80*/  FMUL.FTZ R92, R0.reuse, R122 ;  /* 0x0000007a005c7220 */ /* 0x040fe40000410000 */
[C---:B------:R-:W-:Y:S02]  /*11c90*/  FMUL.FTZ R93, R0.reuse, R123 ;  /* 0x0000007b005d7220 */ /* 0x040fe40000410000 */
        /* <DEDUP_REMOVED lines=44> */
.L_x_2019:
[----:B------:R-:W2:Y:S01]  /*11f60*/  S2R R31, SR_TID.X ;  /* 0x00000000001f7919 */ /* 0x000ea20000002100 */
[----:B------:R-:W-:Y:S01]  /*11f70*/  BSSY B0, `(.L_x_2109) ;  /* 0x0000010000007945 */ /* 0x000fe20003800000 */
[----:B--2---:R-:W-:-:S13]  /*11f80*/  LOP3.LUT P0, RZ, R31, 0xff, RZ, 0xc0, !PT ;  /* 0x000000ff1fff7812 */ /* 0x004fda000780c0ff */
[----:B------:R-:W-:Y:S05]  /*11f90*/  @P0 BRA `(.L_x_2110) ;  /* 0x000000d000000947 */ /* 0x000fea0003800000 */
[----:B------:R-:W2:Y:S01]  /*11fa0*/  S2R R4, SR_LANEID ;  /* 0x0000000000047919 */ /* 0x000ea20000000000 */
[----:B------:R-:W-:Y:S01]  /*11fb0*/  VOTEU.ANY UR4, UPT, PT ;  /* 0x0000000000047886 */ /* 0x000fe200038e0100 */
[----:B------:R-:W-:Y:S01]  /*11fc0*/  IMAD.MOV.U32 R5, RZ, RZ, c[0x0][0x564] ;  /* 0x00015900ff057624 */ /* 0x000fe200078e00ff */
[----:B------:R-:W2:Y:S08]  /*11fd0*/  FLO.U32 R3, UR4 ;  /* 0x0000000400037d00 */ /* 0x000eb000080e0000 */
[----:B------:R-:W3:Y:S01]  /*11fe0*/  POPC R2, UR4 ;  /* 0x0000000400027d09 */ /* 0x000ee20008000000 */
[----:B--2---:R-:W-:Y:S01]  /*11ff0*/  ISETP.EQ.U32.AND P0, PT, R3, R4, PT ;  /* 0x000000040300720c */ /* 0x004fe20003f02070 */
[----:B------:R-:W-:-:S12]  /*12000*/  IMAD.MOV.U32 R4, RZ, RZ, c[0x0][0x560] ;  /* 0x00015800ff047624 */ /* 0x000fd800078e00ff */
[----:B---3--:R2:W3:Y:S04]  /*12010*/  @P0 ATOMG.E.ADD.STRONG.GPU PT, R2, [R4.64], R2 ;  /* 0x00000002040209a8 */ /* 0x0084e800081ee1c6 */
[----:B--2---:R-:W2:Y:S04]  /*12020*/  S2R R4, SR_LTMASK ;  /* 0x0000000000047919 */ /* 0x004ea80000003900 */
[----:B---3--:R2:W3:Y:S02]  /*12030*/  SHFL.IDX PT, R3, R2, R3, 0x1f ;  /* 0x00001f0302037589 */ /* 0x0084e400000e0000 */
[----:B--2---:R-:W-:-:S06]  /*12040*/  LOP3.LUT R2, R4, UR4, RZ, 0xc0, !PT ;  /* 0x0000000404027c12 */ /* 0x004fcc000f8ec0ff */
[----:B------:R-:W3:Y:S02]  /*12050*/  POPC R2, R2 ;  /* 0x0000000200027309 */ /* 0x000ee40000000000 */
[----:B---3--:R-:W-:-:S06]  /*12060*/  IADD3 R208, R3, c[0x0][0xc], R2 ;  /* 0x0000030003d07a10 */ /* 0x008fcc0007ffe002 */
.L_x_2110:
[----:B------:R-:W-:Y:S05]  /*12070*/  BSYNC B0 ;  /* 0x0000000000007941 */ /* 0x000fea0003800000 */
.L_x_2109:
        /* <DEDUP_REMOVED lines=9> */
[----:B------:R-:W-:Y:S01]  /*12110*/  F2FP.PACK_AB R2, R85, R84 ;  /* 0x000000545502723e */ /* 0x000fe200000000ff */
[----:B------:R-:W-:Y:S01]  /*12120*/  IMAD.MOV.U32 R6, RZ, RZ, RZ ;  /* 0x000000ffff067224 */ /* 0x000fe200078e00ff */
        /* <DEDUP_REMOVED lines=9> */
[----:B--2---:R-:W-:-:S02]  /*121c0*/  F2FP.PACK_AB R0, R27, R26 ;  /* 0x0000001a1b00723e */ /* 0x004fc400000000ff */
[----:B---3--:R-:W-:-:S03]  /*121d0*/  F2FP.PACK_AB R2, R33, R32 ;  /* 0x000000202102723e */ /* 0x008fc600000000ff */
[----:B------:R2:W-:Y:S01]  /*121e0*/  STS [R223+0x400], R0 ;  /* 0x00040000df007388 */ /* 0x0005e20000000800 */
[----:B----4-:R-:W-:-:S03]  /*121f0*/  F2FP.PACK_AB R3, R127, R126 ;  /* 0x0000007e7f03723e */ /* 0x010fc600000000ff */
[----:B------:R3:W-:Y:S04]  /*12200*/  STS [R225], R2 ;  /* 0x00000002e1007388 */ /* 0x0007e80000000800 */
[----:B------:R4:W-:Y:S01]  /*12210*/  STS [R225+0x400], R3 ;  /* 0x00040003e1007388 */ /* 0x0009e20000000800 */
[----:B--2---:R-:W-:Y:S02]  /*12220*/  F2FP.PACK_AB R0, R35, R34 ;  /* 0x000000222300723e */ /* 0x004fe400000000ff */
[----:B---3--:R-:W-:-:S03]  /*12230*/  F2FP.PACK_AB R2, R93, R92 ;  /* 0x0000005c5d02723e */ /* 0x008fc600000000ff */
[----:B------:R2:W-:Y:S01]  /*12240*/  STS [R224], R0 ;  /* 0x00000000e0007388 */ /* 0x0005e20000000800 */
[----:B----4-:R-:W-:-:S03]  /*12250*/  F2FP.PACK_AB R3, R103, R102 ;  /* 0x000000666703723e */ /* 0x010fc600000000ff */
[----:B------:R3:W-:Y:S04]  /*12260*/  STS [R224+0x400], R2 ;  /* 0x00040002e0007388 */ /* 0x0007e80000000800 */
[----:B------:R4:W-:Y:S01]  /*12270*/  STS [R252], R3 ;  /* 0x00000003fc007388 */ /* 0x0009e20000000800 */
[----:B--2---:R-:W-:Y:S02]  /*12280*/  F2FP.PACK_AB R0, R37, R36 ;  /* 0x000000242500723e */ /* 0x004fe400000000ff */
        /* <DEDUP_REMOVED lines=15> */
[----:B------:R3:W-:Y:S04]  /*12380*/  STS [R222+0x4000], R2 ;  /* 0x00400002de007388 */ /* 0x0007e80000000800 */
[----:B------:R4:W-:Y:S01]  /*12390*/  STS [R222+0x4400], R3 ;  /* 0x00440003de007388 */ /* 0x0009e20000000800 */
        /* <DEDUP_REMOVED lines=35> */
[----:B------:R4:W-:Y:S04]  /*125d0*/  STS [R223+0x8400], R4 ;  /* 0x00840004df007388 */ /* 0x0009e80000000800 */
[----:B------:R1:W-:Y:S01]  /*125e0*/  STS [R225+0x8000], R2 ;  /* 0x00800002e1007388 */ /* 0x0003e20000000800 */
[----:B--2---:R-:W-:Y:S02]  /*125f0*/  F2FP.PACK_AB R0, R63, R62 ;  /* 0x0000003e3f00723e */ /* 0x004fe400000000ff */
[----:B---3--:R-:W-:-:S03]  /*12600*/  F2FP.PACK_AB R3, R79, R78 ;  /* 0x0000004e4f03723e */ /* 0x008fc600000000ff */
[----:B------:R2:W-:Y:S01]  /*12610*/  STS [R225+0x8400], R0 ;  /* 0x00840000e1007388 */ /* 0x0005e20000000800 */
[----:B----4-:R-:W-:-:S03]  /*12620*/  F2FP.PACK_AB R4, R77, R76 ;  /* 0x0000004c4d04723e */ /* 0x010fc600000000ff */
[----:B------:R3:W-:Y:S01]  /*12630*/  STS [R224+0x8400], R3 ;  /* 0x00840003e0007388 */ /* 0x0007e20000000800 */
[----:B-1----:R-:W-:-:S03]  /*12640*/  F2FP.PACK_AB R2, R129, R128 ;  /* 0x000000808102723e */ /* 0x002fc600000000ff */
[----:B------:R1:W-:Y:S04]  /*12650*/  STS [R224+0x8000], R4 ;  /* 0x00800004e0007388 */ /* 0x0003e80000000800 */
[----:B------:R4:W-:Y:S01]  /*12660*/  STS [R252+0x8000], R2 ;  /* 0x00800002fc007388 */ /* 0x0009e20000000800 */
[----:B--2---:R-:W-:Y:S02]  /*12670*/  F2FP.PACK_AB R0, R75, R74 ;  /* 0x0000004a4b00723e */ /* 0x004fe400000000ff */
[----:B---3--:R-:W-:-:S03]  /*12680*/  F2FP.PACK_AB R3, R71, R70 ;  /* 0x000000464703723e */ /* 0x008fc600000000ff */
[----:B------:R2:W-:Y:S01]  /*12690*/  STS [R252+0x8400], R0 ;  /* 0x00840000fc007388 */ /* 0x0005e20000000800 */
[----:B-1----:R-:W-:-:S03]  /*126a0*/  F2FP.PACK_AB R4, R125, R124 ;  /* 0x0000007c7d04723e */ /* 0x002fc600000000ff */
[----:B------:R-:W-:Y:S01]  /*126b0*/  STS [R250+0x8400], R3 ;  /* 0x00840003fa007388 */ /* 0x000fe20000000800 */
[----:B----4-:R-:W-:-:S03]  /*126c0*/  F2FP.PACK_AB R2, R81, R80 ;  /* 0x000000505102723e */ /* 0x010fc600000000ff */
[----:B------:R1:W-:Y:S04]  /*126d0*/  STS [R250+0x8000], R4 ;  /* 0x00800004fa007388 */ /* 0x0003e80000000800 */
[----:B------:R3:W-:Y:S01]  /*126e0*/  STS [R251+0x8000], R2 ;  /* 0x00800002fb007388 */ /* 0x0007e20000000800 */
[----:B--2---:R-:W-:-:S05]  /*126f0*/  F2FP.PACK_AB R0, R55, R54 ;  /* 0x000000363700723e */ /* 0x004fca00000000ff */
[----:B------:R2:W-:Y:S01]  /*12700*/  STS [R251+0x8400], R0 ;  /* 0x00840000fb007388 */ /* 0x0005e20000000800 */
[----:B-1----:R-:W-:Y:S01]  /*12710*/  F2FP.PACK_AB R4, R25, R24 ;  /* 0x000000181904723e */ /* 0x002fe200000000ff */
[----:B---3--:R-:W-:-:S04]  /*12720*/  IMAD.MOV.U32 R2, RZ, RZ, 0x4 ;  /* 0x00000004ff027424 */ /* 0x008fc800078e00ff */
[----:B------:R1:W-:Y:S01]  /*12730*/  STS [R249+0x8000], R4 ;  /* 0x00800004f9007388 */ /* 0x0003e20000000800 */
[----:B------:R-:W-:-:S04]  /*12740*/  @P1 IMAD.WIDE R8, R211, R2, c[0x0][0x508] ;  /* 0x00014200d3081625 */ /* 0x000fc800078e0202 */
[----:B------:R-:W-:Y:S01]  /*12750*/  IMAD.WIDE R2, R211, R2, c[0x0][0x500] ;  /* 0x00014000d3027625 */ /* 0x000fe200078e0202 */
[----:B--2---:R-:W-:-:S05]  /*12760*/  F2FP.PACK_AB R0, R43, R42 ;  /* 0x0000002a2b00723e */ /* 0x004fca00000000ff */
        /* <DEDUP_REMOVED lines=11> */
.L_x_2113:
[----:B------:R-:W3:Y:S01]  /*12820*/  LDL R30, [R1+0x8] ;  /* 0x00000800011e7983 */ /* 0x000ee20000100800 */
[----:B--2---:R-:W-:Y:S01]  /*12830*/  IMAD.MOV.U32 R9, RZ, RZ, 0x368 ;  /* 0x00000368ff097424 */ /* 0x004fe200078e00ff */
[----:B------:R-:W-:Y:S01]  /*12840*/  ISETP.GT.AND P2, PT, R4, 0x1, PT ;  /* 0x000000010400780c */ /* 0x000fe20003f44270 */
[----:B------:R-:W-:Y:S01]  /*12850*/  IMAD.MOV.U32 R0, RZ, RZ, c[0x0][0x4e8] ;  /* 0x00013a00ff007624 */ /* 0x000fe200078e00ff */
[----:B------:R-:W-:Y:S01]  /*12860*/  ISETP.NE.U32.AND P0, PT, RZ, c[0x0][0x500], PT ;  /* 0x00014000ff007a0c */ /* 0x000fe20003f05070 */
[----:B------:R-:W-:Y:S01]  /*12870*/  IMAD.IADD R13, R212, 0x1, R203 ;  /* 0x00000001d40d7824 */ /* 0x000fe200078e02cb */
[----:B------:R-:W-:-:S02]  /*12880*/  SEL R9, R9, 0x328, P2 ;  /* 0x0000032809097807 */ /* 0x000fc40001000000 */
[----:B------:R-:W-:Y:S02]  /*12890*/  ISETP.NE.AND P3, PT, R0, 0x1, PT ;  /* 0x000000010000780c */ /* 0x000fe40003f65270 */
[----:B------:R-:W1:Y:S01]  /*128a0*/  LDC.64 R4, c[0x0][R9+0x170] ;  /* 0x00005c0009047b82 */ /* 0x000e620000000a00 */
[----:B------:R-:W-:Y:S02]  /*128b0*/  ISETP.NE.AND.EX P0, PT, RZ, c[0x0][0x504], PT, P0 ;  /* 0x00014100ff007a0c */ /* 0x000fe40003f05300 */
[----:B------:R-:W-:Y:S02]  /*128c0*/  SHF.R.S32.HI R0, RZ, 0x1f, R211 ;  /* 0x0000001fff007819 */ /* 0x000fe400000114d3 */
[----:B------:R-:W-:Y:S02]  /*128d0*/  SEL R7, R211, RZ, !P0 ;  /* 0x000000ffd3077207 */ /* 0x000fe40004000000 */
[----:B------:R-:W-:Y:S01]  /*128e0*/  SEL R2, R0, RZ, !P0 ;  /* 0x000000ff00027207 */ /* 0x000fe20004000000 */
[----:B------:R-:W2:Y:S01]  /*128f0*/  LDC.64 R14, c[0x0][R9+0x168] ;  /* 0x00005a00090e7b82 */ /* 0x000ea20000000a00 */
[----:B------:R-:W-:-:S02]  /*12900*/  LOP3.LUT R11, R210, 0xffff, RZ, 0xc0, !PT ;  /* 0x0000ffffd20b7812 */ /* 0x000fc400078ec0ff */
[----:B------:R-:W-:Y:S01]  /*12910*/  @P3 IMAD.HI.U32 R8, R13, c[0x0][0x4ec], RZ ;  /* 0x00013b000d083a27 */ /* 0x000fe200078e00ff */
[----:B------:R-:W-:-:S04]  /*12920*/  SHF.R.S32.HI R23, RZ, 0x1f, R31 ;  /* 0x0000001fff177819 */ /* 0x000fc8000001141f */
[----:B------:R4:W4:Y:S01]  /*12930*/  LDC.64 R18, c[0x0][R9+0x178] ;  /* 0x00005e0009127b82 */ /* 0x0009220000000a00 */
[----:B------:R-:W-:-:S04]  /*12940*/  LEA.HI R23, R23, R31, RZ, 0x5 ;  /* 0x0000001f17177211 */ /* 0x000fc800078f28ff */
[----:B------:R-:W-:-:S03]  /*12950*/  LOP3.LUT R23, R23, 0xffffffe0, RZ, 0xc0, !PT ;  /* 0xffffffe017177812 */ /* 0x000fc600078ec0ff */
[----:B------:R4:W4:Y:S02]  /*12960*/  LDC.64 R20, c[0x0][R9+0x160] ;  /* 0x0000580009147b82 */ /* 0x0009240000000a00 */
[----:B------:R-:W-:Y:S02]  /*12970*/  IMAD.IADD R23, R31, 0x1, -R23 ;  /* 0x000000011f177824 */ /* 0x000fe400078e0a17 */
[----:B-1----:R-:W-:-:S04]  /*12980*/  IMAD R0, R5, R7, RZ ;  /* 0x0000000705007224 */ /* 0x002fc800078e02ff */
[C---:B------:R-:W-:Y:S02]  /*12990*/  IMAD R10, R4.reuse, R2, R0 ;  /* 0x00000002040a7224 */ /* 0x040fe400078e0200 */
[----:B------:R-:W-:-:S04]  /*129a0*/  IMAD.WIDE.U32 R2, R4, R7, RZ ;  /* 0x0000000704027225 */ /* 0x000fc800078e00ff */
[----:B--2---:R-:W-:-:S04]  /*129b0*/  IMAD.WIDE.U32 R4, R14, R11, RZ ;  /* 0x0000000b0e047225 */ /* 0x004fc800078e00ff */
[----:B------:R-:W-:Y:S01]  /*129c0*/  IMAD.MOV.U32 R0, RZ, RZ, R13 ;  /* 0x000000ffff007224 */ /* 0x000fe200078e000d */
[----:B------:R-:W-:Y:S01]  /*129d0*/  @P3 SHF.R.U32.HI R0, RZ, c[0x0][0x4f0], R8 ;  /* 0x00013c00ff003a19 */ /* 0x000fe20000011608 */
[----:B----4-:R-:W-:Y:S01]  /*129e0*/  IMAD R9, R15, R11, RZ ;  /* 0x0000000b0f097224 */ /* 0x010fe200078e02ff */
[----:B------:R-:W-:Y:S01]  /*129f0*/  SEL R8, R221, RZ, P2 ;  /* 0x000000ffdd087207 */ /* 0x000fe20001000000 */
[----:B------:R-:W-:Y:S01]  /*12a00*/  IMAD.IADD R12, R3, 0x1, R10 ;  /* 0x00000001030c7824 */ /* 0x000fe200078e020a */
[--C-:B-----5:R-:W-:Y:S01]  /*12a10*/  IADD3 R14, P1, P0, R2, R4, R6.reuse ;  /* 0x00000004020e7210 */ /* 0x120fe2000783e006 */
[----:B------:R-:W-:Y:S01]  /*12a20*/  IMAD.IADD R2, R5, 0x1, R9 ;  /* 0x0000000105027824 */ /* 0x000fe200078e0209 */
[----:B------:R-:W-:Y:S01]  /*12a30*/  SHF.R.S32.HI R9, RZ, 0x1f, R6 ;  /* 0x0000001fff097819 */ /* 0x000fe20000011406 */
[----:B------:R-:W-:Y:S02]  /*12a40*/  IMAD R10, R19, R8, RZ ;  /* 0x00000008130a7224 */ /* 0x000fe400078e02ff */
[----:B------:R-:W-:Y:S01]  /*12a50*/  IMAD.MOV R3, RZ, RZ, -R0 ;  /* 0x000000ffff037224 */ /* 0x000fe200078e0a00 */
[----:B------:R-:W-:Y:S01]  /*12a60*/  IADD3.X R12, R12, R2, R9, P1, P0 ;  /* 0x000000020c0c7210 */ /* 0x000fe20000fe0409 */
[----:B------:R-:W-:-:S04]  /*12a70*/  IMAD.WIDE.U32 R4, R18, R8, RZ ;  /* 0x0000000812047225 */ /* 0x000fc800078e00ff */
        /* <DEDUP_REMOVED lines=11> */
[----:B------:R-:W-:Y:S02]  /*12b30*/  IMAD.MOV.U32 R5, RZ, RZ, c[0x0][0x4ac] ;  /* 0x00012b00ff057624 */ /* 0x000fe400078e00ff */
[----:B------:R-:W-:Y:S01]  /*12b40*/  IMAD.IADD R3, R3, 0x1, R0 ;  /* 0x0000000103037824 */ /* 0x000fe200078e0200 */
[----:B------:R-:W-:Y:S01]  /*12b50*/  LEA R0, P0, R2, R4, 0x2 ;  /* 0x0000000402007211 */ /* 0x000fe200078010ff */
[----:B------:R-:W-:Y:S01]  /*12b60*/  IMAD R12, R16, c[0x0][0x4e8], RZ ;  /* 0x00013a00100c7a24 */ /* 0x000fe200078e02ff */
[----:B------:R-:W-:-:S03]  /*12b70*/  SEL R5, R5, c[0x0][0x454], P2 ;  /* 0x0001150005057a07 */ /* 0x000fc60001000000 */
[----:B------:R-:W-:Y:S01]  /*12b80*/  SHFL.IDX PT, R4, R0, RZ, 0x1c1f ;  /* 0x001c1fff00047589 */ /* 0x000fe200000e0000 */
[----:B------:R-:W-:Y:S02]  /*12b90*/  LEA.HI.X R3, R2, R5, R3, 0x2, P0 ;  /* 0x0000000502037211 */ /* 0x000fe400000f1403 */
[----:B------:R-:W-:Y:S01]  /*12ba0*/  LOP3.LUT P0, RZ, R23, 0x3, RZ, 0xc0, !PT ;  /* 0x0000000317ff7812 */ /* 0x000fe2000780c0ff */
[----:B------:R3:W-:Y:S04]  /*12bb0*/  SHFL.IDX PT, R2, R0, 0x1, 0x1c1f ;  /* 0x003c1f0000027f89 */ /* 0x0007e800000e0000 */
[----:B------:R-:W1:Y:S04]  /*12bc0*/  SHFL.IDX PT, R5, R3, RZ, 0x1c1f ;  /* 0x001c1fff03057589 */ /* 0x000e6800000e0000 */
[----:B------:R-:W2:Y:S01]  /*12bd0*/  SHFL.IDX PT, R3, R3, 0x1, 0x1c1f ;  /* 0x003c1f0003037f89 */ /* 0x000ea200000e0000 */
        /* <DEDUP_REMOVED lines=11> */
[----:B------:R-:W-:Y:S01]  /*12c90*/  LEA R23, R187, R205, 0x5 ;  /* 0x000000cdbb177211 */ /* 0x000fe200078e28ff */
[C---:B-1----:R-:W-:Y:S01]  /*12ca0*/  IMAD.WIDE.U32 R2, R6.reuse, c[0x0][0x3a0], RZ ;  /* 0x0000e80006027a25 */ /* 0x042fe200078e00ff */
[----:B------:R-:W-:Y:S01]  /*12cb0*/  SHF.R.S32.HI R5, RZ, 0x1f, R7 ;  /* 0x0000001fff057819 */ /* 0x000fe20000011407 */
[----:B------:R1:W2:Y:S01]  /*12cc0*/  LDS.128 R24, [R204+0x80] ;  /* 0x00008000cc187984 */ /* 0x0002a20000000c00 */
[----:B------:R-:W-:Y:S01]  /*12cd0*/  IADD3 R4, R23, R203, RZ ;  /* 0x000000cb17047210 */ /* 0x000fe20007ffe0ff */
[----:B------:R-:W-:-:S02]  /*12ce0*/  IMAD R6, R6, c[0x0][0x3a4], R0 ;  /* 0x0000e90006067a24 */ /* 0x000fc400078e0200 */
[----:B------:R1:W3:Y:S01]  /*12cf0*/  LDS.128 R40, [R204+0x1080] ;  /* 0x00108000cc287984 */ /* 0x0002e20000000c00 */
[----:B------:R-:W-:Y:S01]  /*12d00*/  IMAD R5, R5, c[0x0][0x3f0], RZ ;  /* 0x0000fc0005057a24 */ /* 0x000fe200078e02ff */
[----:B------:R-:W-:Y:S02]  /*12d10*/  MOV R0, R4 ;  /* 0x0000000400007202 */ /* 0x000fe40000000f00 */
[----:B------:R-:W-:Y:S01]  /*12d20*/  IADD3 R3, R3, R6, RZ ;  /* 0x0000000603037210 */ /* 0x000fe20007ffe0ff */
[----:B------:R-:W-:Y:S01]  /*12d30*/  @P3 IMAD.HI.U32 R6, R4, c[0x0][0x4ec], RZ ;  /* 0x00013b0004063a27 */ /* 0x000fe200078e00ff */
[----:B------:R1:W4:Y:S03]  /*12d40*/  LDS.128 R52, [R204+0x2080] ;  /* 0x00208000cc347984 */ /* 0x0003260000000c00 */
        /* <DEDUP_REMOVED lines=31> */
.L_x_2201:
[----:B------:R-:W-:Y:S05]  /*12f40*/  BRA.DIV ~URZ, `(.L_x_2116) ;  /* 0x000056d27f007947 */ /* 0x000fea000b800000 */
[----:B------:R4:W2:Y:S02]  /*12f50*/  SHFL.IDX PT, R0, R11, RZ, 0x181f ;  /* 0x00181fff0b007589 */ /* 0x0008a400000e0000 */
.L_x_2202:
        /* <DEDUP_REMOVED lines=19> */
.L_x_2118:
[----:B------:R-:W-:Y:S05]  /*13090*/  BSYNC B0 ;  /* 0x0000000000007941 */ /* 0x000fea0003800000 */
.L_x_2117:
[----:B------:R-:W-:Y:S05]  /*130a0*/  BRA.DIV ~URZ, `(.L_x_2119) ;  /* 0x000055e27f007947 */ /* 0x000fea000b800000 */
[----:B---3--:R3:W4:Y:S04]  /*130b0*/  SHFL.IDX PT, R8, R9, 0x1, 0x181f ;  /* 0x00381f0009087f89 */ /* 0x00872800000e0000 */
[----:B--2---:R3:W2:Y:S02]  /*130c0*/  SHFL.IDX PT, R0, R11, 0x1, 0x181f ;  /* 0x00381f000b007f89 */ /* 0x0046a400000e0000 */
.L_x_2203:
        /* <DEDUP_REMOVED lines=19> */
.L_x_2121:
[----:B------:R-:W-:Y:S05]  /*13200*/  BSYNC B0 ;  /* 0x0000000000007941 */ /* 0x000fea0003800000 */
.L_x_2120:
[----:B------:R-:W-:Y:S05]  /*13210*/  BRA.DIV ~URZ, `(.L_x_2122) ;  /* 0x000055427f007947 */ /* 0x000fea000b800000 */
[----:B----4-:R4:W3:Y:S02]  /*13220*/  SHFL.IDX PT, R8, R9, 0x2, 0x181f ;  /* 0x00581f0009087f89 */ /* 0x0108e400000e0000 */
.L_x_2204:
[----:B------:R-:W-:Y:S05]  /*13230*/  BRA.DIV ~URZ, `(.L_x_2123) ;  /* 0x000055927f007947 */ /* 0x000fea000b800000 */
[----:B--2---:R2:W4:Y:S02]  /*13240*/  SHFL.IDX PT, R0, R11, 0x2, 0x181f ;  /* 0x00581f000b007f89 */ /* 0x00452400000e0000 */
.L_x_2205:
        /* <DEDUP_REMOVED lines=19> */
.L_x_2125:
[----:B------:R-:W-:Y:S05]  /*13380*/  BSYNC B0 ;  /* 0x0000000000007941 */ /* 0x000fea0003800000 */
.L_x_2124:
[----:B------:R-:W-:Y:S05]  /*13390*/  BRA.DIV ~URZ, `(.L_x_2126) ;  /* 0x000054a27f007947 */ /* 0x000fea000b800000 */
[----:B---3--:R3:W2:Y:S04]  /*133a0*/  SHFL.IDX PT, R6, R9, 0x3, 0x181f ;  /* 0x00781f0009067f89 */ /* 0x0086a800000e0000 */
[----:B----4-:R3:W4:Y:S02]  /*133b0*/  SHFL.IDX PT, R0, R11, 0x3, 0x181f ;  /* 0x00781f000b007f89 */ /* 0x01072400000e0000 */
.L_x_2206:
        /* <DEDUP_REMOVED lines=20> */
.L_x_2114:
[----:B------:R-:W-:Y:S02]  /*13500*/  IMAD R0, R9, c[0x0][0x408], RZ ;  /* 0x0001020009007a24 */ /* 0x000fe400078e02ff */
[----:B-1----:R-:W-:-:S04]  /*13510*/  IMAD.WIDE.U32 R2, R6, c[0x0][0x408], RZ ;  /* 0x0001020006027a25 */ /* 0x002fc800078e00ff */
[----:B------:R-:W-:Y:S01]  /*13520*/  IMAD R6, R6, c[0x0][0x40c], R0 ;  /* 0x0001030006067a24 */ /* 0x000fe200078e0200 */
[----:B------:R-:W-:Y:S01]  /*13530*/  SHF.R.S32.HI R0, RZ, 0x1f, R7 ;  /* 0x0000001fff007819 */ /* 0x000fe20000011407 */
[----:B------:R-:W-:-:S03]  /*13540*/  @P3 IMAD.HI.U32 R5, R13, c[0x0][0x4ec], RZ ;  /* 0x00013b000d053a27 */ /* 0x000fc600078e00ff */
[----:B------:R-:W-:Y:S01]  /*13550*/  IADD3 R3, R3, R6, RZ ;  /* 0x0000000603037210 */ /* 0x000fe20007ffe0ff */
[----:B------:R-:W-:-:S04]  /*13560*/  IMAD R0, R0, c[0x0][0x440], RZ ;  /* 0x0001100000007a24 */ /* 0x000fc800078e02ff */
[----:B------:R-:W-:-:S04]  /*13570*/  IMAD.WIDE.U32 R2, R11, c[0x0][0x438], R2 ;  /* 0x00010e000b027a25 */ /* 0x000fc800078e0002 */
        /* <DEDUP_REMOVED lines=24> */
.L_x_2207:
[----:B------:R-:W-:Y:S05]  /*13700*/  BRA.DIV ~URZ, `(.L_x_2129) ;  /* 0x000052727f007947 */ /* 0x000fea000b800000 */
[----:B------:R3:W4:Y:S02]  /*13710*/  SHFL.IDX PT, R0, R12, RZ, 0x1c1f ;  /* 0x001c1fff0c007589 */ /* 0x00072400000e0000 */
.L_x_2208:
[----:B------:R-:W-:Y:S01]  /*13720*/  BSSY B0, `(.L_x_2130) ;  /* 0x000007a000007945 */ /* 0x000fe20003800000 */
[----:B------:R-:W-:Y:S05]  /*13730*/  @P0 BRA `(.L_x_2131) ;  /* 0x0000078000000947 */ /* 0x000fea0003800000 */
[----:B------:R-:W-:Y:S02]  /*13740*/  ISETP.GE.AND P1, PT, R191, c[0x0][0x3c8], PT ;  /* 0x0000f200bf007a0c */ /* 0x000fe40003f26270 */
[----:B------:R-:W-:Y:S02]  /*13750*/  ISETP.GE.AND P0, PT, R248, c[0x0][0x3c8], PT ;  /* 0x0000f200f8007a0c */ /* 0x000fe40003f06270 */
[----:B------:R-:W-:Y:S02]  /*13760*/  ISETP.GE.AND P3, PT, R247, c[0x0][0x3c8], PT ;  /* 0x0000f200f7007a0c */ /* 0x000fe40003f66270 */
[----:B------:R-:W-:Y:S02]  /*13770*/  SHF.R.S32.HI R9, RZ, 0x1f, R191 ;  /* 0x0000001fff097819 */ /* 0x000fe400000114bf */
[----:B------:R-:W-:-:S02]  /*13780*/  ISETP.GE.AND P4, PT, R246, c[0x0][0x3c8], PT ;  /* 0x0000f200f6007a0c */ /* 0x000fc40003f86270 */
[----:B------:R-:W-:Y:S02]  /*13790*/  SHF.R.S32.HI R8, RZ, 0x1f, R248 ;  /* 0x0000001fff087819 */ /* 0x000fe400000114f8 */
[----:B------:R-:W-:Y:S02]  /*137a0*/  SHF.R.S32.HI R11, RZ, 0x1f, R237 ;  /* 0x0000001fff0b7819 */ /* 0x000fe400000114ed */
[CC--:B----4-:R-:W-:Y:S02]  /*137b0*/  @!P1 LEA R2, P5, R191.reuse, R0.reuse, 0x2 ;  /* 0x00000000bf029211 */ /* 0x0d0fe400078a10ff */
[C---:B------:R-:W-:Y:S02]  /*137c0*/  @!P0 LEA R6, P2, R248.reuse, R0, 0x2 ;  /* 0x00000000f8068211 */ /* 0x040fe400078410ff */
[-C--:B--2---:R-:W-:Y:S02]  /*137d0*/  @!P1 LEA.HI.X R3, R191, R4.reuse, R9, 0x2, P5 ;  /* 0x00000004bf039211 */ /* 0x084fe400028f1409 */
[----:B------:R-:W-:-:S02]  /*137e0*/  @!P0 LEA.HI.X R7, R248, R4, R8, 0x2, P2 ;  /* 0x00000004f8078211 */ /* 0x000fc400010f1408 */
[----:B------:R-:W-:Y:S01]  /*137f0*/  ISETP.GE.AND P2, PT, R245, c[0x0][0x3c8], PT ;  /* 0x0000f200f5007a0c */ /* 0x000fe20003f46270 */
[----:B------:R2:W-:Y:S01]  /*13800*/  @!P1 ST.E.64 [R2.64], R132 ;  /* 0x0000008402009985 */ /* 0x0005e2000c101b06 */
[----:B------:R-:W-:Y:S02]  /*13810*/  SHF.R.S32.HI R9, RZ, 0x1f, R247 ;  /* 0x0000001fff097819 */ /* 0x000fe400000114f7 */
[----:B------:R-:W-:Y:S01]  /*13820*/  ISETP.GE.AND P1, PT, R244, c[0x0][0x3c8], PT ;  /* 0x0000f200f4007a0c */ /* 0x000fe20003f26270 */
[----:B------:R4:W-:Y:S01]  /*13830*/  @!P0 ST.E.64 [R6.64], R28 ;  /* 0x0000001c06008985 */ /* 0x0009e2000c101b06 */
[----:B------:R-:W-:Y:S02]  /*13840*/  SHF.R.S32.HI R8, RZ, 0x1f, R246 ;  /* 0x0000001fff087819 */ /* 0x000fe400000114f6 */
[----:B------:R-:W-:Y:S02]  /*13850*/  SHF.R.S32.HI R10, RZ, 0x1f, R236 ;  /* 0x0000001fff0a7819 */ /* 0x000fe400000114ec */
[----:B------:R-:W-:-:S02]  /*13860*/  ISETP.GE.AND P6, PT, R231, c[0x0][0x3c8], PT ;  /* 0x0000f200e7007a0c */ /* 0x000fc40003fc6270 */
[----:B------:R-:W-:Y:S02]  /*13870*/  SHF.R.S32.HI R13, RZ, 0x1f, R229 ;  /* 0x0000001fff0d7819 */ /* 0x000fe400000114e5 */
[----:B------:R-:W-:Y:S02]  /*13880*/  SHF.R.S32.HI R16, RZ, 0x1f, R228 ;  /* 0x0000001fff107819 */ /* 0x000fe400000114e4 */
[----:B------:R-:W-:Y:S02]  /*13890*/  SHF.R.S32.HI R15, RZ, 0x1f, R227 ;  /* 0x0000001fff0f7819 */ /* 0x000fe400000114e3 */
[CC--:B--2---:R-:W-:Y:S02]  /*138a0*/  @!P3 LEA R2, P5, R247.reuse, R0.reuse, 0x2 ;  /* 0x00000000f702b211 */ /* 0x0c4fe400078a10ff */
[----:B----4-:R-:W-:Y:S02]  /*138b0*/  @!P4 LEA R6, P0, R246, R0, 0x2 ;  /* 0x00000000f606c211 */ /* 0x010fe400078010ff */
[----:B------:R-:W-:-:S02]  /*138c0*/  @!P3 LEA.HI.X R3, R247, R4, R9, 0x2, P5 ;  /* 0x00000004f703b211 */ /* 0x000fc400028f1409 */
[----:B------:R-:W-:Y:S02]  /*138d0*/  @!P4 LEA.HI.X R7, R246, R4, R8, 0x2, P0 ;  /* 0x00000004f607c211 */ /* 0x000fe400000f1408 */
[----:B------:R-:W-:Y:S01]  /*138e0*/  SHF.R.S32.HI R9, RZ, 0x1f, R245 ;  /* 0x0000001fff097819 */ /* 0x000fe200000114f5 */
[----:B------:R2:W-:Y:S01]  /*138f0*/  @!P3 ST.E.64 [R2.64], R32 ;  /* 0x000000200200b985 */ /* 0x0005e2000c101b06 */
[----:B------:R-:W-:Y:S02]  /*13900*/  ISETP.GE.AND P3, PT, R243, c[0x0][0x3c8], PT ;  /* 0x0000f200f3007a0c */ /* 0x000fe40003f66270 */
[----:B------:R-:W-:Y:S01]  /*13910*/  SHF.R.S32.HI R8, RZ, 0x1f, R244 ;  /* 0x0000001fff087819 */ /* 0x000fe200000114f4 */
[----:B------:R4:W-:Y:S01]  /*13920*/  @!P4 ST.E.64 [R6.64], R34 ;  /* 0x000000220600c985 */ /* 0x0009e2000c101b06 */
[----:B------:R-:W-:Y:S02]  /*13930*/  ISETP.GE.AND P4, PT, R242, c[0x0][0x3c8], PT ;  /* 0x0000f200f2007a0c */ /* 0x000fe40003f86270 */
        /* <DEDUP_REMOVED lines=88> */
.L_x_2131:
[----:B------:R-:W-:Y:S05]  /*13ec0*/  BSYNC B0 ;  /* 0x0000000000007941 */ /* 0x000fea0003800000 */
.L_x_2130:
[----:B------:R-:W-:Y:S05]  /*13ed0*/  BRA.DIV ~URZ, `(.L_x_2132) ;  /* 0x00004b127f007947 */ /* 0x000fea000b800000 */
[----:B--2---:R2:W1:Y:S04]  /*13ee0*/  SHFL.IDX PT, R4, R5, 0x1, 0x1c1f ;  /* 0x003c1f0005047f89 */ /* 0x00446800000e0000 */
[----:B----4-:R2:W4:Y:S02]  /*13ef0*/  SHFL.IDX PT, R0, R12, 0x1, 0x1c1f ;  /* 0x003c1f000c007f89 */ /* 0x01052400000e0000 */
.L_x_2209:
[----:B------:R-:W-:-:S13]  /*13f00*/  ISETP.NE.AND P0, PT, R14, RZ, PT ;  /* 0x000000ff0e00720c */ /* 0x000fda0003f05270 */
[----:B------:R-:W-:Y:S05]  /*13f10*/  @P0 BRA `(.L_x_2127) ;  /* 0x000014f000000947 */ /* 0x000fea0003800000 */
[----:B------:R-:W-:Y:S02]  /*13f20*/  ISETP.GE.AND P4, PT, R191, c[0x0][0x3c8], PT ;  /* 0x0000f200bf007a0c */ /* 0x000fe40003f86270 */
[----:B------:R-:W-:Y:S02]  /*13f30*/  ISETP.GE.AND P1, PT, R246, c[0x0][0x3c8], PT ;  /* 0x0000f200f6007a0c */ /* 0x000fe40003f26270 */
[----:B------:R-:W-:Y:S02]  /*13f40*/  ISETP.GE.AND P3, PT, R248, c[0x0][0x3c8], PT ;  /* 0x0000f200f8007a0c */ /* 0x000fe40003f66270 */
[----:B------:R-:W-:Y:S02]  /*13f50*/  SHF.R.S32.HI R8, RZ, 0x1f, R191 ;  /* 0x0000001fff087819 */ /* 0x000fe400000114bf */
[----:B------:R-:W-:Y:S02]  /*13f60*/  ISETP.GE.AND P2, PT, R247, c[0x0][0x3c8], PT ;  /* 0x0000f200f7007a0c */ /* 0x000fe40003f46270 */
[----:B-12---:R-:W-:-:S02]  /*13f70*/  SHF.R.S32.HI R5, RZ, 0x1f, R248 ;  /* 0x0000001fff057819 */ /* 0x006fc400000114f8 */
[----:B------:R-:W-:Y:S02]  /*13f80*/  SHF.R.S32.HI R10, RZ, 0x1f, R246 ;  /* 0x0000001fff0a7819 */ /* 0x000fe400000114f6 */
        /* <DEDUP_REMOVED lines=8> */
[----:B------:R-:W-:Y:S01]  /*14010*/  ISETP.GE.AND P5, PT, R244, c[0x0][0x3c8], PT ;  /* 0x0000f200f4007a0c */ /* 0x000fe20003fa6270 */
[----:B------:R2:W-:Y:S01]  /*14020*/  @!P3 ST.E.64 [R2.64], R26 ;  /* 0x0000001a0200b985 */ /* 0x0005e2000c101b06 */
[----:B------:R-:W-:Y:S02]  /*14030*/  @!P2 LEA R8, P3, R247, R0, 0x2 ;  /* 0x00000000f708a211 */ /* 0x000fe400078610ff */
[----:B------:R-:W-:Y:S02]  /*14040*/  ISETP.GE.AND P4, PT, R243, c[0x0][0x3c8], PT ;  /* 0x0000f200f3007a0c */ /* 0x000fe40003f86270 */
[----:B------:R-:W-:Y:S02]  /*14050*/  @!P2 LEA.HI.X R9, R247, R4, R5, 0x2, P3 ;  /* 0x00000004f709a211 */ /* 0x000fe400018f1405 */
[----:B------:R-:W-:-:S02]  /*14060*/  SHF.R.S32.HI R5, RZ, 0x1f, R245 ;  /* 0x0000001fff057819 */ /* 0x000fc400000114f5 */
[----:B---3--:R-:W-:Y:S01]  /*14070*/  SHF.R.S32.HI R12, RZ, 0x1f, R228 ;  /* 0x0000001fff0c7819 */ /* 0x008fe200000114e4 */
        /* <DEDUP_REMOVED lines=94> */
[----:B------:R-:W-:Y:S02]  /*14660*/  @!P1 LEA R6, P5, R228, R0, 0x2 ;  /* 0x00000000e4069211 */ /* 0x000fe400078a10ff */
        /* <DEDUP_REMOVED lines=17> */
.L_x_2112:
        /* <DEDUP_REMOVED lines=8> */
[----:B------:R-:W-:Y:S02]  /*14800*/  @P0 IMAD.WIDE R4, R211, R4, c[0x0][0x508] ;  /* 0x00014200d3040625 */ /* 0x000fe400078e0204 */
        /* <DEDUP_REMOVED lines=9> */
.L_x_2133:
        /* <DEDUP_REMOVED lines=35> */
[----:B------:R-:W-:-:S03]  /*14ad0*/  IMAD.WIDE.U32 R4, R8, R6, RZ ;  /* 0x0000000608047225 */ /* 0x000fc600078e00ff */
[----:B------:R-:W-:Y:S01]  /*14ae0*/  IADD3.X R8, R3, R16, R18, P1, P0 ;  /* 0x0000001003087210 */ /* 0x000fe20000fe0412 */
[----:B------:R-:W-:Y:S01]  /*14af0*/  IMAD.MOV R2, RZ, RZ, -R0 ;  /* 0x000000ffff027224 */ /* 0x000fe200078e0a00 */
[----:B------:R-:W-:Y:S01]  /*14b00*/  IADD3 R5, R5, R7, RZ ;  /* 0x0000000705057210 */ /* 0x000fe20007ffe0ff */
[----:B------:R-:W-:Y:S01]  /*14b10*/  IMAD.MOV.U32 R7, RZ, RZ, c[0x0][0x4a8] ;  /* 0x00012a00ff077624 */ /* 0x000fe200078e00ff */
[----:B------:R-:W-:Y:S01]  /*14b20*/  IADD3 R4, P1, P0, R0, R17, R4 ;  /* 0x0000001100047210 */ /* 0x000fe2000783e004 */
[----:B------:R-:W-:Y:S01]  /*14b30*/  IMAD R2, R2, c[0x0][0x4e8], R11 ;  /* 0x00013a0002027a24 */ /* 0x000fe200078e020b */
[----:B------:R-:W-:-:S03]  /*14b40*/  SHF.R.S32.HI R3, RZ, 0x1f, R0 ;  /* 0x0000001fff037819 */ /* 0x000fc60000011400 */
[----:B-1----:R-:W-:Y:S01]  /*14b50*/  IMAD R0, R13, R2, RZ ;  /* 0x000000020d007224 */ /* 0x002fe200078e02ff */
[----:B------:R-:W-:Y:S02]  /*14b60*/  SHF.R.S32.HI R6, RZ, 0x1f, R2 ;  /* 0x0000001fff067819 */ /* 0x000fe40000011402 */
        /* <DEDUP_REMOVED lines=11> */
.L_x_2135:
[----:B------:R-:W-:Y:S05]  /*14c20*/  BSYNC B0 ;  /* 0x0000000000007941 */ /* 0x000fea0003800000 */
.L_x_2134:
        /* <DEDUP_REMOVED lines=8> */
[----:B------:R-:W-:-:S03]  /*14cb0*/  IADD3 R4, R4, R203, RZ ;  /* 0x000000cb04047210 */ /* 0x000fc60007ffe0ff */
        /* <DEDUP_REMOVED lines=26> */
.L_x_2210:
[----:B------:R-:W-:Y:S05]  /*14e60*/  BRA.DIV ~URZ, `(.L_x_2137) ;  /* 0x00003cc27f007947 */ /* 0x000fea000b800000 */
[----:B------:R3:W4:Y:S02]  /*14e70*/  SHFL.IDX PT, R0, R12, RZ, 0x181f ;  /* 0x00181fff0c007589 */ /* 0x00072400000e0000 */
.L_x_2211:
        /* <DEDUP_REMOVED lines=20> */
.L_x_2139:
[----:B------:R-:W-:Y:S05]  /*14fc0*/  BSYNC B0 ;  /* 0x0000000000007941 */ /* 0x000fea0003800000 */
.L_x_2138:
[----:B------:R-:W-:Y:S05]  /*14fd0*/  BRA.DIV ~URZ, `(.L_x_2140) ;  /* 0x00003bc27f007947 */ /* 0x000fea000b800000 */
[----:B--2---:R2:W1:Y:S04]  /*14fe0*/  SHFL.IDX PT, R8, R9, 0x1, 0x181f ;  /* 0x00381f0009087f89 */ /* 0x00446800000e0000 */
[----:B----4-:R2:W4:Y:S02]  /*14ff0*/  SHFL.IDX PT, R0, R12, 0x1, 0x181f ;  /* 0x00381f000c007f89 */ /* 0x01052400000e0000 */
.L_x_2212:
        /* <DEDUP_REMOVED lines=19> */
.L_x_2142:
[----:B------:R-:W-:Y:S05]  /*15130*/  BSYNC B0 ;  /* 0x0000000000007941 */ /* 0x000fea0003800000 */
.L_x_2141:
[----:B------:R-:W-:Y:S05]  /*15140*/  BRA.DIV ~URZ, `(.L_x_2143) ;  /* 0x00003b227f007947 */ /* 0x000fea000b800000 */
[----:B-1----:R1:W2:Y:S02]  /*15150*/  SHFL.IDX PT, R8, R9, 0x2, 0x181f ;  /* 0x00581f0009087f89 */ /* 0x0022a400000e0000 */
.L_x_2213:
[----:B------:R-:W-:Y:S05]  /*15160*/  BRA.DIV ~URZ, `(.L_x_2144) ;  /* 0x00003b727f007947 */ /* 0x000fea000b800000 */
[----:B----4-:R4:W1:Y:S02]  /*15170*/  SHFL.IDX PT, R0, R12, 0x2, 0x181f ;  /* 0x00581f000c007f89 */ /* 0x01086400000e0000 */
.L_x_2214:
        /* <DEDUP_REMOVED lines=19> */
.L_x_2146:
[----:B------:R-:W-:Y:S05]  /*152b0*/  BSYNC B0 ;  /* 0x0000000000007941 */ /* 0x000fea0003800000 */
.L_x_2145:
[----:B------:R-:W-:Y:S05]  /*152c0*/  BRA.DIV ~URZ, `(.L_x_2147) ;  /* 0x00003a827f007947 */ /* 0x000fea000b800000 */
[----:B--2---:R2:W3:Y:S04]  /*152d0*/  SHFL.IDX PT, R8, R9, 0x3, 0x181f ;  /* 0x00781f0009087f89 */ /* 0x0044e800000e0000 */
[----:B-1----:R2:W1:Y:S02]  /*152e0*/  SHFL.IDX PT, R0, R12, 0x3, 0x181f ;  /* 0x00781f000c007f89 */ /* 0x00246400000e0000 */
.L_x_2215:
        /* <DEDUP_REMOVED lines=18> */
.L_x_2127:
[----:B------:R-:W-:Y:S05]  /*15410*/  BSYNC B1 ;  /* 0x0000000000017941 */ /* 0x000fea0003800000 */
.L_x_2111:
        /* <DEDUP_REMOVED lines=8> */
[----:B------:R-:W-:Y:S01]  /*154a0*/  IMAD.MOV.U32 R7, RZ, RZ, RZ ;  /* 0x000000ffff077224 */ /* 0x000fe200078e00ff */
[----:B----4-:R-:W-:-:S04]  /*154b0*/  LOP3.LUT R13, R0, 0x1f, RZ, 0xc0, !PT ;  /* 0x0000001f000d7812 */ /* 0x010fc800078ec0ff */
[----:B------:R-:W-:Y:S01]  /*154c0*/  ISETP.NE.AND P6, PT, R13, 0x1f, PT ;  /* 0x0000001f0d00780c */ /* 0x000fe20003fc5270 */
[----:B------:R-:W-:Y:S10]  /*154d0*/  BRA.DIV ~URZ, `(.L_x_2149) ;  /* 0x000039427f007947 */ /* 0x000ff4000b800000 */
[----:B--23--:R2:W3:Y:S02]  /*154e0*/  SHFL.IDX PT, R9, R82, RZ, 0x1f ;  /* 0x00001fff52097589 */ /* 0x00c4e400000e0000 */
.L_x_2216:
[----:B------:R-:W-:Y:S05]  /*154f0*/  BRA.DIV ~URZ, `(.L_x_2150) ;  /* 0x000039927f007947 */ /* 0x000fea000b800000 */
[----:B------:R4:W2:Y:S02]  /*15500*/  SHFL.IDX PT, R8, R82, 0x1, 0x1f ;  /* 0x00201f0052087f89 */ /* 0x0008a400000e0000 */
.L_x_2217:
        /* <DEDUP_REMOVED lines=18> */
.L_x_2218:
        /* <DEDUP_REMOVED lines=16> */
.L_x_2219:
[----:B----4-:R-:W-:Y:S01]  /*15730*/  IMAD R0, R0, c[0x0][0x538], RZ ;  /* 0x00014e0000007a24 */ /* 0x010fe200078e02ff */
[----:B------:R-:W-:Y:S04]  /*15740*/  BSSY B1, `(.L_x_2153) ;  /* 0x00000c6000017945 */ /* 0x000fe80003800000 */
[----:B--2---:R-:W-:-:S04]  /*15750*/  IADD3 R8, R0, R8, RZ ;  /* 0x0000000800087210 */ /* 0x004fc80007ffe0ff */
[----:B---3--:R-:W-:-:S13]  /*15760*/  ISETP.GT.AND P0, PT, R8, R9, PT ;  /* 0x000000090800720c */ /* 0x008fda0003f04270 */
[----:B------:R-:W-:Y:S05]  /*15770*/  @P0 BRA `(.L_x_2154) ;  /* 0x0000024000000947 */ /* 0x000fea0003800000 */
.L_x_2158:
        /* <DEDUP_REMOVED lines=16> */
.L_x_2220:
        /* <DEDUP_REMOVED lines=16> */
.L_x_2221:
[----:B--2---:R-:W-:-:S05]  /*15980*/  IMAD R0, R0, c[0x0][0x538], RZ ;  /* 0x00014e0000007a24 */ /* 0x004fca00078e02ff */
[----:B------:R-:W-:-:S04]  /*15990*/  IADD3 R8, R0, R8, RZ ;  /* 0x0000000800087210 */ /* 0x000fc80007ffe0ff */
[----:B------:R-:W-:-:S13]  /*159a0*/  ISETP.GT.AND P0, PT, R8, R9, PT ;  /* 0x000000090800720c */ /* 0x000fda0003f04270 */
[----:B-1----:R-:W-:Y:S05]  /*159b0*/  @!P0 BRA `(.L_x_2158) ;  /* 0xfffffdc000008947 */ /* 0x002fea000383ffff */
.L_x_2154:
[----:B------:R-:W-:-:S05]  /*159c0*/  IADD3 R8, -R0, R8, RZ ;  /* 0x0000000800087210 */ /* 0x000fca0007ffe1ff */
[----:B------:R-:W-:-:S05]  /*159d0*/  IMAD R0, R4, c[0x0][0x538], R8 ;  /* 0x00014e0004007a24 */ /* 0x000fca00078e0208 */
[----:B------:R-:W-:Y:S01]  /*159e0*/  ISETP.GT.AND P0, PT, R0, R9, PT ;  /* 0x000000090000720c */ /* 0x000fe20003f04270 */
[----:B------:R-:W-:-:S12]  /*159f0*/  BRA.DIV ~URZ, `(.L_x_2159) ;  /* 0x000038f27f007947 */ /* 0x000fd8000b800000 */
[----:B------:R-:W-:-:S04]  /*15a00*/  VOTE.ANY R5, PT, !P0 ;  /* 0x0000000000057806 */ /* 0x000fc800040e0100 */
.L_x_2222:
[----:B------:R-:W2:Y:S02]  /*15a10*/  POPC R0, R5 ;  /* 0x0000000500007309 */ /* 0x000ea40000000000 */
[----:B--2---:R-:W-:Y:S01]  /*15a20*/  IADD3 R211, R0, R211, RZ ;  /* 0x000000d300d37210 */ /* 0x004fe20007ffe0ff */
[----:B------:R-:W-:Y:S05]  /*15a30*/  BRA.DIV ~URZ, `(.L_x_2160) ;  /* 0x000039027f007947 */ /* 0x000fea000b800000 */
[----:B------:R2:W3:Y:S04]  /*15a40*/  SHFL.IDX PT, R10, R6, R0, 0x1f ;  /* 0x00001f00060a7589 */ /* 0x0004e800000e0000 */
[----:B------:R2:W4:Y:S02]  /*15a50*/  SHFL.IDX PT, R7, R7, R0, 0x1f ;  /* 0x00001f0007077589 */ /* 0x00052400000e0000 */
.L_x_2223:
[----:B------:R-:W-:Y:S01]  /*15a60*/  ISETP.NE.AND P0, PT, R5, RZ, PT ;  /* 0x000000ff0500720c */ /* 0x000fe20003f05270 */
[----:B------:R-:W-:-:S12]  /*15a70*/  BSSY B0, `(.L_x_2161) ;  /* 0x0000005000007945 */ /* 0x000fd80003800000 */
[----:B------:R-:W-:Y:S05]  /*15a80*/  @!P0 BRA `(.L_x_2162) ;  /* 0x0000003000008947 */ /* 0x000fea0003800000 */
[----:B--2---:R-:W-:Y:S01]  /*15a90*/  IADD3 R0, R0, -0x1, RZ ;  /* 0xffffffff00007810 */ /* 0x004fe20007ffe0ff */
[----:B------:R-:W-:Y:S05]  /*15aa0*/  BRA.DIV ~URZ, `(.L_x_2163) ;  /* 0x000039627f007947 */ /* 0x000fea000b800000 */
[----:B------:R2:W1:Y:S02]  /*15ab0*/  SHFL.IDX PT, R11, R4, R0, 0x1f ;  /* 0x00001f00040b7589 */ /* 0x00046400000e0000 */
.L_x_2162:
[----:B------:R-:W-:Y:S05]  /*15ac0*/  BSYNC B0 ;  /* 0x0000000000007941 */ /* 0x000fea0003800000 */
.L_x_2161:
[----:B----4-:R-:W-:Y:S01]  /*15ad0*/  ISETP.NE.AND P0, PT, R7, 0x1, PT ;  /* 0x000000010700780c */ /* 0x010fe20003f05270 */
[----:B-1----:R-:W-:Y:S01]  /*15ae0*/  IMAD R208, R11, c[0x0][0x538], R8 ;  /* 0x00014e000bd07a24 */ /* 0x002fe200078e0208 */
[----:B------:R-:W-:Y:S04]  /*15af0*/  BSSY B0, `(.L_x_2164) ;  /* 0x0000083000007945 */ /* 0x000fe80003800000 */
[----:B------:R-:W-:-:S07]  /*15b00*/  IADD3 R9, -R208, R9, RZ ;  /* 0x00000009d0097210 */ /* 0x000fce0007ffe1ff */
[----:B------:R-:W-:Y:S05]  /*15b10*/  @!P0 BRA `(.L_x_2165) ;  /* 0x000003e000008947 */ /* 0x000fea0003800000 */
[-C--:B--23--:R-:W-:Y:S02]  /*15b20*/  IABS R0, R10.reuse ;  /* 0x0000000a00007213 */ /* 0x08cfe40000000000 */
        /* <DEDUP_REMOVED lines=15> */
[----:B------:R-:W-:-:S04]  /*15c20*/  IMAD.MOV R0, RZ, RZ, -R8 ;  /* 0x000000ffff007224 */ /* 0x000fc800078e0a08 */
        /* <DEDUP_REMOVED lines=14> */
[----:B-1----:R-:W-:-:S04]  /*15d10*/  IADD3 R2, RZ, -R3, RZ ;  /* 0x80000003ff027210 */ /* 0x002fc80007ffe0ff */
[----:B------:R-:W-:Y:S01]  /*15d20*/  @!P1 IMAD.MOV R0, RZ, RZ, -R0 ;  /* 0x000000ffff009224 */ /* 0x000fe200078e0a00 */
[----:B------:R-:W-:Y:S01]  /*15d30*/  @!P0 LOP3.LUT R0, RZ, R10, RZ, 0x33, !PT ;  /* 0x0000000aff008212 */ /* 0x000fe200078e33ff */
[----:B------:R-:W-:Y:S01]  /*15d40*/  IMAD.MOV.U32 R4, RZ, RZ, R2 ;  /* 0x000000ffff047224 */ /* 0x000fe200078e0002 */
[----:B------:R-:W-:Y:S02]  /*15d50*/  IABS R2, R7 ;  /* 0x0000000700027213 */ /* 0x000fe40000000000 */
[----:B------:R-:W-:Y:S01]  /*15d60*/  IABS R8, R0 ;  /* 0x0000000000087213 */ /* 0x000fe20000000000 */
[----:B------:R-:W-:Y:S02]  /*15d70*/  IMAD R4, R4, R5, RZ ;  /* 0x0000000504047224 */ /* 0x000fe400078e02ff */
[----:B------:R-:W-:Y:S01]  /*15d80*/  IMAD.MOV R6, RZ, RZ, -R2 ;  /* 0x000000ffff067224 */ /* 0x000fe200078e0a02 */
[----:B------:R-:W-:-:S05]  /*15d90*/  MOV R2, RZ ;  /* 0x000000ff00027202 */ /* 0x000fca0000000f00 */
        /* <DEDUP_REMOVED lines=16> */
[----:B------:R-:W-:Y:S01]  /*15ea0*/  IMAD.MOV R3, RZ, RZ, -R2 ;  /* 0x000000ffff037224 */ /* 0x000fe200078e0a02 */
[----:B------:R-:W-:-:S03]  /*15eb0*/  LEA R2, R7, R2, 0x18 ;  /* 0x0000000207027211 */ /* 0x000fc600078ec0ff */
[----:B------:R-:W-:Y:S02]  /*15ec0*/  IMAD R3, R7, R3, R0 ;  /* 0x0000000307037224 */ /* 0x000fe400078e0200 */
[----:B------:R-:W-:Y:S02]  /*15ed0*/  IMAD R0, R10, R4, R9 ;  /* 0x000000040a007224 */ /* 0x000fe400078e0209 */
[----:B------:R-:W-:Y:S01]  /*15ee0*/  IMAD R210, R3, 0x10000, R2 ;  /* 0x0001000003d27824 */ /* 0x000fe200078e0202 */
[----:B------:R-:W-:Y:S05]  /*15ef0*/  BRA `(.L_x_2166) ;  /* 0x0000042000007947 */ /* 0x000fea0003800000 */
.L_x_2165:
        /* <DEDUP_REMOVED lines=66> */
.L_x_2166:
[----:B------:R-:W-:Y:S05]  /*16320*/  BSYNC B0 ;  /* 0x0000000000007941 */ /* 0x000fea0003800000 */
.L_x_2164:
[----:B------:R-:W-:-:S04]  /*16330*/  LOP3.LUT R0, RZ, R0, RZ, 0x33, !PT ;  /* 0x00000000ff007212 */ /* 0x000fc800078e33ff */
[----:B------:R-:W-:Y:S01]  /*16340*/  IADD3 R209, R0, R10, RZ ;  /* 0x0000000a00d17210 */ /* 0x000fe20007ffe0ff */
[----:B------:R-:W-:Y:S05]  /*16350*/  BRA `(.L_x_2167) ;  /* 0x0000004000007947 */ /* 0x000fea0003800000 */
.L_x_2155:
[----:B------:R-:W-:Y:S01]  /*16360*/  IMAD.MOV.U32 R208, RZ, RZ, R9 ;  /* 0x000000ffffd07224 */ /* 0x000fe200078e0009 */
[----:B------:R-:W-:Y:S01]  /*16370*/  MOV R210, RZ ;  /* 0x000000ff00d27202 */ /* 0x000fe20000000f00 */
[----:B------:R-:W-:Y:S01]  /*16380*/  IMAD.MOV.U32 R209, RZ, RZ, RZ ;  /* 0x000000ffffd17224 */ /* 0x000fe200078e00ff */
[----:B------:R-:W-:Y:S02]  /*16390*/  MOV R211, c[0x0][0x53c] ;  /* 0x00014f0000d37a02 */ /* 0x000fe40000000f00 */
.L_x_2167:
[----:B------:R-:W-:Y:S05]  /*163a0*/  BSYNC B1 ;  /* 0x0000000000017941 */ /* 0x000fea0003800000 */
.L_x_2153:
[----:B------:R-:W-:Y:S01]  /*163b0*/  WARPSYNC 0xffffffff ;  /* 0xffffffff00007948 */ /* 0x000fe20003800000 */
[----:B------:R-:W-:Y:S01]  /*163c0*/  BAR.SYNC.DEFER_BLOCKING 0x4, 0x100 ;  /* 0x0104000000007b1d */ /* 0x000fe20000010000 */
[----:B------:R-:W-:-:S13]  /*163d0*/  ISETP.NE.AND P0, PT, R13, RZ, PT ;  /* 0x000000ff0d00720c */ /* 0x000fda0003f05270 */
[----:B------:R2:W-:Y:S04]  /*163e0*/  @!P0 STS.128 [0x24100], R208 ;  /* 0x024100d0ff008388 */ /* 0x0005e80000000c00 */
[----:B------:R-:W-:Y:S06]  /*163f0*/  BAR.ARV 0x5, 0x100 ;  /* 0x0144000000007b1d */ /* 0x000fec0000002000 */
.L_x_2148:
[----:B-1----:R-:W-:-:S13]  /*16400*/  ISETP.GE.AND P0, PT, R211, c[0x0][0x53c], PT ;  /* 0x00014f00d3007a0c */ /* 0x002fda0003f06270 */
[----:B--23--:R-:W-:Y:S01]  /*16410*/  @P0 CALL.REL.NOINC `(.L_x_2168) ;  /* 0x0000001000000944 */ /* 0x00cfe20003c00000 */
[----:B------:R-:W-:Y:S05]  /*16420*/  BRA `(.L_x_2169) ;  /* 0xfffeb62000007947 */ /* 0x000fea000383ffff */
.L_x_2168:
[----:B------:R-:W-:Y:S05]  /*16430*/  EXIT ;  /* 0x000000000000794d */ /* 0x000fea0003800000 */
.L_x_1994:
[----:B------:R-:W-:Y:S01]  /*16440*/  IMAD.MOV.U32 R0, RZ, RZ, R5 ;  /* 0x000000ffff007224 */ /* 0x000fe200078e0005 */
[----:B------:R-:W-:Y:S02]  /*16450*/  MOV R2, 0x1 ;  /* 0x0000000100027802 */ /* 0x000fe40000000f00 */
[----:B------:R-:W-:Y:S02]  /*16460*/  MOV R3, 0x16480 ;  /* 0x0001648000037802 */ /* 0x000fe40000000f00 */
[----:B--2---:R-:W-:Y:S05]  /*16470*/  CALL.REL.NOINC `($__internal_36_$__cuda_sm70_shflsync_up_p) ;  /* 0x000030b000007944 */ /* 0x004fea0003c00000 */
[----:B------:R-:W-:Y:S01]  /*16480*/  MOV R0, R4 ;  /* 0x0000000400007202 */ /* 0x000fe20000000f00 */
[----:B------:R-:W-:Y:S05]  /*16490*/  BRA `(.L_x_2170) ;  /* 0xfffe9fa000007947 */ /* 0x000fea000383ffff */
.L_x_1995:
[----:B------:R-:W-:Y:S01]  /*164a0*/  IMAD.MOV.U32 R0, RZ, RZ, R5 ;  /* 0x000000ffff007224 */ /* 0x000fe200078e0005 */
[----:B------:R-:W-:Y:S02]  /*164b0*/  MOV R2, 0x2 ;  /* 0x0000000200027802 */ /* 0x000fe40000000f00 */
[----:B------:R-:W-:Y:S02]  /*164c0*/  MOV R3, 0x164e0 ;  /* 0x000164e000037802 */ /* 0x000fe40000000f00 */
[----:B--2---:R-:W-:Y:S05]  /*164d0*/  CALL.REL.NOINC `($__internal_36_$__cuda_sm70_shflsync_up_p) ;  /* 0x0000305000007944 */ /* 0x004fea0003c00000 */
[----:B------:R-:W-:Y:S01]  /*164e0*/  SEL R0, R4, RZ, P4 ;  /* 0x000000ff04007207 */ /* 0x000fe20002000000 */
[----:B------:R-:W-:Y:S01]  /*164f0*/  IMAD.MOV.U32 R2, RZ, RZ, 0x4 ;  /* 0x00000004ff027424 */ /* 0x000fe200078e00ff */
[----:B------:R-:W-:-:S03]  /*16500*/  MOV R3, 0x16530 ;  /* 0x0001653000037802 */ /* 0x000fc60000000f00 */
[----:B------:R-:W-:Y:S02]  /*16510*/  IMAD.IADD R0, R5, 0x1, R0 ;  /* 0x0000000105007824 */ /* 0x000fe400078e0200 */
[----:B------:R-:W-:Y:S05]  /*16520*/  CALL.REL.NOINC `($__internal_36_$__cuda_sm70_shflsync_up_p) ;  /* 0x0000300000007944 */ /* 0x000fea0003c00000 */
        /* <DEDUP_REMOVED lines=12> */
[----:B------:R-:W-:Y:S02]  /*165f0*/  MOV R30, 0x1f ;  /* 0x0000001f001e7802 */ /* 0x000fe40000000f00 */
[----:B------:R-:W-:Y:S01]  /*16600*/  MOV R3, 0x16640 ;  /* 0x0001664000037802 */ /* 0x000fe20000000f00 */
[----:B------:R-:W-:-:S04]  /*16610*/  IMAD.IADD R4, R0, 0x1, R4 ;  /* 0x0000000100047824 */ /* 0x000fc800078e0204 */
[----:B------:R-:W-:Y:S02]  /*16620*/  IMAD.MOV.U32 R31, RZ, RZ, R4 ;  /* 0x000000ffff1f7224 */ /* 0x000fe400078e0004 */
[----:B------:R-:W-:Y:S05]  /*16630*/  CALL.REL.NOINC `($__internal_35_$__cuda_sm70_shflsync_idx_p) ;  /* 0x00002e9000007944 */ /* 0x000fea0003c00000 */
[----:B------:R-:W-:Y:S01]  /*16640*/  MOV R0, R30 ;  /* 0x0000001e00007202 */ /* 0x000fe20000000f00 */
[----:B------:R-:W-:Y:S05]  /*16650*/  BRA `(.L_x_2171) ;  /* 0xfffe9ee000007947 */ /* 0x000fea000383ffff */
.L_x_1997:
[----:B------:R-:W-:Y:S02]  /*16660*/  SEL R0, RZ, 0x1, P0 ;  /* 0x00000001ff007807 */ /* 0x000fe40000000000 */
[----:B------:R-:W-:Y:S02]  /*16670*/  MOV R2, 0x16690 ;  /* 0x0001669000027802 */ /* 0x000fe40000000f00 */
[----:B--2---:R-:W-:Y:S05]  /*16680*/  CALL.REL.NOINC `($__internal_37_$__cuda_sm70_votesync_ballot) ;  /* 0x00002f1000007944 */ /* 0x004fea0003c00000 */
[----:B------:R-:W-:Y:S01]  /*16690*/  MOV R6, R0 ;  /* 0x0000000000067202 */ /* 0x000fe20000000f00 */
[----:B------:R-:W-:Y:S05]  /*166a0*/  BRA `(.L_x_2172) ;  /* 0xfffe9f2000007947 */ /* 0x000fea000383ffff */
.L_x_1998:
[----:B------:R-:W-:Y:S01]  /*166b0*/  IMAD.MOV.U32 R31, RZ, RZ, R9 ;  /* 0x000000ffff1f7224 */ /* 0x000fe200078e0009 */
[----:B------:R-:W-:Y:S01]  /*166c0*/  MOV R2, R0 ;  /* 0x0000000000027202 */ /* 0x000fe20000000f00 */
[----:B------:R-:W-:Y:S01]  /*166d0*/  IMAD.MOV.U32 R30, RZ, RZ, 0x1f ;  /* 0x0000001fff1e7424 */ /* 0x000fe200078e00ff */
[----:B------:R-:W-:Y:S02]  /*166e0*/  MOV R3, 0x16700 ;  /* 0x0001670000037802 */ /* 0x000fe40000000f00 */
[----:B------:R-:W-:Y:S05]  /*166f0*/  CALL.REL.NOINC `($__internal_35_$__cuda_sm70_shflsync_idx_p) ;  /* 0x00002dd000007944 */ /* 0x000fea0003c00000 */
[----:B------:R-:W-:Y:S01]  /*16700*/  IMAD.MOV.U32 R12, RZ, RZ, R30 ;  /* 0x000000ffff0c7224 */ /* 0x000fe200078e001e */
[----:B------:R-:W-:Y:S01]  /*16710*/  MOV R31, R8 ;  /* 0x00000008001f7202 */ /* 0x000fe20000000f00 */
[----:B------:R-:W-:Y:S01]  /*16720*/  IMAD.MOV.U32 R5, RZ, RZ, RZ ;  /* 0x000000ffff057224 */ /* 0x000fe200078e00ff */
[----:B------:R-:W-:Y:S01]  /*16730*/  MOV R2, R0 ;  /* 0x0000000000027202 */ /* 0x000fe20000000f00 */
[----:B------:R-:W-:Y:S01]  /*16740*/  IMAD.MOV.U32 R30, RZ, RZ, 0x1f ;  /* 0x0000001fff1e7424 */ /* 0x000fe200078e00ff */
[----:B------:R-:W-:-:S02]  /*16750*/  MOV R3, 0x16770 ;  /* 0x0001677000037802 */ /* 0x000fc40000000f00 */
[----:B------:R-:W-:Y:S05]  /*16760*/  CALL.REL.NOINC `($__internal_35_$__cuda_sm70_shflsync_idx_p) ;  /* 0x00002d6000007944 */ /* 0x000fea0003c00000 */
[----:B------:R-:W-:Y:S01]  /*16770*/  MOV R9, R30 ;  /* 0x0000001e00097202 */ /* 0x000fe20000000f00 */
[----:B------:R-:W-:Y:S05]  /*16780*/  BRA `(.L_x_2173) ;  /* 0xfffe9ea000007947 */ /* 0x000fea000383ffff */
.L_x_2001:
[----:B------:R-:W-:Y:S01]  /*16790*/  IMAD.MOV.U32 R31, RZ, RZ, R4 ;  /* 0x000000ffff1f7224 */ /* 0x000fe200078e0004 */
[----:B------:R-:W-:Y:S01]  /*167a0*/  MOV R2, R0 ;  /* 0x0000000000027202 */ /* 0x000fe20000000f00 */
[----:B------:R-:W-:Y:S01]  /*167b0*/  IMAD.MOV.U32 R30, RZ, RZ, 0x1f ;  /* 0x0000001fff1e7424 */ /* 0x000fe200078e00ff */
[----:B------:R-:W-:-:S02]  /*167c0*/  MOV R3, 0x167e0 ;  /* 0x000167e000037802 */ /* 0x000fc40000000f00 */
[----:B--23--:R-:W-:Y:S05]  /*167d0*/  CALL.REL.NOINC `($__internal_35_$__cuda_sm70_shflsync_idx_p) ;  /* 0x00002cf000007944 */ /* 0x00cfea0003c00000 */
[----:B------:R-:W-:Y:S01]  /*167e0*/  MOV R5, R30 ;  /* 0x0000001e00057202 */ /* 0x000fe20000000f00 */
[----:B------:R-:W-:Y:S05]  /*167f0*/  BRA `(.L_x_2000) ;  /* 0xfffe9e9000007947 */ /* 0x000fea000383ffff */
.L_x_2020:
[----:B------:R-:W-:Y:S01]  /*16800*/  IMAD.MOV.U32 R31, RZ, RZ, R9 ;  /* 0x000000ffff1f7224 */ /* 0x000fe200078e0009 */
[----:B------:R-:W-:Y:S01]  /*16810*/  MOV R2, RZ ;  /* 0x000000ff00027202 */ /* 0x000fe20000000f00 */
[----:B------:R-:W-:Y:S01]  /*16820*/  IMAD.MOV.U32 R30, RZ, RZ, 0x181f ;  /* 0x0000181fff1e7424 */ /* 0x000fe200078e00ff */
[----:B------:R-:W-:-:S02]  /*16830*/  MOV R3, 0x16850 ;  /* 0x0001685000037802 */ /* 0x000fc40000000f00 */
[----:B-----5:R-:W-:Y:S05]  /*16840*/  CALL.REL.NOINC `($__internal_35_$__cuda_sm70_shflsync_idx_p) ;  /* 0x00002c8000007944 */ /* 0x020fea0003c00000 */
[----:B------:R-:W-:Y:S01]  /*16850*/  MOV R8, R30 ;  /* 0x0000001e00087202 */ /* 0x000fe20000000f00 */
[----:B------:R-:W-:Y:S05]  /*16860*/  BRA `(.L_x_2174) ;  /* 0xfffec16000007947 */ /* 0x000fea000383ffff */
.L_x_2021:
[----:B------:R-:W-:Y:S01]  /*16870*/  IMAD.MOV.U32 R31, RZ, RZ, R12 ;  /* 0x000000ffff1f7224 */ /* 0x000fe200078e000c */
[----:B------:R-:W-:Y:S01]  /*16880*/  MOV R2, RZ ;  /* 0x000000ff00027202 */ /* 0x000fe20000000f00 */
[----:B------:R-:W-:Y:S01]  /*16890*/  IMAD.MOV.U32 R30, RZ, RZ, 0x181f ;  /* 0x0000181fff1e7424 */ /* 0x000fe200078e00ff */
[----:B------:R-:W-:-:S02]  /*168a0*/  MOV R3, 0x168c0 ;  /* 0x000168c000037802 */ /* 0x000fc40000000f00 */
[----:B-12--5:R-:W-:Y:S05]  /*168b0*/  CALL.REL.NOINC `($__internal_35_$__cuda_sm70_shflsync_idx_p) ;  /* 0x00002c1000007944 */ /* 0x026fea0003c00000 */
[----:B------:R-:W-:Y:S01]  /*168c0*/  MOV R0, R30 ;  /* 0x0000001e00007202 */ /* 0x000fe20000000f00 */
[----:B------:R-:W-:Y:S05]  /*168d0*/  BRA `(.L_x_2175) ;  /* 0xfffec11000007947 */ /* 0x000fea000383ffff */
.L_x_2024:
[----:B------:R-:W-:Y:S01]  /*168e0*/  IMAD.MOV.U32 R31, RZ, RZ, R9 ;  /* 0x000000ffff1f7224 */ /* 0x000fe200078e0009 */
[----:B--2---:R-:W-:Y:S01]  /*168f0*/  MOV R2, 0x1 ;  /* 0x0000000100027802 */ /* 0x004fe20000000f00 */
[----:B------:R-:W-:Y:S01]  /*16900*/  IMAD.MOV.U32 R30, RZ, RZ, 0x181f ;  /* 0x0000181fff1e7424 */ /* 0x000fe200078e00ff */
[----:B------:R-:W-:-:S02]  /*16910*/  MOV R3, 0x16930 ;  /* 0x0001693000037802 */ /* 0x000fc40000000f00 */
[----:B-1-345:R-:W-:Y:S05]  /*16920*/  CALL.REL.NOINC `($__internal_35_$__cuda_sm70_shflsync_idx_p) ;  /* 0x00002ba000007944 */ /* 0x03afea0003c00000 */
[----:B------:R-:W-:Y:S01]  /*16930*/  IMAD.MOV.U32 R8, RZ, RZ, R30 ;  /* 0x000000ffff087224 */ /* 0x000fe200078e001e */
[----:B------:R-:W-:Y:S01]  /*16940*/  MOV R2, 0x1 ;  /* 0x0000000100027802 */ /* 0x000fe20000000f00 */
[----:B------:R-:W-:Y:S01]  /*16950*/  IMAD.MOV.U32 R31, RZ, RZ, R12 ;  /* 0x000000ffff1f7224 */ /* 0x000fe200078e000c */
[----:B------:R-:W-:-:S02]  /*16960*/  MOV R30, 0x181f ;  /* 0x0000181f001e7802 */ /* 0x000fc40000000f00 */
[----:B------:R-:W-:Y:S02]  /*16970*/  MOV R3, 0x16990 ;  /* 0x0001699000037802 */ /* 0x000fe40000000f00 */
[----:B------:R-:W-:Y:S05]  /*16980*/  CALL.REL.NOINC `($__internal_35_$__cuda_sm70_shflsync_idx_p) ;  /* 0x00002b4000007944 */ /* 0x000fea0003c00000 */
[----:B------:R-:W-:Y:S01]  /*16990*/  MOV R0, R30 ;  /* 0x0000001e00007202 */ /* 0x000fe20000000f00 */
[----:B------:R-:W-:Y:S05]  /*169a0*/  BRA `(.L_x_2176) ;  /* 0xfffec1c000007947 */ /* 0x000fea000383ffff */
.L_x_2027:
[----:B------:R-:W-:Y:S01]  /*169b0*/  IMAD.MOV.U32 R31, RZ, RZ, R9 ;  /* 0x000000ffff1f7224 */ /* 0x000fe200078e0009 */
[----:B-1----:R-:W-:Y:S01]  /*169c0*/  MOV R2, 0x2 ;  /* 0x0000000200027802 */ /* 0x002fe20000000f00 */
[----:B------:R-:W-:Y:S01]  /*169d0*/  IMAD.MOV.U32 R30, RZ, RZ, 0x181f ;  /* 0x0000181fff1e7424 */ /* 0x000fe200078e00ff */
[----:B------:R-:W-:Y:S02]  /*169e0*/  MOV R3, 0x16a00 ;  /* 0x00016a0000037802 */ /* 0x000fe40000000f00 */
[----:B--2345:R-:W-:Y:S05]  /*169f0*/  CALL.REL.NOINC `($__internal_35_$__cuda_sm70_shflsync_idx_p) ;  /* 0x00002ad000007944 */ /* 0x03cfea0003c00000 */
[----:B------:R-:W-:Y:S01]  /*16a00*/  MOV R8, R30 ;  /* 0x0000001e00087202 */ /* 0x000fe20000000f00 */
[----:B------:R-:W-:Y:S05]  /*16a10*/  BRA `(.L_x_2177) ;  /* 0xfffec2b000007947 */ /* 0x000fea000383ffff */
.L_x_2028:
[----:B------:R-:W-:Y:S01]  /*16a20*/  IMAD.MOV.U32 R31, RZ, RZ, R12 ;  /* 0x000000ffff1f7224 */ /* 0x000fe200078e000c */
[----:B------:R-:W-:Y:S01]  /*16a30*/  MOV R2, 0x2 ;  /* 0x0000000200027802 */ /* 0x000fe20000000f00 */
[----:B------:R-:W-:Y:S01]  /*16a40*/  IMAD.MOV.U32 R30, RZ, RZ, 0x181f ;  /* 0x0000181fff1e7424 */ /* 0x000fe200078e00ff */
[----:B------:R-:W-:Y:S02]  /*16a50*/  MOV R3, 0x16a70 ;  /* 0x00016a7000037802 */ /* 0x000fe40000000f00 */
[----:B-12345:R-:W-:Y:S05]  /*16a60*/  CALL.REL.NOINC `($__internal_35_$__cuda_sm70_shflsync_idx_p) ;  /* 0x00002a6000007944 */ /* 0x03efea0003c00000 */
[----:B------:R-:W-:Y:S01]  /*16a70*/  MOV R0, R30 ;  /* 0x0000001e00007202 */ /* 0x000fe20000000f00 */
[----:B------:R-:W-:Y:S05]  /*16a80*/  BRA `(.L_x_2178) ;  /* 0xfffec26000007947 */ /* 0x000fea000383ffff */
.L_x_2031:
[----:B------:R-:W-:Y:S01]  /*16a90*/  IMAD.MOV.U32 R31, RZ, RZ, R9 ;  /* 0x000000ffff1f7224 */ /* 0x000fe200078e0009 */
[----:B-1----:R-:W-:Y:S01]  /*16aa0*/  MOV R2, 0x3 ;  /* 0x0000000300027802 */ /* 0x002fe20000000f00 */
[----:B------:R-:W-:Y:S01]  /*16ab0*/  IMAD.MOV.U32 R30, RZ, RZ, 0x181f ;  /* 0x0000181fff1e7424 */ /* 0x000fe200078e00ff */
[----:B------:R-:W-:-:S02]  /*16ac0*/  MOV R3, 0x16ae0 ;  /* 0x00016ae000037802 */ /* 0x000fc40000000f00 */
[----:B--2345:R-:W-:Y:S05]  /*16ad0*/  CALL.REL.NOINC `($__internal_35_$__cuda_sm70_shflsync_idx_p) ;  /* 0x000029f000007944 */ /* 0x03cfea0003c00000 */
        /* <DEDUP_REMOVED lines=8> */
.L_x_2034:
[----:B------:R-:W-:Y:S01]  /*16b60*/  IMAD.MOV.U32 R31, RZ, RZ, R9 ;  /* 0x000000ffff1f7224 */ /* 0x000fe200078e0009 */
[----:B------:R-:W-:Y:S01]  /*16b70*/  MOV R2, RZ ;  /* 0x000000ff00027202 */ /* 0x000fe20000000f00 */
[----:B------:R-:W-:Y:S01]  /*16b80*/  IMAD.MOV.U32 R30, RZ, RZ, 0x181f ;  /* 0x0000181fff1e7424 */ /* 0x000fe200078e00ff */
[----:B------:R-:W-:Y:S02]  /*16b90*/  MOV R3, 0x16bb0 ;  /* 0x00016bb000037802 */ /* 0x000fe40000000f00 */
[----:B------:R-:W-:Y:S05]  /*16ba0*/  CALL.REL.NOINC `($__internal_35_$__cuda_sm70_shflsync_idx_p) ;  /* 0x0000292000007944 */ /* 0x000fea0003c00000 */
[----:B------:R-:W-:Y:S01]  /*16bb0*/  MOV R8, R30 ;  /* 0x0000001e00087202 */ /* 0x000fe20000000f00 */
[----:B------:R-:W-:Y:S05]  /*16bc0*/  BRA `(.L_x_2180) ;  /* 0xfffecdc000007947 */ /* 0x000fea000383ffff */
.L_x_2035:
[----:B------:R-:W-:Y:S01]  /*16bd0*/  IMAD.MOV.U32 R31, RZ, RZ, R11 ;  /* 0x000000ffff1f7224 */ /* 0x000fe200078e000b */
[----:B------:R-:W-:Y:S01]  /*16be0*/  MOV R2, RZ ;  /* 0x000000ff00027202 */ /* 0x000fe20000000f00 */
[----:B------:R-:W-:Y:S01]  /*16bf0*/  IMAD.MOV.U32 R30, RZ, RZ, 0x181f ;  /* 0x0000181fff1e7424 */ /* 0x000fe200078e00ff */
[----:B------:R-:W-:Y:S02]  /*16c00*/  MOV R3, 0x16c20 ;  /* 0x00016c2000037802 */ /* 0x000fe40000000f00 */
[----:B-12---:R-:W-:Y:S05]  /*16c10*/  CALL.REL.NOINC `($__internal_35_$__cuda_sm70_shflsync_idx_p) ;  /* 0x000028b000007944 */ /* 0x006fea0003c00000 */
[----:B------:R-:W-:Y:S01]  /*16c20*/  IADD3 R4, P1, R30, R17, RZ ;  /* 0x000000111e047210 */ /* 0x000fe20007f3e0ff */
[----:B------:R-:W-:Y:S01]  /*16c30*/  IMAD.MOV.U32 R31, RZ, RZ, R9 ;  /* 0x000000ffff1f7224 */ /* 0x000fe200078e0009 */
[----:B------:R-:W-:-:S03]  /*16c40*/  ISETP.GE.AND P0, PT, R177, c[0x0][0x1d4], PT ;  /* 0x00007500b1007a0c */ /* 0x000fc60003f06270 */
[----:B------:R-:W-:Y:S01]  /*16c50*/  IMAD.X R5, R8, 0x1, R13, P1 ;  /* 0x0000000108057824 */ /* 0x000fe200008e060d */
[----:B------:R-:W-:Y:S02]  /*16c60*/  IADD3 R6, P1, R30, R18, RZ ;  /* 0x000000121e067210 */ /* 0x000fe40007f3e0ff */
[----:B------:R-:W-:-:S03]  /*16c70*/  SEL R12, RZ, 0x10, P0 ;  /* 0x00000010ff0c7807 */ /* 0x000fc60000000000 */
[----:B------:R-:W-:Y:S01]  /*16c80*/  IMAD.X R7, R8, 0x1, R15, P1 ;  /* 0x0000000108077824 */ /* 0x000fe200008e060f */
[----:B------:R-:W-:Y:S01]  /*16c90*/  IADD3 R2, P1, R30, R19, RZ ;  /* 0x000000131e027210 */ /* 0x000fe20007f3e0ff */
[----:B------:R-:W-:Y:S02]  /*16ca0*/  IMAD.MOV.U32 R30, RZ, RZ, 0x181f ;  /* 0x0000181fff1e7424 */ /* 0x000fe400078e00ff */
[----:B------:R-:W-:Y:S01]  /*16cb0*/  @!PT LDS RZ, [RZ] ;  /* 0x00000000fffff984 */ /* 0x000fe20000000800 */
[----:B------:R-:W-:Y:S01]  /*16cc0*/  @!PT LDS RZ, [RZ] ;  /* 0x00000000fffff984 */ /* 0x000fe20000000800 */
[----:B------:R-:W-:Y:S01]  /*16cd0*/  @!PT LDS RZ, [RZ] ;  /* 0x00000000fffff984 */ /* 0x000fe20000000800 */
[----:B------:R1:W-:Y:S01]  /*16ce0*/  LDGSTS.E.BYPASS.LTC128B.128 [R204+0x12100], [R4.64], !P0 ;  /* 0x1210000004cc7fae */ /* 0x0003e2000c101d46 */
[----:B------:R-:W-:Y:S01]  /*16cf0*/  ISETP.GE.AND P0, PT, R185, c[0x0][0x1d4], PT ;  /* 0x00007500b9007a0c */ /* 0x000fe20003f06270 */
[----:B------:R-:W-:Y:S01]  /*16d00*/  IMAD.X R3, R8, 0x1, R14, P1 ;  /* 0x0000000108037824 */ /* 0x000fe200008e060e */
[----:B------:R-:W-:Y:S02]  /*16d10*/  ISETP.GE.AND P1, PT, R186, c[0x0][0x1d4], PT ;  /* 0x00007500ba007a0c */ /* 0x000fe40003f26270 */
[----:B------:R-:W-:Y:S02]  /*16d20*/  SEL R9, RZ, 0x10, P0 ;  /* 0x00000010ff097807 */ /* 0x000fe40000000000 */
[----:B------:R-:W-:-:S09]  /*16d30*/  SEL R10, RZ, 0x10, P1 ;  /* 0x00000010ff0a7807 */ /* 0x000fd20000800000 */
[----:B------:R1:W-:Y:S04]  /*16d40*/  LDGSTS.E.BYPASS.LTC128B.128 [R204+0x14100], [R6.64], !P1 ;  /* 0x1410000006cc7fae */ /* 0x0003e8000c901d46 */
[----:B------:R2:W-:Y:S02]  /*16d50*/  LDGSTS.E.BYPASS.LTC128B.128 [R204+0x16100], [R2.64], !P0 ;  /* 0x1610000002cc7fae */ /* 0x0005e4000c101d46 */
[----:B--2---:R-:W-:Y:S01]  /*16d60*/  IMAD.MOV.U32 R2, RZ, RZ, 0x1 ;  /* 0x00000001ff027424 */ /* 0x004fe200078e00ff */
[----:B------:R-:W-:Y:S02]  /*16d70*/  MOV R3, 0x16d90 ;  /* 0x00016d9000037802 */ /* 0x000fe40000000f00 */
[----:B-1----:R-:W-:Y:S05]  /*16d80*/  CALL.REL.NOINC `($__internal_35_$__cuda_sm70_shflsync_idx_p) ;  /* 0x0000274000007944 */ /* 0x002fea0003c00000 */
        /* <DEDUP_REMOVED lines=8> */
.L_x_2038:
[----:B------:R-:W-:Y:S01]  /*16e10*/  IMAD.MOV.U32 R31, RZ, RZ, R13 ;  /* 0x000000ffff1f7224 */ /* 0x000fe200078e000d */
[----:B------:R-:W-:Y:S01]  /*16e20*/  MOV R2, RZ ;  /* 0x000000ff00027202 */ /* 0x000fe20000000f00 */
[----:B------:R-:W-:Y:S01]  /*16e30*/  IMAD.MOV.U32 R30, RZ, RZ, 0x181f ;  /* 0x0000181fff1e7424 */ /* 0x000fe200078e00ff */
[----:B------:R-:W-:Y:S02]  /*16e40*/  MOV R3, 0x16e60 ;  /* 0x00016e6000037802 */ /* 0x000fe40000000f00 */
[----:B-1234-:R-:W-:Y:S05]  /*16e50*/  CALL.REL.NOINC `($__internal_35_$__cuda_sm70_shflsync_idx_p) ;  /* 0x0000267000007944 */ /* 0x01efea0003c00000 */
[----:B------:R-:W-:Y:S01]  /*16e60*/  MOV R12, R30 ;  /* 0x0000001e000c7202 */ /* 0x000fe20000000f00 */
[----:B------:R-:W-:Y:S05]  /*16e70*/  BRA `(.L_x_2182) ;  /* 0xfffed09000007947 */ /* 0x000fea000383ffff */
.L_x_2039:
[----:B------:R-:W-:Y:S01]  /*16e80*/  IMAD.MOV.U32 R31, RZ, RZ, R19 ;  /* 0x000000ffff1f7224 */ /* 0x000fe200078e0013 */
[----:B------:R-:W-:Y:S01]  /*16e90*/  MOV R2, RZ ;  /* 0x000000ff00027202 */ /* 0x000fe20000000f00 */
[----:B------:R-:W-:Y:S01]  /*16ea0*/  IMAD.MOV.U32 R30, RZ, RZ, 0x181f ;  /* 0x0000181fff1e7424 */ /* 0x000fe200078e00ff */
[----:B------:R-:W-:Y:S02]  /*16eb0*/  MOV R3, 0x16ed0 ;  /* 0x00016ed000037802 */ /* 0x000fe40000000f00 */
[----:B-1234-:R-:W-:Y:S05]  /*16ec0*/  CALL.REL.NOINC `($__internal_35_$__cuda_sm70_shflsync_idx_p) ;  /* 0x0000260000007944 */ /* 0x01efea0003c00000 */
        /* <DEDUP_REMOVED lines=31> */
.L_x_2050:
[----:B------:R-:W-:Y:S01]  /*170c0*/  IMAD.MOV.U32 R31, RZ, RZ, R5 ;  /* 0x000000ffff1f7224 */ /* 0x000fe200078e0005 */
[----:B------:R-:W-:Y:S01]  /*170d0*/  MOV R2, RZ ;  /* 0x000000ff00027202 */ /* 0x000fe20000000f00 */
[----:B------:R-:W-:Y:S01]  /*170e0*/  IMAD.MOV.U32 R30, RZ, RZ, 0x181f ;  /* 0x0000181fff1e7424 */ /* 0x000fe200078e00ff */
[----:B------:R-:W-:Y:S02]  /*170f0*/  MOV R3, 0x17110 ;  /* 0x0001711000037802 */ /* 0x000fe40000000f00 */
[----:B------:R-:W-:Y:S05]  /*17100*/  CALL.REL.NOINC `($__internal_35_$__cuda_sm70_shflsync_idx_p) ;  /* 0x000023c000007944 */ /* 0x000fea0003c00000 */
[----:B------:R-:W-:Y:S01]  /*17110*/  MOV R4, R30 ;  /* 0x0000001e00047202 */ /* 0x000fe20000000f00 */
[----:B------:R-:W-:Y:S05]  /*17120*/  BRA `(.L_x_2184) ;  /* 0xfffefa5000007947 */ /* 0x000fea000383ffff */
.L_x_2051:
[----:B------:R-:W-:Y:S01]  /*17130*/  IMAD.MOV.U32 R31, RZ, RZ, R12 ;  /* 0x000000ffff1f7224 */ /* 0x000fe200078e000c */
[----:B------:R-:W-:Y:S01]  /*17140*/  MOV R2, RZ ;  /* 0x000000ff00027202 */ /* 0x000fe20000000f00 */
[----:B------:R-:W-:Y:S01]  /*17150*/  IMAD.MOV.U32 R30, RZ, RZ, 0x181f ;  /* 0x0000181fff1e7424 */ /* 0x000fe200078e00ff */
[----:B------:R-:W-:Y:S02]  /*17160*/  MOV R3, 0x17180 ;  /* 0x0001718000037802 */ /* 0x000fe40000000f00 */
[----:B-12---:R-:W-:Y:S05]  /*17170*/  CALL.REL.NOINC `($__internal_35_$__cuda_sm70_shflsync_idx_p) ;  /* 0x0000235000007944 */ /* 0x006fea0003c00000 */
[----:B------:R-:W-:Y:S01]  /*17180*/  IADD3 R6, P0, R30, R17, RZ ;  /* 0x000000111e067210 */ /* 0x000fe20007f1e0ff */
[----:B------:R-:W-:Y:S01]  /*17190*/  IMAD.MOV.U32 R31, RZ, RZ, R5 ;  /* 0x000000ffff1f7224 */ /* 0x000fe200078e0005 */
[----:B------:R-:W-:-:S02]  /*171a0*/  ISETP.GE.AND P4, PT, R177, c[0x0][0x1d4], PT ;  /* 0x00007500b1007a0c */ /* 0x000fc40003f86270 */
[----:B------:R-:W-:Y:S01]  /*171b0*/  ISETP.GE.AND P3, PT, R186, c[0x0][0x1d4], PT ;  /* 0x00007500ba007a0c */ /* 0x000fe20003f66270 */
[----:B------:R-:W-:Y:S01]  /*171c0*/  IMAD.X R7, R4, 0x1, R14, P0 ;  /* 0x0000000104077824 */ /* 0x000fe200000e060e */
[----:B------:R-:W-:Y:S02]  /*171d0*/  IADD3 R2, P0, R30, R16, RZ ;  /* 0x000000101e027210 */ /* 0x000fe40007f1e0ff */
[----:B------:R-:W-:Y:S02]  /*171e0*/  SEL R11, RZ, 0x10, P4 ;  /* 0x00000010ff0b7807 */ /* 0x000fe40002000000 */
[----:B------:R-:W-:Y:S01]  /*171f0*/  SEL R10, RZ, 0x10, P3 ;  /* 0x00000010ff0a7807 */ /* 0x000fe20001800000 */
[----:B------:R-:W-:-:S04]  /*17200*/  IMAD.X R3, R4, 0x1, R13, P0 ;  /* 0x0000000104037824 */ /* 0x000fc800000e060d */
[----:B------:R-:W-:Y:S01]  /*17210*/  @!PT LDS RZ, [RZ] ;  /* 0x00000000fffff984 */ /* 0x000fe20000000800 */
[----:B------:R-:W-:Y:S01]  /*17220*/  @!PT LDS RZ, [RZ] ;  /* 0x00000000fffff984 */ /* 0x000fe20000000800 */
[----:B------:R-:W-:Y:S01]  /*17230*/  @!PT LDS RZ, [RZ] ;  /* 0x00000000fffff984 */ /* 0x000fe20000000800 */
[----:B------:R1:W-:Y:S04]  /*17240*/  LDGSTS.E.BYPASS.LTC128B.128 [R204+0xc100], [R6.64], !P4 ;  /* 0x0c10000006cc7fae */ /* 0x0003e8000e101d46 */
[----:B------:R2:W-:Y:S02]  /*17250*/  LDGSTS.E.BYPASS.LTC128B.128 [R204+0xe100], [R2.64], !P3 ;  /* 0x0e10000002cc7fae */ /* 0x0005e4000d901d46 */
[----:B--2---:R-:W-:Y:S01]  /*17260*/  IADD3 R2, P0, R30, R18, RZ ;  /* 0x000000121e027210 */ /* 0x004fe20007f1e0ff */
[----:B------:R-:W-:-:S04]  /*17270*/  IMAD.MOV.U32 R30, RZ, RZ, 0x181f ;  /* 0x0000181fff1e7424 */ /* 0x000fc800078e00ff */
[----:B------:R-:W-:Y:S01]  /*17280*/  IMAD.X R3, R4, 0x1, R15, P0 ;  /* 0x0000000104037824 */ /* 0x000fe200000e060f */
[----:B------:R-:W-:-:S04]  /*17290*/  ISETP.GE.AND P0, PT, R185, c[0x0][0x1d4], PT ;  /* 0x00007500b9007a0c */ /* 0x000fc80003f06270 */
[----:B------:R-:W-:-:S09]  /*172a0*/  SEL R5, RZ, 0x10, P0 ;  /* 0x00000010ff057807 */ /* 0x000fd20000000000 */
[----:B------:R2:W-:Y:S02]  /*172b0*/  LDGSTS.E.BYPASS.LTC128B.128 [R204+0x10100], [R2.64], !P0 ;  /* 0x1010000002cc7fae */ /* 0x0005e4000c101d46 */
[----:B--2---:R-:W-:Y:S01]  /*172c0*/  IMAD.MOV.U32 R2, RZ, RZ, 0x1 ;  /* 0x00000001ff027424 */ /* 0x004fe200078e00ff */
[----:B------:R-:W-:Y:S02]  /*172d0*/  MOV R3, 0x172f0 ;  /* 0x000172f000037802 */ /* 0x000fe40000000f00 */
[----:B-1----:R-:W-:Y:S05]  /*172e0*/  CALL.REL.NOINC `($__internal_35_$__cuda_sm70_shflsync_idx_p) ;  /* 0x000021e000007944 */ /* 0x002fea0003c00000 */
[----:B------:R-:W-:Y:S01]  /*172f0*/  IMAD.MOV.U32 R4, RZ, RZ, R30 ;  /* 0x000000ffff047224 */ /* 0x000fe200078e001e */
[----:B------:R-:W-:Y:S01]  /*17300*/  MOV R2, 0x1 ;  /* 0x0000000100027802 */ /* 0x000fe20000000f00 */
[----:B------:R-:W-:Y:S01]  /*17310*/  IMAD.MOV.U32 R31, RZ, RZ, R12 ;  /* 0x000000ffff1f7224 */ /* 0x000fe200078e000c */
[----:B------:R-:W-:Y:S02]  /*17320*/  MOV R30, 0x181f ;  /* 0x0000181f001e7802 */ /* 0x000fe40000000f00 */
[----:B------:R-:W-:Y:S02]  /*17330*/  MOV R3, 0x17350 ;  /* 0x0001735000037802 */ /* 0x000fe40000000f00 */
[----:B------:R-:W-:Y:S05]  /*17340*/  CALL.REL.NOINC `($__internal_35_$__cuda_sm70_shflsync_idx_p) ;  /* 0x0000218000007944 */ /* 0x000fea0003c00000 */
[----:B------:R-:W-:Y:S01]  /*17350*/  MOV R0, R30 ;  /* 0x0000001e00007202 */ /* 0x000fe20000000f00 */
[----:B------:R-:W-:Y:S05]  /*17360*/  BRA `(.L_x_2185) ;  /* 0xfffef94000007947 */ /* 0x000fea000383ffff */
.L_x_2059:
[----:B------:R-:W-:Y:S01]  /*17370*/  MOV R2, RZ ;  /* 0x000000ff00027202 */ /* 0x000fe20000000f00 */
[----:B------:R-:W-:Y:S01]  /*17380*/  IMAD.MOV.U32 R31, RZ, RZ, R12 ;  /* 0x000000ffff1f7224 */ /* 0x000fe200078e000c */
[----:B------:R-:W-:Y:S01]  /*17390*/  MOV R3, 0x173c0 ;  /* 0x000173c000037802 */ /* 0x000fe20000000f00 */
[----:B------:R-:W-:Y:S02]  /*173a0*/  IMAD.MOV.U32 R30, RZ, RZ, 0x181f ;  /* 0x0000181fff1e7424 */ /* 0x000fe400078e00ff */
[----:B-1234-:R-:W-:Y:S05]  /*173b0*/  CALL.REL.NOINC `($__internal_35_$__cuda_sm70_shflsync_idx_p) ;  /* 0x0000211000007944 */ /* 0x01efea0003c00000 */
[----:B------:R-:W-:Y:S01]  /*173c0*/  MOV R5, R30 ;  /* 0x0000001e00057202 */ /* 0x000fe20000000f00 */
[----:B------:R-:W-:-:S05]  /*173d0*/  BRA `(.L_x_2186) ;  /* 0xffff000000007947 */ /* 0x000fca000383ffff */
.L_x_2060:
[----:B------:R-:W-:Y:S01]  /*173e0*/  MOV R2, RZ ;  /* 0x000000ff00027202 */ /* 0x000fe20000000f00 */
[----:B------:R-:W-:Y:S01]  /*173f0*/  IMAD.MOV.U32 R31, RZ, RZ, R13 ;  /* 0x000000ffff1f7224 */ /* 0x000fe200078e000d */
[----:B------:R-:W-:Y:S01]  /*17400*/  MOV R3, 0x17430 ;  /* 0x0001743000037802 */ /* 0x000fe20000000f00 */
[----:B------:R-:W-:Y:S02]  /*17410*/  IMAD.MOV.U32 R30, RZ, RZ, 0x181f ;  /* 0x0000181fff1e7424 */ /* 0x000fe400078e00ff */
[----:B-1234-:R-:W-:Y:S05]  /*17420*/  CALL.REL.NOINC `($__internal_35_$__cuda_sm70_shflsync_idx_p) ;  /* 0x000020a000007944 */ /* 0x01efea0003c00000 */
[----:B------:R-:W-:Y:S01]  /*17430*/  ISETP.GE.AND P4, PT, R177, c[0x0][0x1d4], PT ;  /* 0x00007500b1007a0c */ /* 0x000fe20003f86270 */
[----:B------:R-:W-:Y:S01]  /*17440*/  IMAD R4, R178, 0x6000, R206 ;  /* 0x00006000b2047824 */ /* 0x000fe200078e02ce */
[----:B------:R-:W-:Y:S01]  /*17450*/  IADD3 R2, P0, R30, R28, RZ ;  /* 0x0000001c1e027210 */ /* 0x000fe20007f1e0ff */
[----:B------:R-:W-:Y:S01]  /*17460*/  IMAD.MOV.U32 R31, RZ, RZ, R12 ;  /* 0x000000ffff1f7224 */ /* 0x000fe200078e000c */
[----:B------:R-:W-:Y:S02]  /*17470*/  ISETP.GE.AND P3, PT, R186, c[0x0][0x1d4], PT ;  /* 0x00007500ba007a0c */ /* 0x000fe40003f66270 */
[----:B------:R-:W-:Y:S01]  /*17480*/  SEL R7, RZ, 0x10, P4 ;  /* 0x00000010ff077807 */ /* 0x000fe20002000000 */
[C---:B------:R-:W-:Y:S01]  /*17490*/  IMAD.X R3, R5.reuse, 0x1, R20, P0 ;  /* 0x0000000105037824 */ /* 0x040fe200000e0614 */
[----:B------:R-:W-:Y:S05]  /*174a0*/  SEL R15, RZ, 0x10, P3 ;  /* 0x00000010ff0f7807 */ /* 0x000fea0001800000 */
[----:B------:R-:W-:Y:S01]  /*174b0*/  @!PT LDS RZ, [RZ] ;  /* 0x00000000fffff984 */ /* 0x000fe20000000800 */
[----:B------:R-:W-:Y:S01]  /*174c0*/  @!PT LDS RZ, [RZ] ;  /* 0x00000000fffff984 */ /* 0x000fe20000000800 */
[----:B------:R-:W-:Y:S01]  /*174d0*/  @!PT LDS RZ, [RZ] ;  /* 0x00000000fffff984 */ /* 0x000fe20000000800 */
[----:B------:R1:W-:Y:S02]  /*174e0*/  LDGSTS.E.BYPASS.LTC128B.128 [R4], [R2.64], !P4 ;  /* 0x0000000002047fae */ /* 0x0003e4000e101d46 */
[C---:B-1----:R-:W-:Y:S05]  /*174f0*/  IADD3 R2, P0, R30.reuse, R23, RZ ;  /* 0x000000171e027210 */ /* 0x042fea0007f1e0ff */
[C---:B------:R-:W-:Y:S05]  /*17500*/  IMAD.X R3, R5.reuse, 0x1, R21, P0 ;  /* 0x0000000105037824 */ /* 0x040fea00000e0615 */
[----:B------:R1:W-:Y:S02]  /*17510*/  LDGSTS.E.BYPASS.LTC128B.128 [R4+0x2000], [R2.64], !P3 ;  /* 0x0200000002047fae */ /* 0x0003e4000d901d46 */
[----:B-1----:R-:W-:Y:S01]  /*17520*/  IADD3 R2, P0, R30, R29, RZ ;  /* 0x0000001d1e027210 */ /* 0x002fe20007f1e0ff */
[----:B------:R-:W-:Y:S04]  /*17530*/  IMAD.MOV.U32 R30, RZ, RZ, 0x181f ;  /* 0x0000181fff1e7424 */ /* 0x000fe800078e00ff */
[----:B------:R-:W-:Y:S01]  /*17540*/  IMAD.X R3, R5, 0x1, R22, P0 ;  /* 0x0000000105037824 */ /* 0x000fe200000e0616 */
[----:B------:R-:W-:Y:S04]  /*17550*/  ISETP.GE.AND P0, PT, R185, c[0x0][0x1d4], PT ;  /* 0x00007500b9007a0c */ /* 0x000fe80003f06270 */
[----:B------:R-:W-:Y:S09]  /*17560*/  SEL R14, RZ, 0x10, P0 ;  /* 0x00000010ff0e7807 */ /* 0x000ff20000000000 */
[----:B------:R1:W-:Y:S02]  /*17570*/  LDGSTS.E.BYPASS.LTC128B.128 [R4+0x4000], [R2.64], !P0 ;  /* 0x0400000002047fae */ /* 0x0003e4000c101d46 */
[----:B-1----:R-:W-:Y:S01]  /*17580*/  MOV R3, 0x175b0 ;  /* 0x000175b000037802 */ /* 0x002fe20000000f00 */
[----:B------:R-:W-:Y:S02]  /*17590*/  IMAD.MOV.U32 R2, RZ, RZ, 0x1 ;  /* 0x00000001ff027424 */ /* 0x000fe400078e00ff */
[----:B------:R-:W-:Y:S05]  /*175a0*/  CALL.REL.NOINC `($__internal_35_$__cuda_sm70_shflsync_idx_p) ;  /* 0x00001f2000007944 */ /* 0x000fea0003c00000 */
[----:B------:R-:W-:Y:S01]  /*175b0*/  MOV R2, 0x1 ;  /* 0x0000000100027802 */ /* 0x000fe20000000f00 */
[----:B------:R-:W-:Y:S01]  /*175c0*/  IMAD.MOV.U32 R5, RZ, RZ, R30 ;  /* 0x000000ffff057224 */ /* 0x000fe200078e001e */
[----:B------:R-:W-:Y:S01]  /*175d0*/  MOV R30, 0x181f ;  /* 0x0000181f001e7802 */ /* 0x000fe20000000f00 */
[----:B------:R-:W-:Y:S01]  /*175e0*/  IMAD.MOV.U32 R31, RZ, RZ, R13 ;  /* 0x000000ffff1f7224 */ /* 0x000fe200078e000d */
[----:B------:R-:W-:Y:S02]  /*175f0*/  MOV R3, 0x17610 ;  /* 0x0001761000037802 */ /* 0x000fe40000000f00 */
[----:B------:R-:W-:Y:S05]  /*17600*/  CALL.REL.NOINC `($__internal_35_$__cuda_sm70_shflsync_idx_p) ;  /* 0x00001ec000007944 */ /* 0x000fea0003c00000 */
[----:B------:R-:W-:Y:S01]  /*17610*/  MOV R2, R30 ;  /* 0x0000001e00027202 */ /* 0x000fe20000000f00 */
[----:B------:R-:W-:-:S05]  /*17620*/  BRA `(.L_x_2187) ;  /* 0xfffeff1000007947 */ /* 0x000fca000383ffff */
.L_x_2071:
[----:B------:R-:W-:Y:S01]  /*17630*/  MOV R2, RZ ;  /* 0x000000ff00027202 */ /* 0x000fe20000000f00 */
[----:B------:R-:W-:Y:S01]  /*17640*/  IMAD.MOV.U32 R31, RZ, RZ, R5 ;  /* 0x000000ffff1f7224 */ /* 0x000fe200078e0005 */
[----:B------:R-:W-:Y:S01]  /*17650*/  MOV R3, 0x17680 ;  /* 0x0001768000037802 */ /* 0x000fe20000000f00 */
[----:B------:R-:W-:Y:S02]  /*17660*/  IMAD.MOV.U32 R30, RZ, RZ, 0x181f ;  /* 0x0000181fff1e7424 */ /* 0x000fe400078e00ff */
[----:B------:R-:W-:Y:S05]  /*17670*/  CALL.REL.NOINC `($__internal_35_$__cuda_sm70_shflsync_idx_p) ;  /* 0x00001e5000007944 */ /* 0x000fea0003c00000 */
[----:B------:R-:W-:Y:S01]  /*17680*/  MOV R4, R30 ;  /* 0x0000001e00047202 */ /* 0x000fe20000000f00 */
[----:B------:R-:W-:-:S05]  /*17690*/  BRA `(.L_x_2188) ;  /* 0xffff30e000007947 */ /* 0x000fca000383ffff */
.L_x_2072:
[----:B------:R-:W-:Y:S01]  /*176a0*/  MOV R2, RZ ;  /* 0x000000ff00027202 */ /* 0x000fe20000000f00 */
[----:B------:R-:W-:Y:S01]  /*176b0*/  IMAD.MOV.U32 R31, RZ, RZ, R12 ;  /* 0x000000ffff1f7224 */ /* 0x000fe200078e000c */
[----:B------:R-:W-:Y:S01]  /*176c0*/  MOV R3, 0x176f0 ;  /* 0x000176f000037802 */ /* 0x000fe20000000f00 */
[----:B------:R-:W-:Y:S02]  /*176d0*/  IMAD.MOV.U32 R30, RZ, RZ, 0x181f ;  /* 0x0000181fff1e7424 */ /* 0x000fe400078e00ff */
[----:B-12---:R-:W-:Y:S05]  /*176e0*/  CALL.REL.NOINC `($__internal_35_$__cuda_sm70_shflsync_idx_p) ;  /* 0x00001de000007944 */ /* 0x006fea0003c00000 */
[----:B------:R-:W-:Y:S01]  /*176f0*/  ISETP.GE.AND P4, PT, R177, c[0x0][0x1d4], PT ;  /* 0x00007500b1007a0c */ /* 0x000fe20003f86270 */
[----:B------:R-:W-:Y:S01]  /*17700*/  IMAD R0, R178, 0x6000, R207 ;  /* 0x00006000b2007824 */ /* 0x000fe200078e02cf */
[----:B------:R-:W-:Y:S01]  /*17710*/  IADD3 R2, P0, R30, R16, RZ ;  /* 0x000000101e027210 */ /* 0x000fe20007f1e0ff */
[----:B------:R-:W-:Y:S01]  /*17720*/  IMAD.MOV.U32 R31, RZ, RZ, R5 ;  /* 0x000000ffff1f7224 */ /* 0x000fe200078e0005 */
[----:B------:R-:W-:Y:S02]  /*17730*/  ISETP.GE.AND P3, PT, R186, c[0x0][0x1d4], PT ;  /* 0x00007500ba007a0c */ /* 0x000fe40003f66270 */
[----:B------:R-:W-:Y:S01]  /*17740*/  SEL R10, RZ, 0x10, P4 ;  /* 0x00000010ff0a7807 */ /* 0x000fe20002000000 */
[----:B------:R-:W-:Y:S01]  /*17750*/  IMAD.X R3, R4, 0x1, R13, P0 ;  /* 0x0000000104037824 */ /* 0x000fe200000e060d */
[----:B------:R-:W-:Y:S05]  /*17760*/  SEL R5, RZ, 0x10, P3 ;  /* 0x00000010ff057807 */ /* 0x000fea0001800000 */
[----:B------:R-:W-:Y:S01]  /*17770*/  @!PT LDS RZ, [RZ] ;  /* 0x00000000fffff984 */ /* 0x000fe20000000800 */
[----:B------:R-:W-:Y:S01]  /*17780*/  @!PT LDS RZ, [RZ] ;  /* 0x00000000fffff984 */ /* 0x000fe20000000800 */
[----:B------:R-:W-:Y:S01]  /*17790*/  @!PT LDS RZ, [RZ] ;  /* 0x00000000fffff984 */ /* 0x000fe20000000800 */
[----:B------:R1:W-:Y:S02]  /*177a0*/  LDGSTS.E.BYPASS.LTC128B.128 [R0], [R2.64], !P4 ;  /* 0x0000000002007fae */ /* 0x0003e4000e101d46 */
[----:B-1----:R-:W-:Y:S05]  /*177b0*/  IADD3 R2, P0, R30, R17, RZ ;  /* 0x000000111e027210 */ /* 0x002fea0007f1e0ff */
[----:B------:R-:W-:Y:S05]  /*177c0*/  IMAD.X R3, R4, 0x1, R14, P0 ;  /* 0x0000000104037824 */ /* 0x000fea00000e060e */
        /* <DEDUP_REMOVED lines=18> */
.L_x_2081:
[----:B------:R-:W-:Y:S01]  /*178f0*/  MOV R2, RZ ;  /* 0x000000ff00027202 */ /* 0x000fe20000000f00 */
[----:B------:R-:W-:Y:S01]  /*17900*/  IMAD.MOV.U32 R31, RZ, RZ, R12 ;  /* 0x000000ffff1f7224 */ /* 0x000fe200078e000c */
[----:B------:R-:W-:Y:S01]  /*17910*/  MOV R3, 0x17940 ;  /* 0x0001794000037802 */ /* 0x000fe20000000f00 */
[----:B------:R-:W-:Y:S02]  /*17920*/  IMAD.MOV.U32 R30, RZ, RZ, 0x181f ;  /* 0x0000181fff1e7424 */ /* 0x000fe400078e00ff */
[----:B-1234-:R-:W-:Y:S05]  /*17930*/  CALL.REL.NOINC `($__internal_35_$__cuda_sm70_shflsync_idx_p) ;  /* 0x00001b9000007944 */ /* 0x01efea0003c00000 */
[----:B------:R-:W-:Y:S01]  /*17940*/  MOV R5, R30 ;  /* 0x0000001e00057202 */ /* 0x000fe20000000f00 */
[----:B------:R-:W-:-:S05]  /*17950*/  BRA `(.L_x_2190) ;  /* 0xffff371000007947 */ /* 0x000fca000383ffff */
.L_x_2082:
        /* <DEDUP_REMOVED lines=37> */
.L_x_2083:
[----:B------:R-:W-:Y:S01]  /*17bb0*/  MOV R136, 0x2 ;  /* 0x0000000200887802 */ /* 0x000fe20000000f00 */
[----:B------:R-:W-:Y:S01]  /*17bc0*/  IMAD.MOV.U32 R2, RZ, RZ, R100 ;  /* 0x000000ffff027224 */ /* 0x000fe200078e0064 */
[----:B------:R-:W-:Y:S02]  /*17bd0*/  MOV R3, 0x17bf0 ;  /* 0x00017bf000037802 */ /* 0x000fe40000000f00 */
[----:B------:R-:W-:Y:S05]  /*17be0*/  CALL.REL.NOINC `($__internal_34_$__cuda_sm70_shflsync_bfly_p) ;  /* 0x0000189000007944 */ /* 0x000fea0003c00000 */
[----:B------:R-:W-:Y:S01]  /*17bf0*/  MOV R2, R136 ;  /* 0x0000008800027202 */ /* 0x000fe20000000f00 */
[----:B------:R-:W-:-:S05]  /*17c00*/  BRA `(.L_x_2192) ;  /* 0xffff433000007947 */ /* 0x000fca000383ffff */
.L_x_2086:
[----:B------:R-:W-:Y:S01]  /*17c10*/  MOV R2, RZ ;  /* 0x000000ff00027202 */ /* 0x000fe20000000f00 */
[----:B------:R-:W-:Y:S01]  /*17c20*/  IMAD.MOV.U32 R31, RZ, RZ, R5 ;  /* 0x000000ffff1f7224 */ /* 0x000fe200078e0005 */
[----:B------:R-:W-:Y:S01]  /*17c30*/  MOV R3, 0x17c60 ;  /* 0x00017c6000037802 */ /* 0x000fe20000000f00 */
[----:B------:R-:W-:Y:S02]  /*17c40*/  IMAD.MOV.U32 R30, RZ, RZ, 0x181f ;  /* 0x0000181fff1e7424 */ /* 0x000fe400078e00ff */
[----:B------:R-:W-:Y:S05]  /*17c50*/  CALL.REL.NOINC `($__internal_35_$__cuda_sm70_shflsync_idx_p) ;  /* 0x0000187000007944 */ /* 0x000fea0003c00000 */
[----:B------:R-:W-:Y:S01]  /*17c60*/  MOV R4, R30 ;  /* 0x0000001e00047202 */ /* 0x000fe20000000f00 */
[----:B------:R-:W-:-:S05]  /*17c70*/  BRA `(.L_x_2193) ;  /* 0xffff5cf000007947 */ /* 0x000fca000383ffff */
.L_x_2087:
        /* <DEDUP_REMOVED lines=37> */
.L_x_2092:
[----:B------:R-:W-:Y:S01]  /*17ed0*/  MOV R2, RZ ;  /* 0x000000ff00027202 */ /* 0x000fe20000000f00 */
[----:B------:R-:W-:Y:S01]  /*17ee0*/  IMAD.MOV.U32 R31, RZ, RZ, R12 ;  /* 0x000000ffff1f7224 */ /* 0x000fe200078e000c */
[----:B------:R-:W-:Y:S01]  /*17ef0*/  MOV R3, 0x17f20 ;  /* 0x00017f2000037802 */ /* 0x000fe20000000f00 */
[----:B------:R-:W-:Y:S02]  /*17f00*/  IMAD.MOV.U32 R30, RZ, RZ, 0x181f ;  /* 0x0000181fff1e7424 */ /* 0x000fe400078e00ff */
[----:B-1234-:R-:W-:Y:S05]  /*17f10*/  CALL.REL.NOINC `($__internal_35_$__cuda_sm70_shflsync_idx_p) ;  /* 0x000015b000007944 */ /* 0x01efea0003c00000 */
[----:B------:R-:W-:Y:S01]  /*17f20*/  MOV R5, R30 ;  /* 0x0000001e00057202 */ /* 0x000fe20000000f00 */
[----:B------:R-:W-:-:S05]  /*17f30*/  BRA `(.L_x_2195) ;  /* 0xffff60d000007947 */ /* 0x000fca000383ffff */
.L_x_2093:
        /* <DEDUP_REMOVED lines=37> */
.L_x_2104:
[----:B------:R-:W-:Y:S01]  /*18190*/  MOV R2, RZ ;  /* 0x000000ff00027202 */ /* 0x000fe20000000f00 */
[----:B------:R-:W-:Y:S01]  /*181a0*/  IMAD.MOV.U32 R31, RZ, RZ, R5 ;  /* 0x000000ffff1f7224 */ /* 0x000fe200078e0005 */
[----:B------:R-:W-:Y:S01]  /*181b0*/  MOV R3, 0x181e0 ;  /* 0x000181e000037802 */ /* 0x000fe20000000f00 */
[----:B------:R-:W-:Y:S02]  /*181c0*/  IMAD.MOV.U32 R30, RZ, RZ, 0x181f ;  /* 0x0000181fff1e7424 */ /* 0x000fe400078e00ff */
[----:B------:R-:W-:Y:S05]  /*181d0*/  CALL.REL.NOINC `($__internal_35_$__cuda_sm70_shflsync_idx_p) ;  /* 0x000012f000007944 */ /* 0x000fea0003c00000 */
[----:B------:R-:W-:Y:S01]  /*181e0*/  MOV R4, R30 ;  /* 0x0000001e00047202 */ /* 0x000fe20000000f00 */
[----:B------:R-:W-:-:S05]  /*181f0*/  BRA `(.L_x_2197) ;  /* 0xffff91e000007947 */ /* 0x000fca000383ffff */
.L_x_2105:
        /* <DEDUP_REMOVED lines=37> */
.L_x_2107:
[----:B------:R-:W-:Y:S01]  /*18450*/  IMAD.MOV.U32 R2, RZ, RZ, R183 ;  /* 0x000000ffff027224 */ /* 0x000fe200078e00b7 */
[----:B------:R-:W-:-:S02]  /*18460*/  MOV R136, 0x2 ;  /* 0x0000000200887802 */ /* 0x000fc40000000f00 */
[----:B------:R-:W-:Y:S02]  /*18470*/  MOV R3, 0x18490 ;  /* 0x0001849000037802 */ /* 0x000fe40000000f00 */
[----:B------:R-:W-:Y:S05]  /*18480*/  CALL.REL.NOINC `($__internal_34_$__cuda_sm70_shflsync_bfly_p) ;  /* 0x00000ff000007944 */ /* 0x000fea0003c00000 */
[----:B------:R-:W-:Y:S01]  /*18490*/  MOV R0, R136 ;  /* 0x0000008800007202 */ /* 0x000fe20000000f00 */
[----:B------:R-:W-:Y:S05]  /*184a0*/  BRA `(.L_x_2199) ;  /* 0xffff92f000007947 */ /* 0x000fea000383ffff */
.L_x_2108:
[----:B------:R-:W-:Y:S01]  /*184b0*/  IMAD.MOV.U32 R2, RZ, RZ, R0 ;  /* 0x000000ffff027224 */ /* 0x000fe200078e0000 */
[----:B------:R-:W-:Y:S02]  /*184c0*/  MOV R136, 0x1 ;  /* 0x0000000100887802 */ /* 0x000fe40000000f00 */
[----:B------:R-:W-:Y:S02]  /*184d0*/  MOV R3, 0x184f0 ;  /* 0x000184f000037802 */ /* 0x000fe40000000f00 */
[----:B-1----:R-:W-:Y:S05]  /*184e0*/  CALL.REL.NOINC `($__internal_34_$__cuda_sm70_shflsync_bfly_p) ;  /* 0x00000f9000007944 */ /* 0x002fea0003c00000 */
[----:B------:R-:W-:Y:S01]  /*184f0*/  FADD.FTZ R0, R0, R136 ;  /* 0x0000008800007221 */ /* 0x000fe20000010000 */
[----:B------:R-:W-:Y:S02]  /*18500*/  MOV R2, R184 ;  /* 0x000000b800027202 */ /* 0x000fe40000000f00 */
[----:B------:R-:W-:Y:S02]  /*18510*/  MOV R136, 0x2 ;  /* 0x0000000200887802 */ /* 0x000fe40000000f00 */
[----:B------:R-:W-:Y:S02]  /*18520*/  MOV R3, 0x18540 ;  /* 0x0001854000037802 */ /* 0x000fe40000000f00 */
[----:B------:R-:W-:Y:S05]  /*18530*/  CALL.REL.NOINC `($__internal_34_$__cuda_sm70_shflsync_bfly_p) ;  /* 0x00000f4000007944 */ /* 0x000fea0003c00000 */
[----:B------:R-:W-:Y:S01]  /*18540*/  FADD.FTZ R4, R184, R136 ;  /* 0x00000088b8047221 */ /* 0x000fe20000010000 */
[----:B------:R-:W-:-:S02]  /*18550*/  MOV R136, 0x1 ;  /* 0x0000000100887802 */ /* 0x000fc40000000f00 */
[----:B------:R-:W-:Y:S02]  /*18560*/  MOV R3, 0x18590 ;  /* 0x0001859000037802 */ /* 0x000fe40000000f00 */
[----:B------:R-:W-:Y:S02]  /*18570*/  MOV R2, R4 ;  /* 0x0000000400027202 */ /* 0x000fe40000000f00 */
[----:B------:R-:W-:Y:S05]  /*18580*/  CALL.REL.NOINC `($__internal_34_$__cuda_sm70_shflsync_bfly_p) ;  /* 0x00000ef000007944 */ /* 0x000fea0003c00000 */
[----:B------:R-:W-:Y:S01]  /*18590*/  MOV R3, R136 ;  /* 0x0000008800037202 */ /* 0x000fe20000000f00 */
[----:B------:R-:W-:Y:S05]  /*185a0*/  BRA `(.L_x_2200) ;  /* 0xffff926000007947 */ /* 0x000fea000383ffff */
.L_x_2115:
[----:B--234-:R-:W-:Y:S01]  /*185b0*/  IMAD.MOV.U32 R31, RZ, RZ, R9 ;  /* 0x000000ffff1f7224 */ /* 0x01cfe200078e0009 */
[----:B------:R-:W-:Y:S01]  /*185c0*/  MOV R2, RZ ;  /* 0x000000ff00027202 */ /* 0x000fe20000000f00 */
[----:B------:R-:W-:Y:S01]  /*185d0*/  IMAD.MOV.U32 R30, RZ, RZ, 0x181f ;  /* 0x0000181fff1e7424 */ /* 0x000fe200078e00ff */
[----:B------:R-:W-:Y:S02]  /*185e0*/  MOV R3, 0x18600 ;  /* 0x0001860000037802 */ /* 0x000fe40000000f00 */
[----:B-1----:R-:W-:Y:S05]  /*185f0*/  CALL.REL.NOINC `($__internal_35_$__cuda_sm70_shflsync_idx_p) ;  /* 0x00000ed000007944 */ /* 0x002fea0003c00000 */
[----:B------:R-:W-:Y:S01]  /*18600*/  MOV R8, R30 ;  /* 0x0000001e00087202 */ /* 0x000fe20000000f00 */
[----:B------:R-:W-:Y:S05]  /*18610*/  BRA `(.L_x_2201) ;  /* 0xffffa92000007947 */ /* 0x000fea000383ffff */
.L_x_2116:
[----:B------:R-:W-:Y:S01]  /*18620*/  IMAD.MOV.U32 R31, RZ, RZ, R11 ;  /* 0x000000ffff1f7224 */ /* 0x000fe200078e000b */
[----:B------:R-:W-:Y:S01]  /*18630*/  MOV R2, RZ ;  /* 0x000000ff00027202 */ /* 0x000fe20000000f00 */
[----:B------:R-:W-:Y:S01]  /*18640*/  IMAD.MOV.U32 R30, RZ, RZ, 0x181f ;  /* 0x0000181fff1e7424 */ /* 0x000fe200078e00ff */
[----:B------:R-:W-:-:S02]  /*18650*/  MOV R3, 0x18670 ;  /* 0x0001867000037802 */ /* 0x000fc40000000f00 */
[----:B-123--:R-:W-:Y:S05]  /*18660*/  CALL.REL.NOINC `($__internal_35_$__cuda_sm70_shflsync_idx_p) ;  /* 0x00000e6000007944 */ /* 0x00efea0003c00000 */
[----:B------:R-:W-:Y:S01]  /*18670*/  MOV R0, R30 ;  /* 0x0000001e00007202 */ /* 0x000fe20000000f00 */
[----:B------:R-:W-:Y:S05]  /*18680*/  BRA `(.L_x_2202) ;  /* 0xffffa8d000007947 */ /* 0x000fea000383ffff */
.L_x_2119:
[----:B------:R-:W-:Y:S01]  /*18690*/  IMAD.MOV.U32 R31, RZ, RZ, R9 ;  /* 0x000000ffff1f7224 */ /* 0x000fe200078e0009 */
[----:B--2---:R-:W-:Y:S01]  /*186a0*/  MOV R2, 0x1 ;  /* 0x0000000100027802 */ /* 0x004fe20000000f00 */
[----:B------:R-:W-:Y:S01]  /*186b0*/  IMAD.MOV.U32 R30, RZ, RZ, 0x181f ;  /* 0x0000181fff1e7424 */ /* 0x000fe200078e00ff */
[----:B------:R-:W-:-:S02]  /*186c0*/  MOV R3, 0x186e0 ;  /* 0x000186e000037802 */ /* 0x000fc40000000f00 */
[----:B-1-34-:R-:W-:Y:S05]  /*186d0*/  CALL.REL.NOINC `($__internal_35_$__cuda_sm70_shflsync_idx_p) ;  /* 0x00000df000007944 */ /* 0x01afea0003c00000 */
        /* <DEDUP_REMOVED lines=8> */
.L_x_2122:
[----:B------:R-:W-:Y:S01]  /*18760*/  IMAD.MOV.U32 R31, RZ, RZ, R9 ;  /* 0x000000ffff1f7224 */ /* 0x000fe200078e0009 */
[----:B--2---:R-:W-:Y:S01]  /*18770*/  MOV R2, 0x2 ;  /* 0x0000000200027802 */ /* 0x004fe20000000f00 */
[----:B------:R-:W-:Y:S01]  /*18780*/  IMAD.MOV.U32 R30, RZ, RZ, 0x181f ;  /* 0x0000181fff1e7424 */ /* 0x000fe200078e00ff */
[----:B------:R-:W-:Y:S02]  /*18790*/  MOV R3, 0x187b0 ;  /* 0x000187b000037802 */ /* 0x000fe40000000f00 */
[----:B-1-34-:R-:W-:Y:S05]  /*187a0*/  CALL.REL.NOINC `($__internal_35_$__cuda_sm70_shflsync_idx_p) ;  /* 0x00000d2000007944 */ /* 0x01afea0003c00000 */
[----:B------:R-:W-:Y:S01]  /*187b0*/  MOV R8, R30 ;  /* 0x0000001e00087202 */ /* 0x000fe20000000f00 */
[----:B------:R-:W-:Y:S05]  /*187c0*/  BRA `(.L_x_2204) ;  /* 0xffffaa6000007947 */ /* 0x000fea000383ffff */
.L_x_2123:
[----:B------:R-:W-:Y:S01]  /*187d0*/  IMAD.MOV.U32 R31, RZ, RZ, R11 ;  /* 0x000000ffff1f7224 */ /* 0x000fe200078e000b */
[----:B--2---:R-:W-:Y:S01]  /*187e0*/  MOV R2, 0x2 ;  /* 0x0000000200027802 */ /* 0x004fe20000000f00 */
[----:B------:R-:W-:Y:S01]  /*187f0*/  IMAD.MOV.U32 R30, RZ, RZ, 0x181f ;  /* 0x0000181fff1e7424 */ /* 0x000fe200078e00ff */
[----:B------:R-:W-:Y:S02]  /*18800*/  MOV R3, 0x18820 ;  /* 0x0001882000037802 */ /* 0x000fe40000000f00 */
[----:B-1-34-:R-:W-:Y:S05]  /*18810*/  CALL.REL.NOINC `($__internal_35_$__cuda_sm70_shflsync_idx_p) ;  /* 0x00000cb000007944 */ /* 0x01afea0003c00000 */
[----:B------:R-:W-:Y:S01]  /*18820*/  MOV R0, R30 ;  /* 0x0000001e00007202 */ /* 0x000fe20000000f00 */
[----:B------:R-:W-:Y:S05]  /*18830*/  BRA `(.L_x_2205) ;  /* 0xffffaa1000007947 */ /* 0x000fea000383ffff */
.L_x_2126:
[----:B------:R-:W-:Y:S01]  /*18840*/  IMAD.MOV.U32 R31, RZ, RZ, R9 ;  /* 0x000000ffff1f7224 */ /* 0x000fe200078e0009 */
[----:B---3--:R-:W-:Y:S01]  /*18850*/  MOV R2, 0x3 ;  /* 0x0000000300027802 */ /* 0x008fe20000000f00 */
        /* <DEDUP_REMOVED lines=11> */
.L_x_2128:
[----:B------:R-:W-:Y:S01]  /*18910*/  IMAD.MOV.U32 R31, RZ, RZ, R5 ;  /* 0x000000ffff1f7224 */ /* 0x000fe200078e0005 */
[----:B------:R-:W-:Y:S01]  /*18920*/  MOV R2, RZ ;  /* 0x000000ff00027202 */ /* 0x000fe20000000f00 */
[----:B------:R-:W-:Y:S01]  /*18930*/  IMAD.MOV.U32 R30, RZ, RZ, 0x1c1f ;  /* 0x00001c1fff1e7424 */ /* 0x000fe200078e00ff */
[----:B------:R-:W-:Y:S02]  /*18940*/  MOV R3, 0x18960 ;  /* 0x0001896000037802 */ /* 0x000fe40000000f00 */
[----:B------:R-:W-:Y:S05]  /*18950*/  CALL.REL.NOINC `($__internal_35_$__cuda_sm70_shflsync_idx_p) ;  /* 0x00000b7000007944 */ /* 0x000fea0003c00000 */
[----:B------:R-:W-:Y:S01]  /*18960*/  MOV R4, R30 ;  /* 0x0000001e00047202 */ /* 0x000fe20000000f00 */
[----:B------:R-:W-:Y:S05]  /*18970*/  BRA `(.L_x_2207) ;  /* 0xffffad8000007947 */ /* 0x000fea000383ffff */
.L_x_2129:
[----:B------:R-:W-:Y:S01]  /*18980*/  IMAD.MOV.U32 R31, RZ, RZ, R12 ;  /* 0x000000ffff1f7224 */ /* 0x000fe200078e000c */
[----:B------:R-:W-:Y:S01]  /*18990*/  MOV R2, RZ ;  /* 0x000000ff00027202 */ /* 0x000fe20000000f00 */
[----:B------:R-:W-:Y:S01]  /*189a0*/  IMAD.MOV.U32 R30, RZ, RZ, 0x1c1f ;  /* 0x00001c1fff1e7424 */ /* 0x000fe200078e00ff */
[----:B------:R-:W-:Y:S02]  /*189b0*/  MOV R3, 0x189d0 ;  /* 0x000189d000037802 */ /* 0x000fe40000000f00 */
[----:B-12---:R-:W-:Y:S05]  /*189c0*/  CALL.REL.NOINC `($__internal_35_$__cuda_sm70_shflsync_idx_p) ;  /* 0x00000b0000007944 */ /* 0x006fea0003c00000 */
[----:B------:R-:W-:Y:S01]  /*189d0*/  MOV R0, R30 ;  /* 0x0000001e00007202 */ /* 0x000fe20000000f00 */
[----:B------:R-:W-:Y:S05]  /*189e0*/  BRA `(.L_x_2208) ;  /* 0xffffad3000007947 */ /* 0x000fea000383ffff */
.L_x_2132:
[----:B------:R-:W-:Y:S01]  /*189f0*/  IMAD.MOV.U32 R31, RZ, RZ, R5 ;  /* 0x000000ffff1f7224 */ /* 0x000fe200078e0005 */
[----:B----4-:R-:W-:Y:S01]  /*18a00*/  MOV R2, 0x1 ;  /* 0x0000000100027802 */ /* 0x010fe20000000f00 */
[----:B------:R-:W-:Y:S01]  /*18a10*/  IMAD.MOV.U32 R30, RZ, RZ, 0x1c1f ;  /* 0x00001c1fff1e7424 */ /* 0x000fe200078e00ff */
[----:B------:R-:W-:-:S02]  /*18a20*/  MOV R3, 0x18a40 ;  /* 0x00018a4000037802 */ /* 0x000fc40000000f00 */
[----:B-123--:R-:W-:Y:S05]  /*18a30*/  CALL.REL.NOINC `($__internal_35_$__cuda_sm70_shflsync_idx_p) ;  /* 0x00000a9000007944 */ /* 0x00efea0003c00000 */
        /* <DEDUP_REMOVED lines=8> */
.L_x_2136:
[----:B------:R-:W-:Y:S01]  /*18ac0*/  IMAD.MOV.U32 R31, RZ, RZ, R9 ;  /* 0x000000ffff1f7224 */ /* 0x000fe200078e0009 */
[----:B------:R-:W-:Y:S01]  /*18ad0*/  MOV R2, RZ ;  /* 0x000000ff00027202 */ /* 0x000fe20000000f00 */
[----:B------:R-:W-:Y:S01]  /*18ae0*/  IMAD.MOV.U32 R30, RZ, RZ, 0x181f ;  /* 0x0000181fff1e7424 */ /* 0x000fe200078e00ff */
[----:B------:R-:W-:Y:S02]  /*18af0*/  MOV R3, 0x18b10 ;  /* 0x00018b1000037802 */ /* 0x000fe40000000f00 */
[----:B------:R-:W-:Y:S05]  /*18b00*/  CALL.REL.NOINC `($__internal_35_$__cuda_sm70_shflsync_idx_p) ;  /* 0x000009c000007944 */ /* 0x000fea0003c00000 */
[----:B------:R-:W-:Y:S01]  /*18b10*/  MOV R8, R30 ;  /* 0x0000001e00087202 */ /* 0x000fe20000000f00 */
[----:B------:R-:W-:Y:S05]  /*18b20*/  BRA `(.L_x_2210) ;  /* 0xffffc33000007947 */ /* 0x000fea000383ffff */
.L_x_2137:
[----:B------:R-:W-:Y:S01]  /*18b30*/  IMAD.MOV.U32 R31, RZ, RZ, R12 ;  /* 0x000000ffff1f7224 */ /* 0x000fe200078e000c */
[----:B------:R-:W-:Y:S01]  /*18b40*/  MOV R2, RZ ;  /* 0x000000ff00027202 */ /* 0x000fe20000000f00 */
[----:B------:R-:W-:Y:S01]  /*18b50*/  IMAD.MOV.U32 R30, RZ, RZ, 0x181f ;  /* 0x0000181fff1e7424 */ /* 0x000fe200078e00ff */
[----:B------:R-:W-:Y:S02]  /*18b60*/  MOV R3, 0x18b80 ;  /* 0x00018b8000037802 */ /* 0x000fe40000000f00 */
[----:B-12---:R-:W-:Y:S05]  /*18b70*/  CALL.REL.NOINC `($__internal_35_$__cuda_sm70_shflsync_idx_p) ;  /* 0x0000095000007944 */ /* 0x006fea0003c00000 */
[----:B------:R-:W-:Y:S01]  /*18b80*/  MOV R0, R30 ;  /* 0x0000001e00007202 */ /* 0x000fe20000000f00 */
[----:B------:R-:W-:Y:S05]  /*18b90*/  BRA `(.L_x_2211) ;  /* 0xffffc2e000007947 */ /* 0x000fea000383ffff */
.L_x_2140:
        /* <DEDUP_REMOVED lines=13> */
.L_x_2143:
[----:B------:R-:W-:Y:S01]  /*18c70*/  IMAD.MOV.U32 R31, RZ, RZ, R9 ;  /* 0x000000ffff1f7224 */ /* 0x000fe200078e0009 */
[----:B-1----:R-:W-:Y:S01]  /*18c80*/  MOV R2, 0x2 ;  /* 0x0000000200027802 */ /* 0x002fe20000000f00 */
[----:B------:R-:W-:Y:S01]  /*18c90*/  IMAD.MOV.U32 R30, RZ, RZ, 0x181f ;  /* 0x0000181fff1e7424 */ /* 0x000fe200078e00ff */
[----:B------:R-:W-:Y:S02]  /*18ca0*/  MOV R3, 0x18cc0 ;  /* 0x00018cc000037802 */ /* 0x000fe40000000f00 */
[----:B--234-:R-:W-:Y:S05]  /*18cb0*/  CALL.REL.NOINC `($__internal_35_$__cuda_sm70_shflsync_idx_p) ;  /* 0x0000081000007944 */ /* 0x01cfea0003c00000 */
[----:B------:R-:W-:Y:S01]  /*18cc0*/  MOV R8, R30 ;  /* 0x0000001e00087202 */ /* 0x000fe20000000f00 */
[----:B------:R-:W-:Y:S05]  /*18cd0*/  BRA `(.L_x_2213) ;  /* 0xffffc48000007947 */ /* 0x000fea000383ffff */
.L_x_2144:
[----:B------:R-:W-:Y:S01]  /*18ce0*/  IMAD.MOV.U32 R31, RZ, RZ, R12 ;  /* 0x000000ffff1f7224 */ /* 0x000fe200078e000c */
[----:B------:R-:W-:Y:S01]  /*18cf0*/  MOV R2, 0x2 ;  /* 0x0000000200027802 */ /* 0x000fe20000000f00 */
[----:B------:R-:W-:Y:S01]  /*18d00*/  IMAD.MOV.U32 R30, RZ, RZ, 0x181f ;  /* 0x0000181fff1e7424 */ /* 0x000fe200078e00ff */
[----:B------:R-:W-:Y:S02]  /*18d10*/  MOV R3, 0x18d30 ;  /* 0x00018d3000037802 */ /* 0x000fe40000000f00 */
[----:B-1234-:R-:W-:Y:S05]  /*18d20*/  CALL.REL.NOINC `($__internal_35_$__cuda_sm70_shflsync_idx_p) ;  /* 0x000007a000007944 */ /* 0x01efea0003c00000 */
[----:B------:R-:W-:Y:S01]  /*18d30*/  MOV R0, R30 ;  /* 0x0000001e00007202 */ /* 0x000fe20000000f00 */
[----:B------:R-:W-:Y:S05]  /*18d40*/  BRA `(.L_x_2214) ;  /* 0xffffc43000007947 */ /* 0x000fea000383ffff */
.L_x_2147:
[----:B------:R-:W-:Y:S01]  /*18d50*/  IMAD.MOV.U32 R31, RZ, RZ, R9 ;  /* 0x000000ffff1f7224 */ /* 0x000fe200078e0009 */
[----:B-1----:R-:W-:Y:S01]  /*18d60*/  MOV R2, 0x3 ;  /* 0x0000000300027802 */ /* 0x002fe20000000f00 */
[----:B------:R-:W-:Y:S01]  /*18d70*/  IMAD.MOV.U32 R30, RZ, RZ, 0x181f ;  /* 0x0000181fff1e7424 */ /* 0x000fe200078e00ff */
[----:B------:R-:W-:-:S02]  /*18d80*/  MOV R3, 0x18da0 ;  /* 0x00018da000037802 */ /* 0x000fc40000000f00 */
[----:B--234-:R-:W-:Y:S05]  /*18d90*/  CALL.REL.NOINC `($__internal_35_$__cuda_sm70_shflsync_idx_p) ;  /* 0x0000073000007944 */ /* 0x01cfea0003c00000 */
        /* <DEDUP_REMOVED lines=8> */
.L_x_2149:
[----:B------:R-:W-:Y:S01]  /*18e20*/  IMAD.MOV.U32 R31, RZ, RZ, R82 ;  /* 0x000000ffff1f7224 */ /* 0x000fe200078e0052 */
[----:B------:R-:W-:Y:S01]  /*18e30*/  MOV R2, RZ ;  /* 0x000000ff00027202 */ /* 0x000fe20000000f00 */
[----:B------:R-:W-:Y:S01]  /*18e40*/  IMAD.MOV.U32 R30, RZ, RZ, 0x1f ;  /* 0x0000001fff1e7424 */ /* 0x000fe200078e00ff */
[----:B------:R-:W-:Y:S02]  /*18e50*/  MOV R3, 0x18e70 ;  /* 0x00018e7000037802 */ /* 0x000fe40000000f00 */
[----:B-123--:R-:W-:Y:S05]  /*18e60*/  CALL.REL.NOINC `($__internal_35_$__cuda_sm70_shflsync_idx_p) ;  /* 0x0000066000007944 */ /* 0x00efea0003c00000 */
[----:B------:R-:W-:Y:S01]  /*18e70*/  MOV R9, R30 ;  /* 0x0000001e00097202 */ /* 0x000fe20000000f00 */
[----:B------:R-:W-:Y:S05]  /*18e80*/  BRA `(.L_x_2216) ;  /* 0xffffc66000007947 */ /* 0x000fea000383ffff */
.L_x_2150:
[----:B------:R-:W-:Y:S01]  /*18e90*/  IMAD.MOV.U32 R31, RZ, RZ, R82 ;  /* 0x000000ffff1f7224 */ /* 0x000fe200078e0052 */
[----:B------:R-:W-:Y:S01]  /*18ea0*/  MOV R2, 0x1 ;  /* 0x0000000100027802 */ /* 0x000fe20000000f00 */
[----:B------:R-:W-:Y:S01]  /*18eb0*/  IMAD.MOV.U32 R30, RZ, RZ, 0x1f ;  /* 0x0000001fff1e7424 */ /* 0x000fe200078e00ff */
[----:B------:R-:W-:Y:S02]  /*18ec0*/  MOV R3, 0x18ee0 ;  /* 0x00018ee000037802 */ /* 0x000fe40000000f00 */
[----:B-123--:R-:W-:Y:S05]  /*18ed0*/  CALL.REL.NOINC `($__internal_35_$__cuda_sm70_shflsync_idx_p) ;  /* 0x000005f000007944 */ /* 0x00efea0003c00000 */
[----:B------:R-:W-:Y:S01]  /*18ee0*/  MOV R8, R30 ;  /* 0x0000001e00087202 */ /* 0x000fe20000000f00 */
[----:B------:R-:W-:Y:S05]  /*18ef0*/  BRA `(.L_x_2217) ;  /* 0xffffc61000007947 */ /* 0x000fea000383ffff */
.L_x_2151:
[----:B------:R-:W-:Y:S02]  /*18f00*/  MOV R2, 0x1 ;  /* 0x0000000100027802 */ /* 0x000fe40000000f00 */
[----:B------:R-:W-:-:S02]  /*18f10*/  MOV R3, 0x18f30 ;  /* 0x00018f3000037802 */ /* 0x000fc40000000f00 */
[----:B--234-:R-:W-:Y:S05]  /*18f20*/  CALL.REL.NOINC `($__internal_36_$__cuda_sm70_shflsync_up_p) ;  /* 0x0000060000007944 */ /* 0x01cfea0003c00000 */
[----:B------:R-:W-:Y:S05]  /*18f30*/  BRA `(.L_x_2218) ;  /* 0xffffc6f000007947 */ /* 0x000fea000383ffff */
.L_x_2152:
[----:B------:R-:W-:Y:S02]  /*18f40*/  MOV R2, 0x2 ;  /* 0x0000000200027802 */ /* 0x000fe40000000f00 */
[----:B------:R-:W-:-:S02]  /*18f50*/  MOV R3, 0x18f70 ;  /* 0x00018f7000037802 */ /* 0x000fc40000000f00 */
[----:B--23--:R-:W-:Y:S05]  /*18f60*/  CALL.REL.NOINC `($__internal_36_$__cuda_sm70_shflsync_up_p) ;  /* 0x000005c000007944 */ /* 0x00cfea0003c00000 */
        /* <DEDUP_REMOVED lines=24> */
.L_x_2156:
[----:B------:R-:W-:Y:S02]  /*190f0*/  MOV R2, 0x1 ;  /* 0x0000000100027802 */ /* 0x000fe40000000f00 */
[----:B------:R-:W-:Y:S02]  /*19100*/  MOV R3, 0x19120 ;  /* 0x0001912000037802 */ /* 0x000fe40000000f00 */
[----:B------:R-:W-:Y:S05]  /*19110*/  CALL.REL.NOINC `($__internal_36_$__cuda_sm70_shflsync_up_p) ;  /* 0x0000041000007944 */ /* 0x000fea0003c00000 */
[----:B------:R-:W-:Y:S01]  /*19120*/  MOV R2, R4 ;  /* 0x0000000400027202 */ /* 0x000fe20000000f00 */
[----:B------:R-:W-:Y:S05]  /*19130*/  BRA `(.L_x_2220) ;  /* 0xffffc74000007947 */ /* 0x000fea000383ffff */
.L_x_2157:
[----:B------:R-:W-:Y:S02]  /*19140*/  MOV R2, 0x2 ;  /* 0x0000000200027802 */ /* 0x000fe40000000f00 */
[----:B------:R-:W-:Y:S02]  /*19150*/  MOV R3, 0x19170 ;  /* 0x0001917000037802 */ /* 0x000fe40000000f00 */
        /* <DEDUP_REMOVED lines=25> */
.L_x_2159:
[----:B------:R-:W-:Y:S02]  /*192f0*/  SEL R0, RZ, 0x1, P0 ;  /* 0x00000001ff007807 */ /* 0x000fe40000000000 */
[----:B------:R-:W-:Y:S02]  /*19300*/  MOV R2, 0x19320 ;  /* 0x0001932000027802 */ /* 0x000fe40000000f00 */
[----:B-1----:R-:W-:Y:S05]  /*19310*/  CALL.REL.NOINC `($__internal_37_$__cuda_sm70_votesync_ballot) ;  /* 0x0000028000007944 */ /* 0x002fea0003c00000 */
[----:B------:R-:W-:Y:S01]  /*19320*/  MOV R5, R0 ;  /* 0x0000000000057202 */ /* 0x000fe20000000f00 */
[----:B------:R-:W-:Y:S05]  /*19330*/  BRA `(.L_x_2222) ;  /* 0xffffc6d000007947 */ /* 0x000fea000383ffff */
.L_x_2160:
[----:B------:R-:W-:Y:S01]  /*19340*/  IMAD.MOV.U32 R31, RZ, RZ, R6 ;  /* 0x000000ffff1f7224 */ /* 0x000fe200078e0006 */
[----:B------:R-:W-:Y:S01]  /*19350*/  MOV R2, R0 ;  /* 0x0000000000027202 */ /* 0x000fe20000000f00 */
[----:B------:R-:W-:Y:S01]  /*19360*/  IMAD.MOV.U32 R30, RZ, RZ, 0x1f ;  /* 0x0000001fff1e7424 */ /* 0x000fe200078e00ff */
[----:B------:R-:W-:Y:S02]  /*19370*/  MOV R3, 0x19390 ;  /* 0x0001939000037802 */ /* 0x000fe40000000f00 */
[----:B-1----:R-:W-:Y:S05]  /*19380*/  CALL.REL.NOINC `($__internal_35_$__cuda_sm70_shflsync_idx_p) ;  /* 0x0000014000007944 */ /* 0x002fea0003c00000 */
[----:B------:R-:W-:Y:S01]  /*19390*/  IMAD.MOV.U32 R10, RZ, RZ, R30 ;  /* 0x000000ffff0a7224 */ /* 0x000fe200078e001e */
[----:B------:R-:W-:Y:S01]  /*193a0*/  MOV R2, R0 ;  /* 0x0000000000027202 */ /* 0x000fe20000000f00 */
[----:B------:R-:W-:Y:S01]  /*193b0*/  IMAD.MOV.U32 R31, RZ, RZ, R7 ;  /* 0x000000ffff1f7224 */ /* 0x000fe200078e0007 */
[----:B------:R-:W-:-:S02]  /*193c0*/  MOV R30, 0x1f ;  /* 0x0000001f001e7802 */ /* 0x000fc40000000f00 */
[----:B------:R-:W-:Y:S02]  /*193d0*/  MOV R3, 0x193f0 ;  /* 0x000193f000037802 */ /* 0x000fe40000000f00 */
[----:B------:R-:W-:Y:S05]  /*193e0*/  CALL.REL.NOINC `($__internal_35_$__cuda_sm70_shflsync_idx_p) ;  /* 0x000000e000007944 */ /* 0x000fea0003c00000 */
[----:B------:R-:W-:Y:S01]  /*193f0*/  MOV R7, R30 ;  /* 0x0000001e00077202 */ /* 0x000fe20000000f00 */
[----:B------:R-:W-:Y:S05]  /*19400*/  BRA `(.L_x_2223) ;  /* 0xffffc65000007947 */ /* 0x000fea000383ffff */
.L_x_2163:
[----:B------:R-:W-:Y:S01]  /*19410*/  IMAD.MOV.U32 R31, RZ, RZ, R4 ;  /* 0x000000ffff1f7224 */ /* 0x000fe200078e0004 */
[----:B------:R-:W-:Y:S01]  /*19420*/  MOV R2, R0 ;  /* 0x0000000000027202 */ /* 0x000fe20000000f00 */
[----:B------:R-:W-:Y:S01]  /*19430*/  IMAD.MOV.U32 R30, RZ, RZ, 0x1f ;  /* 0x0000001fff1e7424 */ /* 0x000fe200078e00ff */
[----:B------:R-:W-:Y:S02]  /*19440*/  MOV R3, 0x19460 ;  /* 0x0001946000037802 */ /* 0x000fe40000000f00 */
[----:B-1-34-:R-:W-:Y:S05]  /*19450*/  CALL.REL.NOINC `($__internal_35_$__cuda_sm70_shflsync_idx_p) ;  /* 0x0000007000007944 */ /* 0x01afea0003c00000 */
[----:B------:R-:W-:Y:S01]  /*19460*/  MOV R11, R30 ;  /* 0x0000001e000b7202 */ /* 0x000fe20000000f00 */
[----:B------:R-:W-:Y:S05]  /*19470*/  BRA `(.L_x_2162) ;  /* 0xffffc64000007947 */ /* 0x000fea000383ffff */
        .weak           $__internal_34_$__cuda_sm70_shflsync_bfly_p
        .type           $__internal_34_$__cuda_sm70_shflsync_bfly_p,@function
        .size           $__internal_34_$__cuda_sm70_shflsync_bfly_p,($__internal_35_$__cuda_sm70_shflsync_idx_p - $__internal_34_$__cuda_sm70_shflsync_bfly_p)
$__internal_34_$__cuda_sm70_shflsync_bfly_p:
[----:B------:R-:W-:Y:S04]  /*19480*/  WARPSYNC R192 ;  /* 0x000000c000007348 */ /* 0x000fe80003800000 */
[----:B------:R1:W2:Y:S02]  /*19490*/  SHFL.BFLY PT, R136, R2, R136, R209 ;  /* 0x0c00008802887389 */ /* 0x0002a400000e00d1 */
[----:B-1----:R-:W-:-:S02]  /*194a0*/  MOV R2, R3 ;  /* 0x0000000300027202 */ /* 0x002fc40000000f00 */
[----:B------:R-:W-:-:S04]  /*194b0*/  MOV R3, 0x0 ;  /* 0x0000000000037802 */ /* 0x000fc80000000f00 */
[----:B--2---:R-:W-:Y:S05]  /*194c0*/  RET.REL.NODEC R2 `(_ZN7cutlass13device_kernelIN5flash19enable_sm80_to_sm89INS1_16FlashAttnFwdSm80INS1_25CollectiveMainloopFwdSm80ILi8ELi2ELb0EN4cute5tupleIJNS5_1CILi128EEENS7_ILi64EEENS7_ILi192EEEEEELi192ENS_6half_tEfNS_4arch4Sm80ELb0ELb1ELb0ELb1ELb1ELb0ELb1ELb1EEENS1_21CollectiveEpilogueFwdINS6_IJS8_SA_S9_EEENS6_IJNS7_ILi1EEESI_SI_EEESC_SE_Li256ELb1ELb1ELb1ELb0EEENS1_36VarlenDynamicPersistentTileSchedulerILi128ELi64ELi256ELi256ELb1ELb1ELb0ELb1ELb0ELb1EEEEEEEEEvNT_6ParamsE) ;  /* 0xfffe6b3002007950 */ /* 0x004fea0003c3ffff */
        .weak           $__internal_35_$__cuda_sm70_shflsync_idx_p
        .type           $__internal_35_$__cuda_sm70_shflsync_idx_p,@function
        .size           $__internal_35_$__cuda_sm70_shflsync_idx_p,($__internal_36_$__cuda_sm70_shflsync_up_p - $__internal_35_$__cuda_sm70_shflsync_idx_p)
$__internal_35_$__cuda_sm70_shflsync_idx_p:
[----:B------:R-:W-:-:S04]  /*194d0*/  MOV R179, 0xffffffff ;  /* 0xffffffff00b37802 */ /* 0x000fc80000000f00 */
[----:B------:R-:W-:Y:S04]  /*194e0*/  WARPSYNC R179 ;  /* 0x000000b300007348 */ /* 0x000fe80003800000 */
[----:B------:R1:W2:Y:S02]  /*194f0*/  SHFL.IDX PT, R30, R31, R2, R30 ;  /* 0x000000021f1e7389 */ /* 0x0002a400000e001e */
[----:B-1----:R-:W-:Y:S02]  /*19500*/  MOV R2, R3 ;  /* 0x0000000300027202 */ /* 0x002fe40000000f00 */
[----:B------:R-:W-:-:S04]  /*19510*/  MOV R3, 0x0 ;  /* 0x0000000000037802 */ /* 0x000fc80000000f00 */
[----:B--2---:R-:W-:Y:S05]  /*19520*/  RET.REL.NODEC R2 `(_ZN7cutlass13device_kernelIN5flash19enable_sm80_to_sm89INS1_16FlashAttnFwdSm80INS1_25CollectiveMainloopFwdSm80ILi8ELi2ELb0EN4cute5tupleIJNS5_1CILi128EEENS7_ILi64EEENS7_ILi192EEEEEELi192ENS_6half_tEfNS_4arch4Sm80ELb0ELb1ELb0ELb1ELb1ELb0ELb1ELb1EEENS1_21CollectiveEpilogueFwdINS6_IJS8_SA_S9_EEENS6_IJNS7_ILi1EEESI_SI_EEESC_SE_Li256ELb1ELb1ELb1ELb0EEENS1_36VarlenDynamicPersistentTileSchedulerILi128ELi64ELi256ELi256ELb1ELb1ELb0ELb1ELb0ELb1EEEEEEEEEvNT_6ParamsE) ;  /* 0xfffe6ad002007950 */ /* 0x004fea0003c3ffff */
        .weak           $__internal_36_$__cuda_sm70_shflsync_up_p
        .type           $__internal_36_$__cuda_sm70_shflsync_up_p,@function
        .size           $__internal_36_$__cuda_sm70_shflsync_up_p,($__internal_37_$__cuda_sm70_votesync_ballot - $__internal_36_$__cuda_sm70_shflsync_up_p)
$__internal_36_$__cuda_sm70_shflsync_up_p:
[----:B------:R-:W-:Y:S02]  /*19530*/  IMAD.MOV.U32 R4, RZ, RZ, RZ ;  /* 0x000000ffff047224 */ /* 0x000fe400078e00ff */
[----:B------:R-:W-:-:S04]  /*19540*/  IMAD.MOV.U32 R10, RZ, RZ, -0x1 ;  /* 0xffffffffff0a7424 */ /* 0x000fc800078e00ff */
[----:B------:R-:W-:Y:S04]  /*19550*/  WARPSYNC R10 ;  /* 0x0000000a00007348 */ /* 0x000fe80003800000 */
[----:B------:R1:W2:Y:S02]  /*19560*/  SHFL.UP PT, R4, R0, R2, R4 ;  /* 0x0400000200047389 */ /* 0x0002a400000e0004 */
[----:B-1----:R-:W-:Y:S02]  /*19570*/  MOV R2, R3 ;  /* 0x0000000300027202 */ /* 0x002fe40000000f00 */
[----:B------:R-:W-:-:S04]  /*19580*/  MOV R3, 0x0 ;  /* 0x0000000000037802 */ /* 0x000fc80000000f00 */
[----:B--2---:R-:W-:Y:S05]  /*19590*/  RET.REL.NODEC R2 `(_ZN7cutlass13device_kernelIN5flash19enable_sm80_to_sm89INS1_16FlashAttnFwdSm80INS1_25CollectiveMainloopFwdSm80ILi8ELi2ELb0EN4cute5tupleIJNS5_1CILi128EEENS7_ILi64EEENS7_ILi192EEEEEELi192ENS_6half_tEfNS_4arch4Sm80ELb0ELb1ELb0ELb1ELb1ELb0ELb1ELb1EEENS1_21CollectiveEpilogueFwdINS6_IJS8_SA_S9_EEENS6_IJNS7_ILi1EEESI_SI_EEESC_SE_Li256ELb1ELb1ELb1ELb0EEENS1_36VarlenDynamicPersistentTileSchedulerILi128ELi64ELi256ELi256ELb1ELb1ELb0ELb1ELb0ELb1EEEEEEEEEvNT_6ParamsE) ;  /* 0xfffe6a6002007950 */ /* 0x004fea0003c3ffff */
        .weak           $__internal_37_$__cuda_sm70_votesync_ballot
        .type           $__internal_37_$__cuda_sm70_votesync_ballot,@function
        .size           $__internal_37_$__cuda_sm70_votesync_ballot,(.L_x_3132 - $__internal_37_$__cuda_sm70_votesync_ballot)
$__internal_37_$__cuda_sm70_votesync_ballot:
[----:B------:R-:W-:Y:S01]  /*195a0*/  ISETP.NE.U32.AND P0, PT, R0, 0x1, PT ;  /* 0x000000010000780c */ /* 0x000fe20003f05070 */
[----:B------:R-:W-:-:S04]  /*195b0*/  IMAD.MOV.U32 R3, RZ, RZ, -0x1 ;  /* 0xffffffffff037424 */ /* 0x000fc800078e00ff */
[----:B------:R-:W-:Y:S08]  /*195c0*/  WARPSYNC R3 ;  /* 0x0000000300007348 */ /* 0x000ff00003800000 */
[----:B------:R-:W-:-:S04]  /*195d0*/  VOTE.ANY R0, PT, !P0 ;  /* 0x0000000000007806 */ /* 0x000fc800040e0100 */
[----:B------:R-:W-:Y:S01]  /*195e0*/  LOP3.LUT R0, R0, R3, RZ, 0xc0, !PT ;  /* 0x0000000300007212 */ /* 0x000fe200078ec0ff */
[----:B------:R-:W-:-:S04]  /*195f0*/  IMAD.MOV.U32 R3, RZ, RZ, 0x0 ;  /* 0x00000000ff037424 */ /* 0x000fc800078e00ff */
[----:B------:R-:W-:Y:S05]  /*19600*/  RET.REL.NODEC R2 `(_ZN7cutlass13device_kernelIN5flash19enable_sm80_to_sm89INS1_16FlashAttnFwdSm80INS1_25CollectiveMainloopFwdSm80ILi8ELi2ELb0EN4cute5tupleIJNS5_1CILi128EEENS7_ILi64EEENS7_ILi192EEEEEELi192ENS_6half_tEfNS_4arch4Sm80ELb0ELb1ELb0ELb1ELb1ELb0ELb1ELb1EEENS1_21CollectiveEpilogueFwdINS6_IJS8_SA_S9_EEENS6_IJNS7_ILi1EEESI_SI_EEESC_SE_Li256ELb1ELb1ELb1ELb0EEENS1_36VarlenDynamicPersistentTileSchedulerILi128ELi64ELi256ELi256ELb1ELb1ELb0ELb1ELb0ELb1EEEEEEEEEvNT_6ParamsE) ;  /* 0xfffe69f002007950 */ /* 0x000fea0003c3ffff */
.L_x_2224:
        /* <DEDUP_REMOVED lines=15> */
.L_x_3132:


//--------------------- .text._ZN7cutlass13device_kernelIN5flash19enable_sm80_to_sm89INS1_16FlashAttnFwdSm80INS1_25CollectiveMainloopFwdSm80ILi8ELi2ELb0EN4cute5tupleIJNS5_1CILi128EEENS7_ILi64EEENS7_ILi192EEEEEELi192ENS_6half_tEfNS_4arch4Sm80ELb0ELb1ELb0ELb1ELb1ELb1ELb1ELb1EEENS1_21CollectiveEpilogueFwdINS6_IJS8_SA_S9_EEENS6_IJNS7_ILi1EEESI_SI_EEESC_SE_Li256ELb1ELb1ELb1ELb0EEENS1_36VarlenDynamicPersistentTileSchedulerILi128ELi64ELi256ELi256ELb1ELb1ELb0ELb1ELb0ELb1EEEEEEEEEvNT_6ParamsE --------------------------
	.section	.text._ZN7cutlass13device_kernelIN5flash19enable_sm80_to_sm89INS1_16FlashAttnFwdSm80INS1_25CollectiveMainloopFwdSm80ILi8ELi2ELb0EN4cute5tupleIJNS5_1CILi128EEENS7_ILi64EEENS7_ILi192EEEEEELi192ENS_6half_tEfNS_4arch4Sm80ELb0ELb1ELb0ELb1ELb1ELb1ELb1ELb1EEENS1_21CollectiveEpilogueFwdINS6_IJS8_SA_S9_EEENS6_IJNS7_ILi1EEESI_SI_EEESC_SE_Li256ELb1ELb1ELb1ELb0EEENS1_36VarlenDynamicPersistentTileSchedulerILi128ELi64ELi256ELi256ELb1ELb1ELb0ELb1ELb0ELb1EEEEEEEEEvNT_6ParamsE,"ax",@progbits
	.sectioninfo	@"SHI_REGISTERS=255"
	.align	128
.text._ZN7cutlass13device_kernelIN5flash19enable_sm80_to_sm89INS1_16FlashAttnFwdSm80INS1_25CollectiveMainloopFwdSm80ILi8ELi2ELb0EN4cute5tupleIJNS5_1CILi128EEENS7_ILi64EEENS7_ILi192EEEEEELi192ENS_6half_tEfNS_4arch4Sm80ELb0ELb1ELb0ELb1ELb1ELb1ELb1ELb1EEENS1_21CollectiveEpilogueFwdINS6_IJS8_SA_S9_EEENS6_IJNS7_ILi1EEESI_SI_EEESC_SE_Li256ELb1ELb1ELb1ELb0EEENS1_36VarlenDynamicPersistentTileSchedulerILi128ELi64ELi256ELi256ELb1ELb1ELb0ELb1ELb0ELb1EEEEEEEEEvNT_6ParamsE:
        .type           _ZN7cutlass13device_kernelIN5flash19enable_sm80_to_sm89INS1_16FlashAttnFwdSm80INS1_25CollectiveMainloopFwdSm80ILi8ELi2ELb0EN4cute5tupleIJNS5_1CILi128EEENS7_ILi64EEENS7_ILi192EEEEEELi192ENS_6half_tEfNS_4arch4Sm80ELb0ELb1ELb0ELb1ELb1ELb1ELb1ELb1EEENS1_21CollectiveEpilogueFwdINS6_IJS8_SA_S9_EEENS6_IJNS7_ILi1EEESI_SI_EEESC_SE_Li256ELb1ELb1ELb1ELb0EEENS1_36VarlenDynamicPersistentTileSchedulerILi128ELi64ELi256ELi256ELb1ELb1ELb0ELb1ELb0ELb1EEEEEEEEEvNT_6ParamsE,@function
        .size           _ZN7cutlass13device_kernelIN5flash19enable_sm80_to_sm89INS1_16FlashAttnFwdSm80INS1_25CollectiveMainloopFwdSm80ILi8ELi2ELb0EN4cute5tupleIJNS5_1CILi128EEENS7_ILi64EEENS7_ILi192EEEEEELi192ENS_6half_tEfNS_4arch4Sm80ELb0ELb1ELb0ELb1ELb1ELb1ELb1ELb1EEENS1_21CollectiveEpilogueFwdINS6_IJS8_SA_S9_EEENS6_IJNS7_ILi1EEESI_SI_EEESC_SE_Li256ELb1ELb1ELb1ELb0EEENS1_36VarlenDynamicPersistentTileSchedulerILi128ELi64ELi256ELi256ELb1ELb1ELb0ELb1ELb0ELb1EEEEEEEEEvNT_6ParamsE,(.L_x_3137 - _ZN7cutlass13device_kernelIN5flash19enable_sm80_to_sm89INS1_16FlashAttnFwdSm80INS1_25CollectiveMainloopFwdSm80ILi8ELi2ELb0EN4cute5tupleIJNS5_1CILi128EEENS7_ILi64EEENS7_ILi192EEEEEELi192ENS_6half_tEfNS_4arch4Sm80ELb0ELb1ELb0ELb1ELb1ELb1ELb1ELb1EEENS1_21CollectiveEpilogueFwdINS6_IJS8_SA_S9_EEENS6_IJNS7_ILi1EEESI_SI_EEESC_SE_Li256ELb1ELb1ELb1ELb0EEENS1_36VarlenDynamicPersistentTileSchedulerILi128ELi64ELi256ELi256ELb1ELb1ELb0ELb1ELb0ELb1EEEEEEEEEvNT_6ParamsE)
        .other          _ZN7cutlass13device_kernelIN5flash19enable_sm80_to_sm89INS1_16FlashAttnFwdSm80INS1_25CollectiveMainloopFwdSm80ILi8ELi2ELb0EN4cute5tupleIJNS5_1CILi128EEENS7_ILi64EEENS7_ILi192EEEEEELi192ENS_6half_tEfNS_4arch4Sm80ELb0ELb1ELb0ELb1ELb1ELb1ELb1ELb1EEENS1_21CollectiveEpilogueFwdINS6_IJS8_SA_S9_EEENS6_IJNS7_ILi1EEESI_SI_EEESC_SE_Li256ELb1ELb1ELb1ELb0EEENS1_36VarlenDynamicPersistentTileSchedulerILi128ELi64ELi256ELi256ELb1ELb1ELb0ELb1ELb0ELb1EEEEEEEEEvNT_6ParamsE,@"STO_CUDA_ENTRY STV_DEFAULT"
_ZN7cutlass13device_kernelIN5flash19enable_sm80_to_sm89INS1_16FlashAttnFwdSm80INS1_25CollectiveMainloopFwdSm80ILi8ELi2ELb0EN4cute5tupleIJNS5_1CILi128EEENS7_ILi64EEENS7_ILi192EEEEEELi192ENS_6half_tEfNS_4arch4Sm80ELb0ELb1ELb0ELb1ELb1ELb1ELb1ELb1EEENS1_21CollectiveEpilogueFwdINS6_IJS8_SA_S9_EEENS6_IJNS7_ILi1EEESI_SI_EEESC_SE_Li256ELb1ELb1ELb1ELb0EEENS1_36VarlenDynamicPersistentTileSchedulerILi128ELi64ELi256ELi256ELb1ELb1ELb0ELb1ELb0ELb1EEEEEEEEEvNT_6ParamsE:
        /* <DEDUP_REMOVED lines=52> */
.L_x_2230:
        /* <DEDUP_REMOVED lines=16> */
.L_x_2490:
        /* <DEDUP_REMOVED lines=16> */
.L_x_2491:
[----:B---3--:R-:W-:-:S05]  /*0540*/  IMAD R0, R0, c[0x0][0x538], RZ ;  /* 0x00014e0000007a24 */ /* 0x008fca00078e02ff */
[----:B------:R-:W-:-:S04]  /*0550*/  IADD3 R6, R0, R6, RZ ;  /* 0x0000000600067210 */ /* 0x000fc80007ffe0ff */
[----:B------:R-:W-:-:S13]  /*0560*/  ISETP.GT.AND P0, PT, R6, UR4, PT ;  /* 0x0000000406007c0c */ /* 0x000fda000bf04270 */
[----:B-12---:R-:W-:Y:S05]  /*0570*/  @!P0 BRA `(.L_x_2230) ;  /* 0xfffffdc000008947 */ /* 0x006fea000383ffff */
.L_x_2226:
[----:B------:R-:W-:-:S05]  /*0580*/  IADD3 R10, -R0, R6, RZ ;  /* 0x00000006000a7210 */ /* 0x000fca0007ffe1ff */
[----:B------:R-:W-:-:S05]  /*0590*/  IMAD R0, R4, c[0x0][0x538], R10 ;  /* 0x00014e0004007a24 */ /* 0x000fca00078e020a */
[----:B------:R-:W-:Y:S01]  /*05a0*/  ISETP.GT.AND P0, PT, R0, UR4, PT ;  /* 0x0000000400007c0c */ /* 0x000fe2000bf04270 */
[----:B------:R-:W-:-:S12]  /*05b0*/  BRA.DIV ~URZ, `(.L_x_2231) ;  /* 0x00022e527f007947 */ /* 0x000fd8000b800000 */
[----:B------:R-:W-:-:S04]  /*05c0*/  VOTE.ANY R6, PT, !P0 ;  /* 0x0000000000067806 */ /* 0x000fc800040e0100 */
.L_x_2492:
[----:B------:R-:W2:Y:S02]  /*05d0*/  POPC R0, R6 ;  /* 0x0000000600007309 */ /* 0x000ea40000000000 */
[----:B-12---:R-:W-:Y:S01]  /*05e0*/  IADD3 R239, R0, R7, RZ ;  /* 0x0000000700ef7210 */ /* 0x006fe20007ffe0ff */
[----:B------:R-:W-:Y:S05]  /*05f0*/  BRA.DIV ~URZ, `(.L_x_2232) ;  /* 0x00022e627f007947 */ /* 0x000fea000b800000 */
[----:B------:R1:W2:Y:S01]  /*0600*/  SHFL.IDX PT, R12, R9, R0, 0x1f ;  /* 0x00001f00090c7589 */ /* 0x0002a200000e0000 */
[----:B------:R-:W-:-:S03]  /*0610*/  MOV R5, RZ ;  /* 0x000000ff00057202 */ /* 0x000fc60000000f00 */
[----:B------:R1:W3:Y:S04]  /*0620*/  SHFL.IDX PT, R9, R8, R0, 0x1f ;  /* 0x00001f0008097589 */ /* 0x0002e800000e0000 */
.L_x_2493:
[----:B------:R-:W-:Y:S01]  /*0630*/  ISETP.NE.AND P0, PT, R6, RZ, PT ;  /* 0x000000ff0600720c */ /* 0x000fe20003f05270 */
[----:B------:R-:W-:-:S12]  /*0640*/  BSSY B0, `(.L_x_2233) ;  /* 0x0000005000007945 */ /* 0x000fd80003800000 */
[----:B------:R-:W-:Y:S05]  /*0650*/  @!P0 BRA `(.L_x_2234) ;  /* 0x0000003000008947 */ /* 0x000fea0003800000 */
[----:B-1----:R-:W-:Y:S01]  /*0660*/  IADD3 R0, R0, -0x1, RZ ;  /* 0xffffffff00007810 */ /* 0x002fe20007ffe0ff */
[----:B------:R-:W-:Y:S05]  /*0670*/  BRA.DIV ~URZ, `(.L_x_2235) ;  /* 0x00022ec27f007947 */ /* 0x000fea000b800000 */
[----:B------:R1:W4:Y:S02]  /*0680*/  SHFL.IDX PT, R5, R4, R0, 0x1f ;  /* 0x00001f0004057589 */ /* 0x00032400000e0000 */
.L_x_2234:
[----:B------:R-:W-:Y:S05]  /*0690*/  BSYNC B0 ;  /* 0x0000000000007941 */ /* 0x000fea0003800000 */
.L_x_2233:
        /* <DEDUP_REMOVED lines=67> */
.L_x_2237:
        /* <DEDUP_REMOVED lines=68> */
.L_x_2238:
[----:B------:R-:W-:Y:S05]  /*0f10*/  BSYNC B0 ;  /* 0x0000000000007941 */ /* 0x000fea0003800000 */
.L_x_2236:
[----:B------:R-:W-:-:S04]  /*0f20*/  LOP3.LUT R0, RZ, R0, RZ, 0x33, !PT ;  /* 0x00000000ff007212 */ /* 0x000fc800078e33ff */
[----:B------:R-:W-:Y:S01]  /*0f30*/  IADD3 R237, R0, R12, RZ ;  /* 0x0000000c00ed7210 */ /* 0x000fe20007ffe0ff */
[----:B------:R-:W-:Y:S05]  /*0f40*/  BRA `(.L_x_2239) ;  /* 0x0000004000007947 */ /* 0x000fea0003800000 */
.L_x_2227:
[----:B-1----:R-:W-:Y:S01]  /*0f50*/  IMAD.MOV.U32 R237, RZ, RZ, RZ ;  /* 0x000000ffffed7224 */ /* 0x002fe200078e00ff */
[----:B------:R-:W-:Y:S01]  /*0f60*/  MOV R238, RZ ;  /* 0x000000ff00ee7202 */ /* 0x000fe20000000f00 */
[----:B------:R-:W-:Y:S01]  /*0f70*/  IMAD.U32 R236, RZ, RZ, UR4 ;  /* 0x00000004ffec7e24 */ /* 0x000fe2000f8e00ff */
[----:B------:R-:W-:Y:S02]  /*0f80*/  MOV R239, c[0x0][0x53c] ;  /* 0x00014f0000ef7a02 */ /* 0x000fe40000000f00 */
.L_x_2239:
[----:B------:R-:W-:Y:S01]  /*0f90*/  ISETP.NE.AND P0, PT, R13, RZ, PT ;  /* 0x000000ff0d00720c */ /* 0x000fe20003f05270 */
[----:B------:R-:W-:-:S12]  /*0fa0*/  WARPSYNC 0xffffffff ;  /* 0xffffffff00007948 */ /* 0x000fd80003800000 */
[----:B------:R1:W-:Y:S04]  /*0fb0*/  @!P0 STS.128 [0x24100], R236 ;  /* 0x024100ecff008388 */ /* 0x0003e80000000c00 */
[----:B------:R-:W-:Y:S06]  /*0fc0*/  BAR.ARV 0x5, 0x100 ;  /* 0x0144000000007b1d */ /* 0x000fec0000002000 */
.L_x_2225:
        /* <DEDUP_REMOVED lines=8> */
[-C--:B------:R-:W-:Y:S02]  /*1050*/  LEA.HI R11, R12, R14.reuse, RZ, 0x3 ;  /* 0x0000000e0c0b7211 */ /* 0x080fe400078f18ff */
[----:B------:R-:W-:Y:S02]  /*1060*/  LOP3.LUT R0, R2, 0xfffffff0, RZ, 0xc0, !PT ;  /* 0xfffffff002007812 */ /* 0x000fe400078ec0ff */
[----:B------:R-:W-:Y:S02]  /*1070*/  SHF.R.S32.HI R231, RZ, 0x3, R11 ;  /* 0x00000003ffe77819 */ /* 0x000fe4000001140b */
[----:B------:R-:W-:Y:S01]  /*1080*/  LOP3.LUT R4, R11, 0xfffffff8, RZ, 0xc0, !PT ;  /* 0xfffffff80b047812 */ /* 0x000fe200078ec0ff */
[----:B------:R-:W-:Y:S01]  /*1090*/  IMAD.IADD R0, R14, 0x1, -R0 ;  /* 0x000000010e007824 */ /* 0x000fe200078e0a00 */
[----:B------:R-:W-:Y:S01]  /*10a0*/  SHF.R.S32.HI R3, RZ, 0x4, R2 ;  /* 0x00000004ff037819 */ /* 0x000fe20000011402 */
[----:B------:R-:W-:Y:S01]  /*10b0*/  IMAD.SHL.U32 R5, R231, 0x40, RZ ;  /* 0x00000040e7057824 */ /* 0x000fe200078e00ff */
[----:B------:R-:W-:Y:S01]  /*10c0*/  LEA.HI R8, R12, R14, RZ, 0x6 ;  /* 0x0000000e0c087211 */ /* 0x000fe200078f30ff */
[----:B------:R-:W-:Y:S01]  /*10d0*/  IMAD.IADD R216, R14, 0x1, -R4 ;  /* 0x000000010ed87824 */ /* 0x000fe200078e0a04 */
[----:B------:R-:W-:-:S02]  /*10e0*/  SHF.R.S32.HI R6, RZ, 0x1f, R0 ;  /* 0x0000001fff067819 */ /* 0x000fc40000011400 */
[----:B------:R-:W-:Y:S01]  /*10f0*/  LEA.HI R4, R2, R3, RZ, 0x1 ;  /* 0x0000000302047211 */ /* 0x000fe200078f08ff */
[----:B------:R-:W-:Y:S01]  /*1100*/  IMAD.SHL.U32 R198, R216, 0x8, RZ ;  /* 0x00000008d8c67824 */ /* 0x000fe200078e00ff */
[----:B------:R-:W-:Y:S02]  /*1110*/  LEA.HI R13, R6, R0, RZ, 0x3 ;  /* 0x00000000060d7211 */ /* 0x000fe400078f18ff */
[----:B------:R-:W-:Y:S02]  /*1120*/  LOP3.LUT R2, R5, 0x1c0, RZ, 0xc0, !PT ;  /* 0x000001c005027812 */ /* 0x000fe400078ec0ff */
[----:B------:R-:W-:Y:S02]  /*1130*/  LOP3.LUT R6, R4, 0xfffffffe, RZ, 0xc0, !PT ;  /* 0xfffffffe04067812 */ /* 0x000fe400078ec0ff */
[----:B------:R-:W-:Y:S02]  /*1140*/  SHF.R.U32.HI R5, RZ, 0x3, R2 ;  /* 0x00000003ff057819 */ /* 0x000fe40000011602 */
[----:B------:R-:W-:Y:S01]  /*1150*/  LOP3.LUT R4, R13, 0xfffffff8, RZ, 0xc0, !PT ;  /* 0xfffffff80d047812 */ /* 0x000fe200078ec0ff */
[----:B------:R-:W-:Y:S01]  /*1160*/  IMAD.IADD R9, R3, 0x1, -R6 ;  /* 0x0000000103097824 */ /* 0x000fe200078e0a06 */
[----:B------:R-:W-:-:S02]  /*1170*/  LOP3.LUT R2, R2, 0x38, R198, 0xf8, !PT ;  /* 0x0000003802027812 */ /* 0x000fc400078ef8c6 */
[----:B------:R-:W-:Y:S01]  /*1180*/  LEA.HI R3, R12, R14, RZ, 0x5 ;  /* 0x0000000e0c037211 */ /* 0x000fe200078f28ff */
[----:B------:R-:W-:Y:S01]  /*1190*/  IMAD.IADD R6, R0, 0x1, -R4 ;  /* 0x0000000100067824 */ /* 0x000fe200078e0a04 */
[----:B------:R-:W-:Y:S01]  /*11a0*/  LOP3.LUT R7, R2, R5, RZ, 0x3c, !PT ;  /* 0x0000000502077212 */ /* 0x000fe200078e3cff */
[----:B------:R-:W-:Y:S01]  /*11b0*/  IMAD.SHL.U32 R0, R216, 0x40, RZ ;  /* 0x00000040d8007824 */ /* 0x000fe200078e00ff */
[----:B------:R-:W-:Y:S02]  /*11c0*/  LOP3.LUT R2, R3, 0xffffffe0, RZ, 0xc0, !PT ;  /* 0xffffffe003027812 */ /* 0x000fe400078ec0ff */
[--C-:B------:R-:W-:Y:S02]  /*11d0*/  SHF.R.S32.HI R10, RZ, 0x5, R3.reuse ;  /* 0x00000005ff0a7819 */ /* 0x100fe40000011403 */
[----:B------:R-:W-:Y:S01]  /*11e0*/  LOP3.LUT R0, R0, 0x1c0, RZ, 0xc0, !PT ;  /* 0x000001c000007812 */ /* 0x000fe200078ec0ff */
[----:B------:R-:W-:Y:S01]  /*11f0*/  IMAD.IADD R19, R14, 0x1, -R2 ;  /* 0x000000010e137824 */ /* 0x000fe200078e0a02 */
[----:B------:R-:W-:Y:S01]  /*1200*/  SHF.R.S32.HI R3, RZ, 0x1f, R3 ;  /* 0x0000001fff037819 */ /* 0x000fe20000011403 */
[----:B------:R-:W-:Y:S01]  /*1210*/  IMAD.SHL.U32 R151, R10, 0x200, RZ ;  /* 0x000002000a977824 */ /* 0x000fe200078e00ff */
[----:B------:R-:W-:-:S02]  /*1220*/  LOP3.LUT R5, R0, 0x8, R11, 0xf8, !PT ;  /* 0x0000000800057812 */ /* 0x000fc400078ef80b */
[----:B------:R-:W-:Y:S01]  /*1230*/  LEA.HI R2, R3, R10, RZ, 0x3 ;  /* 0x0000000a03027211 */ /* 0x000fe200078f18ff */
[----:B------:R-:W-:Y:S01]  /*1240*/  IMAD.SHL.U32 R3, R8, 0x8, RZ ;  /* 0x0000000808037824 */ /* 0x000fe200078e00ff */
[----:B------:R-:W-:Y:S02]  /*1250*/  SHF.R.S32.HI R11, RZ, 0x1f, R19 ;  /* 0x0000001fff0b7819 */ /* 0x000fe40000011413 */
[----:B------:R-:W-:Y:S02]  /*1260*/  SHF.R.U32.HI R4, RZ, 0x3, R0 ;  /* 0x00000003ff047819 */ /* 0x000fe40000011600 */
[----:B------:R-:W-:Y:S02]  /*1270*/  LOP3.LUT R0, R2, 0xffffff8, RZ, 0xc0, !PT ;  /* 0x0ffffff802007812 */ /* 0x000fe400078ec0ff */
[----:B------:R-:W-:Y:S02]  /*1280*/  LEA.HI R11, R11, R19, RZ, 0x2 ;  /* 0x000000130b0b7211 */ /* 0x000fe400078f10ff */
[----:B------:R-:W-:Y:S01]  /*1290*/  LOP3.LUT R144, R7, 0x7ffffe00, R3, 0xf8, !PT ;  /* 0x7ffffe0007907812 */ /* 0x000fe200078ef803 */
[----:B------:R-:W-:Y:S01]  /*12a0*/  IMAD.IADD R3, R10, 0x1, -R0 ;  /* 0x000000010a037824 */ /* 0x000fe200078e0a00 */
[----:B------:R-:W-:Y:S01]  /*12b0*/  SHF.R.S32.HI R2, RZ, 0x2, R11 ;  /* 0x00000002ff027819 */ /* 0x000fe2000001140b */
[----:B------:R-:W-:Y:S01]  /*12c0*/  IMAD.SHL.U32 R0, R6, 0x40, RZ ;  /* 0x0000004006007824 */ /* 0x000fe200078e00ff */
[----:B------:R-:W-:Y:S01]  /*12d0*/  LEA.HI R7, R12, R14, RZ, 0x2 ;  /* 0x0000000e0c077211 */ /* 0x000fe200078f10ff */
[----:B------:R-:W-:Y:S01]  /*12e0*/  IMAD.SHL.U32 R10, R10, 0x400, RZ ;  /* 0x000004000a0a7824 */ /* 0x000fe200078e00ff */
[----:B------:R-:W-:Y:S01]  /*12f0*/  LOP3.LUT R8, R5, R4, RZ, 0x3c, !PT ;  /* 0x0000000405087212 */ /* 0x000fe200078e3cff */
[----:B------:R-:W-:Y:S01]  /*1300*/  IMAD R18, R3, 0x10, R2 ;  /* 0x0000001003127824 */ /* 0x000fe200078e0202 */
[----:B------:R-:W-:Y:S01]  /*1310*/  LOP3.LUT R2, R7, 0xfffffffc, RZ, 0xc0, !PT ;  /* 0xfffffffc07027812 */ /* 0x000fe200078ec0ff */
[C---:B------:R-:W-:Y:S01]  /*1320*/  IMAD.SHL.U32 R4, R9.reuse, 0x8, RZ ;  /* 0x0000000809047824 */ /* 0x040fe200078e00ff */
[----:B------:R-:W-:Y:S01]  /*1330*/  LOP3.LUT R0, R0, 0x1c0, RZ, 0xc0, !PT ;  /* 0x000001c000007812 */ /* 0x000fe200078ec0ff */
[----:B------:R-:W-:Y:S01]  /*1340*/  IMAD.SHL.U32 R144, R144, 0x2, RZ ;  /* 0x0000000290907824 */ /* 0x000fe200078e00ff */
[--C-:B------:R-:W-:Y:S01]  /*1350*/  SHF.R.S32.HI R215, RZ, 0x2, R7.reuse ;  /* 0x00000002ffd77819 */ /* 0x100fe20000011407 */
[----:B------:R-:W-:Y:S01]  /*1360*/  IMAD.IADD R240, R14, 0x1, -R2 ;  /* 0x000000010ef07824 */ /* 0x000fe200078e0a02 */
[----:B------:R-:W-:Y:S01]  /*1370*/  SHF.R.S32.HI R3, RZ, 0x1f, R7 ;  /* 0x0000001fff037819 */ /* 0x000fe20000011407 */
[----:B------:R-:W-:Y:S01]  /*1380*/  STL [R1+0x30], R18 ;  /* 0x0000301201007387 */ /* 0x000fe20000100800 */
[----:B------:R-:W-:Y:S01]  /*1390*/  LOP3.LUT R5, R0, 0x8, R4, 0xf8, !PT ;  /* 0x0000000800057812 */ /* 0x000fe200078ef804 */
[C---:B------:R-:W-:Y:S01]  /*13a0*/  IMAD.SHL.U32 R142, R240.reuse, 0x4, RZ ;  /* 0x00000004f08e7824 */ /* 0x040fe200078e00ff */
[----:B------:R-:W-:Y:S01]  /*13b0*/  SHF.R.U32.HI R4, RZ, 0x3, R0 ;  /* 0x00000003ff047819 */ /* 0x000fe20000011600 */
[----:B------:R-:W-:Y:S01]  /*13c0*/  IMAD R0, R9, 0x200, R8 ;  /* 0x0000020009007824 */ /* 0x000fe200078e0208 */
[----:B------:R-:W-:Y:S01]  /*13d0*/  LEA.HI R3, R3, R215, RZ, 0x3 ;  /* 0x000000d703037211 */ /* 0x000fe200078f18ff */
[----:B------:R-:W-:Y:S01]  /*13e0*/  IMAD.SHL.U32 R106, R240, 0x8, RZ ;  /* 0x00000008f06a7824 */ /* 0x000fe200078e00ff */
[----:B------:R-:W-:-:S02]  /*13f0*/  LOP3.LUT R9, R5, R4, RZ, 0x3c, !PT ;  /* 0x0000000405097212 */ /* 0x000fc400078e3cff */
[----:B------:R-:W-:Y:S02]  /*1400*/  IADD3 R5, R215, 0x40, RZ ;  /* 0x00000040d7057810 */ /* 0x000fe40007ffe0ff */
[----:B------:R-:W-:Y:S02]  /*1410*/  LOP3.LUT R3, R3, 0xfffffff8, RZ, 0xc0, !PT ;  /* 0xfffffff803037812 */ /* 0x000fe400078ec0ff */
[C---:B------:R-:W-:Y:S01]  /*1420*/  IADD3 R146, R142.reuse, 0x20, RZ ;  /* 0x000000208e927810 */ /* 0x040fe20007ffe0ff */
[----:B------:R-:W-:Y:S01]  /*1430*/  IMAD.SHL.U32 R2, R5, 0x40, RZ ;  /* 0x0000004005027824 */ /* 0x000fe200078e00ff */
[----:B------:R-:W-:Y:S01]  /*1440*/  SHF.R.S32.HI R4, RZ, 0x1f, R5 ;  /* 0x0000001fff047819 */ /* 0x000fe20000011405 */
[----:B------:R-:W-:Y:S01]  /*1450*/  IMAD.IADD R241, R215, 0x1, -R3 ;  /* 0x00000001d7f17824 */ /* 0x000fe200078e0a03 */
[C---:B------:R-:W-:Y:S01]  /*1460*/  IADD3 R145, R142.reuse, 0x40, RZ ;  /* 0x000000408e917810 */ /* 0x040fe20007ffe0ff */
[----:B------:R-:W-:Y:S01]  /*1470*/  IMAD.IADD R141, R142, 0x1, R146 ;  /* 0x000000018e8d7824 */ /* 0x000fe200078e0292 */
[----:B------:R-:W-:Y:S01]  /*1480*/  LEA.HI R3, R4, R5, RZ, 0x3 ;  /* 0x0000000504037211 */ /* 0x000fe200078f18ff */
[----:B------:R-:W-:Y:S01]  /*1490*/  IMAD.SHL.U32 R4, R241, 0x40, RZ ;  /* 0x00000040f1047824 */ /* 0x000fe200078e00ff */
[----:B------:R-:W-:Y:S01]  /*14a0*/  LOP3.LUT R20, R2, 0x1c0, RZ, 0xc0, !PT ;  /* 0x000001c002147812 */ /* 0x000fe200078ec0ff */
[----:B------:R-:W-:Y:S01]  /*14b0*/  IMAD.IADD R140, R142, 0x1, R145 ;  /* 0x000000018e8c7824 */ /* 0x000fe200078e0291 */
[----:B------:R-:W-:Y:S01]  /*14c0*/  SHF.R.S32.HI R2, RZ, 0x1f, R141 ;  /* 0x0000001fff027819 */ /* 0x000fe2000001148d */
[----:B------:R-:W-:Y:S01]  /*14d0*/  IMAD.SHL.U32 R3, R3, 0x40, RZ ;  /* 0x0000004003037824 */ /* 0x000fe200078e00ff */
[----:B------:R-:W-:-:S02]  /*14e0*/  LOP3.LUT R228, R4, 0x1c0, RZ, 0xc0, !PT ;  /* 0x000001c004e47812 */ /* 0x000fc400078ec0ff */
[CC--:B------:R-:W-:Y:S02]  /*14f0*/  LEA.HI R4, R2.reuse, R141.reuse, RZ, 0x6 ;  /* 0x0000008d02047211 */ /* 0x0c0fe400078f30ff */
[----:B------:R-:W-:Y:S02]  /*1500*/  LEA.HI R8, R2, R141, RZ, 0x3 ;  /* 0x0000008d02087211 */ /* 0x000fe400078f18ff */
[----:B------:R-:W-:Y:S01]  /*1510*/  LOP3.LUT R16, R3, 0xfffffe00, RZ, 0xc0, !PT ;  /* 0xfffffe0003107812 */ /* 0x000fe200078ec0ff */
[----:B------:R-:W-:Y:S01]  /*1520*/  IMAD.SHL.U32 R2, R4, 0x80, RZ ;  /* 0x0000008004027824 */ /* 0x000fe200078e00ff */
[----:B------:R-:W-:Y:S02]  /*1530*/  SHF.R.U32.HI R150, RZ, 0x3, R228 ;  /* 0x00000003ff967819 */ /* 0x000fe400000116e4 */
[----:B------:R-:W-:Y:S01]  /*1540*/  LOP3.LUT R5, R228, 0x38, R8, 0xf8, !PT ;  /* 0x00000038e4057812 */ /* 0x000fe200078ef808 */
[----:B------:R-:W-:Y:S01]  /*1550*/  STL [R1], R16 ;  /* 0x0000001001007387 */ /* 0x000fe20000100800 */
[----:B------:R-:W-:-:S02]  /*1560*/  SHF.R.U32.HI R17, RZ, 0x3, R20 ;  /* 0x00000003ff117819 */ /* 0x000fc40000011614 */
[----:B------:R-:W-:Y:S02]  /*1570*/  LOP3.LUT R4, R20, 0x38, R8, 0xf8, !PT ;  /* 0x0000003814047812 */ /* 0x000fe400078ef808 */
[----:B------:R-:W-:Y:S02]  /*1580*/  SHF.R.S32.HI R3, RZ, 0x1f, R140 ;  /* 0x0000001fff037819 */ /* 0x000fe4000001148c */
[----:B------:R-:W-:Y:S02]  /*1590*/  R2P PR, R6, 0x6 ;  /* 0x0000000606007804 */ /* 0x000fe40000000000 */
[----:B------:R-:W-:Y:S02]  /*15a0*/  LOP3.LUT R6, R5, R150, RZ, 0x3c, !PT ;  /* 0x0000009605067212 */ /* 0x000fe400078e3cff */
[----:B------:R-:W-:Y:S02]  /*15b0*/  LOP3.LUT R2, R2, 0xffffe000, RZ, 0xc0, !PT ;  /* 0xffffe00002027812 */ /* 0x000fe400078ec0ff */
[----:B------:R-:W-:-:S02]  /*15c0*/  LOP3.LUT R4, R4, R17, RZ, 0x3c, !PT ;  /* 0x0000001104047212 */ /* 0x000fc400078e3cff */
[CC--:B------:R-:W-:Y:S02]  /*15d0*/  LEA.HI R5, R3.reuse, R140.reuse, RZ, 0x6 ;  /* 0x0000008c03057211 */ /* 0x0c0fe400078f30ff */
[----:B------:R-:W-:Y:S02]  /*15e0*/  LEA.HI R7, R3, R140, RZ, 0x3 ;  /* 0x0000008c03077211 */ /* 0x000fe400078f18ff */
[-C--:B------:R-:W-:Y:S01]  /*15f0*/  IADD3 R15, R6, R2.reuse, R151 ;  /* 0x00000002060f7210 */ /* 0x080fe20007ffe097 */
[----:B------:R-:W-:Y:S01]  /*1600*/  IMAD.SHL.U32 R6, R13, 0x40, RZ ;  /* 0x000000400d067824 */ /* 0x000fe200078e00ff */
[----:B------:R-:W-:Y:S01]  /*1610*/  IADD3 R14, R4, R2, R16 ;  /* 0x00000002040e7210 */ /* 0x000fe20007ffe010 */
[----:B------:R-:W-:Y:S01]  /*1620*/  IMAD.SHL.U32 R2, R5, 0x80, RZ ;  /* 0x0000008005027824 */ /* 0x000fe200078e00ff */
[--C-:B------:R-:W-:Y:S02]  /*1630*/  LOP3.LUT R4, R228, 0x38, R7.reuse, 0xf8, !PT ;  /* 0x00000038e4047812 */ /* 0x100fe400078ef807 */
[----:B------:R-:W-:-:S02]  /*1640*/  LOP3.LUT R3, R20, 0x38, R7, 0xf8, !PT ;  /* 0x0000003814037812 */ /* 0x000fc400078ef807 */
[----:B------:R-:W-:Y:S02]  /*1650*/  LOP3.LUT R2, R2, 0xffffe000, RZ, 0xc0, !PT ;  /* 0xffffe00002027812 */ /* 0x000fe400078ec0ff */
[----:B------:R-:W-:Y:S02]  /*1660*/  LOP3.LUT R5, R4, R150, RZ, 0x3c, !PT ;  /* 0x0000009604057212 */ /* 0x000fe400078e3cff */
[----:B------:R-:W-:Y:S02]  /*1670*/  LOP3.LUT R4, R3, R17, RZ, 0x3c, !PT ;  /* 0x0000001103047212 */ /* 0x000fe400078e3cff */
[----:B------:R-:W-:Y:S02]  /*1680*/  IADD3 R13, R5, R2, R151 ;  /* 0x00000002050d7210 */ /* 0x000fe40007ffe097 */
[----:B------:R-:W-:Y:S02]  /*1690*/  LEA.HI R5, R240, R240, RZ, 0x1 ;  /* 0x000000f0f0057211 */ /* 0x000fe400078f08ff */
[----:B------:R-:W-:Y:S01]  /*16a0*/  LOP3.LUT R3, R6, 0xfffffe00, RZ, 0xc0, !PT ;  /* 0xfffffe0006037812 */ /* 0x000fe200078ec0ff */
[----:B------:R-:W-:Y:S01]  /*16b0*/  IMAD R6, R216, 0x20, R231 ;  /* 0x00000020d8067824 */ /* 0x000fe200078e02e7 */
[----:B------:R-:W-:-:S02]  /*16c0*/  LOP3.LUT R5, R5, 0x1ffffffe, RZ, 0xc0, !PT ;  /* 0x1ffffffe05057812 */ /* 0x000fc400078ec0ff */
[----:B------:R-:W-:Y:S01]  /*16d0*/  IADD3 R12, R4, R2, R16 ;  /* 0x00000002040c7210 */ /* 0x000fe20007ffe010 */
[----:B------:R-:W-:Y:S01]  /*16e0*/  IMAD.MOV.U32 R4, RZ, RZ, 0x20 ;  /* 0x00000020ff047424 */ /* 0x000fe200078e00ff */
[----:B------:R-:W-:Y:S01]  /*16f0*/  IADD3 R149, R142, 0x10, RZ ;  /* 0x000000108e957810 */ /* 0x000fe20007ffe0ff */
[----:B------:R-:W-:Y:S01]  /*1700*/  IMAD.IADD R5, R240, 0x1, -R5 ;  /* 0x00000001f0057824 */ /* 0x000fe200078e0a05 */
[CC--:B------:R-:W-:Y:S01]  /*1710*/  IADD3 R2, R9.reuse, R3.reuse, R10 ;  /* 0x0000000309027210 */ /* 0x0c0fe20007ffe00a */
[----:B------:R-:W-:Y:S01]  /*1720*/  IMAD.MOV.U32 R10, RZ, RZ, 0x40 ;  /* 0x00000040ff0a7424 */ /* 0x000fe200078e00ff */
[----:B------:R-:W-:Y:S01]  /*1730*/  LOP3.LUT R3, R9, R3, RZ, 0xfc, !PT ;  /* 0x0000000309037212 */ /* 0x000fe200078efcff */
[----:B------:R-:W-:Y:S01]  /*1740*/  IMAD R235, R5, 0x8, R18 ;  /* 0x0000000805eb7824 */ /* 0x000fe200078e0212 */
[----:B------:R-:W-:Y:S02]  /*1750*/  LOP3.LUT R9, R20, 0x38, R106, 0xf8, !PT ;  /* 0x0000003814097812 */ /* 0x000fe400078ef86a */
[----:B------:R-:W-:-:S02]  /*1760*/  LOP3.LUT R6, R11, 0x7ffffffc, RZ, 0xc0, !PT ;  /* 0x7ffffffc0b067812 */ /* 0x000fc400078ec0ff */
[----:B------:R-:W-:Y:S02]  /*1770*/  SHF.R.S32.HI R20, RZ, 0x1f, R149 ;  /* 0x0000001fff147819 */ /* 0x000fe40000011495 */
[C---:B------:R-:W-:Y:S01]  /*1780*/  IADD3 R148, R142.reuse, 0x30, RZ ;  /* 0x000000308e947810 */ /* 0x040fe20007ffe0ff */
[----:B------:R-:W-:Y:S01]  /*1790*/  IMAD.IADD R6, R19, 0x1, -R6 ;  /* 0x0000000113067824 */ /* 0x000fe200078e0a06 */
[----:B------:R-:W-:Y:S01]  /*17a0*/  SHF.R.S32.HI R11, RZ, 0x1f, R146 ;  /* 0x0000001fff0b7819 */ /* 0x000fe20000011492 */
[----:B------:R1:W-:Y:S01]  /*17b0*/  STL [R1+0x14], R20 ;  /* 0x0000141401007387 */ /* 0x0003e20000100800 */
[----:B------:R-:W-:Y:S01]  /*17c0*/  IADD3 R147, R142, 0x50, RZ ;  /* 0x000000508e937810 */ /* 0x000fe20007ffe0ff */
[----:B------:R-:W-:Y:S01]  /*17d0*/  IMAD.SHL.U32 R213, R6, 0x2, RZ ;  /* 0x0000000206d57824 */ /* 0x000fe200078e00ff */
[----:B------:R-:W-:Y:S01]  /*17e0*/  LOP3.LUT R5, R16, R9, R17, 0xf6, !PT ;  /* 0x0000000910057212 */ /* 0x000fe200078ef611 */
[----:B------:R2:W-:Y:S01]  /*17f0*/  STL [R1+0x10], R11 ;  /* 0x0000100b01007387 */ /* 0x0005e20000100800 */
[----:B------:R-:W-:-:S02]  /*1800*/  SHF.R.S32.HI R21, RZ, 0x1f, R148 ;  /* 0x0000001fff157819 */ /* 0x000fc40000011494 */
[----:B------:R-:W-:Y:S02]  /*1810*/  LEA R5, R5, 0x18100, 0x1 ;  /* 0x0001810005057811 */ /* 0x000fe400078e08ff */
[----:B------:R-:W-:Y:S01]  /*1820*/  SEL R185, R4, 0xffffffe0, !P1 ;  /* 0xffffffe004b97807 */ /* 0x000fe20004800000 */
[----:B------:R-:W-:Y:S01]  /*1830*/  STL [R1+0xc], R21 ;  /* 0x00000c1501007387 */ /* 0x000fe20000100800 */
[----:B------:R-:W-:Y:S02]  /*1840*/  SHF.R.S32.HI R4, RZ, 0x1f, R213 ;  /* 0x0000001fff047819 */ /* 0x000fe400000114d5 */
[C---:B------:R-:W-:Y:S02]  /*1850*/  IADD3 R4, R213.reuse, 0x80, RZ ;  /* 0x00000080d5047810 */ /* 0x040fe40007ffe0ff */
[----:B------:R-:W-:Y:S02]  /*1860*/  IADD3 R251, R213, 0x90, RZ ;  /* 0x00000090d5fb7810 */ /* 0x000fe40007ffe0ff */
[----:B------:R-:W-:-:S02]  /*1870*/  LEA R181, R2, 0x18100, 0x1 ;  /* 0x0001810002b57811 */ /* 0x000fc400078e08ff */
[C---:B------:R-:W-:Y:S02]  /*1880*/  IADD3 R250, R213.reuse, 0x98, RZ ;  /* 0x00000098d5fa7810 */ /* 0x040fe40007ffe0ff */
[----:B------:R-:W-:Y:S01]  /*1890*/  IADD3 R248, R213, 0xa8, RZ ;  /* 0x000000a8d5f87810 */ /* 0x000fe20007ffe0ff */
[----:B------:R-:W-:Y:S01]  /*18a0*/  IMAD.IADD R182, R181, 0x1, R185 ;  /* 0x00000001b5b67824 */ /* 0x000fe200078e02b9 */
[----:B------:R-:W-:Y:S02]  /*18b0*/  LEA R187, R3, 0x100, 0x1 ;  /* 0x0000010003bb7811 */ /* 0x000fe400078e08ff */
[----:B-1----:R-:W-:Y:S02]  /*18c0*/  SHF.R.S32.HI R20, RZ, 0x1f, R145 ;  /* 0x0000001fff147819 */ /* 0x002fe40000011491 */
[----:B------:R-:W-:Y:S01]  /*18d0*/  IADD3 R247, R213, 0xb0, RZ ;  /* 0x000000b0d5f77810 */ /* 0x000fe20007ffe0ff */
[----:B------:R-:W-:Y:S01]  /*18e0*/  IMAD.IADD R242, R185, 0x1, R187 ;  /* 0x00000001b9f27824 */ /* 0x000fe200078e02bb */
[----:B--2---:R-:W-:Y:S01]  /*18f0*/  SHF.R.S32.HI R11, RZ, 0x1f, R147 ;  /* 0x0000001fff0b7819 */ /* 0x004fe20000011493 */
[----:B------:R-:W-:Y:S01]  /*1900*/  STL [R1+0x8], R20 ;  /* 0x0000081401007387 */ /* 0x000fe20000100800 */
[----:B------:R-:W-:-:S02]  /*1910*/  LEA R186, R0, 0xc100, 0x1 ;  /* 0x0000c10000ba7811 */ /* 0x000fc400078e08ff */
[----:B------:R-:W-:Y:S01]  /*1920*/  SEL R0, R10, 0xffffffc0, !P2 ;  /* 0xffffffc00a007807 */ /* 0x000fe20005000000 */
[----:B------:R-:W-:Y:S01]  /*1930*/  STL [R1+0x4], R11 ;  /* 0x0000040b01007387 */ /* 0x000fe20000100800 */
[----:B------:R-:W-:Y:S02]  /*1940*/  SHF.R.S32.HI R4, RZ, 0x1f, R4 ;  /* 0x0000001fff047819 */ /* 0x000fe40000011404 */
[----:B------:R-:W-:Y:S01]  /*1950*/  SHF.R.S32.HI R4, RZ, 0x1f, R250 ;  /* 0x0000001fff047819 */ /* 0x000fe200000114fa */
[----:B------:R1:W-:Y:S01]  /*1960*/  STL [R1+0x2c], R5 ;  /* 0x00002c0501007387 */ /* 0x0003e20000100800 */
[----:B------:R-:W-:Y:S01]  /*1970*/  SHF.R.S32.HI R4, RZ, 0x1f, R247 ;  /* 0x0000001fff047819 */ /* 0x000fe200000114f7 */
[----:B------:R-:W-:Y:S01]  /*1980*/  IMAD.IADD R188, R0, 0x1, R187 ;  /* 0x0000000100bc7824 */ /* 0x000fe200078e02bb */
[----:B------:R-:W-:Y:S01]  /*1990*/  LEA R4, R14, 0x18100, 0x1 ;  /* 0x000181000e047811 */ /* 0x000fe200078e08ff */
[--C-:B------:R-:W-:Y:S01]  /*19a0*/  IMAD.IADD R184, R181, 0x1, R0.reuse ;  /* 0x00000001b5b87824 */ /* 0x100fe200078e0200 */
[----:B------:R-:W-:Y:S01]  /*19b0*/  LEA R3, R13, 0x18100, 0x1 ;  /* 0x000181000d037811 */ /* 0x000fe200078e08ff */
[----:B------:R-:W-:Y:S01]  /*19c0*/  IMAD.IADD R183, R182, 0x1, R0 ;  /* 0x00000001b6b77824 */ /* 0x000fe200078e0200 */
[----:B------:R-:W-:Y:S01]  /*19d0*/  LEA R2, R12, 0x18100, 0x1 ;  /* 0x000181000c027811 */ /* 0x000fe200078e08ff */
[----:B------:R-:W-:Y:S01]  /*19e0*/  IMAD.IADD R0, R0, 0x1, R242 ;  /* 0x0000000100007824 */ /* 0x000fe200078e02f2 */
[----:B------:R-:W-:Y:S01]  /*19f0*/  IADD3 R6, R213, 0x70, RZ ;  /* 0x00000070d5067810 */ /* 0x000fe20007ffe0ff */
[----:B------:R-:W-:Y:S01]  /*1a00*/  IMAD.IADD R243, R185, 0x1, R188 ;  /* 0x00000001b9f37824 */ /* 0x000fe200078e02bc */
[----:B------:R-:W-:-:S02]  /*1a10*/  IADD3 R252, R213, 0x88, RZ ;  /* 0x00000088d5fc7810 */ /* 0x000fc40007ffe0ff */
[----:B------:R-:W-:Y:S02]  /*1a20*/  SHF.R.S32.HI R230, RZ, 0x3, R8 ;  /* 0x00000003ffe67819 */ /* 0x000fe40000011408 */
[----:B------:R-:W-:Y:S02]  /*1a30*/  SHF.R.S32.HI R229, RZ, 0x3, R7 ;  /* 0x00000003ffe57819 */ /* 0x000fe40000011407 */
[----:B------:R-:W-:Y:S02]  /*1a40*/  IADD3 R249, R213, 0xa0, RZ ;  /* 0x000000a0d5f97810 */ /* 0x000fe40007ffe0ff */
[C---:B------:R-:W-:Y:S02]  /*1a50*/  IADD3 R201, R198.reuse, 0x40, RZ ;  /* 0x00000040c6c97810 */ /* 0x040fe40007ffe0ff */
[----:B------:R-:W-:Y:S02]  /*1a60*/  IADD3 R194, R198, 0x80, RZ ;  /* 0x00000080c6c27810 */ /* 0x000fe40007ffe0ff */
[----:B------:R-:W-:-:S02]  /*1a70*/  IADD3 R208, R106, 0x60, RZ ;  /* 0x000000606ad07810 */ /* 0x000fc40007ffe0ff */
[----:B-1----:R-:W-:Y:S02]  /*1a80*/  IADD3 R5, R213, 0x78, RZ ;  /* 0x00000078d5057810 */ /* 0x002fe40007ffe0ff */
[----:B------:R-:W-:Y:S02]  /*1a90*/  IADD3 R207, R106, 0x80, RZ ;  /* 0x000000806acf7810 */ /* 0x000fe40007ffe0ff */
[----:B------:R-:W-:Y:S02]  /*1aa0*/  SHF.R.S32.HI R5, RZ, 0x1f, R5 ;  /* 0x0000001fff057819 */ /* 0x000fe40000011405 */
[----:B------:R-:W-:Y:S02]  /*1ab0*/  SHF.R.S32.HI R5, RZ, 0x1f, R251 ;  /* 0x0000001fff057819 */ /* 0x000fe400000114fb */
[----:B------:R-:W-:Y:S02]  /*1ac0*/  SHF.R.S32.HI R5, RZ, 0x1f, R248 ;  /* 0x0000001fff057819 */ /* 0x000fe400000114f8 */
[----:B------:R-:W-:-:S02]  /*1ad0*/  LEA R5, R15, 0x18100, 0x1 ;  /* 0x000181000f057811 */ /* 0x000fc400078e08ff */
[----:B------:R-:W-:Y:S02]  /*1ae0*/  IADD3 R206, R106, 0xa0, RZ ;  /* 0x000000a06ace7810 */ /* 0x000fe40007ffe0ff */
[C---:B------:R-:W-:Y:S01]  /*1af0*/  IADD3 R25, R213.reuse, 0x8, RZ ;  /* 0x00000008d5197810 */ /* 0x040fe20007ffe0ff */
[----:B------:R1:W-:Y:S01]  /*1b00*/  STL [R1+0x28], R5 ;  /* 0x0000280501007387 */ /* 0x0003e20000100800 */
[C---:B------:R-:W-:Y:S02]  /*1b10*/  IADD3 R24, R213.reuse, 0x10, RZ ;  /* 0x00000010d5187810 */ /* 0x040fe40007ffe0ff */
[C---:B------:R-:W-:Y:S01]  /*1b20*/  IADD3 R23, R213.reuse, 0x18, RZ ;  /* 0x00000018d5177810 */ /* 0x040fe20007ffe0ff */
[----:B------:R1:W-:Y:S01]  /*1b30*/  STL [R1+0x24], R4 ;  /* 0x0000240401007387 */ /* 0x0003e20000100800 */
[C---:B------:R-:W-:Y:S02]  /*1b40*/  IADD3 R22, R213.reuse, 0x20, RZ ;  /* 0x00000020d5167810 */ /* 0x040fe40007ffe0ff */
[C---:B------:R-:W-:Y:S01]  /*1b50*/  IADD3 R21, R213.reuse, 0x28, RZ ;  /* 0x00000028d5157810 */ /* 0x040fe20007ffe0ff */
[----:B------:R1:W-:Y:S01]  /*1b60*/  STL [R1+0x20], R3 ;  /* 0x0000200301007387 */ /* 0x0003e20000100800 */
[----:B------:R-:W-:-:S02]  /*1b70*/  IADD3 R20, R213, 0x30, RZ ;  /* 0x00000030d5147810 */ /* 0x000fc40007ffe0ff */
[C---:B------:R-:W-:Y:S01]  /*1b80*/  IADD3 R19, R213.reuse, 0x38, RZ ;  /* 0x00000038d5137810 */ /* 0x040fe20007ffe0ff */
[----:B------:R1:W-:Y:S01]  /*1b90*/  STL [R1+0x1c], R2 ;  /* 0x00001c0201007387 */ /* 0x0003e20000100800 */
[C---:B------:R-:W-:Y:S02]  /*1ba0*/  IADD3 R18, R213.reuse, 0x40, RZ ;  /* 0x00000040d5127810 */ /* 0x040fe40007ffe0ff */
[C---:B------:R-:W-:Y:S01]  /*1bb0*/  IADD3 R17, R213.reuse, 0x48, RZ ;  /* 0x00000048d5117810 */ /* 0x040fe20007ffe0ff */
[----:B------:R1:W-:Y:S01]  /*1bc0*/  STL [R1+0x18], R0 ;  /* 0x0000180001007387 */ /* 0x0003e20000100800 */
[C---:B------:R-:W-:Y:S02]  /*1bd0*/  IADD3 R16, R213.reuse, 0x50, RZ ;  /* 0x00000050d5107810 */ /* 0x040fe40007ffe0ff */
[C---:B------:R-:W-:Y:S02]  /*1be0*/  IADD3 R9, R213.reuse, 0x58, RZ ;  /* 0x00000058d5097810 */ /* 0x040fe40007ffe0ff */
        /* <DEDUP_REMOVED lines=28> */
[----:B-1----:R-:W-:Y:S02]  /*1db0*/  SHF.R.S32.HI R6, RZ, 0x1f, R246 ;  /* 0x0000001fff067819 */ /* 0x002fe400000114f6 */
.L_x_2489:
        /* <DEDUP_REMOVED lines=20> */
[----:B------:R-:W-:Y:S01]  /*1f00*/  IMAD.WIDE R2, R239, R15, c[0x0][0x358] ;  /* 0x0000d600ef027625 */ /* 0x000fe200078e020f */
        /* <DEDUP_REMOVED lines=11> */
.L_x_2240:
[----:B------:R-:W-:-:S04]  /*1fc0*/  ISETP.NE.U32.AND P0, PT, RZ, c[0x0][0x368], PT ;  /* 0x0000da00ff007a0c */ /* 0x000fc80003f05070 */
[----:B------:R-:W-:-:S13]  /*1fd0*/  ISETP.NE.AND.EX P0, PT, RZ, c[0x0][0x36c], PT, P0 ;  /* 0x0000db00ff007a0c */ /* 0x000fda0003f05300 */
[----:B------:R-:W-:Y:S05]  /*1fe0*/  @!P0 BRA `(.L_x_2241) ;  /* 0x0000003000008947 */ /* 0x000fea0003800000 */
[----:B-1----:R-:W-:-:S05]  /*1ff0*/  IMAD.WIDE R4, R239, R15, c[0x0][0x368] ;  /* 0x0000da00ef047625 */ /* 0x002fca00078e020f */
[----:B------:R1:W5:Y:S01]  /*2000*/  LDG.E R18, [R4.64] ;  /* 0x0000000c04127981 */ /* 0x000362000c1e1900 */
[----:B------:R-:W-:Y:S05]  /*2010*/  BRA `(.L_x_2242) ;  /* 0x0000005000007947 */ /* 0x000fea0003800000 */
.L_x_2241:
[----:B------:R-:W-:Y:S01]  /*2020*/  MOV R18, UR10 ;  /* 0x0000000a00127c02 */ /* 0x000fe20008000f00 */
[----:B------:R-:W-:Y:S05]  /*2030*/  @!P3 BRA `(.L_x_2242) ;  /* 0x000000300000b947 */ /* 0x000fea0003800000 */
[----:B-1----:R-:W2:Y:S04]  /*2040*/  LDG.E R6, [R4.64] ;  /* 0x0000000c04067981 */ /* 0x002ea8000c1e1900 */
[----:B------:R-:W2:Y:S02]  /*2050*/  LDG.E R0, [R4.64+0x4] ;  /* 0x0000040c04007981 */ /* 0x000ea4000c1e1900 */
[----:B--2---:R-:W-:Y:S02]  /*2060*/  IADD3 R18, -R6, R0, RZ ;  /* 0x0000000006127210 */ /* 0x004fe40007ffe1ff */
.L_x_2242:
        /* <DEDUP_REMOVED lines=41> */
.L_x_2245:
[----:B------:R-:W-:-:S13]  /*2300*/  ISETP.NE.AND P0, PT, R6, 0x1, PT ;  /* 0x000000010600780c */ /* 0x000fda0003f05270 */
[----:B------:R-:W-:-:S05]  /*2310*/  @P0 IMAD.HI.U32 R0, R2, c[0x0][0x330], RZ ;  /* 0x0000cc0002000a27 */ /* 0x000fca00078e00ff */
[----:B------:R-:W-:Y:S02]  /*2320*/  @P0 SHF.R.U32.HI R2, RZ, c[0x0][0x334], R0 ;  /* 0x0000cd00ff020a19 */ /* 0x000fe40000011600 */
.L_x_2246:
[----:B------:R-:W-:Y:S05]  /*2330*/  BSYNC B0 ;  /* 0x0000000000007941 */ /* 0x000fea0003800000 */
.L_x_2244:
[----:B------:R-:W-:-:S05]  /*2340*/  IMAD R2, R2, R6, c[0x0][0x32c] ;  /* 0x0000cb0002027624 */ /* 0x000fca00078e0206 */
[----:B------:R-:W-:-:S04]  /*2350*/  IMNMX R3, R3, R2, PT ;  /* 0x0000000203037217 */ /* 0x000fc80003800200 */
.L_x_2243:
        /* <DEDUP_REMOVED lines=21> */
.L_x_2249:
[----:B------:R-:W-:-:S13]  /*24b0*/  ISETP.NE.AND P0, PT, R6, 0x1, PT ;  /* 0x000000010600780c */ /* 0x000fda0003f05270 */
[----:B------:R-:W-:-:S05]  /*24c0*/  @P0 IMAD.HI.U32 R3, R0, c[0x0][0x330], RZ ;  /* 0x0000cc0000030a27 */ /* 0x000fca00078e00ff */
[----:B------:R-:W-:Y:S02]  /*24d0*/  @P0 SHF.R.U32.HI R0, RZ, c[0x0][0x334], R3 ;  /* 0x0000cd00ff000a19 */ /* 0x000fe40000011603 */
.L_x_2250:
[----:B------:R-:W-:Y:S05]  /*24e0*/  BSYNC B0 ;  /* 0x0000000000007941 */ /* 0x000fea0003800000 */
.L_x_2248:
[----:B------:R-:W-:-:S05]  /*24f0*/  IMAD R0, R0, c[0x0][0x32c], RZ ;  /* 0x0000cb0000007a24 */ /* 0x000fca00078e02ff */
[----:B------:R-:W-:-:S04]  /*2500*/  IMNMX R2, R2, R0, !PT ;  /* 0x0000000002027217 */ /* 0x000fc80007800200 */
.L_x_2247:
        /* <DEDUP_REMOVED lines=45> */
.L_x_2252:
[----:B------:R-:W-:Y:S05]  /*27e0*/  BSYNC B0 ;  /* 0x0000000000007941 */ /* 0x000fea0003800000 */
.L_x_2251:
[----:B------:R-:W-:-:S04]  /*27f0*/  IMAD R2, R244, R0, R6 ;  /* 0x00000000f4027224 */ /* 0x000fc800078e0206 */
[C---:B------:R-:W-:Y:S02]  /*2800*/  IMAD.IADD R3, R2.reuse, 0x1, R0 ;  /* 0x0000000102037824 */ /* 0x040fe400078e0200 */
[----:B------:R-:W-:-:S03]  /*2810*/  IMAD R0, R2, 0x40, -R13 ;  /* 0x0000004002007824 */ /* 0x000fc600078e0a0d */
[----:B------:R-:W-:Y:S02]  /*2820*/  IMNMX R3, R7, R3, PT ;  /* 0x0000000307037217 */ /* 0x000fe40003800200 */
[----:B------:R-:W-:-:S03]  /*2830*/  IMNMX R0, RZ, R0, !PT ;  /* 0x00000000ff007217 */ /* 0x000fc60007800200 */
[----:B------:R-:W-:Y:S01]  /*2840*/  IMAD R2, R3, 0x40, -R13 ;  /* 0x0000004003027824 */ /* 0x000fe200078e0a0d */
[----:B------:R-:W-:-:S04]  /*2850*/  SHF.R.U32.HI R33, RZ, 0x6, R0 ;  /* 0x00000006ff217819 */ /* 0x000fc80000011600 */
[----:B------:R-:W-:Y:S01]  /*2860*/  IMNMX R2, R2, R76, PT ;  /* 0x0000004c02027217 */ /* 0x000fe20003800200 */
[----:B------:R-:W-:-:S03]  /*2870*/  IMAD.MOV.U32 R12, RZ, RZ, R33 ;  /* 0x000000ffff0c7224 */ /* 0x000fc600078e0021 */
[----:B------:R-:W-:-:S13]  /*2880*/  ISETP.GT.AND P0, PT, R2, R0, PT ;  /* 0x000000000200720c */ /* 0x000fda0003f04270 */
[----:B------:R-:W-:-:S04]  /*2890*/  @P0 IADD3 R2, R2, 0x3f, RZ ;  /* 0x0000003f02020810 */ /* 0x000fc80007ffe0ff */
[----:B------:R-:W-:-:S04]  /*28a0*/  @P0 SHF.R.S32.HI R0, RZ, 0x1f, R2 ;  /* 0x0000001fff000819 */ /* 0x000fc80000011402 */
[----:B------:R-:W-:-:S04]  /*28b0*/  @P0 LEA.HI R2, R0, R2, RZ, 0x6 ;  /* 0x0000000200020211 */ /* 0x000fc800078f30ff */
[----:B------:R-:W-:-:S04]  /*28c0*/  @P0 SHF.R.S32.HI R12, RZ, 0x6, R2 ;  /* 0x00000006ff0c0819 */ /* 0x000fc80000011402 */
[----:B------:R-:W-:-:S13]  /*28d0*/  ISETP.GT.AND P0, PT, R12, R33, PT ;  /* 0x000000210c00720c */ /* 0x000fda0003f04270 */
[----:B------:R-:W-:Y:S05]  /*28e0*/  @!P0 BRA `(.L_x_2253) ;  /* 0x000055e000008947 */ /* 0x000fea0003800000 */
[----:B------:R-:W-:-:S04]  /*28f0*/  ISETP.NE.U32.AND P0, PT, RZ, c[0x0][0x340], PT ;  /* 0x0000d000ff007a0c */ /* 0x000fc80003f05070 */
[----:B------:R-:W-:-:S13]  /*2900*/  ISETP.NE.AND.EX P4, PT, RZ, c[0x0][0x344], PT, P0 ;  /* 0x0000d100ff007a0c */ /* 0x000fda0003f85300 */
[----:B------:R-:W-:-:S05]  /*2910*/  @P4 IMAD.WIDE R2, R239, R15, c[0x0][0x340] ;  /* 0x0000d000ef024625 */ /* 0x000fca00078e020f */
[----:B------:R1:W2:Y:S01]  /*2920*/  @P4 LDG.E R16, [R2.64] ;  /* 0x0000000c02104981 */ /* 0x0002a2000c1e1900 */
[----:B------:R-:W-:Y:S01]  /*2930*/  IADD3 R0, P0, R231, R14, RZ ;  /* 0x0000000ee7007210 */ /* 0x000fe20007f1e0ff */
[----:B------:R-:W-:Y:S01]  /*2940*/  IMAD.MOV.U32 R125, RZ, RZ, 0x6 ;  /* 0x00000006ff7d7424 */ /* 0x000fe200078e00ff */
[----:B------:R-:W-:Y:S01]  /*2950*/  LOP3.LUT R22, R238, 0xffff, RZ, 0xc0, !PT ;  /* 0x0000ffffee167812 */ /* 0x000fe200078ec0ff */
[----:B------:R-:W-:Y:S01]  /*2960*/  IMAD.MOV.U32 R126, RZ, RZ, 0x5 ;  /* 0x00000005ff7e7424 */ /* 0x000fe200078e00ff */
[----:B------:R-:W-:Y:S01]  /*2970*/  SHF.R.S32.HI R13, RZ, 0x1f, R239 ;  /* 0x0000001fff0d7819 */ /* 0x000fe200000114ef */
[----:B------:R-:W-:Y:S01]  /*2980*/  IMAD.MOV.U32 R122, RZ, RZ, c[0x0][0x27c] ;  /* 0x00009f00ff7a7624 */ /* 0x000fe200078e00ff */
[----:B------:R-:W-:Y:S01]  /*2990*/  IADD3 R19, R12, -0x1, RZ ;  /* 0xffffffff0c137810 */ /* 0x000fe20007ffe0ff */
[C---:B------:R-:W-:Y:S01]  /*29a0*/  IMAD.WIDE.U32 R78, R22.reuse, c[0x0][0x1e8], RZ ;  /* 0x00007a00164e7a25 */ /* 0x040fe200078e00ff */
[----:B------:R-:W-:Y:S02]  /*29b0*/  SEL R15, R13, RZ, !P5 ;  /* 0x000000ff0d0f7207 */ /* 0x000fe40006800000 */
[----:B------:R-:W-:Y:S01]  /*29c0*/  MOV R7, c[0x0][0x238] ;  /* 0x00008e0000077a02 */ /* 0x000fe20000000f00 */
[--C-:B------:R-:W-:Y:S01]  /*29d0*/  IMAD.MOV.U32 R28, RZ, RZ, R19.reuse ;  /* 0x000000ffff1c7224 */ /* 0x100fe200078e0013 */
[----:B------:R-:W-:Y:S01]  /*29e0*/  SHF.R.S32.HI R20, RZ, 0x1f, R19 ;  /* 0x0000001fff147819 */ /* 0x000fe20000011413 */
[----:B------:R-:W-:Y:S01]  /*29f0*/  IMAD R5, R15, c[0x0][0x248], RZ ;  /* 0x000092000f057a24 */ /* 0x000fe200078e02ff */
[C---:B------:R-:W-:Y:S01]  /*2a00*/  SHF.L.U64.HI R127, R7.reuse, R125, c[0x0][0x23c] ;  /* 0x00008f00077f7619 */ /* 0x040fe2000001027d */
[C---:B------:R-:W-:Y:S01]  /*2a10*/  IMAD.SHL.U32 R128, R7.reuse, 0x40, RZ ;  /* 0x0000004007807824 */ /* 0x040fe200078e00ff */
[C---:B------:R-:W-:Y:S01]  /*2a20*/  SHF.L.U32 R129, R7.reuse, 0x5, RZ ;  /* 0x0000000507817819 */ /* 0x040fe200000006ff */
[----:B------:R-:W-:Y:S01]  /*2a30*/  IMAD R82, R22, c[0x0][0x1ec], R79 ;  /* 0x00007b0016527a24 */ /* 0x000fe200078e024f */
[----:B------:R-:W-:-:S02]  /*2a40*/  SHF.L.U64.HI R124, R7, R126, c[0x0][0x23c] ;  /* 0x00008f00077c7619 */ /* 0x000fc4000001027e */
[----:B------:R-:W-:Y:S02]  /*2a50*/  ISETP.GE.AND P6, PT, R198, c[0x0][0x1d4], PT ;  /* 0x00007500c6007a0c */ /* 0x000fe40003fc6270 */
[----:B------:R-:W-:Y:S02]  /*2a60*/  MOV R131, c[0x0][0x258] ;  /* 0x0000960000837a02 */ /* 0x000fe40000000f00 */
[----:B-1----:R-:W-:Y:S02]  /*2a70*/  SHF.R.S32.HI R2, RZ, 0x1f, R14 ;  /* 0x0000001fff027819 */ /* 0x002fe4000001140e */
[----:B------:R-:W-:Y:S02]  /*2a80*/  SEL R14, R239, RZ, !P5 ;  /* 0x000000ffef0e7207 */ /* 0x000fe40006800000 */
[----:B------:R-:W-:Y:S01]  /*2a90*/  LEA.HI.X.SX32 R8, R231, R2, 0x1, P0 ;  /* 0x00000002e7087211 */ /* 0x000fe200000f0eff */
[----:B------:R-:W-:Y:S01]  /*2aa0*/  IMAD.WIDE.U32 R2, R0, c[0x0][0x238], R198 ;  /* 0x00008e0000027a25 */ /* 0x000fe200078e00c6 */
[----:B------:R-:W-:-:S02]  /*2ab0*/  ISETP.GE.AND P5, PT, R201, c[0x0][0x1d4], PT ;  /* 0x00007500c9007a0c */ /* 0x000fc40003fa6270 */
[C---:B------:R-:W-:Y:S01]  /*2ac0*/  SHF.L.U64.HI R125, R131.reuse, R125, c[0x0][0x25c] ;  /* 0x00009700837d7619 */ /* 0x040fe2000001027d */
[----:B------:R-:W-:Y:S01]  /*2ad0*/  IMAD R4, R8, c[0x0][0x238], RZ ;  /* 0x00008e0008047a24 */ /* 0x000fe200078e02ff */
[C---:B------:R-:W-:Y:S01]  /*2ae0*/  SHF.L.U64.HI R126, R131.reuse, R126, c[0x0][0x25c] ;  /* 0x00009700837e7619 */ /* 0x040fe2000001027e */
[----:B------:R-:W-:Y:S01]  /*2af0*/  IMAD R5, R14, c[0x0][0x24c], R5 ;  /* 0x000093000e057a24 */ /* 0x000fe200078e0205 */
[----:B------:R-:W-:Y:S01]  /*2b00*/  SHF.L.U32 R130, R131, 0x6, RZ ;  /* 0x0000000683827819 */ /* 0x000fe200000006ff */
[----:B------:R-:W-:Y:S01]  /*2b10*/  IMAD R4, R0, c[0x0][0x23c], R4 ;  /* 0x00008f0000047a24 */ /* 0x000fe200078e0204 */
[----:B------:R-:W-:Y:S01]  /*2b20*/  SHF.R.S32.HI R143, RZ, 0x1f, R142 ;  /* 0x0000001fff8f7819 */ /* 0x000fe2000001148e */
[----:B------:R-:W-:Y:S01]  /*2b30*/  IMAD R17, R8, c[0x0][0x258], RZ ;  /* 0x0000960008117a24 */ /* 0x000fe200078e02ff */
[----:B------:R-:W-:Y:S01]  /*2b40*/  SHF.L.U32 R122, R122, 0x1, RZ ;  /* 0x000000017a7a7819 */ /* 0x000fe200000006ff */
[----:B------:R-:W-:Y:S02]  /*2b50*/  IMAD.IADD R3, R3, 0x1, R4 ;  /* 0x0000000103037824 */ /* 0x000fe400078e0204 */
[----:B------:R-:W-:-:S02]  /*2b60*/  IMAD.IADD R4, R76, 0x1, -R231 ;  /* 0x000000014c047824 */ /* 0x000fc400078e0ae7 */
[----:B------:R-:W-:-:S04]  /*2b70*/  IMAD.WIDE.U32 R2, R22, c[0x0][0x240], R2 ;  /* 0x0000900016027a25 */ /* 0x000fc800078e0002 */
[----:B------:R-:W-:Y:S02]  /*2b80*/  IMAD R3, R22, c[0x0][0x244], R3 ;  /* 0x0000910016037a24 */ /* 0x000fe400078e0203 */
[----:B------:R-:W-:Y:S02]  /*2b90*/  IMAD R4, R19, -0x40, R4 ;  /* 0xffffffc013047824 */ /* 0x000fe400078e0204 */
[----:B------:R-:W-:-:S03]  /*2ba0*/  IMAD.WIDE.U32 R88, R14, c[0x0][0x248], R2 ;  /* 0x000092000e587a25 */ /* 0x000fc600078e0002 */
[C---:B------:R-:W-:Y:S01]  /*2bb0*/  ISETP.GE.AND P0, PT, R4.reuse, 0x1, PT ;  /* 0x000000010400780c */ /* 0x040fe20003f06270 */
[----:B------:R-:W-:Y:S01]  /*2bc0*/  IMAD R2, R127, R19, RZ ;  /* 0x000000137f027224 */ /* 0x000fe200078e02ff */
[----:B------:R-:W-:Y:S01]  /*2bd0*/  ISETP.GE.AND P1, PT, R4, 0x21, PT ;  /* 0x000000210400780c */ /* 0x000fe20003f26270 */
[----:B------:R-:W-:Y:S01]  /*2be0*/  IMAD.MOV.U32 R84, RZ, RZ, R88 ;  /* 0x000000ffff547224 */ /* 0x000fe200078e0058 */
[----:B------:R-:W-:Y:S01]  /*2bf0*/  IADD3 R85, R89, R5, RZ ;  /* 0x0000000559557210 */ /* 0x000fe20007ffe0ff */
[----:B------:R-:W-:Y:S02]  /*2c00*/  IMAD R4, R20, R128, R2 ;  /* 0x0000008014047224 */ /* 0x000fe400078e0202 */
[----:B------:R-:W-:-:S04]  /*2c10*/  IMAD.WIDE.U32 R8, R0, c[0x0][0x258], R198 ;  /* 0x0000960000087a25 */ /* 0x000fc800078e00c6 */
[----:B------:R-:W-:-:S04]  /*2c20*/  IMAD.WIDE.U32 R2, R19, R128, R84 ;  /* 0x0000008013027225 */ /* 0x000fc800078e0054 */
[----:B------:R-:W-:Y:S01]  /*2c30*/  IMAD.IADD R4, R3, 0x1, R4 ;  /* 0x0000000103047824 */ /* 0x000fe200078e0204 */
[----:B------:R-:W-:Y:S01]  /*2c40*/  @P0 LEA R6, P3, R2, c[0x0][0x220], 0x1 ;  /* 0x0000880002060a11 */ /* 0x000fe200078608ff */
[----:B------:R-:W-:Y:S01]  /*2c50*/  IMAD R0, R0, c[0x0][0x25c], R17 ;  /* 0x0000970000007a24 */ /* 0x000fe200078e0211 */
[----:B------:R-:W-:Y:S01]  /*2c60*/  @P1 IADD3 R5, P2, R129, R2, RZ ;  /* 0x0000000281051210 */ /* 0x000fe20007f5e0ff */
[----:B------:R-:W-:Y:S01]  /*2c70*/  IMAD.SHL.U32 R131, R131, 0x20, RZ ;  /* 0x0000002083837824 */ /* 0x000fe200078e00ff */
[----:B------:R-:W-:Y:S02]  /*2c80*/  @P0 LEA.HI.X R7, R2, c[0x0][0x224], R4, 0x1, P3 ;  /* 0x0000890002070a11 */ /* 0x000fe400018f0c04 */
[----:B------:R-:W-:Y:S02]  /*2c90*/  @P1 IADD3.X R2, R4, R124, RZ, P2, !PT ;  /* 0x0000007c04021210 */ /* 0x000fe400017fe4ff */
[----:B------:R-:W-:Y:S01]  /*2ca0*/  @P1 LEA R4, P2, R5, c[0x0][0x220], 0x1 ;  /* 0x0000880005041a11 */ /* 0x000fe200078408ff */
[----:B------:R-:W-:Y:S01]  /*2cb0*/  @!PT LDS RZ, [RZ] ;  /* 0x00000000fffff984 */ /* 0x000fe20000000800 */
[----:B------:R-:W-:Y:S01]  /*2cc0*/  @!PT LDS RZ, [RZ] ;  /* 0x00000000fffff984 */ /* 0x000fe20000000800 */
[----:B------:R-:W-:Y:S01]  /*2cd0*/  @!PT LDS RZ, [RZ] ;  /* 0x00000000fffff984 */ /* 0x000fe20000000800 */
[----:B------:R1:W-:Y:S01]  /*2ce0*/  @P0 LDGSTS.E.BYPASS.LTC128B.128 [R144+0xc100], [R6.64], !P6 ;  /* 0x0c10000006900fae */ /* 0x0003e2000f101d4c */
[----:B------:R-:W-:Y:S01]  /*2cf0*/  IADD3 R9, R9, R0, RZ ;  /* 0x0000000009097210 */ /* 0x000fe20007ffe0ff */
[----:B------:R-:W-:Y:S01]  /*2d00*/  IMAD R0, R15, c[0x0][0x268], RZ ;  /* 0x00009a000f007a24 */ /* 0x000fe200078e02ff */
[----:B------:R-:W-:Y:S01]  /*2d10*/  @P1 LEA.HI.X R5, R5, c[0x0][0x224], R2, 0x1, P2 ;  /* 0x0000890005051a11 */ /* 0x000fe200010f0c02 */
[----:B------:R1:W-:Y:S01]  /*2d20*/  @P0 LDGSTS.E.BYPASS.LTC128B.128 [R144+0xe100], [R6.64+0x80], !P5 ;  /* 0x0e10008006900fae */ /* 0x0003e2000e901d4c */
[----:B------:R-:W-:Y:S01]  /*2d30*/  SHF.R.S32.HI R15, RZ, 0x1f, R215 ;  /* 0x0000001fff0f7819 */ /* 0x000fe200000114d7 */
[----:B------:R-:W-:-:S04]  /*2d40*/  IMAD.WIDE.U32 R8, R22, c[0x0][0x260], R8 ;  /* 0x0000980016087a25 */ /* 0x000fc800078e0008 */
[----:B------:R-:W-:Y:S01]  /*2d50*/  IMAD R0, R14, c[0x0][0x26c], R0 ;  /* 0x00009b000e007a24 */ /* 0x000fe200078e0200 */
[--C-:B--2---:R-:W-:Y:S01]  /*2d60*/  @P4 SHF.R.S32.HI R3, RZ, 0x1f, R16.reuse ;  /* 0x0000001fff034819 */ /* 0x104fe20000011410 */
[----:B------:R-:W-:Y:S01]  /*2d70*/  @P4 IMAD.MOV.U32 R2, RZ, RZ, R16 ;  /* 0x000000ffff024224 */ /* 0x000fe200078e0010 */
[----:B------:R-:W-:Y:S01]  /*2d80*/  @!P4 MOV R2, R239 ;  /* 0x000000ef0002c202 */ /* 0x000fe20000000f00 */
[----:B------:R-:W-:Y:S01]  /*2d90*/  @!P4 IMAD.MOV.U32 R3, RZ, RZ, R13 ;  /* 0x000000ffff03c224 */ /* 0x000fe200078e000d */
[----:B------:R-:W-:-:S13]  /*2da0*/  ISETP.GE.AND P4, PT, R194, c[0x0][0x1d4], PT ;  /* 0x00007500c2007a0c */ /* 0x000fda0003f86270 */
[----:B------:R1:W-:Y:S04]  /*2db0*/  @P0 LDGSTS.E.BYPASS.LTC128B.128 [R144+0x10100], [R6.64+0x100], !P4 ;  /* 0x1010010006900fae */ /* 0x0003e8000e101d4c */
[----:B------:R2:W-:Y:S04]  /*2dc0*/  @P1 LDGSTS.E.BYPASS.LTC128B.128 [R144+0xd100], [R4.64], !P6 ;  /* 0x0d10000004901fae */ /* 0x0005e8000f101d4c */
[----:B------:R2:W-:Y:S04]  /*2dd0*/  @P1 LDGSTS.E.BYPASS.LTC128B.128 [R144+0xf100], [R4.64+0x80], !P5 ;  /* 0x0f10008004901fae */ /* 0x0005e8000e901d4c */
[----:B------:R2:W-:Y:S04]  /*2de0*/  @P1 LDGSTS.E.BYPASS.LTC128B.128 [R144+0x11100], [R4.64+0x100], !P4 ;  /* 0x1110010004901fae */ /* 0x0005e8000e101d4c */
[----:B------:R-:W0:Y:S01]  /*2df0*/  LDGDEPBAR ;  /* 0x00000000000079af */ /* 0x000e220000000000 */
[----:B------:R-:W-:Y:S01]  /*2e00*/  WARPSYNC 0xffffffff ;  /* 0xffffffff00007948 */ /* 0x000fe20003800000 */
[----:B-1----:R-:W-:-:S02]  /*2e10*/  IMAD R7, R22, c[0x0][0x264], R9 ;  /* 0x0000990016077a24 */ /* 0x002fc400078e0209 */
[----:B------:R-:W-:-:S04]  /*2e20*/  IMAD.MOV.U32 R6, RZ, RZ, R8 ;  /* 0x000000ffff067224 */ /* 0x000fc800078e0008 */
[----:B------:R-:W-:-:S05]  /*2e30*/  IMAD.WIDE.U32 R86, R14, c[0x0][0x268], R6 ;  /* 0x00009a000e567a25 */ /* 0x000fca00078e0006 */
[----:B------:R-:W-:Y:S02]  /*2e40*/  IADD3 R83, R87, R0, RZ ;  /* 0x0000000057537210 */ /* 0x000fe40007ffe0ff */
[----:B------:R-:W-:Y:S01]  /*2e50*/  BAR.SYNC.DEFER_BLOCKING 0x0 ;  /* 0x0000000000007b1d */ /* 0x000fe20000010000 */
[----:B------:R-:W-:Y:S01]  /*2e60*/  IMAD R0, R125, R19, RZ ;  /* 0x000000137d007224 */ /* 0x000fe200078e02ff */
[----:B------:R-:W-:Y:S01]  /*2e70*/  ISETP.GE.AND P3, PT, R141, c[0x0][0x27c], PT ;  /* 0x00009f008d007a0c */ /* 0x000fe20003f66270 */
[----:B--2---:R-:W-:Y:S01]  /*2e80*/  IMAD.MOV.U32 R4, RZ, RZ, R86 ;  /* 0x000000ffff047224 */ /* 0x004fe200078e0056 */
[----:B------:R-:W-:Y:S01]  /*2e90*/  LOP3.LUT R204, R204, 0xfffffffd, RZ, 0xc0, !PT ;  /* 0xfffffffdcccc7812 */ /* 0x000fe200078ec0ff */
[----:B------:R-:W-:Y:S01]  /*2ea0*/  IMAD.MOV.U32 R5, RZ, RZ, R83 ;  /* 0x000000ffff057224 */ /* 0x000fe200078e0053 */
[----:B------:R-:W-:Y:S01]  /*2eb0*/  ULDC UR9, c[0x0][0x290] ;  /* 0x0000a40000097ab9 */ /* 0x000fe20000000800 */
[-C--:B------:R-:W-:Y:S01]  /*2ec0*/  IMAD R0, R20, R130.reuse, R0 ;  /* 0x0000008214007224 */ /* 0x080fe200078e0200 */
[----:B------:R-:W-:Y:S01]  /*2ed0*/  UMOV UR6, 0x6 ;  /* 0x0000000600067882 */ /* 0x000fe20000000000 */
[----:B------:R-:W-:Y:S01]  /*2ee0*/  IMAD.WIDE.U32 R4, R19, R130, R4 ;  /* 0x0000008213047225 */ /* 0x000fe200078e0004 */
[----:B------:R-:W-:-:S02]  /*2ef0*/  ULDC UR5, c[0x0][0x294] ;  /* 0x0000a50000057ab9 */ /* 0x000fc40000000800 */
[----:B------:R-:W-:Y:S01]  /*2f00*/  ULDC UR8, c[0x0][0x280] ;  /* 0x0000a00000087ab9 */ /* 0x000fe20000000800 */
[----:B------:R-:W-:Y:S01]  /*2f10*/  IMAD.IADD R0, R5, 0x1, R0 ;  /* 0x0000000105007824 */ /* 0x000fe200078e0200 */
[C---:B------:R-:W-:Y:S01]  /*2f20*/  @P0 LEA R6, P2, R4.reuse, c[0x0][0x250], 0x1 ;  /* 0x0000940004060a11 */ /* 0x040fe200078408ff */
[----:B------:R-:W-:Y:S01]  /*2f30*/  IMAD R14, R15, c[0x0][0x290], RZ ;  /* 0x0000a4000f0e7a24 */ /* 0x000fe200078e02ff */
[----:B------:R-:W-:Y:S01]  /*2f40*/  ULDC UR4, c[0x0][0x284] ;  /* 0x0000a10000047ab9 */ /* 0x000fe20000000800 */
[----:B------:R-:W-:Y:S01]  /*2f50*/  IMAD.WIDE.U32 R16, R215, c[0x0][0x290], R142 ;  /* 0x0000a400d7107a25 */ /* 0x000fe200078e008e */
[----:B------:R-:W-:Y:S01]  /*2f60*/  @P0 LEA.HI.X R7, R4, c[0x0][0x254], R0, 0x1, P2 ;  /* 0x0000950004070a11 */ /* 0x000fe200010f0c00 */
[----:B------:R-:W-:Y:S01]  /*2f70*/  USHF.L.U64.HI UR5, UR9, UR6, UR5 ;  /* 0x0000000609057299 */ /* 0x000fe20008010205 */
[----:B------:R-:W-:Y:S01]  /*2f80*/  @P1 IADD3 R5, P2, R131, R4, RZ ;  /* 0x0000000483051210 */ /* 0x000fe20007f5e0ff */
[----:B------:R-:W-:Y:S01]  /*2f90*/  IMAD R14, R215, c[0x0][0x294], R14 ;  /* 0x0000a500d70e7a24 */ /* 0x000fe200078e020e */
[----:B------:R-:W-:Y:S01]  /*2fa0*/  USHF.L.U64.HI UR4, UR8, UR6, UR4 ;  /* 0x0000000608047299 */ /* 0x000fe20008010204 */
[----:B------:R-:W-:Y:S01]  /*2fb0*/  IMAD.IADD R119, R18, 0x1, R21 ;  /* 0x0000000112777824 */ /* 0x000fe200078e0215 */
[----:B------:R-:W-:Y:S01]  /*2fc0*/  @!PT LDS RZ, [RZ] ;  /* 0x00000000fffff984 */ /* 0x000fe20000000800 */
[----:B------:R-:W-:Y:S01]  /*2fd0*/  @!PT LDS RZ, [RZ] ;  /* 0x00000000fffff984 */ /* 0x000fe20000000800 */
[----:B------:R-:W-:Y:S01]  /*2fe0*/  @!PT LDS RZ, [RZ] ;  /* 0x00000000fffff984 */ /* 0x000fe20000000800 */
[----:B------:R1:W-:Y:S01]  /*2ff0*/  @P0 LDGSTS.E.BYPASS.LTC128B.128 [R144+0x100], [R6.64], !P6 ;  /* 0x0010000006900fae */ /* 0x0003e2000f101d4c */
[----:B------:R-:W-:Y:S01]  /*3000*/  @P1 IMAD.X R0, R0, 0x1, R126, P2 ;  /* 0x0000000100001824 */ /* 0x000fe200010e067e */
[C---:B------:R-:W-:Y:S01]  /*3010*/  @P1 LEA R4, P2, R5.reuse, c[0x0][0x250], 0x1 ;  /* 0x0000940005041a11 */ /* 0x040fe200078408ff */
[----:B------:R-:W-:Y:S01]  /*3020*/  IMAD.MOV.U32 R133, RZ, RZ, 0x1 ;  /* 0x00000001ff857424 */ /* 0x000fe200078e00ff */
[----:B------:R1:W-:Y:S01]  /*3030*/  @P0 LDGSTS.E.BYPASS.LTC128B.128 [R144+0x2100], [R6.64+0x80], !P5 ;  /* 0x0210008006900fae */ /* 0x0003e2000e901d4c */
[----:B------:R-:W-:Y:S01]  /*3040*/  IMAD.WIDE.U32 R100, R2, c[0x0][0x2b0], RZ ;  /* 0x0000ac0002647a25 */ /* 0x000fe200078e00ff */
[----:B------:R-:W-:Y:S01]  /*3050*/  @P1 LEA.HI.X R5, R5, c[0x0][0x254], R0, 0x1, P2 ;  /* 0x0000950005051a11 */ /* 0x000fe200010f0c00 */
[----:B------:R-:W-:Y:S01]  /*3060*/  ULDC.U8 UR7, c[0x0][0x298] ;  /* 0x0000a60000077ab9 */ /* 0x000fe20000000000 */
[----:B------:R1:W-:Y:S01]  /*3070*/  @P0 LDGSTS.E.BYPASS.LTC128B.128 [R144+0x4100], [R6.64+0x100], !P4 ;  /* 0x0410010006900fae */ /* 0x0003e2000e101d4c */
[----:B------:R-:W-:Y:S01]  /*3080*/  ISETP.GT.AND P0, PT, R28, R33, PT ;  /* 0x000000211c00720c */ /* 0x000fe20003f04270 */
[----:B------:R-:W-:Y:S01]  /*3090*/  IMAD.WIDE.U32 R98, R22, c[0x0][0x210], RZ ;  /* 0x0000840016627a25 */ /* 0x000fe200078e00ff */
[----:B------:R-:W-:Y:S01]  /*30a0*/  ISETP.GE.AND P2, PT, R106, c[0x0][0x27c], PT ;  /* 0x00009f006a007a0c */ /* 0x000fe20003f46270 */
[----:B------:R2:W-:Y:S01]  /*30b0*/  @P1 LDGSTS.E.BYPASS.LTC128B.128 [R144+0x1100], [R4.64], !P6 ;  /* 0x0110000004901fae */ /* 0x0005e2000f101d4c */
[----:B------:R-:W-:Y:S01]  /*30c0*/  USHF.L.U32 UR9, UR9, 0x6, URZ ;  /* 0x0000000609097899 */ /* 0x000fe2000800063f */
[----:B------:R-:W-:Y:S01]  /*30d0*/  IMAD R132, R240, 0x40, R215 ;  /* 0x00000040f0847824 */ /* 0x000fe200078e02d7 */
[----:B------:R-:W-:Y:S01]  /*30e0*/  USHF.L.U32 UR8, UR8, 0x6, URZ ;  /* 0x0000000608087899 */ /* 0x000fe2000800063f */
[----:B------:R2:W-:Y:S01]  /*30f0*/  @P1 LDGSTS.E.BYPASS.LTC128B.128 [R144+0x3100], [R4.64+0x80], !P5 ;  /* 0x0310008004901fae */ /* 0x0005e2000e901d4c */
[----:B------:R-:W-:-:S02]  /*3100*/  IMAD.MOV.U32 R34, RZ, RZ, RZ ;  /* 0x000000ffff227224 */ /* 0x000fc400078e00ff */
[----:B------:R-:W-:Y:S01]  /*3110*/  IMAD.MOV.U32 R38, RZ, RZ, 0x1 ;  /* 0x00000001ff267424 */ /* 0x000fe200078e00ff */
[----:B------:R2:W-:Y:S01]  /*3120*/  @P1 LDGSTS.E.BYPASS.LTC128B.128 [R144+0x5100], [R4.64+0x100], !P4 ;  /* 0x0510010004901fae */ /* 0x0005e2000e101d4c */
[----:B------:R-:W-:Y:S01]  /*3130*/  IMAD R115, R22, c[0x0][0x214], R99 ;  /* 0x0000850016737a24 */ /* 0x000fe200078e0263 */
[----:B------:R-:W-:Y:S02]  /*3140*/  @P0 IADD3 R0, R12, -0x2, RZ ;  /* 0xfffffffe0c000810 */ /* 0x000fe40007ffe0ff */
[----:B------:R-:W0:Y:S01]  /*3150*/  LDGDEPBAR ;  /* 0x00000000000079af */ /* 0x000e220000000000 */
[----:B------:R-:W-:Y:S02]  /*3160*/  @P2 LOP3.LUT R204, R204, 0x2, RZ, 0xfc, !PT ;  /* 0x00000002cccc2812 */ /* 0x000fe400078efcff */
[----:B------:R-:W-:Y:S01]  /*3170*/  @P0 SHF.R.S32.HI R9, RZ, 0x1f, R0 ;  /* 0x0000001fff090819 */ /* 0x000fe20000011400 */
[----:B------:R-:W-:Y:S01]  /*3180*/  @P0 IMAD R8, R127, R0, RZ ;  /* 0x000000007f080224 */ /* 0x000fe200078e02ff */
[----:B------:R-:W-:-:S04]  /*3190*/  LOP3.LUT R204, R204, 0xfffffffe, RZ, 0xc0, !PT ;  /* 0xfffffffecccc7812 */ /* 0x000fc800078ec0ff */
[----:B------:R-:W-:Y:S01]  /*31a0*/  @P3 LOP3.LUT R204, R204, 0x1, RZ, 0xfc, !PT ;  /* 0x00000001cccc3812 */ /* 0x000fe200078efcff */
[----:B-1----:R-:W-:-:S03]  /*31b0*/  @P0 IMAD.WIDE.U32 R6, R0, R128, R84 ;  /* 0x0000008000060225 */ /* 0x002fc600078e0054 */
[----:B------:R-:W-:Y:S01]  /*31c0*/  LOP3.LUT R204, R204, 0xfffffffb, RZ, 0xc0, !PT ;  /* 0xfffffffbcccc7812 */ /* 0x000fe200078ec0ff */
[----:B------:R-:W-:Y:S02]  /*31d0*/  @P0 IMAD R0, R9, R128, R8 ;  /* 0x0000008009000224 */ /* 0x000fe400078e0208 */
[----:B------:R-:W-:-:S04]  /*31e0*/  IMAD.WIDE.U32 R8, R215, c[0x0][0x290], R106 ;  /* 0x0000a400d7087a25 */ /* 0x000fc800078e006a */
[----:B------:R-:W-:Y:S01]  /*31f0*/  @P0 IMAD.IADD R0, R7, 0x1, R0 ;  /* 0x0000000107000824 */ /* 0x000fe200078e0200 */
[C---:B--2---:R-:W-:Y:S01]  /*3200*/  @P0 LEA R4, P1, R6.reuse, c[0x0][0x220], 0x1 ;  /* 0x0000880006040a11 */ /* 0x044fe200078208ff */
[----:B------:R-:W-:Y:S02]  /*3210*/  IMAD.IADD R13, R9, 0x1, R14 ;  /* 0x00000001090d7824 */ /* 0x000fe400078e020e */
[----:B------:R-:W-:Y:S01]  /*3220*/  IMAD.MOV.U32 R12, RZ, RZ, R8 ;  /* 0x000000ffff0c7224 */ /* 0x000fe200078e0008 */
[----:B------:R-:W-:Y:S01]  /*3230*/  @P0 LEA.HI.X R5, R6, c[0x0][0x224], R0, 0x1, P1 ;  /* 0x0000890006050a11 */ /* 0x000fe200008f0c00 */
[----:B------:R-:W-:Y:S01]  /*3240*/  IMAD R0, R15, c[0x0][0x280], RZ ;  /* 0x0000a0000f007a24 */ /* 0x000fe200078e02ff */
[C---:B------:R-:W-:Y:S01]  /*3250*/  @P0 LEA R6, P1, R129.reuse, R4, 0x1 ;  /* 0x0000000481060211 */ /* 0x040fe200078208ff */
[----:B-----5:R-:W-:Y:S02]  /*3260*/  IMAD.WIDE.U32 R96, R134, c[0x0][0x290], R12 ;  /* 0x0000a40086607a25 */ /* 0x020fe400078e000c */
[----:B------:R1:W-:Y:S01]  /*3270*/  @P0 LDGSTS.E.BYPASS.LTC128B.128 [R144+0x12100], [R4.64], !P6 ;  /* 0x1210000004900fae */ /* 0x0003e2000f101d4c */
[----:B------:R-:W-:Y:S01]  /*3280*/  @P0 LEA.HI.X R7, R129, R5, R124, 0x1, P1 ;  /* 0x0000000581070211 */ /* 0x000fe200008f0c7c */
[----:B------:R-:W-:Y:S01]  /*3290*/  IMAD R0, R215, c[0x0][0x284], R0 ;  /* 0x0000a100d7007a24 */ /* 0x000fe200078e0200 */
[----:B------:R-:W-:Y:S01]  /*32a0*/  ISETP.NE.AND P1, PT, R133, c[0x0][0x2b8], PT ;  /* 0x0000ae0085007a0c */ /* 0x000fe20003f25270 */
[----:B------:R1:W-:Y:S04]  /*32b0*/  @P0 LDGSTS.E.BYPASS.LTC128B.128 [R144+0x14100], [R4.64+0x80], !P5 ;  /* 0x1410008004900fae */ /* 0x0003e8000e901d4c */
[----:B------:R1:W-:Y:S04]  /*32c0*/  @P0 LDGSTS.E.BYPASS.LTC128B.128 [R144+0x16100], [R4.64+0x100], !P4 ;  /* 0x1610010004900fae */ /* 0x0003e8000e101d4c */
[----:B------:R2:W-:Y:S04]  /*32d0*/  @P0 LDGSTS.E.BYPASS.LTC128B.128 [R144+0x13100], [R6.64], !P6 ;  /* 0x1310000006900fae */ /* 0x0005e8000f101d4c */
[----:B------:R2:W-:Y:S04]  /*32e0*/  @P0 LDGSTS.E.BYPASS.LTC128B.128 [R144+0x15100], [R6.64+0x80], !P5 ;  /* 0x1510008006900fae */ /* 0x0005e8000e901d4c */
[----:B------:R2:W-:Y:S01]  /*32f0*/  @P0 LDGSTS.E.BYPASS.LTC128B.128 [R144+0x17100], [R6.64+0x100], !P4 ;  /* 0x1710010006900fae */ /* 0x0005e2000e101d4c */
[----:B------:R-:W-:-:S03]  /*3300*/  ISETP.GE.AND P0, PT, R140, c[0x0][0x27c], PT ;  /* 0x00009f008c007a0c */ /* 0x000fc60003f06270 */
[----:B------:R-:W0:Y:S10]  /*3310*/  LDGDEPBAR ;  /* 0x00000000000079af */ /* 0x000e340000000000 */
[----:B------:R-:W-:Y:S01]  /*3320*/  @P0 LOP3.LUT R204, R204, 0x4, RZ, 0xfc, !PT ;  /* 0x00000004cccc0812 */ /* 0x000fe200078efcff */
[----:B-1----:R-:W-:-:S03]  /*3330*/  IMAD.WIDE.U32 R4, R215, c[0x0][0x280], R106 ;  /* 0x0000a000d7047a25 */ /* 0x002fc600078e006a */
[----:B------:R-:W-:Y:S01]  /*3340*/  LOP3.LUT R204, R204, 0xfffffff7, RZ, 0xc0, !PT ;  /* 0xfffffff7cccc7812 */ /* 0x000fe200078ec0ff */
[----:B------:R-:W-:Y:S02]  /*3350*/  IMAD.IADD R9, R5, 0x1, R0 ;  /* 0x0000000105097824 */ /* 0x000fe400078e0200 */
[----:B------:R-:W-:Y:S01]  /*3360*/  IMAD.MOV.U32 R8, RZ, RZ, R4 ;  /* 0x000000ffff087224 */ /* 0x000fe200078e0004 */
[----:B------:R-:W-:-:S03]  /*3370*/  SEL R4, RZ, c[0x0][0x27c], !P3 ;  /* 0x00009f00ff047a07 */ /* 0x000fc60005800000 */
[----:B------:R-:W-:-:S04]  /*3380*/  IMAD.WIDE.U32 R94, R134, c[0x0][0x280], R8 ;  /* 0x0000a000865e7a25 */ /* 0x000fc800078e0008 */
[----:B--2---:R-:W-:Y:S01]  /*3390*/  IMAD.IADD R7, R14, 0x1, R17 ;  /* 0x000000010e077824 */ /* 0x004fe200078e0211 */
[----:B------:R-:W-:Y:S01]  /*33a0*/  SEL R17, RZ, c[0x0][0x27c], !P2 ;  /* 0x00009f00ff117a07 */ /* 0x000fe20005000000 */
[----:B------:R-:W-:-:S04]  /*33b0*/  IMAD.WIDE.U32 R14, R215, c[0x0][0x280], R142 ;  /* 0x0000a000d70e7a25 */ /* 0x000fc800078e008e */
[----:B------:R-:W-:Y:S02]  /*33c0*/  IMAD.IADD R5, R0, 0x1, R15 ;  /* 0x0000000100057824 */ /* 0x000fe400078e020f */
[----:B------:R-:W-:Y:S01]  /*33d0*/  IMAD.IADD R0, R106, 0x1, R17 ;  /* 0x000000016a007824 */ /* 0x000fe200078e0211 */
[----:B------:R-:W-:Y:S01]  /*33e0*/  SEL R17, RZ, c[0x0][0x27c], !P0 ;  /* 0x00009f00ff117a07 */ /* 0x000fe20004000000 */
[----:B------:R-:W-:Y:S01]  /*33f0*/  IMAD.IADD R18, R141, 0x1, R4 ;  /* 0x000000018d127824 */ /* 0x000fe200078e0204 */
[----:B------:R-:W-:Y:S01]  /*3400*/  LOP3.LUT P0, RZ, R241, 0x4, RZ, 0xc0, !PT ;  /* 0x00000004f1ff7812 */ /* 0x000fe2000780c0ff */
[----:B------:R-:W-:Y:S01]  /*3410*/  IMAD.MOV.U32 R4, RZ, RZ, R14 ;  /* 0x000000ffff047224 */ /* 0x000fe200078e000e */
[----:B------:R-:W-:Y:S01]  /*3420*/  SHF.R.S32.HI R15, RZ, 0x1f, R0 ;  /* 0x0000001fff0f7819 */ /* 0x000fe20000011400 */
[----:B------:R-:W-:Y:S01]  /*3430*/  IMAD.IADD R17, R140, 0x1, R17 ;  /* 0x000000018c117824 */ /* 0x000fe200078e0211 */
[----:B------:R-:W-:Y:S01]  /*3440*/  SHF.R.S32.HI R14, RZ, 0x1f, R18 ;  /* 0x0000001fff0e7819 */ /* 0x000fe20000011412 */
[----:B------:R-:W-:Y:S01]  /*3450*/  IMAD.MOV.U32 R6, RZ, RZ, R16 ;  /* 0x000000ffff067224 */ /* 0x000fe200078e0010 */
[CC--:B------:R-:W-:Y:S01]  /*3460*/  LEA.HI R19, R15.reuse, R0.reuse, RZ, 0x6 ;  /* 0x000000000f137211 */ /* 0x0c0fe200078f30ff */
[----:B------:R-:W-:Y:S01]  /*3470*/  IMAD.WIDE.U32 R90, R134, c[0x0][0x280], R4 ;  /* 0x0000a000865a7a25 */ /* 0x000fe200078e0004 */
[----:B------:R-:W-:-:S02]  /*3480*/  LEA.HI R16, R15, R0, RZ, 0x3 ;  /* 0x000000000f107211 */ /* 0x000fc400078f18ff */
[-C--:B------:R-:W-:Y:S01]  /*3490*/  LEA.HI R15, R14, R18.reuse, RZ, 0x3 ;  /* 0x000000120e0f7211 */ /* 0x080fe200078f18ff */
[----:B------:R-:W-:Y:S01]  /*34a0*/  IMAD.SHL.U32 R19, R19, 0x40, RZ ;  /* 0x0000004013137824 */ /* 0x000fe200078e00ff */
[----:B------:R-:W-:Y:S01]  /*34b0*/  SHF.R.S32.HI R0, RZ, 0x1f, R17 ;  /* 0x0000001fff007819 */ /* 0x000fe20000011411 */
[----:B------:R-:W-:Y:S01]  /*34c0*/  IMAD.WIDE.U32 R92, R134, c[0x0][0x290], R6 ;  /* 0x0000a400865c7a25 */ /* 0x000fe200078e0006 */
[----:B------:R-:W-:Y:S02]  /*34d0*/  LEA.HI R18, R14, R18, RZ, 0x6 ;  /* 0x000000120e127211 */ /* 0x000fe400078f30ff */
[----:B------:R-:W-:Y:S02]  /*34e0*/  LOP3.LUT R21, R19, 0xfffff000, RZ, 0xc0, !PT ;  /* 0xfffff00013157812 */ /* 0x000fe400078ec0ff */
[CC--:B------:R-:W-:Y:S02]  /*34f0*/  LEA.HI R14, R0.reuse, R17.reuse, RZ, 0x3 ;  /* 0x00000011000e7211 */ /* 0x0c0fe400078f18ff */
[----:B------:R-:W-:Y:S01]  /*3500*/  LEA.HI R19, R0, R17, RZ, 0x6 ;  /* 0x0000001100137211 */ /* 0x000fe200078f30ff */
[----:B------:R-:W-:Y:S01]  /*3510*/  IMAD.SHL.U32 R0, R18, 0x40, RZ ;  /* 0x0000004012007824 */ /* 0x000fe200078e00ff */
[----:B------:R-:W-:-:S02]  /*3520*/  LOP3.LUT R17, R228, 0x38, R15, 0xf8, !PT ;  /* 0x00000038e4117812 */ /* 0x000fc400078ef80f */
[----:B------:R-:W-:Y:S02]  /*3530*/  @P0 LOP3.LUT R204, R204, 0x8, RZ, 0xfc, !PT ;  /* 0x00000008cccc0812 */ /* 0x000fe400078efcff */
[----:B------:R-:W-:Y:S01]  /*3540*/  LOP3.LUT R18, R0, 0xfffff000, RZ, 0xc0, !PT ;  /* 0xfffff00000127812 */ /* 0x000fe200078ec0ff */
[----:B------:R-:W-:Y:S01]  /*3550*/  IMAD.SHL.U32 R0, R19, 0x40, RZ ;  /* 0x0000004013007824 */ /* 0x000fe200078e00ff */
[----:B------:R-:W-:Y:S02]  /*3560*/  LOP3.LUT R17, R17, R150, RZ, 0x3c, !PT ;  /* 0x0000009611117212 */ /* 0x000fe400078e3cff */
[----:B------:R-:W-:Y:S02]  /*3570*/  LOP3.LUT R19, R228, 0x38, R14, 0xf8, !PT ;  /* 0x00000038e4137812 */ /* 0x000fe400078ef80e */
[----:B------:R-:W-:Y:S02]  /*3580*/  IADD3 R117, R17, R18, R151 ;  /* 0x0000001211757210 */ /* 0x000fe40007ffe097 */
[----:B------:R-:W-:Y:S01]  /*3590*/  LOP3.LUT R18, R0, 0xfffff000, RZ, 0xc0, !PT ;  /* 0xfffff00000127812 */ /* 0x000fe200078ec0ff */
[----:B------:R-:W-:Y:S01]  /*35a0*/  IMAD R0, R3, c[0x0][0x2b0], RZ ;  /* 0x0000ac0003007a24 */ /* 0x000fe200078e02ff */
[----:B------:R-:W-:-:S02]  /*35b0*/  LOP3.LUT R17, R19, R150, RZ, 0x3c, !PT ;  /* 0x0000009613117212 */ /* 0x000fc400078e3cff */
[----:B------:R-:W-:Y:S02]  /*35c0*/  ISETP.LE.AND P0, PT, R133, c[0x0][0x27c], PT ;  /* 0x00009f0085007a0c */ /* 0x000fe40003f03270 */
[----:B------:R-:W-:Y:S01]  /*35d0*/  IADD3 R116, R17, R18, R151 ;  /* 0x0000001211747210 */ /* 0x000fe20007ffe097 */
[----:B------:R-:W-:Y:S01]  /*35e0*/  IMAD R17, R2, c[0x0][0x2b4], R0 ;  /* 0x0000ad0002117a24 */ /* 0x000fe200078e0200 */
[----:B------:R-:W-:Y:S02]  /*35f0*/  SHF.R.S32.HI R2, RZ, 0x1f, R134 ;  /* 0x0000001fff027819 */ /* 0x000fe40000011486 */
[----:B------:R-:W-:Y:S01]  /*3600*/  LOP3.LUT R204, R204, 0xffffffdf, RZ, 0xc0, !PT ;  /* 0xffffffdfcccc7812 */ /* 0x000fe200078ec0ff */
[----:B------:R-:W-:Y:S01]  /*3610*/  IMAD.IADD R114, R101, 0x1, R17 ;  /* 0x0000000165727824 */ /* 0x000fe200078e0211 */
[----:B------:R-:W-:Y:S01]  /*3620*/  LOP3.LUT R20, R228, 0x38, R16, 0xf8, !PT ;  /* 0x00000038e4147812 */ /* 0x000fe200078ef810 */
[----:B------:R-:W-:Y:S01]  /*3630*/  IMAD R3, R2, c[0x0][0x290], RZ ;  /* 0x0000a40002037a24 */ /* 0x000fe200078e02ff */
[----:B------:R-:W-:Y:S01]  /*3640*/  LOP3.LUT R204, R204, 0xffffffef, RZ, 0xc0, !PT ;  /* 0xffffffefcccc7812 */ /* 0x000fe200078ec0ff */
[----:B------:R-:W-:Y:S01]  /*3650*/  IMAD R2, R2, c[0x0][0x280], RZ ;  /* 0x0000a00002027a24 */ /* 0x000fe200078e02ff */
[----:B------:R-:W-:Y:S01]  /*3660*/  LOP3.LUT R20, R20, R150, RZ, 0x3c, !PT ;  /* 0x0000009614147212 */ /* 0x000fe200078e3cff */
[----:B------:R-:W-:Y:S01]  /*3670*/  IMAD R3, R134, c[0x0][0x294], R3 ;  /* 0x0000a50086037a24 */ /* 0x000fe200078e0203 */
[----:B------:R-:W-:Y:S01]  /*3680*/  LOP3.LUT R0, R228, 0x18, R106, 0xf8, !PT ;  /* 0x00000018e4007812 */ /* 0x000fe200078ef86a */
[----:B------:R-:W-:Y:S01]  /*3690*/  IMAD R2, R134, c[0x0][0x284], R2 ;  /* 0x0000a10086027a24 */ /* 0x000fe200078e0202 */
[----:B------:R-:W-:Y:S01]  /*36a0*/  LOP3.LUT R81, R16, 0xfffffff8, RZ, 0xc0, !PT ;  /* 0xfffffff810517812 */ /* 0x000fe200078ec0ff */
[----:B------:R-:W-:Y:S01]  /*36b0*/  IMAD.IADD R110, R97, 0x1, R3 ;  /* 0x00000001616e7824 */ /* 0x000fe200078e0203 */
[----:B------:R-:W-:Y:S01]  /*36c0*/  LOP3.LUT R80, R15, 0xfffffff8, RZ, 0xc0, !PT ;  /* 0xfffffff80f507812 */ /* 0x000fe200078ec0ff */
[----:B------:R-:W-:Y:S01]  /*36d0*/  IMAD.IADD R108, R3, 0x1, R93 ;  /* 0x00000001036c7824 */ /* 0x000fe200078e025d */
[----:B------:R-:W-:Y:S01]  /*36e0*/  LOP3.LUT R77, R14, 0xfffffff8, RZ, 0xc0, !PT ;  /* 0xfffffff80e4d7812 */ /* 0x000fe200078ec0ff */
[----:B------:R-:W-:Y:S01]  /*36f0*/  IMAD.IADD R109, R95, 0x1, R2 ;  /* 0x000000015f6d7824 */ /* 0x000fe200078e0202 */
[----:B------:R-:W-:Y:S01]  /*3700*/  @P1 LOP3.LUT R204, R204, 0x10, RZ, 0xfc, !PT ;  /* 0x00000010cccc1812 */ /* 0x000fe200078efcff */
[----:B------:R-:W-:Y:S01]  /*3710*/  IMAD.IADD R102, R2, 0x1, R91 ;  /* 0x0000000102667824 */ /* 0x000fe200078e025b */
[----:B------:R-:W-:-:S02]  /*3720*/  IADD3 R118, R20, R21, R151 ;  /* 0x0000001514767210 */ /* 0x000fc40007ffe097 */
[----:B------:R-:W-:Y:S02]  /*3730*/  LOP3.LUT R0, R151, R0, R150, 0xf6, !PT ;  /* 0x0000000097007212 */ /* 0x000fe400078ef696 */
[----:B------:R-:W-:Y:S02]  /*3740*/  SHF.R.S32.HI R113, RZ, 0x3, R16 ;  /* 0x00000003ff717819 */ /* 0x000fe40000011410 */
[----:B------:R-:W-:Y:S02]  /*3750*/  SHF.R.S32.HI R112, RZ, 0x3, R15 ;  /* 0x00000003ff707819 */ /* 0x000fe4000001140f */
[----:B------:R-:W-:Y:S02]  /*3760*/  SHF.R.S32.HI R111, RZ, 0x3, R14 ;  /* 0x00000003ff6f7819 */ /* 0x000fe4000001140e */
[----:B------:R-:W-:Y:S02]  /*3770*/  SHF.R.S32.HI R105, RZ, 0x1f, R81 ;  /* 0x0000001fff697819 */ /* 0x000fe40000011451 */
[----:B------:R-:W-:-:S02]  /*3780*/  SHF.R.S32.HI R104, RZ, 0x1f, R80 ;  /* 0x0000001fff687819 */ /* 0x000fc40000011450 */
[----:B------:R-:W-:Y:S02]  /*3790*/  SHF.R.S32.HI R103, RZ, 0x1f, R77 ;  /* 0x0000001fff677819 */ /* 0x000fe4000001144d */
[----:B------:R-:W-:Y:S02]  /*37a0*/  @P0 LOP3.LUT R204, R204, 0x20, RZ, 0xfc, !PT ;  /* 0x00000020cccc0812 */ /* 0x000fe400078efcff */
.L_x_2278:
        /* <DEDUP_REMOVED lines=31> */
[----:B-----5:R-:W-:Y:S03]  /*39a0*/  SHF.R.S32.HI R75, RZ, 0x1f, R69 ;  /* 0x0000001fff4b7819 */ /* 0x020fe60000011445 */
[----:B------:R-:W-:Y:S04]  /*39b0*/  IMAD R4, R74, c[0x0][0x1e0], RZ ;  /* 0x000078004a047a24 */ /* 0x000fe800078e02ff */
[----:B------:R-:W-:Y:S05]  /*39c0*/  IMAD R4, R72, c[0x0][0x1e4], R4 ;  /* 0x0000790048047a24 */ /* 0x000fea00078e0204 */
[----:B------:R-:W-:Y:S01]  /*39d0*/  IADD3 R3, R3, R4, RZ ;  /* 0x0000000403037210 */ /* 0x000fe20007ffe0ff */
[----:B------:R-:W-:Y:S04]  /*39e0*/  IMAD R4, R75, c[0x0][0x1f0], RZ ;  /* 0x00007c004b047a24 */ /* 0x000fe800078e02ff */
[C---:B------:R-:W-:Y:S04]  /*39f0*/  IMAD.WIDE.U32 R2, R69.reuse, c[0x0][0x1f0], R2 ;  /* 0x00007c0045027a25 */ /* 0x040fe800078e0002 */
[----:B------:R-:W-:Y:S01]  /*3a00*/  IMAD R4, R69, c[0x0][0x1f4], R4 ;  /* 0x00007d0045047a24 */ /* 0x000fe200078e0204 */
[----:B------:R-:W-:Y:S04]  /*3a10*/  IADD3 R2, P0, R78, R2, RZ ;  /* 0x000000024e027210 */ /* 0x000fe80007f1e0ff */
[----:B------:R-:W-:Y:S01]  /*3a20*/  IADD3.X R3, R82, R3, R4, P0, !PT ;  /* 0x0000000352037210 */ /* 0x000fe200007fe404 */
[----:B------:R-:W-:Y:S01]  /*3a30*/  IMAD R4, R28, UR4, RZ ;  /* 0x000000041c047c24 */ /* 0x000fe2000f8e02ff */
[C---:B------:R-:W-:Y:S04]  /*3a40*/  LEA R30, P0, R2.reuse, c[0x0][0x1c8], 0x1 ;  /* 0x00007200021e7a11 */ /* 0x040fe800078008ff */
[----:B------:R-:W-:Y:S01]  /*3a50*/  LEA.HI.X R29, R2, c[0x0][0x1cc], R3, 0x1, P0 ;  /* 0x00007300021d7a11 */ /* 0x000fe200000f0c03 */
[----:B------:R-:W-:Y:S01]  /*3a60*/  IMAD R3, R28, UR5, RZ ;  /* 0x000000051c037c24 */ /* 0x000fe2000f8e02ff */
[----:B------:R-:W-:Y:S02]  /*3a70*/  ISETP.NE.AND P0, PT, RZ, UR7, PT ;  /* 0x00000007ff007c0c */ /* 0x000fe4000bf05270 */
[----:B------:R-:W-:Y:S05]  /*3a80*/  SHF.R.S32.HI R2, RZ, 0x1f, R28 ;  /* 0x0000001fff027819 */ /* 0x000fea000001141c */
[C---:B-1----:R-:W-:Y:S02]  /*3a90*/  IMAD R6, R2.reuse, UR8, R4 ;  /* 0x0000000802067c24 */ /* 0x042fe4000f8e0204 */
[----:B------:R-:W-:Y:S01]  /*3aa0*/  IMAD R3, R2, UR9, R3 ;  /* 0x0000000902037c24 */ /* 0x000fe2000f8e0203 */
[----:B------:R-:W-:Y:S01]  /*3ab0*/  IADD3 R2, -R8, R76, RZ ;  /* 0x0000004c08027210 */ /* 0x000fe20007ffe1ff */
[----:B------:R-:W-:Y:S03]  /*3ac0*/  IMAD.WIDE.U32 R4, R28, UR8, RZ ;  /* 0x000000081c047c25 */ /* 0x000fe6000f8e00ff */
[----:B------:R-:W-:Y:S01]  /*3ad0*/  IMNMX R73, R2, 0x40, PT ;  /* 0x0000004002497817 */ /* 0x000fe20003800200 */
[----:B------:R-:W-:Y:S01]  /*3ae0*/  IMAD.WIDE.U32 R8, R28, UR9, RZ ;  /* 0x000000091c087c25 */ /* 0x000fe2000f8e00ff */
[----:B------:R-:W-:Y:S04]  /*3af0*/  IADD3 R22, R5, R6, RZ ;  /* 0x0000000605167210 */ /* 0x000fe80007ffe0ff */
        /* <DEDUP_REMOVED lines=61> */
.L_x_2258:
[----:B------:R-:W-:Y:S05]  /*3ed0*/  BSYNC B0 ;  /* 0x0000000000007941 */ /* 0x000fea0003800000 */
.L_x_2257:
[----:B------:R2:W3:Y:S04]  /*3ee0*/  SHFL.IDX PT, R57, R29, RZ, 0x1c1f ;  /* 0x001c1fff1d397589 */ /* 0x0004e800000e0000 */
[----:B------:R2:W4:Y:S01]  /*3ef0*/  SHFL.IDX PT, R56, R30, RZ, 0x1c1f ;  /* 0x001c1fff1e387589 */ /* 0x00052200000e0000 */
[----:B------:R-:W-:-:S05]  /*3f00*/  @P1 BRA `(.L_x_2259) ;  /* 0x000038c000001947 */ /* 0x000fca0003800000 */
[----:B-1---5:R-:W-:Y:S01]  /*3f10*/  MOV R4, R47 ;  /* 0x0000002f00047202 */ /* 0x022fe20000000f00 */
[----:B------:R-:W-:Y:S01]  /*3f20*/  IMAD.MOV.U32 R9, RZ, RZ, R48 ;  /* 0x000000ffff097224 */ /* 0x000fe200078e0030 */
[----:B------:R-:W-:Y:S01]  /*3f30*/  ISETP.GE.AND P0, PT, R106, c[0x0][0x1d4], PT ;  /* 0x000075006a007a0c */ /* 0x000fe20003f06270 */
[----:B------:R-:W-:Y:S01]  /*3f40*/  IMAD.MOV.U32 R8, RZ, RZ, R49 ;  /* 0x000000ffff087224 */ /* 0x000fe200078e0031 */
[----:B------:R-:W-:Y:S01]  /*3f50*/  BSSY B0, `(.L_x_2260) ;  /* 0x0000056000007945 */ /* 0x000fe20003800000 */
        /* <DEDUP_REMOVED lines=17> */
[----:B------:R-:W-:Y:S02]  /*4070*/  MOV R9, R20 ;  /* 0x0000001400097202 */ /* 0x000fe40000000f00 */
[----:B------:R-:W-:Y:S02]  /*4080*/  MOV R4, R19 ;  /* 0x0000001300047202 */ /* 0x000fe40000000f00 */
[----:B--2---:R-:W-:Y:S01]  /*4090*/  PRMT R30, R9, 0x5410, R8 ;  /* 0x00005410091e7816 */ /* 0x004fe20000000008 */
[----:B------:R-:W-:Y:S01]  /*40a0*/  IMAD.MOV.U32 R9, RZ, RZ, R16 ;  /* 0x000000ffff097224 */ /* 0x000fe200078e0010 */
[----:B------:R-:W-:Y:S01]  /*40b0*/  PRMT R29, R5, 0x5410, R4 ;  /* 0x00005410051d7816 */ /* 0x000fe20000000004 */
[----:B------:R-:W-:Y:S01]  /*40c0*/  IMAD.MOV.U32 R8, RZ, RZ, R17 ;  /* 0x000000ffff087224 */ /* 0x000fe200078e0011 */
[----:B------:R-:W-:Y:S01]  /*40d0*/  MOV R5, R6 ;  /* 0x0000000600057202 */ /* 0x000fe20000000f00 */
[----:B------:R-:W-:Y:S03]  /*40e0*/  IMAD.MOV.U32 R4, RZ, RZ, R7 ;  /* 0x000000ffff047224 */ /* 0x000fe600078e0007 */
[----:B------:R-:W-:Y:S02]  /*40f0*/  PRMT R27, R9, 0x5410, R8 ;  /* 0x00005410091b7816 */ /* 0x000fe40000000008 */
[----:B------:R-:W-:Y:S01]  /*4100*/  PRMT R26, R5, 0x5410, R4 ;  /* 0x00005410051a7816 */ /* 0x000fe20000000004 */
[----:B------:R-:W-:-:S05]  /*4110*/  @P0 BRA `(.L_x_2261) ;  /* 0x0000039000000947 */ /* 0x000fca0003800000 */
[C---:B----4-:R-:W-:Y:S01]  /*4120*/  LEA R58, P0, R106.reuse, R56, 0x1 ;  /* 0x000000386a3a7211 */ /* 0x050fe200078008ff */
[----:B------:R-:W1:Y:S01]  /*4130*/  LDS.128 R12, [R70+0xc000] ;  /* 0x00c00000460c7984 */ /* 0x000e620000000c00 */
[----:B------:R-:W-:Y:S01]  /*4140*/  MOV R5, R2 ;  /* 0x0000000200057202 */ /* 0x000fe20000000f00 */
[----:B------:R-:W-:Y:S01]  /*4150*/  IMAD.MOV.U32 R9, RZ, RZ, R3 ;  /* 0x000000ffff097224 */ /* 0x000fe200078e0003 */
[----:B---3--:R-:W-:Y:S02]  /*4160*/  LEA.HI.X R59, R106, R57, R107, 0x1, P0 ;  /* 0x000000396a3b7211 */ /* 0x008fe400000f0c6b */
[----:B------:R-:W-:Y:S02]  /*4170*/  ISETP.GE.AND P0, PT, R142, c[0x0][0x27c], PT ;  /* 0x00009f008e007a0c */ /* 0x000fe40003f06270 */
[----:B------:R-:W-:Y:S02]  /*4180*/  MOV R23, R36 ;  /* 0x0000002400177202 */ /* 0x000fe40000000f00 */
[----:B------:R-:W-:Y:S09]  /*4190*/  MOV R39, R37 ;  /* 0x0000002500277202 */ /* 0x000ff20000000f00 */
[--C-:B------:R-:W-:Y:S01]  /*41a0*/  @!P0 SHF.R.U64 R8, R2, 0x10, R3.reuse ;  /* 0x0000001002088819 */ /* 0x100fe20000001203 */
[----:B------:R-:W-:Y:S01]  /*41b0*/  @!P0 HADD2.F32 R2, -RZ, R5.H0_H0 ;  /* 0x20000005ff028230 */ /* 0x000fe20000004100 */
[----:B------:R-:W-:Y:S01]  /*41c0*/  @!P0 SHF.R.U32.HI R22, RZ, 0x10, R3 ;  /* 0x00000010ff168819 */ /* 0x000fe20000011603 */
[----:B------:R-:W-:Y:S01]  /*41d0*/  @!P0 HADD2.F32 R23, -RZ, R23.H0_H0 ;  /* 0x20000017ff178230 */ /* 0x000fe20000004100 */
[--C-:B------:R-:W-:Y:S02]  /*41e0*/  @!P0 SHF.R.U64 R35, R36, 0x10, R37.reuse ;  /* 0x0000001024238819 */ /* 0x100fe40000001225 */
[----:B------:R-:W-:Y:S01]  /*41f0*/  @!P0 SHF.R.U32.HI R50, RZ, 0x10, R37 ;  /* 0x00000010ff328819 */ /* 0x000fe20000011625 */
[----:B------:R-:W-:Y:S02]  /*4200*/  @!P0 HADD2.F32 R37, -RZ, R39.H0_H0 ;  /* 0x20000027ff258230 */ /* 0x000fe40000004100 */
[----:B------:R-:W-:Y:S01]  /*4210*/  @!P0 HADD2.F32 R35, -RZ, R35.H0_H0 ;  /* 0x20000023ff238230 */ /* 0x000fe20000004100 */
[----:B-1----:R-:W-:Y:S05]  /*4220*/  @!P0 MOV R4, R12 ;  /* 0x0000000c00048202 */ /* 0x002fea0000000f00 */
[--C-:B------:R-:W-:Y:S02]  /*4230*/  @!P0 HADD2.F32 R5, -RZ, R4.reuse.H1_H1 ;  /* 0x30000004ff058230 */ /* 0x100fe40000004100 */
[----:B------:R-:W-:Y:S01]  /*4240*/  @!P0 HADD2.F32 R3, -RZ, R4.H0_H0 ;  /* 0x20000004ff038230 */ /* 0x000fe20000004100 */
[----:B------:R-:W-:Y:S02]  /*4250*/  @!P0 MOV R4, R13 ;  /* 0x0000000d00048202 */ /* 0x000fe40000000f00 */
[-C--:B------:R-:W-:Y:S02]  /*4260*/  @!P0 FMUL.FTZ R32, R5, R2.reuse ;  /* 0x0000000205208220 */ /* 0x080fe40000410000 */
        /* <DEDUP_REMOVED lines=8> */
[-C--:B------:R-:W-:Y:S01]  /*42f0*/  @!P0 FMUL.FTZ R8, R32, R3.reuse ;  /* 0x0000000320088220 */ /* 0x080fe20000410000 */
[----:B------:R-:W-:Y:S01]  /*4300*/  @!P0 HADD2.F32 R9, -RZ, R22.H0_H0 ;  /* 0x20000016ff098230 */ /* 0x000fe20000004100 */
[C---:B------:R-:W-:Y:S01]  /*4310*/  @!P0 FMUL.FTZ R3, R4.reuse, R3 ;  /* 0x0000000304038220 */ /* 0x040fe20000410000 */
[--C-:B------:R-:W-:Y:S01]  /*4320*/  @!P0 HADD2.F32 R36, -RZ, R5.reuse.H1_H1 ;  /* 0x30000005ff248230 */ /* 0x100fe20000004100 */
[----:B------:R-:W-:Y:S01]  /*4330*/  @!P0 FFMA.FTZ R61, R4, R35, -R8 ;  /* 0x00000023043d8223 */ /* 0x000fe20000010808 */
[----:B------:R-:W-:Y:S01]  /*4340*/  @!P0 MOV R8, R15 ;  /* 0x0000000f00088202 */ /* 0x000fe20000000f00 */
[----:B------:R-:W-:Y:S01]  /*4350*/  @!P0 FFMA.FTZ R3, R32, R35, R3 ;  /* 0x0000002320038223 */ /* 0x000fe20000010003 */
[----:B------:R-:W-:Y:S01]  /*4360*/  @!P0 HADD2.F32 R5, -RZ, R5.H0_H0 ;  /* 0x20000005ff058230 */ /* 0x000fe20000004100 */
[-C--:B------:R-:W-:Y:S02]  /*4370*/  @!P0 FMUL.FTZ R39, R36, R23.reuse ;  /* 0x0000001724278220 */ /* 0x080fe40000410000 */
[--C-:B------:R-:W-:Y:S02]  /*4380*/  @!P0 HADD2.F32 R22, -RZ, R8.reuse.H1_H1 ;  /* 0x30000008ff168230 */ /* 0x100fe40000004100 */
[C---:B------:R-:W-:Y:S01]  /*4390*/  @!P0 FMUL.FTZ R4, R5.reuse, R23 ;  /* 0x0000001705048220 */ /* 0x040fe20000410000 */
[----:B------:R-:W-:Y:S01]  /*43a0*/  @!P0 HADD2.F32 R8, -RZ, R8.H0_H0 ;  /* 0x20000008ff088230 */ /* 0x000fe20000004100 */
[----:B------:R-:W-:Y:S01]  /*43b0*/  @!P0 FFMA.FTZ R60, R5, R37, -R39 ;  /* 0x00000025053c8223 */ /* 0x000fe20000010827 */
[----:B------:R-:W-:Y:S01]  /*43c0*/  @!P0 HADD2.F32 R23, -RZ, R50.H0_H0 ;  /* 0x20000032ff178230 */ /* 0x000fe20000004100 */
[-C--:B------:R-:W-:Y:S02]  /*43d0*/  @!P0 FMUL.FTZ R39, R22, R9.reuse ;  /* 0x0000000916278220 */ /* 0x080fe40000410000 */
[----:B------:R-:W-:Y:S01]  /*43e0*/  @!P0 FMUL.FTZ R5, R8, R9 ;  /* 0x0000000908058220 */ /* 0x000fe20000410000 */
[----:B------:R-:W-:Y:S01]  /*43f0*/  @!P0 F2FP.PACK_AB R9, R2, R62 ;  /* 0x0000003e0209823e */ /* 0x000fe200000000ff */
[----:B------:R-:W-:Y:S02]  /*4400*/  @!P0 FFMA.FTZ R4, R36, R37, R4 ;  /* 0x0000002524048223 */ /* 0x000fe40000010004 */
[----:B------:R-:W-:Y:S01]  /*4410*/  @!P0 FFMA.FTZ R39, R8, R23, -R39 ;  /* 0x0000001708278223 */ /* 0x000fe20000010827 */
[----:B------:R-:W-:Y:S01]  /*4420*/  @!P0 F2FP.PACK_AB R8, R3, R61 ;  /* 0x0000003d0308823e */ /* 0x000fe200000000ff */
[----:B------:R-:W-:Y:S01]  /*4430*/  @!P0 FFMA.FTZ R5, R22, R23, R5 ;  /* 0x0000001716058223 */ /* 0x000fe20000010005 */
[----:B------:R-:W-:Y:S02]  /*4440*/  @!P0 F2FP.PACK_AB R3, R4, R60 ;  /* 0x0000003c0403823e */ /* 0x000fe400000000ff */
[----:B------:R-:W-:Y:S01]  /*4450*/  @!P0 MOV R12, R9 ;  /* 0x00000009000c8202 */ /* 0x000fe20000000f00 */
[----:B------:R-:W-:Y:S01]  /*4460*/  @!P0 IMAD.MOV.U32 R13, RZ, RZ, R8 ;  /* 0x000000ffff0d8224 */ /* 0x000fe200078e0008 */
[----:B------:R-:W-:Y:S02]  /*4470*/  @!P0 F2FP.PACK_AB R2, R5, R39 ;  /* 0x000000270502823e */ /* 0x000fe400000000ff */
[----:B------:R-:W-:Y:S02]  /*4480*/  @!P0 MOV R14, R3 ;  /* 0x00000003000e8202 */ /* 0x000fe40000000f00 */
[----:B------:R-:W-:Y:S05]  /*4490*/  @!P0 MOV R15, R2 ;  /* 0x00000002000f8202 */ /* 0x000fea0000000f00 */
[----:B------:R1:W-:Y:S02]  /*44a0*/  ST.E.128 [R58.64], R12 ;  /* 0x0000000c3a007985 */ /* 0x0003e4000c101d0c */
.L_x_2261:
[----:B------:R-:W-:Y:S05]  /*44b0*/  BSYNC B0 ;  /* 0x0000000000007941 */ /* 0x000fea0003800000 */
.L_x_2260:
[----:B------:R-:W-:Y:S01]  /*44c0*/  ISETP.GE.AND P0, PT, R141, c[0x0][0x1d4], PT ;  /* 0x000075008d007a0c */ /* 0x000fe20003f06270 */
[----:B------:R-:W-:Y:S01]  /*44d0*/  @!UPT UIADD3 URZ, URZ, URZ, URZ ;  /* 0x0000003f3f3ff290 */ /* 0x000fe2000fffe03f */
[----:B------:R-:W-:Y:S11]  /*44e0*/  BSSY B0, `(.L_x_2262) ;  /* 0x0000039000007945 */ /* 0x000ff60003800000 */
[----:B------:R-:W-:-:S05]  /*44f0*/  @P0 BRA `(.L_x_2263) ;  /* 0x0000037000000947 */ /* 0x000fca0003800000 */
[----:B-1----:R-:W1:Y:S01]  /*4500*/  LDS.128 R12, [R71+0xc000] ;  /* 0x00c00000470c7984 */ /* 0x002e620000000c00 */
[----:B------:R-:W-:Y:S04]  /*4510*/  SHF.L.U32 R2, R230, 0x3, RZ ;  /* 0x00000003e6027819 */ /* 0x000fe800000006ff */
[C---:B----4-:R-:W-:Y:S04]  /*4520*/  LEA R36, P0, R2.reuse, R56, 0x1 ;  /* 0x0000003802247211 */ /* 0x050fe800078008ff */
[----:B---3--:R-:W-:Y:S02]  /*4530*/  LEA.HI.X.SX32 R37, R2, R57, 0x1, P0 ;  /* 0x0000003902257211 */ /* 0x008fe400000f0eff */
[----:B------:R-:W-:Y:S11]  /*4540*/  ISETP.GE.AND P0, PT, R149, c[0x0][0x27c], PT ;  /* 0x00009f0095007a0c */ /* 0x000ff60003f06270 */
[----:B------:R-:W-:Y:S02]  /*4550*/  @!UPT UIADD3 URZ, URZ, URZ, URZ ;  /* 0x0000003f3f3ff290 */ /* 0x000fe4000fffe03f */
[----:B------:R-:W-:Y:S01]  /*4560*/  @!P0 SHF.R.U64 R5, R6, 0x10, R7 ;  /* 0x0000001006058819 */ /* 0x000fe20000001207 */
[----:B------:R-:W-:Y:S01]  /*4570*/  @!P0 HADD2.F32 R2, -RZ, R26.H0_H0 ;  /* 0x2000001aff028230 */ /* 0x000fe20000004100 */
        /* <DEDUP_REMOVED lines=23> */
[----:B------:R-:W-:Y:S01]  /*46f0*/  @!P0 HADD2.F32 R4, -RZ, R26.H1_H1 ;  /* 0x3000001aff048230 */ /* 0x000fe20000004100 */
[----:B------:R-:W-:Y:S01]  /*4700*/  @!P0 FFMA.FTZ R3, R9, R22, R3 ;  /* 0x0000001609038223 */ /* 0x000fe20000010003 */
[--C-:B------:R-:W-:Y:S02]  /*4710*/  @!P0 HADD2.F32 R23, -RZ, R6.reuse.H1_H1 ;  /* 0x30000006ff178230 */ /* 0x100fe40000004100 */
[----:B------:R-:W-:Y:S02]  /*4720*/  @!P0 HADD2.F32 R7, -RZ, R6.H0_H0 ;  /* 0x20000006ff078230 */ /* 0x000fe40000004100 */
[----:B------:R-:W-:Y:S02]  /*4730*/  @!P0 HADD2.F32 R6, -RZ, R5.H0_H0 ;  /* 0x20000005ff068230 */ /* 0x000fe40000004100 */
[----:B------:R-:W-:Y:S02]  /*4740*/  @!P0 HADD2.F32 R26, -RZ, R51.H1_H1 ;  /* 0x30000033ff1a8230 */ /* 0x000fe40000004100 */
        /* <DEDUP_REMOVED lines=9> */
[----:B------:R-:W-:Y:S01]  /*47e0*/  @!P0 FFMA.FTZ R39, R6, R35, -R39 ;  /* 0x0000002306278223 */ /* 0x000fe20000010827 */
        /* <DEDUP_REMOVED lines=8> */
.L_x_2263:
[----:B------:R-:W-:Y:S05]  /*4870*/  BSYNC B0 ;  /* 0x0000000000007941 */ /* 0x000fea0003800000 */
.L_x_2262:
[----:B------:R-:W-:Y:S01]  /*4880*/  ISETP.GE.AND P0, PT, R140, c[0x0][0x1d4], PT ;  /* 0x000075008c007a0c */ /* 0x000fe20003f06270 */
[----:B------:R-:W-:Y:S01]  /*4890*/  @!UPT UIADD3 URZ, URZ, URZ, URZ ;  /* 0x0000003f3f3ff290 */ /* 0x000fe2000fffe03f */
[----:B------:R-:W-:Y:S11]  /*48a0*/  BSSY B0, `(.L_x_2264) ;  /* 0x000003b000007945 */ /* 0x000ff60003800000 */
[----:B------:R-:W-:-:S05]  /*48b0*/  @P0 BRA `(.L_x_2265) ;  /* 0x0000039000000947 */ /* 0x000fca0003800000 */
[----:B---3--:R-:W-:Y:S01]  /*48c0*/  IMAD.MOV.U32 R3, RZ, RZ, R57 ;  /* 0x000000ffff037224 */ /* 0x008fe200078e0039 */
[----:B------:R-:W-:Y:S01]  /*48d0*/  SHF.L.U32 R4, R229, 0x3, RZ ;  /* 0x00000003e5047819 */ /* 0x000fe200000006ff */
[----:B-1----:R-:W1:Y:S01]  /*48e0*/  LDS.128 R12, [R70+0xe000] ;  /* 0x00e00000460c7984 */ /* 0x002e620000000c00 */
[----:B----4-:R-:W-:Y:S04]  /*48f0*/  MOV R2, R56 ;  /* 0x0000003800027202 */ /* 0x010fe80000000f00 */
[C---:B------:R-:W-:Y:S04]  /*4900*/  LEA R36, P0, R4.reuse, R2, 0x1 ;  /* 0x0000000204247211 */ /* 0x040fe800078008ff */
[----:B------:R-:W-:Y:S02]  /*4910*/  LEA.HI.X.SX32 R37, R4, R3, 0x1, P0 ;  /* 0x0000000304257211 */ /* 0x000fe400000f0eff */
        /* <DEDUP_REMOVED lines=9> */
[----:B------:R-:W-:Y:S02]  /*49b0*/  @!P0 HADD2.F32 R16, -RZ, R16.H0_H0 ;  /* 0x20000010ff108230 */ /* 0x000fe40000004100 */
[----:B------:R-:W-:Y:S02]  /*49c0*/  @!P0 HADD2.F32 R22, -RZ, R52.H1_H1 ;  /* 0x30000034ff168230 */ /* 0x000fe40000004100 */
        /* <DEDUP_REMOVED lines=40> */
.L_x_2265:
[----:B------:R-:W-:Y:S05]  /*4c50*/  BSYNC B0 ;  /* 0x0000000000007941 */ /* 0x000fea0003800000 */
.L_x_2264:
[----:B------:R-:W-:Y:S01]  /*4c60*/  ISETP.GE.AND P0, PT, R208, c[0x0][0x1d4], PT ;  /* 0x00007500d0007a0c */ /* 0x000fe20003f06270 */
[----:B------:R-:W-:Y:S01]  /*4c70*/  @!UPT UIADD3 URZ, URZ, URZ, URZ ;  /* 0x0000003f3f3ff290 */ /* 0x000fe2000fffe03f */
[----:B------:R-:W-:Y:S11]  /*4c80*/  BSSY B0, `(.L_x_2266) ;  /* 0x0000038000007945 */ /* 0x000ff60003800000 */
[----:B------:R-:W-:-:S05]  /*4c90*/  @P0 BRA `(.L_x_2267) ;  /* 0x0000036000000947 */ /* 0x000fca0003800000 */
[C---:B----4-:R-:W-:Y:S01]  /*4ca0*/  LEA R26, P0, R208.reuse, R56, 0x1 ;  /* 0x00000038d01a7211 */ /* 0x050fe200078008ff */
[----:B-1----:R-:W1:Y:S03]  /*4cb0*/  LDS.128 R12, [R71+0xe000] ;  /* 0x00e00000470c7984 */ /* 0x002e660000000c00 */
        /* <DEDUP_REMOVED lines=52> */
.L_x_2267:
[----:B------:R-:W-:Y:S05]  /*5000*/  BSYNC B0 ;  /* 0x0000000000007941 */ /* 0x000fea0003800000 */
.L_x_2266:
        /* <DEDUP_REMOVED lines=58> */
.L_x_2269:
[----:B------:R-:W-:Y:S05]  /*53b0*/  BSYNC B0 ;  /* 0x0000000000007941 */ /* 0x000fea0003800000 */
.L_x_2268:
[----:B------:R-:W-:Y:S11]  /*53c0*/  ISETP.GE.AND P0, PT, R206, c[0x0][0x1d4], PT ;  /* 0x00007500ce007a0c */ /* 0x000ff60003f06270 */
[----:B------:R-:W-:Y:S02]  /*53d0*/  @!UPT UIADD3 URZ, URZ, URZ, URZ ;  /* 0x0000003f3f3ff290 */ /* 0x000fe4000fffe03f */
[----:B------:R-:W-:-:S05]  /*53e0*/  @P0 BRA `(.L_x_2259) ;  /* 0x000023e000000947 */ /* 0x000fca0003800000 */
[C---:B-1--4-:R-:W-:Y:S01]  /*53f0*/  LEA R22, P0, R206.reuse, R56, 0x1 ;  /* 0x00000038ce167211 */ /* 0x052fe200078008ff */
[----:B------:R-:W1:Y:S03]  /*5400*/  LDS.128 R12, [R71+0x10000] ;  /* 0x01000000470c7984 */ /* 0x000e660000000c00 */
        /* <DEDUP_REMOVED lines=53> */
.L_x_2256:
        /* <DEDUP_REMOVED lines=47> */
.L_x_2271:
[----:B------:R-:W-:Y:S05]  /*5a50*/  BSYNC B0 ;  /* 0x0000000000007941 */ /* 0x000fea0003800000 */
.L_x_2270:
        /* <DEDUP_REMOVED lines=29> */
[----:B--2---:R-:W-:Y:S02]  /*5c30*/  PRMT R30, R5, 0x5410, R4 ;  /* 0x00005410051e7816 */ /* 0x004fe40000000004 */
        /* <DEDUP_REMOVED lines=11> */
[----:B------:R-:W-:Y:S03]  /*5cf0*/  @!P0 HADD2.F32 R6, -RZ, R6.H0_H0 ;  /* 0x20000006ff068230 */ /* 0x000fe60000004100 */
        /* <DEDUP_REMOVED lines=52> */
[----:B------:R-:W-:Y:S01]  /*6040*/  @!P0 HADD2.F32 R36, -RZ, R5.H0_H0 ;  /* 0x20000005ff248230 */ /* 0x000fe20000004100 */
[----:B------:R-:W-:Y:S01]  /*6050*/  @!P0 SHF.R.U32.HI R41, RZ, 0x10, R43 ;  /* 0x00000010ff298819 */ /* 0x000fe2000001162b */
[--C-:B------:R-:W-:Y:S01]  /*6060*/  @!P0 HADD2.F32 R5, -RZ, R8.reuse.H0_H0 ;  /* 0x20000008ff058230 */ /* 0x100fe20000004100 */
[----:B------:R-:W-:Y:S01]  /*6070*/  @!P0 FMUL.FTZ R7, R35, R6 ;  /* 0x0000000623078220 */ /* 0x000fe20000410000 */
[----:B------:R-:W-:Y:S03]  /*6080*/  @!P0 HADD2.F32 R13, -RZ, R13.H0_H0 ;  /* 0x2000000dff0d8230 */ /* 0x000fe60000004100 */
[C---:B------:R-:W-:Y:S01]  /*6090*/  @!P0 FFMA.FTZ R66, R5.reuse, R36, -R7 ;  /* 0x0000002405428223 */ /* 0x040fe20000010807 */
[----:B------:R-:W-:Y:S01]  /*60a0*/  @!P0 SHF.R.U64 R7, R14, 0x10, R15 ;  /* 0x000000100e078819 */ /* 0x000fe2000000120f */
[----:B------:R-:W-:Y:S01]  /*60b0*/  @!P0 FMUL.FTZ R6, R5, R6 ;  /* 0x0000000605068220 */ /* 0x000fe20000410000 */
[----:B------:R-:W-:Y:S01]  /*60c0*/  @!P0 SHF.R.U64 R5, R42, 0x10, R43 ;  /* 0x000000102a058819 */ /* 0x000fe2000000122b */
[----:B------:R-:W-:Y:S01]  /*60d0*/  @!P0 HADD2.F32 R14, -RZ, R37.H1_H1 ;  /* 0x30000025ff0e8230 */ /* 0x000fe20000004100 */
[----:B------:R-:W-:Y:S01]  /*60e0*/  @!P0 F2FP.PACK_AB R42, R67, R68 ;  /* 0x00000044432a823e */ /* 0x000fe200000000ff */
[----:B------:R-:W-:Y:S02]  /*60f0*/  @!P0 HADD2.F32 R7, -RZ, R7.H0_H0 ;  /* 0x20000007ff078230 */ /* 0x000fe40000004100 */
[----:B------:R-:W-:Y:S01]  /*6100*/  @!P0 HADD2.F32 R37, -RZ, R5.H0_H0 ;  /* 0x20000005ff258230 */ /* 0x000fe20000004100 */
[----:B------:R-:W-:Y:S01]  /*6110*/  @!P0 MOV R20, R42 ;  /* 0x0000002a00148202 */ /* 0x000fe20000000f00 */
        /* <DEDUP_REMOVED lines=14> */
[----:B------:R-:W-:Y:S02]  /*6200*/  @!P0 IMAD.MOV.U32 R9, RZ, RZ, R23 ;  /* 0x000000ffff098224 */ /* 0x000fe400078e0017 */
[----:B------:R-:W-:Y:S01]  /*6210*/  @!P0 FFMA.FTZ R5, R12, R13, R5 ;  /* 0x0000000d0c058223 */ /* 0x000fe20000010005 */
[----:B------:R-:W-:Y:S01]  /*6220*/  @!P0 SHF.R.U32.HI R12, RZ, 0x10, R15 ;  /* 0x00000010ff0c8819 */ /* 0x000fe2000001160f */
[----:B------:R-:W-:Y:S01]  /*6230*/  @!P0 FFMA.FTZ R6, R35, R36, R6 ;  /* 0x0000002423068223 */ /* 0x000fe20000010006 */
[----:B------:R-:W-:Y:S01]  /*6240*/  @!P0 HADD2.F32 R13, -RZ, R8.H0_H0 ;  /* 0x20000008ff0d8230 */ /* 0x000fe20000004100 */
[----:B------:R-:W-:Y:S01]  /*6250*/  @!P0 FFMA.FTZ R7, R14, R37, R7 ;  /* 0x000000250e078223 */ /* 0x000fe20000010007 */
[----:B------:R-:W-:Y:S01]  /*6260*/  @!P0 F2FP.PACK_AB R4, R5, R4 ;  /* 0x000000040504823e */ /* 0x000fe200000000ff */
[----:B------:R-:W-:Y:S01]  /*6270*/  @!P0 IMAD.MOV.U32 R21, RZ, RZ, R43 ;  /* 0x000000ffff158224 */ /* 0x000fe200078e002b */
[----:B------:R-:W-:Y:S02]  /*6280*/  @!P0 HADD2.F32 R15, -RZ, R39.H0_H0 ;  /* 0x20000027ff0f8230 */ /* 0x000fe40000004100 */
[----:B------:R-:W-:Y:S01]  /*6290*/  @!P0 HADD2.F32 R35, -RZ, R40.H0_H0 ;  /* 0x20000028ff238230 */ /* 0x000fe20000004100 */
[----:B------:R-:W-:Y:S01]  /*62a0*/  @!P0 IMAD.MOV.U32 R49, RZ, RZ, R4 ;  /* 0x000000ffff318224 */ /* 0x000fe200078e0004 */
        /* <DEDUP_REMOVED lines=8> */
[C---:B------:R-:W-:Y:S02]  /*6330*/  @!P0 FMUL.FTZ R39, R36.reuse, R12 ;  /* 0x0000000c24278220 */ /* 0x040fe40000410000 */
[----:B------:R-:W-:Y:S02]  /*6340*/  @!P0 FFMA.FTZ R8, R15, R35, R8 ;  /* 0x000000230f088223 */ /* 0x000fe40000010008 */
[-C--:B------:R-:W-:Y:S01]  /*6350*/  @!P0 FFMA.FTZ R41, R9, R13.reuse, -R39 ;  /* 0x0000000d09298223 */ /* 0x080fe20000010827 */
        /* <DEDUP_REMOVED lines=18> */
.L_x_2273:
[----:B------:R-:W-:Y:S05]  /*6480*/  BSYNC B0 ;  /* 0x0000000000007941 */ /* 0x000fea0003800000 */
.L_x_2272:
        /* <DEDUP_REMOVED lines=9> */
[----:B------:R-:W-:Y:S01]  /*6520*/  @!P0 SHF.R.U64 R4, R16, 0x10, R17 ;  /* 0x0000001010048819 */ /* 0x000fe20000001211 */
[----:B------:R-:W-:Y:S01]  /*6530*/  @!P0 HADD2.F32 R9, -RZ, R56.H0_H0 ;  /* 0x20000038ff098230 */ /* 0x000fe20000004100 */
[----:B------:R-:W-:Y:S02]  /*6540*/  LEA.HI.SX32 R2, R2, R112, 0x1c ;  /* 0x0000007002027211 */ /* 0x000fe400078fe2ff */
[----:B------:R-:W-:Y:S01]  /*6550*/  @!P0 SHF.R.U64 R15, R44, 0x10, R45 ;  /* 0x000000102c0f8819 */ /* 0x000fe2000000122d */
[----:B------:R-:W-:Y:S01]  /*6560*/  @!P0 HADD2.F32 R6, -RZ, R4.H0_H0 ;  /* 0x20000004ff068230 */ /* 0x000fe20000004100 */
[----:B------:R-:W-:Y:S02]  /*6570*/  SHF.R.S32.HI R3, RZ, 0x1f, R2 ;  /* 0x0000001fff037819 */ /* 0x000fe40000011402 */
[----:B------:R-:W-:Y:S01]  /*6580*/  SHF.L.U32 R48, R2, 0x3, RZ ;  /* 0x0000000302307819 */ /* 0x000fe200000006ff */
[----:B------:R-:W-:Y:S01]  /*6590*/  @!P0 HADD2.F32 R15, -RZ, R15.H0_H0 ;  /* 0x2000000fff0f8230 */ /* 0x000fe20000004100 */
[----:B------:R-:W-:Y:S02]  /*65a0*/  LEA.HI R2, R3, R2, RZ, 0x3 ;  /* 0x0000000203027211 */ /* 0x000fe400078f18ff */
[----:B------:R-:W-:Y:S02]  /*65b0*/  @!P0 SHF.R.U64 R13, R18, 0x10, R19 ;  /* 0x00000010120d8819 */ /* 0x000fe40000001213 */
[----:B------:R-:W-:Y:S01]  /*65c0*/  @!P0 SHF.R.U32.HI R7, RZ, 0x10, R17 ;  /* 0x00000010ff078819 */ /* 0x000fe20000011611 */
[----:B------:R-:W-:Y:S01]  /*65d0*/  IMAD.SHL.U32 R2, R2, 0x200, RZ ;  /* 0x0000020002027824 */ /* 0x000fe200078e00ff */
[----:B------:R-:W-:Y:S01]  /*65e0*/  LOP3.LUT R3, R228, 0x38, R48, 0xf8, !PT ;  /* 0x00000038e4037812 */ /* 0x000fe200078ef830 */
[----:B------:R-:W-:Y:S01]  /*65f0*/  @!P0 HADD2.F32 R13, -RZ, R13.H0_H0 ;  /* 0x2000000dff0d8230 */ /* 0x000fe20000004100 */
[----:B------:R-:W-:Y:S02]  /*6600*/  @!P0 SHF.R.U32.HI R16, RZ, 0x10, R45 ;  /* 0x00000010ff108819 */ /* 0x000fe4000001162d */
[----:B------:R-:W-:Y:S02]  /*6610*/  LOP3.LUT R3, R3, R150, RZ, 0x3c, !PT ;  /* 0x0000009603037212 */ /* 0x000fe400078e3cff */
[----:B------:R-:W-:Y:S01]  /*6620*/  LOP3.LUT R2, R2, 0x7ffff000, RZ, 0xc0, !PT ;  /* 0x7ffff00002027812 */ /* 0x000fe200078ec0ff */
[----:B------:R-:W-:Y:S01]  /*6630*/  @!P0 HADD2.F32 R16, -RZ, R16.H0_H0 ;  /* 0x20000010ff108230 */ /* 0x000fe20000004100 */
[----:B------:R-:W-:Y:S02]  /*6640*/  @!P0 SHF.R.U32.HI R14, RZ, 0x10, R19 ;  /* 0x00000010ff0e8819 */ /* 0x000fe40000011613 */
[----:B------:R-:W-:Y:S02]  /*6650*/  IADD3 R2, R3, R2, R151 ;  /* 0x0000000203027210 */ /* 0x000fe40007ffe097 */
[----:B------:R-:W-:Y:S01]  /*6660*/  IADD3 R3, R117, R62, RZ ;  /* 0x0000003e75037210 */ /* 0x000fe20007ffe0ff */
[----:B------:R-:W-:Y:S01]  /*6670*/  @!P0 HADD2.F32 R14, -RZ, R14.H0_H0 ;  /* 0x2000000eff0e8230 */ /* 0x000fe20000004100 */
[--C-:B------:R-:W-:Y:S01]  /*6680*/  @!P0 SHF.R.U32.HI R36, RZ, 0x10, R47.reuse ;  /* 0x00000010ff248819 */ /* 0x100fe2000001162f */
[----:B------:R-:W-:Y:S01]  /*6690*/  IMAD.IADD R2, R62, 0x1, R2 ;  /* 0x000000013e027824 */ /* 0x000fe200078e0202 */
[----:B------:R-:W-:Y:S02]  /*66a0*/  SHF.L.U32 R3, R3, 0x1, RZ ;  /* 0x0000000103037819 */ /* 0x000fe400000006ff */
[----:B------:R-:W-:Y:S01]  /*66b0*/  @!P0 SHF.R.U64 R39, R46, 0x10, R47 ;  /* 0x000000102e278819 */ /* 0x000fe2000000122f */
[----:B------:R-:W-:Y:S01]  /*66c0*/  IMAD.SHL.U32 R2, R2, 0x2, RZ ;  /* 0x0000000202027824 */ /* 0x000fe200078e00ff */
[----:B------:R-:W-:Y:S01]  /*66d0*/  @!P0 HADD2.F32 R36, -RZ, R36.H0_H0 ;  /* 0x20000024ff248230 */ /* 0x000fe20000004100 */
[----:B------:R1:W-:Y:S08]  /*66e0*/  LDS.128 R20, [R3+0xc100] ;  /* 0x00c1000003147984 */ /* 0x0003f00000000c00 */
[----:B------:R-:W2:Y:S01]  /*66f0*/  LDS.128 R40, [R2+0xc100] ;  /* 0x00c1000002287984 */ /* 0x000ea20000000c00 */
[----:B-1----:R-:W-:Y:S01]  /*6700*/  @!P0 HADD2.F32 R3, -RZ, R29.H0_H0 ;  /* 0x2000001dff038230 */ /* 0x002fe20000004100 */
[----:B--2---:R-:W-:Y:S01]  /*6710*/  @!P0 IMAD.MOV.U32 R12, RZ, RZ, R40 ;  /* 0x000000ffff0c8224 */ /* 0x004fe200078e0028 */
[----:B------:R-:W-:Y:S02]  /*6720*/  @!P0 MOV R2, R20 ;  /* 0x0000001400028202 */ /* 0x000fe40000000f00 */
[----:B------:R-:W-:Y:S02]  /*6730*/  @!P0 MOV R37, R42 ;  /* 0x0000002a00258202 */ /* 0x000fe40000000f00 */
[----:B------:R-:W-:Y:S01]  /*6740*/  @!P0 HADD2.F32 R8, -RZ, R12.H0_H0 ;  /* 0x2000000cff088230 */ /* 0x000fe20000004100 */
[----:B------:R-:W-:Y:S01]  /*6750*/  @!P0 MOV R19, R43 ;  /* 0x0000002b00138202 */ /* 0x000fe20000000f00 */
[----:B------:R-:W-:Y:S02]  /*6760*/  @!P0 HADD2.F32 R5, -RZ, R2.H0_H0 ;  /* 0x20000002ff058230 */ /* 0x000fe40000004100 */
[----:B------:R-:W-:Y:S01]  /*6770*/  @!P0 HADD2.F32 R12, -RZ, R12.H1_H1 ;  /* 0x3000000cff0c8230 */ /* 0x000fe20000004100 */
[-C--:B------:R-:W-:Y:S01]  /*6780*/  @!P0 FMUL.FTZ R18, R8, R3.reuse ;  /* 0x0000000308128220 */ /* 0x080fe20000410000 */
[----:B------:R-:W-:Y:S01]  /*6790*/  @!P0 HADD2.F32 R4, -RZ, R2.H1_H1 ;  /* 0x30000002ff048230 */ /* 0x000fe20000004100 */
[C---:B------:R-:W-:Y:S01]  /*67a0*/  @!P0 FMUL.FTZ R2, R5.reuse, R3 ;  /* 0x0000000305028220 */ /* 0x040fe20000410000 */
[----:B------:R-:W-:Y:S01]  /*67b0*/  @!P0 HADD2.F32 R35, -RZ, R19.H1_H1 ;  /* 0x30000013ff238230 */ /* 0x000fe20000004100 */
[-C--:B------:R-:W-:Y:S02]  /*67c0*/  @!P0 FMUL.FTZ R17, R12, R6.reuse ;  /* 0x000000060c118220 */ /* 0x080fe40000410000 */
[----:B------:R-:W-:Y:S01]  /*67d0*/  @!P0 FMUL.FTZ R3, R4, R6 ;  /* 0x0000000604038220 */ /* 0x000fe20000410000 */
[----:B------:R-:W-:Y:S01]  /*67e0*/  @!P0 MOV R6, R41 ;  /* 0x0000002900068202 */ /* 0x000fe20000000f00 */
[-C--:B------:R-:W-:Y:S01]  /*67f0*/  @!P0 FFMA.FTZ R51, R5, R9.reuse, -R18 ;  /* 0x0000000905338223 */ /* 0x080fe20000010812 */
[----:B------:R-:W-:Y:S01]  /*6800*/  @!P0 HADD2.F32 R18, -RZ, R57.H0_H0 ;  /* 0x20000039ff128230 */ /* 0x000fe20000004100 */
[----:B------:R-:W-:Y:S02]  /*6810*/  @!P0 IMAD.MOV.U32 R5, RZ, RZ, R21 ;  /* 0x000000ffff058224 */ /* 0x000fe400078e0015 */
[----:B------:R-:W-:Y:S01]  /*6820*/  @!P0 FFMA.FTZ R2, R8, R9, R2 ;  /* 0x0000000908028223 */ /* 0x000fe20000010002 */
[--C-:B------:R-:W-:Y:S01]  /*6830*/  @!P0 HADD2.F32 R9, -RZ, R6.reuse.H0_H0 ;  /* 0x20000006ff098230 */ /* 0x100fe20000004100 */
[-C--:B------:R-:W-:Y:S01]  /*6840*/  @!P0 FFMA.FTZ R50, R4, R15.reuse, -R17 ;  /* 0x0000000f04328223 */ /* 0x080fe20000010811 */
[----:B------:R-:W-:Y:S01]  /*6850*/  @!P0 HADD2.F32 R4, -RZ, R29.H1_H1 ;  /* 0x3000001dff048230 */ /* 0x000fe20000004100 */
[----:B------:R-:W-:Y:S01]  /*6860*/  @!P0 FFMA.FTZ R3, R12, R15, R3 ;  /* 0x0000000f0c038223 */ /* 0x000fe20000010003 */
[----:B------:R-:W-:Y:S02]  /*6870*/  @!P0 HADD2.F32 R8, -RZ, R7.H0_H0 ;  /* 0x20000007ff088230 */ /* 0x000fe40000004100 */
[--C-:B------:R-:W-:Y:S02]  /*6880*/  @!P0 HADD2.F32 R7, -RZ, R5.reuse.H0_H0 ;  /* 0x20000005ff078230 */ /* 0x100fe40000004100 */
[----:B------:R-:W-:Y:S02]  /*6890*/  @!P0 HADD2.F32 R15, -RZ, R6.H1_H1 ;  /* 0x30000006ff0f8230 */ /* 0x000fe40000004100 */
[----:B------:R-:W-:Y:S02]  /*68a0*/  @!P0 HADD2.F32 R12, -RZ, R56.H1_H1 ;  /* 0x30000038ff0c8230 */ /* 0x000fe40000004100 */
[----:B------:R-:W-:Y:S01]  /*68b0*/  @!P0 HADD2.F32 R6, -RZ, R5.H1_H1 ;  /* 0x30000005ff068230 */ /* 0x000fe20000004100 */
[-C--:B------:R-:W-:Y:S01]  /*68c0*/  @!P0 FMUL.FTZ R5, R9, R4.reuse ;  /* 0x0000000409058220 */ /* 0x080fe20000410000 */
[----:B------:R-:W-:Y:S01]  /*68d0*/  @!P0 HADD2.F32 R29, -RZ, R19.H0_H0 ;  /* 0x20000013ff1d8230 */ /* 0x000fe20000004100 */
[----:B------:R-:W-:Y:S01]  /*68e0*/  @!P0 FMUL.FTZ R4, R7, R4 ;  /* 0x0000000407048220 */ /* 0x000fe20000410000 */
[--C-:B------:R-:W-:Y:S01]  /*68f0*/  @!P0 HADD2.F32 R19, -RZ, R37.reuse.H1_H1 ;  /* 0x30000025ff138230 */ /* 0x100fe20000004100 */
[----:B------:R-:W-:Y:S02]  /*6900*/  @!P0 FMUL.FTZ R17, R15, R8 ;  /* 0x000000080f118220 */ /* 0x000fe40000410000 */
[-C--:B------:R-:W-:Y:S02]  /*6910*/  @!P0 FFMA.FTZ R49, R7, R12.reuse, -R5 ;  /* 0x0000000c07318223 */ /* 0x080fe40000010805 */
[----:B------:R-:W-:Y:S02]  /*6920*/  @!P0 FFMA.FTZ R4, R9, R12, R4 ;  /* 0x0000000c09048223 */ /* 0x000fe40000010004 */
[----:B------:R-:W-:Y:S02]  /*6930*/  @!P0 IMAD.MOV.U32 R12, RZ, RZ, R22 ;  /* 0x000000ffff0c8224 */ /* 0x000fe400078e0016 */
[C---:B------:R-:W-:Y:S01]  /*6940*/  @!P0 FMUL.FTZ R5, R6.reuse, R8 ;  /* 0x0000000806058220 */ /* 0x040fe20000410000 */
[--C-:B------:R-:W-:Y:S01]  /*6950*/  @!P0 HADD2.F32 R8, -RZ, R30.reuse.H1_H1 ;  /* 0x3000001eff088230 */ /* 0x100fe20000004100 */
[----:B------:R-:W-:Y:S01]  /*6960*/  @!P0 FFMA.FTZ R47, R6, R16, -R17 ;  /* 0x00000010062f8223 */ /* 0x000fe20000010811 */
[----:B------:R-:W-:Y:S01]  /*6970*/  @!P0 HADD2.F32 R6, -RZ, R30.H0_H0 ;  /* 0x2000001eff068230 */ /* 0x000fe20000004100 */
[----:B------:R-:W-:Y:S01]  /*6980*/  @!P0 IMAD.MOV.U32 R9, RZ, RZ, R23 ;  /* 0x000000ffff098224 */ /* 0x000fe200078e0017 */
[----:B------:R-:W-:Y:S01]  /*6990*/  @!P0 HADD2.F32 R17, -RZ, R37.H0_H0 ;  /* 0x20000025ff118230 */ /* 0x000fe20000004100 */
[----:B------:R-:W-:Y:S01]  /*69a0*/  @!P0 FMUL.FTZ R44, R29, R8 ;  /* 0x000000081d2c8220 */ /* 0x000fe20000410000 */
[--C-:B------:R-:W-:Y:S01]  /*69b0*/  @!P0 HADD2.F32 R7, -RZ, R12.reuse.H0_H0 ;  /* 0x2000000cff078230 */ /* 0x100fe20000004100 */
[----:B------:R-:W-:Y:S02]  /*69c0*/  @!P0 FFMA.FTZ R5, R15, R16, R5 ;  /* 0x000000100f058223 */ /* 0x000fe40000010005 */
[-C--:B------:R-:W-:Y:S02]  /*69d0*/  @!P0 FMUL.FTZ R30, R17, R6.reuse ;  /* 0x00000006111e8220 */ /* 0x080fe40000410000 */
[----:B------:R-:W-:Y:S01]  /*69e0*/  @!P0 FMUL.FTZ R6, R7, R6 ;  /* 0x0000000607068220 */ /* 0x000fe20000410000 */
[----:B------:R-:W-:Y:S01]  /*69f0*/  @!P0 F2FP.PACK_AB R4, R5, R4 ;  /* 0x000000040504823e */ /* 0x000fe200000000ff */
[-C--:B------:R-:W-:Y:S01]  /*6a00*/  @!P0 FFMA.FTZ R46, R7, R18.reuse, -R30 ;  /* 0x00000012072e8223 */ /* 0x080fe2000001081e */
[----:B------:R-:W-:Y:S01]  /*6a10*/  @!P0 HADD2.F32 R30, -RZ, R57.H1_H1 ;  /* 0x30000039ff1e8230 */ /* 0x000fe20000004100 */
[----:B------:R-:W-:Y:S01]  /*6a20*/  @!P0 FFMA.FTZ R6, R17, R18, R6 ;  /* 0x0000001211068223 */ /* 0x000fe20000010006 */
[--C-:B------:R-:W-:Y:S01]  /*6a30*/  @!P0 HADD2.F32 R7, -RZ, R9.reuse.H0_H0 ;  /* 0x20000009ff078230 */ /* 0x100fe20000004100 */
[----:B------:R-:W-:Y:S04]  /*6a40*/  @!P0 IMAD.MOV.U32 R41, RZ, RZ, R4 ;  /* 0x000000ffff298224 */ /* 0x000fe800078e0004 */
[----:B------:R-:W-:Y:S01]  /*6a50*/  @!P0 FFMA.FTZ R45, R7, R30, -R44 ;  /* 0x0000001e072d8223 */ /* 0x000fe2000001082c */
[----:B------:R-:W-:Y:S01]  /*6a60*/  @!P0 F2FP.PACK_AB R44, R47, R49 ;  /* 0x000000312f2c823e */ /* 0x000fe200000000ff */
[----:B------:R-:W-:Y:S01]  /*6a70*/  @!P0 FMUL.FTZ R8, R7, R8 ;  /* 0x0000000807088220 */ /* 0x000fe20000410000 */
[----:B------:R-:W-:Y:S01]  /*6a80*/  @!P0 HADD2.F32 R7, -RZ, R9.H1_H1 ;  /* 0x30000009ff078230 */ /* 0x000fe20000004100 */
[----:B------:R-:W-:Y:S02]  /*6a90*/  @!P0 FMUL.FTZ R9, R35, R14 ;  /* 0x0000000e23098220 */ /* 0x000fe40000410000 */
[----:B------:R-:W-:Y:S02]  /*6aa0*/  @!P0 IMAD.MOV.U32 R21, RZ, RZ, R44 ;  /* 0x000000ffff158224 */ /* 0x000fe400078e002c */
[C---:B------:R-:W-:Y:S02]  /*6ab0*/  @!P0 FFMA.FTZ R37, R7.reuse, R36, -R9 ;  /* 0x0000002407258223 */ /* 0x040fe40000010809 */
[----:B------:R-:W-:Y:S01]  /*6ac0*/  @!P0 FMUL.FTZ R9, R7, R14 ;  /* 0x0000000e07098220 */ /* 0x000fe20000410000 */
[----:B------:R-:W-:Y:S01]  /*6ad0*/  @!P0 HADD2.F32 R14, -RZ, R39.H0_H0 ;  /* 0x20000027ff0e8230 */ /* 0x000fe20000004100 */
[----:B------:R-:W-:Y:S01]  /*6ae0*/  @!P0 F2FP.PACK_AB R39, R50, R51 ;  /* 0x000000333227823e */ /* 0x000fe200000000ff */
[----:B------:R-:W-:Y:S01]  /*6af0*/  @!P0 HADD2.F32 R7, -RZ, R12.H1_H1 ;  /* 0x3000000cff078230 */ /* 0x000fe20000004100 */
[----:B------:R-:W-:Y:S01]  /*6b00*/  @!P0 F2FP.PACK_AB R37, R37, R45 ;  /* 0x0000002d2525823e */ /* 0x000fe200000000ff */
[----:B------:R-:W-:Y:S01]  /*6b10*/  @!P0 FMUL.FTZ R12, R19, R13 ;  /* 0x0000000d130c8220 */ /* 0x000fe20000410000 */
[----:B------:R-:W-:Y:S03]  /*6b20*/  @!P0 MOV R20, R39 ;  /* 0x0000002700148202 */ /* 0x000fe60000000f00 */
[C---:B------:R-:W-:Y:S02]  /*6b30*/  @!P0 FFMA.FTZ R12, R7.reuse, R14, -R12 ;  /* 0x0000000e070c8223 */ /* 0x040fe4000001080c */
[----:B------:R-:W-:Y:S02]  /*6b40*/  @!P0 FMUL.FTZ R7, R7, R13 ;  /* 0x0000000d07078220 */ /* 0x000fe40000410000 */
[----:B------:R-:W-:Y:S01]  /*6b50*/  @!P0 IMAD.MOV.U32 R23, RZ, RZ, R37 ;  /* 0x000000ffff178224 */ /* 0x000fe200078e0025 */
        /* <DEDUP_REMOVED lines=17> */
.L_x_2275:
[----:B------:R-:W-:Y:S05]  /*6c70*/  BSYNC B0 ;  /* 0x0000000000007941 */ /* 0x000fea0003800000 */
.L_x_2274:
        /* <DEDUP_REMOVED lines=13> */
[----:B------:R-:W-:Y:S01]  /*6d50*/  @!P0 HADD2.F32 R12, -RZ, R58.H0_H0 ;  /* 0x2000003aff0c8230 */ /* 0x000fe20000004100 */
[----:B------:R-:W-:Y:S01]  /*6d60*/  LEA.HI R2, R3, R2, RZ, 0x3 ;  /* 0x0000000203027211 */ /* 0x000fe200078f18ff */
[--C-:B------:R-:W-:Y:S01]  /*6d70*/  @!P0 HADD2.F32 R29, -RZ, R59.reuse.H0_H0 ;  /* 0x2000003bff1d8230 */ /* 0x100fe20000004100 */
[----:B------:R-:W-:Y:S02]  /*6d80*/  LOP3.LUT R3, R228, 0x38, R35, 0xf8, !PT ;  /* 0x00000038e4037812 */ /* 0x000fe400078ef823 */
[----:B------:R-:W-:Y:S01]  /*6d90*/  @!P0 SHF.R.U64 R14, R26, 0x10, R27 ;  /* 0x000000101a0e8819 */ /* 0x000fe2000000121b */
[----:B------:R-:W-:Y:S01]  /*6da0*/  IMAD.SHL.U32 R2, R2, 0x200, RZ ;  /* 0x0000020002027824 */ /* 0x000fe200078e00ff */
[----:B------:R-:W-:Y:S02]  /*6db0*/  LOP3.LUT R3, R3, R150, RZ, 0x3c, !PT ;  /* 0x0000009603037212 */ /* 0x000fe400078e3cff */
[----:B------:R-:W-:Y:S01]  /*6dc0*/  @!P0 SHF.R.U64 R4, R24, 0x10, R25 ;  /* 0x0000001018048819 */ /* 0x000fe20000001219 */
[----:B------:R-:W-:Y:S01]  /*6dd0*/  @!P0 HADD2.F32 R14, -RZ, R14.H0_H0 ;  /* 0x2000000eff0e8230 */ /* 0x000fe20000004100 */
[----:B------:R-:W-:Y:S01]  /*6de0*/  LOP3.LUT R2, R2, 0x7ffff000, RZ, 0xc0, !PT ;  /* 0x7ffff00002027812 */ /* 0x000fe200078ec0ff */
[----:B------:R-:W-:Y:S01]  /*6df0*/  @!P0 HADD2.F32 R24, -RZ, R59.H1_H1 ;  /* 0x3000003bff188230 */ /* 0x000fe20000004100 */
[----:B------:R-:W-:Y:S01]  /*6e00*/  @!P0 SHF.R.U64 R15, R52, 0x10, R53 ;  /* 0x00000010340f8819 */ /* 0x000fe20000001235 */
[----:B------:R-:W-:Y:S01]  /*6e10*/  @!P0 HADD2.F32 R7, -RZ, R4.H0_H0 ;  /* 0x20000004ff078230 */ /* 0x000fe20000004100 */
[----:B------:R-:W-:Y:S02]  /*6e20*/  IADD3 R2, R3, R2, R151 ;  /* 0x0000000203027210 */ /* 0x000fe40007ffe097 */
[----:B------:R-:W-:Y:S01]  /*6e30*/  IADD3 R3, R116, R62, RZ ;  /* 0x0000003e74037210 */ /* 0x000fe20007ffe0ff */
[----:B------:R-:W-:Y:S01]  /*6e40*/  @!P0 HADD2.F32 R15, -RZ, R15.H0_H0 ;  /* 0x2000000fff0f8230 */ /* 0x000fe20000004100 */
[----:B------:R-:W-:Y:S01]  /*6e50*/  @!P0 SHF.R.U32.HI R6, RZ, 0x10, R25 ;  /* 0x00000010ff068819 */ /* 0x000fe20000011619 */
[----:B------:R-:W-:Y:S01]  /*6e60*/  IMAD.IADD R2, R62, 0x1, R2 ;  /* 0x000000013e027824 */ /* 0x000fe200078e0202 */
[----:B------:R-:W-:Y:S02]  /*6e70*/  SHF.L.U32 R3, R3, 0x1, RZ ;  /* 0x0000000103037819 */ /* 0x000fe400000006ff */
[----:B------:R-:W-:Y:S01]  /*6e80*/  @!P0 SHF.R.U32.HI R22, RZ, 0x10, R53 ;  /* 0x00000010ff168819 */ /* 0x000fe20000011635 */
[----:B------:R-:W-:Y:S01]  /*6e90*/  IMAD.SHL.U32 R2, R2, 0x2, RZ ;  /* 0x0000000202027824 */ /* 0x000fe200078e00ff */
[----:B------:R-:W-:Y:S01]  /*6ea0*/  @!P0 SHF.R.U32.HI R9, RZ, 0x10, R27 ;  /* 0x00000010ff098819 */ /* 0x000fe2000001161b */
[----:B------:R1:W-:Y:S01]  /*6eb0*/  LDS.128 R16, [R3+0xc100] ;  /* 0x00c1000003107984 */ /* 0x0003e20000000c00 */
[--C-:B------:R-:W-:Y:S01]  /*6ec0*/  @!P0 SHF.R.U32.HI R23, RZ, 0x10, R55.reuse ;  /* 0x00000010ff178819 */ /* 0x100fe20000011637 */
[----:B------:R-:W-:Y:S01]  /*6ed0*/  @!P0 HADD2.F32 R22, -RZ, R22.H0_H0 ;  /* 0x20000016ff168230 */ /* 0x000fe20000004100 */
[----:B------:R-:W-:Y:S05]  /*6ee0*/  @!P0 SHF.R.U64 R26, R54, 0x10, R55 ;  /* 0x00000010361a8819 */ /* 0x000fea0000001237 */
[----:B------:R-:W2:Y:S01]  /*6ef0*/  LDS.128 R40, [R2+0xc100] ;  /* 0x00c1000002287984 */ /* 0x000ea20000000c00 */
[----:B------:R-:W-:Y:S02]  /*6f00*/  @!P0 HADD2.F32 R26, -RZ, R26.H0_H0 ;  /* 0x2000001aff1a8230 */ /* 0x000fe40000004100 */
[----:B-1----:R-:W-:Y:S01]  /*6f10*/  @!P0 HADD2.F32 R3, -RZ, R31.H0_H0 ;  /* 0x2000001fff038230 */ /* 0x002fe20000004100 */
[----:B--2---:R-:W-:Y:S01]  /*6f20*/  @!P0 IMAD.MOV.U32 R13, RZ, RZ, R40 ;  /* 0x000000ffff0d8224 */ /* 0x004fe200078e0028 */
[----:B------:R-:W-:Y:S04]  /*6f30*/  @!P0 MOV R2, R16 ;  /* 0x0000001000028202 */ /* 0x000fe80000000f00 */
[--C-:B------:R-:W-:Y:S02]  /*6f40*/  @!P0 HADD2.F32 R8, -RZ, R13.reuse.H0_H0 ;  /* 0x2000000dff088230 */ /* 0x100fe40000004100 */
[--C-:B------:R-:W-:Y:S02]  /*6f50*/  @!P0 HADD2.F32 R5, -RZ, R2.reuse.H0_H0 ;  /* 0x20000002ff058230 */ /* 0x100fe40000004100 */
[----:B------:R-:W-:Y:S01]  /*6f60*/  @!P0 HADD2.F32 R4, -RZ, R2.H1_H1 ;  /* 0x30000002ff048230 */ /* 0x000fe20000004100 */
[CC--:B------:R-:W-:Y:S01]  /*6f70*/  @!P0 FMUL.FTZ R21, R8.reuse, R3.reuse ;  /* 0x0000000308158220 */ /* 0x0c0fe20000410000 */
[----:B------:R-:W-:Y:S01]  /*6f80*/  @!P0 HADD2.F32 R13, -RZ, R13.H1_H1 ;  /* 0x3000000dff0d8230 */ /* 0x000fe20000004100 */
[C---:B------:R-:W-:Y:S02]  /*6f90*/  @!P0 FMUL.FTZ R2, R5.reuse, R3 ;  /* 0x0000000305028220 */ /* 0x040fe40000410000 */
[-C--:B------:R-:W-:Y:S02]  /*6fa0*/  @!P0 FFMA.FTZ R48, R5, R12.reuse, -R21 ;  /* 0x0000000c05308223 */ /* 0x080fe40000010815 */
[----:B------:R-:W-:Y:S01]  /*6fb0*/  @!P0 FFMA.FTZ R2, R8, R12, R2 ;  /* 0x0000000c08028223 */ /* 0x000fe20000010002 */
[----:B------:R-:W-:Y:S01]  /*6fc0*/  @!P0 MOV R12, R41 ;  /* 0x00000029000c8202 */ /* 0x000fe20000000f00 */
[CC--:B------:R-:W-:Y:S01]  /*6fd0*/  @!P0 FMUL.FTZ R20, R13.reuse, R7.reuse ;  /* 0x000000070d148220 */ /* 0x0c0fe20000410000 */
[----:B------:R-:W-:Y:S01]  /*6fe0*/  @!P0 HADD2.F32 R8, -RZ, R6.H0_H0 ;  /* 0x20000006ff088230 */ /* 0x000fe20000004100 */
[C---:B------:R-:W-:Y:S02]  /*6ff0*/  @!P0 FMUL.FTZ R3, R4.reuse, R7 ;  /* 0x0000000704038220 */ /* 0x040fe40000410000 */
[----:B------:R-:W-:Y:S01]  /*7000*/  @!P0 IMAD.MOV.U32 R5, RZ, RZ, R17 ;  /* 0x000000ffff058224 */ /* 0x000fe200078e0011 */
[----:B------:R-:W-:Y:S01]  /*7010*/  @!P0 HADD2.F32 R21, -RZ, R12.H1_H1 ;  /* 0x3000000cff158230 */ /* 0x000fe20000004100 */
[-C--:B------:R-:W-:Y:S01]  /*7020*/  @!P0 FFMA.FTZ R45, R4, R15.reuse, -R20 ;  /* 0x0000000f042d8223 */ /* 0x080fe20000010814 */
[----:B------:R-:W-:Y:S01]  /*7030*/  @!P0 HADD2.F32 R20, -RZ, R58.H1_H1 ;  /* 0x3000003aff148230 */ /* 0x000fe20000004100 */
[----:B------:R-:W-:Y:S01]  /*7040*/  @!P0 FFMA.FTZ R3, R13, R15, R3 ;  /* 0x0000000f0d038223 */ /* 0x000fe20000010003 */
[----:B------:R-:W-:Y:S01]  /*7050*/  @!P0 HADD2.F32 R15, -RZ, R12.H0_H0 ;  /* 0x2000000cff0f8230 */ /* 0x000fe20000004100 */
[----:B------:R-:W-:Y:S01]  /*7060*/  @!P0 FMUL.FTZ R12, R21, R8 ;  /* 0x00000008150c8220 */ /* 0x000fe20000410000 */
[----:B------:R-:W-:Y:S02]  /*7070*/  @!P0 HADD2.F32 R4, -RZ, R31.H1_H1 ;  /* 0x3000001fff048230 */ /* 0x000fe40000004100 */
[--C-:B------:R-:W-:Y:S02]  /*7080*/  @!P0 HADD2.F32 R7, -RZ, R5.reuse.H0_H0 ;  /* 0x20000005ff078230 */ /* 0x100fe40000004100 */
[----:B------:R-:W-:Y:S01]  /*7090*/  @!P0 HADD2.F32 R6, -RZ, R5.H1_H1 ;  /* 0x30000005ff068230 */ /* 0x000fe20000004100 */
[-C--:B------:R-:W-:Y:S01]  /*70a0*/  @!P0 FMUL.FTZ R5, R15, R4.reuse ;  /* 0x000000040f058220 */ /* 0x080fe20000410000 */
[----:B------:R-:W-:Y:S01]  /*70b0*/  @!P0 HADD2.F32 R31, -RZ, R23.H0_H0 ;  /* 0x20000017ff1f8230 */ /* 0x000fe20000004100 */
[C---:B------:R-:W-:Y:S02]  /*70c0*/  @!P0 FMUL.FTZ R4, R7.reuse, R4 ;  /* 0x0000000407048220 */ /* 0x040fe40000410000 */
[----:B------:R-:W-:Y:S02]  /*70d0*/  @!P0 FFMA.FTZ R44, R7, R20, -R5 ;  /* 0x00000014072c8223 */ /* 0x000fe40000010805 */
[C---:B------:R-:W-:Y:S01]  /*70e0*/  @!P0 FMUL.FTZ R5, R6.reuse, R8 ;  /* 0x0000000806058220 */ /* 0x040fe20000410000 */
[----:B------:R-:W-:Y:S01]  /*70f0*/  @!P0 MOV R8, R43 ;  /* 0x0000002b00088202 */ /* 0x000fe20000000f00 */
[----:B------:R-:W-:Y:S02]  /*7100*/  @!P0 IMAD.MOV.U32 R7, RZ, RZ, R19 ;  /* 0x000000ffff078224 */ /* 0x000fe400078e0013 */
[----:B------:R-:W-:Y:S01]  /*7110*/  @!P0 FFMA.FTZ R39, R6, R22, -R12 ;  /* 0x0000001606278223 */ /* 0x000fe2000001080c */
[----:B------:R-:W-:Y:S01]  /*7120*/  @!P0 HADD2.F32 R6, -RZ, R32.H0_H0 ;  /* 0x20000020ff068230 */ /* 0x000fe20000004100 */
[----:B------:R-:W-:Y:S01]  /*7130*/  @!P0 FFMA.FTZ R4, R15, R20, R4 ;  /* 0x000000140f048223 */ /* 0x000fe20000010004 */
[--C-:B------:R-:W-:Y:S01]  /*7140*/  @!P0 HADD2.F32 R27, -RZ, R8.reuse.H0_H0 ;  /* 0x20000008ff1b8230 */ /* 0x100fe20000004100 */
[----:B------:R-:W-:Y:S01]  /*7150*/  @!P0 FFMA.FTZ R5, R21, R22, R5 ;  /* 0x0000001615058223 */ /* 0x000fe20000010005 */
[----:B------:R-:W-:Y:S01]  /*7160*/  @!P0 HADD2.F32 R12, -RZ, R9.H0_H0 ;  /* 0x20000009ff0c8230 */ /* 0x000fe20000004100 */
[----:B------:R-:W-:Y:S01]  /*7170*/  @!P0 F2FP.PACK_AB R20, R39, R44 ;  /* 0x0000002c2714823e */ /* 0x000fe200000000ff */
[--C-:B------:R-:W-:Y:S01]  /*7180*/  @!P0 HADD2.F32 R9, -RZ, R7.reuse.H0_H0 ;  /* 0x20000007ff098230 */ /* 0x100fe20000004100 */
[----:B------:R-:W-:Y:S01]  /*7190*/  @!P0 FMUL.FTZ R13, R27, R6 ;  /* 0x000000061b0d8220 */ /* 0x000fe20000410000 */
[----:B------:R-:W-:Y:S01]  /*71a0*/  @!P0 HADD2.F32 R7, -RZ, R7.H1_H1 ;  /* 0x30000007ff078230 */ /* 0x000fe20000004100 */
[----:B------:R-:W-:Y:S01]  /*71b0*/  @!P0 F2FP.PACK_AB R15, R45, R48 ;  /* 0x000000302d0f823e */ /* 0x000fe200000000ff */
[----:B------:R-:W-:Y:S01]  /*71c0*/  @!P0 IMAD.MOV.U32 R17, RZ, RZ, R20 ;  /* 0x000000ffff118224 */ /* 0x000fe200078e0014 */
[----:B------:R-:W-:Y:S01]  /*71d0*/  @!P0 HADD2.F32 R30, -RZ, R8.H1_H1 ;  /* 0x30000008ff1e8230 */ /* 0x000fe20000004100 */
[C---:B------:R-:W-:Y:S01]  /*71e0*/  @!P0 FMUL.FTZ R8, R9.reuse, R6 ;  /* 0x0000000609088220 */ /* 0x040fe20000410000 */
[----:B------:R-:W-:Y:S01]  /*71f0*/  @!P0 MOV R16, R15 ;  /* 0x0000000f00108202 */ /* 0x000fe20000000f00 */
[----:B------:R-:W-:Y:S01]  /*7200*/  @!P0 FFMA.FTZ R37, R9, R29, -R13 ;  /* 0x0000001d09258223 */ /* 0x000fe2000001080d */
[----:B------:R-:W-:Y:S01]  /*7210*/  @!P0 F2FP.PACK_AB R4, R5, R4 ;  /* 0x000000040504823e */ /* 0x000fe200000000ff */
[-C--:B------:R-:W-:Y:S02]  /*7220*/  @!P0 FMUL.FTZ R6, R30, R12.reuse ;  /* 0x0000000c1e068220 */ /* 0x080fe40000410000 */
[C---:B------:R-:W-:Y:S01]  /*7230*/  @!P0 FMUL.FTZ R9, R7.reuse, R12 ;  /* 0x0000000c07098220 */ /* 0x040fe20000410000 */
[----:B------:R-:W-:Y:S01]  /*7240*/  @!P0 MOV R12, R42 ;  /* 0x0000002a000c8202 */ /* 0x000fe20000000f00 */
[----:B------:R-:W-:Y:S01]  /*7250*/  @!P0 FFMA.FTZ R36, R7, R31, -R6 ;  /* 0x0000001f07248223 */ /* 0x000fe20000010806 */
[----:B------:R-:W-:Y:S01]  /*7260*/  @!P0 HADD2.F32 R6, -RZ, R32.H1_H1 ;  /* 0x30000020ff068230 */ /* 0x000fe20000004100 */
[----:B------:R-:W-:Y:S02]  /*7270*/  @!P0 IMAD.MOV.U32 R7, RZ, RZ, R18 ;  /* 0x000000ffff078224 */ /* 0x000fe400078e0012 */
[----:B------:R-:W-:Y:S01]  /*7280*/  @!P0 IMAD.MOV.U32 R41, RZ, RZ, R4 ;  /* 0x000000ffff298224 */ /* 0x000fe200078e0004 */
[--C-:B------:R-:W-:Y:S02]  /*7290*/  @!P0 HADD2.F32 R25, -RZ, R12.reuse.H1_H1 ;  /* 0x3000000cff198230 */ /* 0x100fe40000004100 */
[----:B------:R-:W-:Y:S02]  /*72a0*/  @!P0 HADD2.F32 R23, -RZ, R12.H0_H0 ;  /* 0x2000000cff178230 */ /* 0x000fe40000004100 */
[--C-:B------:R-:W-:Y:S01]  /*72b0*/  @!P0 HADD2.F32 R13, -RZ, R7.reuse.H0_H0 ;  /* 0x20000007ff0d8230 */ /* 0x100fe20000004100 */
[----:B------:R-:W-:Y:S01]  /*72c0*/  @!P0 FMUL.FTZ R32, R25, R14 ;  /* 0x0000000e19208220 */ /* 0x000fe20000410000 */
[----:B------:R-:W-:Y:S01]  /*72d0*/  @!P0 HADD2.F32 R12, -RZ, R7.H1_H1 ;  /* 0x30000007ff0c8230 */ /* 0x000fe20000004100 */
[-C--:B------:R-:W-:Y:S02]  /*72e0*/  @!P0 FMUL.FTZ R7, R23, R6.reuse ;  /* 0x0000000617078220 */ /* 0x080fe40000410000 */
[C---:B------:R-:W-:Y:S02]  /*72f0*/  @!P0 FMUL.FTZ R6, R13.reuse, R6 ;  /* 0x000000060d068220 */ /* 0x040fe40000410000 */
[----:B------:R-:W-:Y:S02]  /*7300*/  @!P0 FFMA.FTZ R13, R13, R24, -R7 ;  /* 0x000000180d0d8223 */ /* 0x000fe40000010807 */
[C---:B------:R-:W-:Y:S02]  /*7310*/  @!P0 FFMA.FTZ R32, R12.reuse, R26, -R32 ;  /* 0x0000001a0c208223 */ /* 0x040fe40000010820 */
[----:B------:R-:W-:Y:S01]  /*7320*/  @!P0 FMUL.FTZ R7, R12, R14 ;  /* 0x0000000e0c078220 */ /* 0x000fe20000410000 */
[----:B------:R-:W-:Y:S01]  /*7330*/  @!P0 F2FP.PACK_AB R14, R36, R37 ;  /* 0x00000025240e823e */ /* 0x000fe200000000ff */
[----:B------:R-:W-:Y:S01]  /*7340*/  @!P0 FFMA.FTZ R6, R23, R24, R6 ;  /* 0x0000001817068223 */ /* 0x000fe20000010006 */
[----:B------:R-:W-:Y:S01]  /*7350*/  @!P0 F2FP.PACK_AB R13, R32, R13 ;  /* 0x0000000d200d823e */ /* 0x000fe200000000ff */
[----:B------:R-:W-:Y:S01]  /*7360*/  @!P0 FFMA.FTZ R7, R25, R26, R7 ;  /* 0x0000001a19078223 */ /* 0x000fe20000010007 */
[----:B------:R-:W-:Y:S01]  /*7370*/  @!P0 F2FP.PACK_AB R12, R3, R2 ;  /* 0x00000002030c823e */ /* 0x000fe200000000ff */
[----:B------:R-:W-:Y:S01]  /*7380*/  @!P0 FFMA.FTZ R8, R27, R29, R8 ;  /* 0x0000001d1b088223 */ /* 0x000fe20000010008 */
[----:B------:R-:W-:Y:S01]  /*7390*/  @!P0 MOV R18, R13 ;  /* 0x0000000d00128202 */ /* 0x000fe20000000f00 */
[----:B------:R-:W-:Y:S01]  /*73a0*/  @!P0 IMAD.MOV.U32 R19, RZ, RZ, R14 ;  /* 0x000000ffff138224 */ /* 0x000fe200078e000e */
[----:B------:R-:W-:Y:S01]  /*73b0*/  @!P0 F2FP.PACK_AB R3, R7, R6 ;  /* 0x000000060703823e */ /* 0x000fe200000000ff */
[----:B------:R-:W-:Y:S01]  /*73c0*/  @!P0 FFMA.FTZ R9, R30, R31, R9 ;  /* 0x0000001f1e098223 */ /* 0x000fe20000010009 */
[----:B------:R-:W-:Y:S02]  /*73d0*/  @!P0 MOV R40, R12 ;  /* 0x0000000c00288202 */ /* 0x000fe40000000f00 */
[----:B------:R1:W-:Y:S01]  /*73e0*/  ST.E.128 [R46.64], R16 ;  /* 0x000000102e007985 */ /* 0x0003e2000c101d0c */
[----:B------:R-:W-:Y:S02]  /*73f0*/  @!P0 MOV R42, R3 ;  /* 0x00000003002a8202 */ /* 0x000fe40000000f00 */
[----:B------:R-:W-:Y:S04]  /*7400*/  @!P0 F2FP.PACK_AB R2, R9, R8 ;  /* 0x000000080902823e */ /* 0x000fe800000000ff */
        /* <DEDUP_REMOVED lines=8> */
.L_x_2255:
        /* <DEDUP_REMOVED lines=52> */
.L_x_2259:
[----:B--2-4-:R-:W-:Y:S05]  /*77d0*/  BSYNC B1 ;  /* 0x0000000000017941 */ /* 0x014fea0003800000 */
.L_x_2254:
[----:B------:R-:W-:Y:S01]  /*77e0*/  ISETP.GT.AND P0, PT, R28, R33, PT ;  /* 0x000000211c00720c */ /* 0x000fe20003f04270 */
[----:B-1----:R-:W-:Y:S01]  /*77f0*/  IMAD R8, R75, c[0x0][0x218], RZ ;  /* 0x000086004b087a24 */ /* 0x002fe200078e02ff */
[C---:B------:R-:W-:Y:S01]  /*7800*/  ISETP.GE.AND P1, PT, R38.reuse, 0x1, PT ;  /* 0x000000012600780c */ /* 0x040fe20003f26270 */
[----:B------:R-:W-:Y:S01]  /*7810*/  BSSY B0, `(.L_x_2276) ;  /* 0x000004a000007945 */ /* 0x000fe20003800000 */
[C---:B-----5:R-:W-:Y:S01]  /*7820*/  IADD3 R3, R38.reuse, 0x1, RZ ;  /* 0x0000000126037810 */ /* 0x060fe20007ffe0ff */
[----:B------:R-:W-:Y:S08]  /*7830*/  IMAD R8, R69, c[0x0][0x21c], R8 ;  /* 0x0000870045087a24 */ /* 0x000ff000078e0208 */
[----:B------:R-:W-:Y:S01]  /*7840*/  @P0 IMAD R2, R38, 0x6000, R10 ;  /* 0x0000600026020824 */ /* 0x000fe200078e020a */
[----:B------:R-:W-:Y:S01]  /*7850*/  SEL R38, R3, RZ, !P1 ;  /* 0x000000ff03267207 */ /* 0x000fe20004800000 */
[----:B------:R-:W-:Y:S01]  /*7860*/  @P0 IMAD.MOV.U32 R6, RZ, RZ, R86 ;  /* 0x000000ffff060224 */ /* 0x000fe200078e0056 */
        /* <DEDUP_REMOVED lines=68> */
.L_x_2277:
[----:B-12-4-:R-:W-:Y:S05]  /*7cb0*/  BSYNC B0 ;  /* 0x0000000000007941 */ /* 0x016fea0003800000 */
.L_x_2276:
        /* <DEDUP_REMOVED lines=33> */
.L_x_2253:
[----:B------:R-:W-:Y:S02]  /*7ed0*/  IMAD.MOV.U32 R0, RZ, RZ, c[0x0][0x2c4] ;  /* 0x0000b100ff007624 */ /* 0x000fe400078e00ff */
[----:B------:R-:W-:-:S03]  /*7ee0*/  IMAD.MOV.U32 R3, RZ, RZ, c[0x0][0x32c] ;  /* 0x0000cb00ff037624 */ /* 0x000fc600078e00ff */
[----:B------:R-:W-:Y:S02]  /*7ef0*/  ISETP.NE.AND P3, PT, R0, 0x1, PT ;  /* 0x000000010000780c */ /* 0x000fe40003f65270 */
[----:B------:R-:W-:Y:S02]  /*7f00*/  IADD3 R0, R226, 0x7f, RZ ;  /* 0x0000007fe2007810 */ /* 0x000fe40007ffe0ff */
[----:B------:R-:W-:-:S09]  /*7f10*/  ISETP.GE.AND P1, PT, R3, 0x1, PT ;  /* 0x000000010300780c */ /* 0x000fd20003f26270 */
[----:B-1----:R-:W-:-:S05]  /*7f20*/  @P3 IMAD.HI.U32 R2, R0, c[0x0][0x2c8], RZ ;  /* 0x0000b20000023a27 */ /* 0x002fca00078e00ff */
[----:B------:R-:W-:-:S05]  /*7f30*/  @P3 SHF.R.U32.HI R0, RZ, c[0x0][0x2cc], R2 ;  /* 0x0000b300ff003a19 */ /* 0x000fca0000011602 */
[----:B------:R-:W-:-:S05]  /*7f40*/  IMAD.IADD R0, R245, 0x1, R0 ;  /* 0x00000001f5007824 */ /* 0x000fca00078e0200 */
[----:B------:R-:W-:Y:S01]  /*7f50*/  IADD3 R3, R0, c[0x0][0x328], RZ ;  /* 0x0000ca0000037a10 */ /* 0x000fe20007ffe0ff */
        /* <DEDUP_REMOVED lines=12> */
.L_x_2281:
[----:B------:R-:W-:-:S04]  /*8020*/  MOV R0, 0x1 ;  /* 0x0000000100007802 */ /* 0x000fc80000000f00 */
[----:B------:R-:W-:-:S13]  /*8030*/  ISETP.NE.AND P0, PT, R0, c[0x0][0x32c], PT ;  /* 0x0000cb0000007a0c */ /* 0x000fda0003f05270 */
[----:B------:R-:W-:-:S05]  /*8040*/  @P0 IMAD.HI.U32 R0, R2, c[0x0][0x330], RZ ;  /* 0x0000cc0002000a27 */ /* 0x000fca00078e00ff */
[----:B------:R-:W-:Y:S02]  /*8050*/  @P0 SHF.R.U32.HI R2, RZ, c[0x0][0x334], R0 ;  /* 0x0000cd00ff020a19 */ /* 0x000fe40000011600 */
.L_x_2282:
[----:B------:R-:W-:Y:S05]  /*8060*/  BSYNC B0 ;  /* 0x0000000000007941 */ /* 0x000fea0003800000 */
.L_x_2280:
[----:B------:R-:W-:-:S05]  /*8070*/  MOV R0, c[0x0][0x32c] ;  /* 0x0000cb0000007a02 */ /* 0x000fca0000000f00 */
[----:B------:R-:W-:-:S05]  /*8080*/  IMAD R2, R2, R0, c[0x0][0x32c] ;  /* 0x0000cb0002027624 */ /* 0x000fca00078e0200 */
[----:B------:R-:W-:-:S04]  /*8090*/  IMNMX R3, R3, R2, PT ;  /* 0x0000000203037217 */ /* 0x000fc80003800200 */
.L_x_2279:
        /* <DEDUP_REMOVED lines=21> */
.L_x_2285:
[----:B------:R-:W-:-:S04]  /*81f0*/  MOV R3, c[0x0][0x32c] ;  /* 0x0000cb0000037a02 */ /* 0x000fc80000000f00 */
[----:B------:R-:W-:-:S13]  /*8200*/  ISETP.NE.AND P0, PT, R3, 0x1, PT ;  /* 0x000000010300780c */ /* 0x000fda0003f05270 */
[----:B------:R-:W-:-:S05]  /*8210*/  @P0 IMAD.HI.U32 R3, R0, c[0x0][0x330], RZ ;  /* 0x0000cc0000030a27 */ /* 0x000fca00078e00ff */
[----:B------:R-:W-:Y:S02]  /*8220*/  @P0 SHF.R.U32.HI R0, RZ, c[0x0][0x334], R3 ;  /* 0x0000cd00ff000a19 */ /* 0x000fe40000011603 */
.L_x_2286:
[----:B------:R-:W-:Y:S05]  /*8230*/  BSYNC B0 ;  /* 0x0000000000007941 */ /* 0x000fea0003800000 */
.L_x_2284:
[----:B------:R-:W-:-:S05]  /*8240*/  IMAD R0, R0, c[0x0][0x32c], RZ ;  /* 0x0000cb0000007a24 */ /* 0x000fca00078e02ff */
[----:B------:R-:W-:-:S04]  /*8250*/  IMNMX R2, R2, R0, !PT ;  /* 0x0000000002027217 */ /* 0x000fc80007800200 */
.L_x_2283:
        /* <DEDUP_REMOVED lines=37> */
.L_x_2288:
[----:B------:R-:W-:Y:S05]  /*84b0*/  BSYNC B0 ;  /* 0x0000000000007941 */ /* 0x000fea0003800000 */
.L_x_2287:
        /* <DEDUP_REMOVED lines=61> */
[----:B------:R-:W-:Y:S01]  /*8890*/  SHF.R.S32.HI R0, RZ, 0x1f, R135 ;  /* 0x0000001fff007819 */ /* 0x000fe20000011487 */
[----:B------:R-:W-:Y:S01]  /*88a0*/  IMAD R4, R216, 0x20, R231 ;  /* 0x00000020d8047824 */ /* 0x000fe200078e02e7 */
        /* <DEDUP_REMOVED lines=11> */
[----:B-1----:R-:W-:-:S05]  /*8960*/  IMAD.WIDE.U32 R2, R135, c[0x0][0x178], RZ ;  /* 0x00005e0087027a25 */ /* 0x002fca00078e00ff */
[----:B------:R-:W-:Y:S02]  /*8970*/  IADD3 R3, R3, R0, RZ ;  /* 0x0000000003037210 */ /* 0x000fe40007ffe0ff */
        /* <DEDUP_REMOVED lines=19> */
[----:B------:R-:W-:Y:S01]  /*8ab0*/  IMAD R0, R5, c[0x0][0x1a8], RZ ;  /* 0x00006a0005007a24 */ /* 0x000fe200078e02ff */
[----:B------:R-:W-:-:S03]  /*8ac0*/  IADD3 R5, R231, R226, RZ ;  /* 0x000000e2e7057210 */ /* 0x000fc60007ffe0ff */
[C---:B------:R-:W-:Y:S02]  /*8ad0*/  IMAD R0, R4.reuse, c[0x0][0x1ac], R0 ;  /* 0x00006b0004007a24 */ /* 0x040fe400078e0200 */
[----:B------:R-:W-:-:S04]  /*8ae0*/  IMAD.WIDE.U32 R2, R4, c[0x0][0x1a8], R2 ;  /* 0x00006a0004027a25 */ /* 0x000fc800078e0002 */
[----:B------:R-:W-:Y:S01]  /*8af0*/  IMAD.IADD R0, R3, 0x1, R0 ;  /* 0x0000000103007824 */ /* 0x000fe200078e0200 */
[----:B------:R-:W-:-:S04]  /*8b00*/  LEA R13, P0, R2, c[0x0][0x160], 0x1 ;  /* 0x00005800020d7a11 */ /* 0x000fc800078008ff */
[----:B------:R-:W-:Y:S01]  /*8b10*/  LEA.HI.X R12, R2, c[0x0][0x164], R0, 0x1, P0 ;  /* 0x00005900020c7a11 */ /* 0x000fe200000f0c00 */
[----:B------:R-:W-:Y:S01]  /*8b20*/  @!P1 IMAD.MOV.U32 R14, RZ, RZ, R239 ;  /* 0x000000ffff0e9224 */ /* 0x000fe200078e00ef */
[----:B------:R-:W-:Y:S05]  /*8b30*/  BRA.DIV ~URZ, `(.L_x_2290) ;  /* 0x0001aa727f007947 */ /* 0x000fea000b800000 */
[----:B------:R1:W2:Y:S02]  /*8b40*/  SHFL.IDX PT, R4, R12, RZ, 0x181f ;  /* 0x00181fff0c047589 */ /* 0x0002a400000e0000 */
.L_x_2494:
[----:B------:R-:W-:Y:S05]  /*8b50*/  BRA.DIV ~URZ, `(.L_x_2291) ;  /* 0x0001aac27f007947 */ /* 0x000fea000b800000 */
[----:B------:R3:W4:Y:S02]  /*8b60*/  SHFL.IDX PT, R0, R13, RZ, 0x181f ;  /* 0x00181fff0d007589 */ /* 0x00072400000e0000 */
.L_x_2495:
[----:B------:R-:W-:Y:S01]  /*8b70*/  IMAD R37, R210, c[0x0][0x2c4], RZ ;  /* 0x0000b100d2257a24 */ /* 0x000fe200078e02ff */
[----:B------:R-:W-:Y:S04]  /*8b80*/  BSSY B0, `(.L_x_2292) ;  /* 0x000000f000007945 */ /* 0x000fe80003800000 */
[----:B------:R-:W-:-:S13]  /*8b90*/  ISETP.GE.AND P0, PT, R5, R37, PT ;  /* 0x000000250500720c */ /* 0x000fda0003f06270 */
[----:B------:R-:W-:Y:S05]  /*8ba0*/  @P0 BRA `(.L_x_2293) ;  /* 0x000000c000000947 */ /* 0x000fea0003800000 */
[CC--:B----4-:R-:W-:Y:S02]  /*8bb0*/  LEA R8, P0, R198.reuse, R0.reuse, 0x1 ;  /* 0x00000000c6087211 */ /* 0x0d0fe400078008ff */
[C---:B------:R-:W-:Y:S02]  /*8bc0*/  LEA R6, P1, R201.reuse, R0, 0x1 ;  /* 0x00000000c9067211 */ /* 0x040fe400078208ff */
[----:B--2---:R-:W-:Y:S02]  /*8bd0*/  LEA.HI.X R9, R198, R4, R199, 0x1, P0 ;  /* 0x00000004c6097211 */ /* 0x004fe400000f0cc7 */
        /* <DEDUP_REMOVED lines=9> */
.L_x_2293:
[----:B------:R-:W-:Y:S05]  /*8c70*/  BSYNC B0 ;  /* 0x0000000000007941 */ /* 0x000fea0003800000 */
.L_x_2292:
[----:B------:R-:W-:Y:S05]  /*8c80*/  BRA.DIV ~URZ, `(.L_x_2294) ;  /* 0x0001aa027f007947 */ /* 0x000fea000b800000 */
[----:B--2---:R2:W1:Y:S04]  /*8c90*/  SHFL.IDX PT, R4, R12, 0x1, 0x181f ;  /* 0x00381f000c047f89 */ /* 0x00446800000e0000 */
[----:B----4-:R2:W4:Y:S02]  /*8ca0*/  SHFL.IDX PT, R0, R13, 0x1, 0x181f ;  /* 0x00381f000d007f89 */ /* 0x01052400000e0000 */
.L_x_2496:
[----:B------:R-:W-:Y:S01]  /*8cb0*/  IADD3 R2, R5, 0x20, RZ ;  /* 0x0000002005027810 */ /* 0x000fe20007ffe0ff */
[----:B------:R-:W-:Y:S03]  /*8cc0*/  BSSY B0, `(.L_x_2295) ;  /* 0x000000f000007945 */ /* 0x000fe60003800000 */
[----:B------:R-:W-:-:S13]  /*8cd0*/  ISETP.GE.AND P0, PT, R2, R37, PT ;  /* 0x000000250200720c */ /* 0x000fda0003f06270 */
[----:B------:R-:W-:Y:S05]  /*8ce0*/  @P0 BRA `(.L_x_2296) ;  /* 0x000000c000000947 */ /* 0x000fea0003800000 */
[CC--:B----4-:R-:W-:Y:S02]  /*8cf0*/  LEA R8, P0, R198.reuse, R0.reuse, 0x1 ;  /* 0x00000000c6087211 */ /* 0x0d0fe400078008ff */
[C---:B------:R-:W-:Y:S02]  /*8d00*/  LEA R6, P1, R201.reuse, R0, 0x1 ;  /* 0x00000000c9067211 */ /* 0x040fe400078208ff */
[----:B-1----:R-:W-:Y:S02]  /*8d10*/  LEA.HI.X R9, R198, R4, R199, 0x1, P0 ;  /* 0x00000004c6097211 */ /* 0x002fe400000f0cc7 */
        /* <DEDUP_REMOVED lines=9> */
.L_x_2296:
[----:B------:R-:W-:Y:S05]  /*8db0*/  BSYNC B0 ;  /* 0x0000000000007941 */ /* 0x000fea0003800000 */
.L_x_2295:
[----:B------:R-:W-:Y:S05]  /*8dc0*/  BRA.DIV ~URZ, `(.L_x_2297) ;  /* 0x0001a9927f007947 */ /* 0x000fea000b800000 */
[----:B-1----:R1:W2:Y:S02]  /*8dd0*/  SHFL.IDX PT, R4, R12, 0x2, 0x181f ;  /* 0x00581f000c047f89 */ /* 0x0022a400000e0000 */
.L_x_2497:
[----:B------:R-:W-:Y:S05]  /*8de0*/  BRA.DIV ~URZ, `(.L_x_2298) ;  /* 0x0001a9e27f007947 */ /* 0x000fea000b800000 */
[----:B----4-:R4:W1:Y:S02]  /*8df0*/  SHFL.IDX PT, R0, R13, 0x2, 0x181f ;  /* 0x00581f000d007f89 */ /* 0x01086400000e0000 */
.L_x_2498:
[----:B------:R-:W-:Y:S01]  /*8e00*/  IADD3 R2, R5, 0x40, RZ ;  /* 0x0000004005027810 */ /* 0x000fe20007ffe0ff */
[----:B------:R-:W-:Y:S03]  /*8e10*/  BSSY B0, `(.L_x_2299) ;  /* 0x000000f000007945 */ /* 0x000fe60003800000 */
[----:B------:R-:W-:-:S13]  /*8e20*/  ISETP.GE.AND P0, PT, R2, R37, PT ;  /* 0x000000250200720c */ /* 0x000fda0003f06270 */
[----:B------:R-:W-:Y:S05]  /*8e30*/  @P0 BRA `(.L_x_2300) ;  /* 0x000000c000000947 */ /* 0x000fea0003800000 */
[CC--:B-1----:R-:W-:Y:S02]  /*8e40*/  LEA R8, P0, R198.reuse, R0.reuse, 0x1 ;  /* 0x00000000c6087211 */ /* 0x0c2fe400078008ff */
        /* <DEDUP_REMOVED lines=11> */
.L_x_2300:
[----:B------:R-:W-:Y:S05]  /*8f00*/  BSYNC B0 ;  /* 0x0000000000007941 */ /* 0x000fea0003800000 */
.L_x_2299:
[----:B------:R-:W-:Y:S05]  /*8f10*/  BRA.DIV ~URZ, `(.L_x_2301) ;  /* 0x0001a9227f007947 */ /* 0x000fea000b800000 */
[----:B--2---:R2:W3:Y:S04]  /*8f20*/  SHFL.IDX PT, R4, R12, 0x3, 0x181f ;  /* 0x00781f000c047f89 */ /* 0x0044e800000e0000 */
[----:B-1----:R2:W1:Y:S02]  /*8f30*/  SHFL.IDX PT, R0, R13, 0x3, 0x181f ;  /* 0x00781f000d007f89 */ /* 0x00246400000e0000 */
.L_x_2499:
[----:B------:R-:W-:Y:S01]  /*8f40*/  IADD3 R2, R5, 0x60, RZ ;  /* 0x0000006005027810 */ /* 0x000fe20007ffe0ff */
[----:B-----5:R-:W-:-:S03]  /*8f50*/  IMAD.WIDE.U32 R220, R14, c[0x0][0x2b0], RZ ;  /* 0x0000ac000edc7a25 */ /* 0x020fc600078e00ff */
[----:B------:R-:W-:-:S13]  /*8f60*/  ISETP.GE.AND P0, PT, R2, R37, PT ;  /* 0x000000250200720c */ /* 0x000fda0003f06270 */
        /* <DEDUP_REMOVED lines=31> */
[----:B------:R-:W-:Y:S01]  /*9160*/  IMAD.WIDE.U32 R222, R15, c[0x0][0x210], RZ ;  /* 0x000084000fde7a25 */ /* 0x000fe200078e00ff */
[----:B------:R-:W-:-:S03]  /*9170*/  SHF.L.U64.HI R16, R198, 0x1, R199 ;  /* 0x00000001c6107819 */ /* 0x000fc600000102c7 */
[C---:B------:R-:W-:Y:S01]  /*9180*/  IMAD.SHL.U32 R17, R201.reuse, 0x2, RZ ;  /* 0x00000002c9117824 */ /* 0x040fe200078e00ff */
[----:B------:R-:W-:Y:S01]  /*9190*/  SHF.L.U64.HI R19, R201, 0x1, R212 ;  /* 0x00000001c9137819 */ /* 0x000fe200000102d4 */
[----:B------:R-:W-:Y:S01]  /*91a0*/  IMAD.MOV.U32 R0, RZ, RZ, R2 ;  /* 0x000000ffff007224 */ /* 0x000fe200078e0002 */
[----:B------:R-:W-:Y:S01]  /*91b0*/  @P6 SHF.R.U32.HI R0, RZ, c[0x0][0x2c0], R3 ;  /* 0x0000b000ff006a19 */ /* 0x000fe20000011603 */
[----:B------:R-:W-:Y:S02]  /*91c0*/  IMAD.IADD R101, R209, 0x1, -R104 ;  /* 0x00000001d1657824 */ /* 0x000fe400078e0a68 */
[----:B------:R-:W-:Y:S01]  /*91d0*/  IMAD.SHL.U32 R20, R194, 0x2, RZ ;  /* 0x00000002c2147824 */ /* 0x000fe200078e00ff */
[----:B------:R-:W-:Y:S02]  /*91e0*/  @!P0 IADD3 R3, P1, R0, R220, RZ ;  /* 0x000000dc00038210 */ /* 0x000fe40007f3e0ff */
[----:B------:R-:W-:Y:S02]  /*91f0*/  SHF.L.U64.HI R18, R194, 0x1, R211 ;  /* 0x00000001c2127819 */ /* 0x000fe400000102d3 */
[----:B------:R-:W-:-:S02]  /*9200*/  @!P0 LEA.HI.X.SX32 R5, R0, R224, 0x1, P1 ;  /* 0x000000e000058211 */ /* 0x000fc400008f0eff */
[C---:B------:R-:W-:Y:S02]  /*9210*/  @!P0 LEA R4, P1, R3.reuse, c[0x0][0x2a0], 0x2 ;  /* 0x0000a80003048a11 */ /* 0x040fe400078210ff */
[----:B------:R-:W-:Y:S02]  /*9220*/  ISETP.GT.AND P5, PT, R22, 0x3f, PT ;  /* 0x0000003f1600780c */ /* 0x000fe40003fa4270 */
[----:B------:R-:W-:Y:S02]  /*9230*/  @!P0 LEA.HI.X R5, R3, c[0x0][0x2a4], R5, 0x2, P1 ;  /* 0x0000a90003058a11 */ /* 0x000fe400008f1405 */
[----:B------:R-:W-:-:S03]  /*9240*/  @P6 LOP3.LUT R204, R204, 0x8, RZ, 0xfc, !PT ;  /* 0x00000008cccc6812 */ /* 0x000fc600078efcff */
[----:B------:R1:W3:Y:S01]  /*9250*/  @!P0 LDG.E R190, [R4.64] ;  /* 0x0000000c04be8981 */ /* 0x0002e2000c1e1900 */
[----:B------:R-:W-:Y:S01]  /*9260*/  IMAD.MOV R0, RZ, RZ, -R0 ;  /* 0x000000ffff007224 */ /* 0x000fe200078e0a00 */
[----:B------:R-:W-:Y:S01]  /*9270*/  LOP3.LUT R204, R204, 0xfffffffe, RZ, 0xc0, !PT ;  /* 0xfffffffecccc7812 */ /* 0x000fe200078ec0ff */
[----:B------:R-:W-:Y:S01]  /*9280*/  IMAD R217, R15, c[0x0][0x1ec], R219 ;  /* 0x00007b000fd97a24 */ /* 0x000fe200078e02db */
[----:B------:R-:W-:Y:S01]  /*9290*/  BSSY B0, `(.L_x_2302) ;  /* 0x00000a5000007945 */ /* 0x000fe20003800000 */
[----:B------:R-:W-:Y:S01]  /*92a0*/  IMAD R192, R0, c[0x0][0x2b8], R2 ;  /* 0x0000ae0000c07a24 */ /* 0x000fe200078e0202 */
[----:B------:R-:W-:Y:S01]  /*92b0*/  @P5 LOP3.LUT R204, R204, 0x1, RZ, 0xfc, !PT ;  /* 0x00000001cccc5812 */ /* 0x000fe200078efcff */
[----:B--2---:R-:W-:Y:S02]  /*92c0*/  IMAD.IADD R12, R101, 0x1, -R231 ;  /* 0x00000001650c7824 */ /* 0x004fe400078e0ae7 */
[----:B------:R-:W-:-:S03]  /*92d0*/  IMAD.WIDE.U32 R2, R192, c[0x0][0x1e0], RZ ;  /* 0x00007800c0027a25 */ /* 0x000fc600078e00ff */
[----:B------:R-:W-:Y:S01]  /*92e0*/  ISETP.GE.AND P1, PT, R12, 0x1, PT ;  /* 0x000000010c00780c */ /* 0x000fe20003f26270 */
[----:B------:R-:W-:Y:S02]  /*92f0*/  IMAD R225, R15, c[0x0][0x214], R223 ;  /* 0x000085000fe17a24 */ /* 0x000fe400078e02df */
[----:B------:R-:W-:Y:S01]  /*9300*/  IMAD.SHL.U32 R15, R198, 0x2, RZ ;  /* 0x00000002c60f7824 */ /* 0x000fe200078e00ff */
[----:B-1----:R-:W-:-:S09]  /*9310*/  SHF.R.S32.HI R4, RZ, 0x1f, R192 ;  /* 0x0000001fff047819 */ /* 0x002fd200000114c0 */
[----:B------:R-:W-:Y:S02]  /*9320*/  @P1 ISETP.GE.AND P3, PT, R198, c[0x0][0x1d4], PT ;  /* 0x00007500c6001a0c */ /* 0x000fe40003f66270 */
[----:B------:R-:W-:Y:S01]  /*9330*/  @P1 ISETP.GE.AND P2, PT, R201, c[0x0][0x1d4], PT ;  /* 0x00007500c9001a0c */ /* 0x000fe20003f46270 */
[C---:B------:R-:W-:Y:S02]  /*9340*/  IMAD R0, R4.reuse, c[0x0][0x1e0], RZ ;  /* 0x0000780004007a24 */ /* 0x040fe400078e02ff */
[----:B------:R-:W-:Y:S02]  /*9350*/  IMAD R6, R4, c[0x0][0x208], RZ ;  /* 0x0000820004067a24 */ /* 0x000fe400078e02ff */
[C---:B------:R-:W-:Y:S02]  /*9360*/  IMAD R0, R192.reuse, c[0x0][0x1e4], R0 ;  /* 0x00007900c0007a24 */ /* 0x040fe400078e0200 */
[----:B------:R-:W-:Y:S02]  /*9370*/  IMAD R6, R192, c[0x0][0x20c], R6 ;  /* 0x00008300c0067a24 */ /* 0x000fe400078e0206 */
[----:B------:R-:W-:Y:S01]  /*9380*/  IMAD.IADD R3, R3, 0x1, R0 ;  /* 0x0000000103037824 */ /* 0x000fe200078e0200 */
[----:B---3--:R-:W-:-:S03]  /*9390*/  SHF.R.S32.HI R14, RZ, 0x1f, R190 ;  /* 0x0000001fff0e7819 */ /* 0x008fc600000114be */
[----:B------:R-:W-:-:S04]  /*93a0*/  IMAD.WIDE.U32 R2, R190, c[0x0][0x1f0], R2 ;  /* 0x00007c00be027a25 */ /* 0x000fc800078e0002 */
[----:B------:R-:W-:-:S04]  /*93b0*/  IMAD R0, R14, c[0x0][0x1f0], RZ ;  /* 0x00007c000e007a24 */ /* 0x000fc800078e02ff */
[----:B------:R-:W-:Y:S01]  /*93c0*/  IMAD R5, R190, c[0x0][0x1f4], R0 ;  /* 0x00007d00be057a24 */ /* 0x000fe200078e0200 */
[----:B------:R-:W-:-:S04]  /*93d0*/  IADD3 R0, P0, R2, R218, RZ ;  /* 0x000000da02007210 */ /* 0x000fc80007f1e0ff */
[----:B------:R-:W-:Y:S02]  /*93e0*/  IADD3.X R3, R217, R3, R5, P0, !PT ;  /* 0x00000003d9037210 */ /* 0x000fe400007fe405 */
[----:B------:R-:W-:-:S04]  /*93f0*/  LEA R2, P0, R0, c[0x0][0x1c8], 0x1 ;  /* 0x0000720000027a11 */ /* 0x000fc800078008ff */
[----:B------:R-:W-:Y:S01]  /*9400*/  LEA.HI.X R5, R0, c[0x0][0x1cc], R3, 0x1, P0 ;  /* 0x0000730000057a11 */ /* 0x000fe200000f0c03 */
[----:B------:R-:W-:Y:S04]  /*9410*/  SHFL.IDX PT, R9, R2, 0x1, 0x181f ;  /* 0x00381f0002097f89 */ /* 0x000fe800000e0000 */
[----:B------:R1:W2:Y:S04]  /*9420*/  SHFL.IDX PT, R0, R2, RZ, 0x181f ;  /* 0x00181fff02007589 */ /* 0x0002a800000e0000 */
[----:B------:R-:W3:Y:S04]  /*9430*/  SHFL.IDX PT, R8, R5, RZ, 0x181f ;  /* 0x00181fff05087589 */ /* 0x000ee800000e0000 */
[----:B----4-:R3:W4:Y:S01]  /*9440*/  SHFL.IDX PT, R13, R5, 0x1, 0x181f ;  /* 0x00381f00050d7f89 */ /* 0x01072200000e0000 */
[----:B-1----:R-:W-:Y:S01]  /*9450*/  IMAD.WIDE.U32 R2, R192, c[0x0][0x208], RZ ;  /* 0x00008200c0027a25 */ /* 0x002fe200078e00ff */
[----:B--2---:R-:W-:-:S03]  /*9460*/  @P1 LEA R4, P0, R198, R0, 0x1 ;  /* 0x00000000c6041211 */ /* 0x004fc600078008ff */
[----:B------:R-:W-:Y:S01]  /*9470*/  IMAD.IADD R3, R3, 0x1, R6 ;  /* 0x0000000103037824 */ /* 0x000fe200078e0206 */
[C---:B------:R-:W-:Y:S02]  /*9480*/  @P1 LEA R6, P4, R201.reuse, R0, 0x1 ;  /* 0x00000000c9061211 */ /* 0x040fe400078808ff */
[-C--:B---3--:R-:W-:Y:S01]  /*9490*/  @P1 LEA.HI.X R5, R198, R8.reuse, R199, 0x1, P0 ;  /* 0x00000008c6051211 */ /* 0x088fe200000f0cc7 */
[----:B------:R-:W-:Y:S01]  /*94a0*/  IMAD.WIDE.U32 R2, R190, c[0x0][0x218], R2 ;  /* 0x00008600be027a25 */ /* 0x000fe200078e0002 */
[----:B------:R-:W-:Y:S02]  /*94b0*/  ISETP.GE.AND P0, PT, R12, 0x21, PT ;  /* 0x000000210c00780c */ /* 0x000fe40003f06270 */
[----:B------:R-:W-:Y:S01]  /*94c0*/  @P1 LEA.HI.X R7, R201, R8, R212, 0x1, P4 ;  /* 0x00000008c9071211 */ /* 0x000fe200020f0cd4 */
[----:B------:R1:W-:Y:S04]  /*94d0*/  @P1 LDGSTS.E.BYPASS.LTC128B.128 [R144+0xc100], [R4.64], !P3 ;  /* 0x0c10000004901fae */ /* 0x0003e8000d901d4c */
[----:B------:R2:W-:Y:S06]  /*94e0*/  @P1 LDGSTS.E.BYPASS.LTC128B.128 [R144+0xe100], [R6.64], !P2 ;  /* 0x0e10000006901fae */ /* 0x0005ec000d101d4c */
[----:B------:R-:W-:Y:S01]  /*94f0*/  @P0 ISETP.GE.AND P4, PT, R198, c[0x0][0x1d4], PT ;  /* 0x00007500c6000a0c */ /* 0x000fe20003f86270 */
[----:B-1----:R-:W-:Y:S01]  /*9500*/  IMAD R5, R14, c[0x0][0x218], RZ ;  /* 0x000086000e057a24 */ /* 0x002fe200078e02ff */
[----:B------:R-:W-:-:S02]  /*9510*/  @P1 LEA R4, P2, R194, R0, 0x1 ;  /* 0x00000000c2041211 */ /* 0x000fc400078408ff */
[----:B------:R-:W-:Y:S01]  /*9520*/  IADD3 R0, P3, R2, R222, RZ ;  /* 0x000000de02007210 */ /* 0x000fe20007f7e0ff */
[----:B--2---:R-:W-:Y:S01]  /*9530*/  IMAD R6, R190, c[0x0][0x21c], R5 ;  /* 0x00008700be067a24 */ /* 0x004fe200078e0205 */
[----:B------:R-:W-:Y:S02]  /*9540*/  @P1 LEA.HI.X R5, R194, R8, R211, 0x1, P2 ;  /* 0x00000008c2051211 */ /* 0x000fe400010f0cd3 */
[C---:B------:R-:W-:Y:S02]  /*9550*/  @P0 LEA R2, P2, R198.reuse, R9, 0x1 ;  /* 0x00000009c6020211 */ /* 0x040fe400078408ff */
[----:B------:R-:W-:Y:S02]  /*9560*/  IADD3.X R6, R225, R3, R6, P3, !PT ;  /* 0x00000003e1067210 */ /* 0x000fe40001ffe406 */
[----:B----4-:R-:W-:Y:S02]  /*9570*/  @P0 LEA.HI.X R3, R198, R13, R199, 0x1, P2 ;  /* 0x0000000dc6030211 */ /* 0x010fe400010f0cc7 */
[----:B------:R-:W-:-:S02]  /*9580*/  @P1 ISETP.GE.AND P2, PT, R194, c[0x0][0x1d4], PT ;  /* 0x00007500c2001a0c */ /* 0x000fc40003f46270 */
[----:B------:R-:W-:-:S04]  /*9590*/  LEA R8, P3, R0, c[0x0][0x1f8], 0x1 ;  /* 0x00007e0000087a11 */ /* 0x000fc800078608ff */
[----:B------:R-:W-:Y:S02]  /*95a0*/  LEA.HI.X R14, R0, c[0x0][0x1fc], R6, 0x1, P3 ;  /* 0x00007f00000e7a11 */ /* 0x000fe400018f0c06 */
[----:B------:R-:W1:Y:S01]  /*95b0*/  SHFL.IDX PT, R6, R8, RZ, 0x181f ;  /* 0x00181fff08067589 */ /* 0x000e6200000e0000 */
[----:B------:R-:W-:-:S03]  /*95c0*/  @P0 ISETP.GE.AND P3, PT, R201, c[0x0][0x1d4], PT ;  /* 0x00007500c9000a0c */ /* 0x000fc60003f66270 */
[----:B------:R-:W2:Y:S04]  /*95d0*/  SHFL.IDX PT, R7, R14, RZ, 0x181f ;  /* 0x00181fff0e077589 */ /* 0x000ea800000e0000 */
[----:B------:R3:W-:Y:S01]  /*95e0*/  @P1 LDGSTS.E.BYPASS.LTC128B.128 [R144+0x10100], [R4.64], !P2 ;  /* 0x1010000004901fae */ /* 0x0007e2000d101d4c */
[----:B------:R-:W-:-:S03]  /*95f0*/  @P0 ISETP.GE.AND P2, PT, R194, c[0x0][0x1d4], PT ;  /* 0x00007500c2000a0c */ /* 0x000fc60003f46270 */
[----:B------:R4:W-:Y:S01]  /*9600*/  @P0 LDGSTS.E.BYPASS.LTC128B.128 [R144+0xd100], [R2.64], !P4 ;  /* 0x0d10000002900fae */ /* 0x0009e2000e101d4c */
[----:B------:R-:W-:-:S03]  /*9610*/  ISETP.GE.AND P4, PT, R198, c[0x0][0x1d4], PT ;  /* 0x00007500c6007a0c */ /* 0x000fc60003f86270 */
[----:B------:R-:W5:Y:S01]  /*9620*/  SHFL.IDX PT, R0, R8, 0x1, 0x181f ;  /* 0x00381f0008007f89 */ /* 0x000f6200000e0000 */
[----:B---3--:R-:W-:-:S04]  /*9630*/  @P0 LEA R4, P1, R201, R9, 0x1 ;  /* 0x00000009c9040211 */ /* 0x008fc800078208ff */
[----:B------:R-:W-:Y:S02]  /*9640*/  @P0 LEA.HI.X R5, R201, R13, R212, 0x1, P1 ;  /* 0x0000000dc9050211 */ /* 0x000fe400008f0cd4 */
[----:B----4-:R-:W-:-:S03]  /*9650*/  @P0 LEA R2, P1, R194, R9, 0x1 ;  /* 0x00000009c2020211 */ /* 0x010fc600078208ff */
        /* <DEDUP_REMOVED lines=14> */
[----:B------:R-:W-:Y:S01]  /*9740*/  IMAD.X R3, R7, 0x1, R19, P0 ;  /* 0x0000000107037824 */ /* 0x000fe200000e0613 */
[----:B---3--:R-:W-:-:S04]  /*9750*/  IADD3 R4, P0, R6, R20, RZ ;  /* 0x0000001406047210 */ /* 0x008fc80007f1e0ff */
[----:B------:R1:W-:Y:S01]  /*9760*/  LDGSTS.E.BYPASS.LTC128B.128 [R144+0x2100], [R2.64], !P1 ;  /* 0x0210000002907fae */ /* 0x0003e2000c901d4c */
[----:B------:R-:W-:Y:S01]  /*9770*/  ISETP.GE.AND P1, PT, R194, c[0x0][0x1d4], PT ;  /* 0x00007500c2007a0c */ /* 0x000fe20003f26270 */
[----:B------:R-:W-:-:S03]  /*9780*/  IMAD.X R5, R7, 0x1, R18, P0 ;  /* 0x0000000107057824 */ /* 0x000fc600000e0612 */
[C---:B------:R-:W-:Y:S02]  /*9790*/  ISETP.LT.OR P0, PT, R12.reuse, 0x1, P1 ;  /* 0x000000010c00780c */ /* 0x040fe40000f01670 */
[----:B------:R-:W-:-:S11]  /*97a0*/  ISETP.LT.OR P1, PT, R12, 0x21, P1 ;  /* 0x000000210c00780c */ /* 0x000fd60000f21670 */
[----:B------:R2:W-:Y:S01]  /*97b0*/  LDGSTS.E.BYPASS.LTC128B.128 [R144+0x4100], [R4.64], !P0 ;  /* 0x0410000004907fae */ /* 0x0005e2000c101d4c */
[----:B-----5:R-:W-:-:S03]  /*97c0*/  IADD3 R8, P0, R0, R15, RZ ;  /* 0x0000000f00087210 */ /* 0x020fc60007f1e0ff */
[----:B-1----:R-:W1:Y:S02]  /*97d0*/  SHFL.IDX PT, R2, R14, 0x1, 0x181f ;  /* 0x00381f000e027f89 */ /* 0x002e6400000e0000 */
[----:B-1----:R-:W-:Y:S01]  /*97e0*/  IMAD.X R9, R2, 0x1, R16, P0 ;  /* 0x0000000102097824 */ /* 0x002fe200000e0610 */
[----:B------:R-:W-:-:S04]  /*97f0*/  IADD3 R6, P0, R0, R17, RZ ;  /* 0x0000001100067210 */ /* 0x000fc80007f1e0ff */
[----:B------:R1:W-:Y:S01]  /*9800*/  LDGSTS.E.BYPASS.LTC128B.128 [R144+0x1100], [R8.64], !P4 ;  /* 0x0110000008907fae */ /* 0x0003e2000e101d4c */
[----:B------:R-:W-:Y:S01]  /*9810*/  IMAD.X R7, R2, 0x1, R19, P0 ;  /* 0x0000000102077824 */ /* 0x000fe200000e0613 */
[----:B--2---:R-:W-:-:S04]  /*9820*/  IADD3 R4, P0, R0, R20, RZ ;  /* 0x0000001400047210 */ /* 0x004fc80007f1e0ff */
[----:B------:R1:W-:Y:S01]  /*9830*/  LDGSTS.E.BYPASS.LTC128B.128 [R144+0x3100], [R6.64], !P2 ;  /* 0x0310000006907fae */ /* 0x0003e2000d101d4c */
[----:B------:R-:W-:-:S05]  /*9840*/  IMAD.X R5, R2, 0x1, R18, P0 ;  /* 0x0000000102057824 */ /* 0x000fca00000e0612 */
[----:B------:R1:W-:Y:S04]  /*9850*/  LDGSTS.E.BYPASS.LTC128B.128 [R144+0x5100], [R4.64], !P1 ;  /* 0x0510000004907fae */ /* 0x0003e8000c901d4c */
[----:B------:R-:W0:Y:S01]  /*9860*/  LDGDEPBAR ;  /* 0x00000000000079af */ /* 0x000e220000000000 */
[----:B------:R-:W-:Y:S05]  /*9870*/  @!P3 BRA `(.L_x_2303) ;  /* 0x000004600000b947 */ /* 0x000fea0003800000 */
[----:B------:R-:W-:Y:S01]  /*9880*/  IADD3 R2, R22, R104, R227 ;  /* 0x0000006816027210 */ /* 0x000fe20007ffe0e3 */
[----:B------:R-:W-:-:S03]  /*9890*/  IMAD.MOV.U32 R190, RZ, RZ, RZ ;  /* 0x000000ffffbe7224 */ /* 0x000fc600078e00ff */
[----:B------:R-:W-:-:S05]  /*98a0*/  IADD3 R2, R2, -0x40, RZ ;  /* 0xffffffc002027810 */ /* 0x000fca0007ffe0ff */
[----:B------:R-:W-:-:S04]  /*98b0*/  @P6 IMAD.HI.U32 R3, R2, c[0x0][0x2bc], RZ ;  /* 0x0000af0002036a27 */ /* 0x000fc800078e00ff */
[----:B------:R-:W-:Y:S01]  /*98c0*/  IMAD.MOV.U32 R0, RZ, RZ, R2 ;  /* 0x000000ffff007224 */ /* 0x000fe200078e0002 */
[----:B------:R-:W-:-:S04]  /*98d0*/  @P6 SHF.R.U32.HI R0, RZ, c[0x0][0x2c0], R3 ;  /* 0x0000b000ff006a19 */ /* 0x000fc80000011603 */
[----:B------:R-:W-:-:S04]  /*98e0*/  @!P5 IADD3 R3, P0, R0, R220, RZ ;  /* 0x000000dc0003d210 */ /* 0x000fc80007f1e0ff */
[----:B-1----:R-:W-:Y:S02]  /*98f0*/  @!P5 LEA.HI.X.SX32 R5, R0, R224, 0x1, P0 ;  /* 0x000000e00005d211 */ /* 0x002fe400000f0eff */
        /* <DEDUP_REMOVED lines=20> */
.L_x_2500:
        /* <DEDUP_REMOVED lines=21> */
.L_x_2501:
        /* <DEDUP_REMOVED lines=21> */
.L_x_2303:
[----:B------:R-:W-:Y:S05]  /*9ce0*/  BSYNC B0 ;  /* 0x0000000000007941 */ /* 0x000fea0003800000 */
.L_x_2302:
[----:B------:R-:W-:Y:S01]  /*9cf0*/  ISETP.LT.AND P0, PT, RZ, c[0x0][0x27c], PT ;  /* 0x00009f00ff007a0c */ /* 0x000fe20003f01270 */
[----:B------:R-:W0:Y:S01]  /*9d00*/  LDGDEPBAR ;  /* 0x00000000000079af */ /* 0x000e220000000000 */
[----:B------:R-:W-:Y:S11]  /*9d10*/  BSSY B2, `(.L_x_2306) ;  /* 0x00006ab000027945 */ /* 0x000ff60003800000 */
[----:B------:R-:W-:Y:S05]  /*9d20*/  @P0 BRA `(.L_x_2307) ;  /* 0x0000002000000947 */ /* 0x000fea0003800000 */
[----:B------:R-:W-:-:S04]  /*9d30*/  DEPBAR.LE SB0, 0x3 ;  /* 0x000080c00000791a */ /* 0x000fc80000000000 */
[----:B------:R-:W-:Y:S05]  /*9d40*/  BRA `(.L_x_2308) ;  /* 0x00006a7000007947 */ /* 0x000fea0003800000 */
.L_x_2307:
[----:B------:R-:W-:Y:S01]  /*9d50*/  ULDC.U8 UR6, c[0x0][0x298] ;  /* 0x0000a60000067ab9 */ /* 0x000fe20000000000 */
[----:B------:R-:W-:Y:S01]  /*9d60*/  SHF.R.S32.HI R0, RZ, 0x1f, R134 ;  /* 0x0000001fff007819 */ /* 0x000fe20000011486 */
[----:B-1----:R-:W-:Y:S01]  /*9d70*/  IMAD.WIDE.U32 R4, R134, c[0x0][0x280], RZ ;  /* 0x0000a00086047a25 */ /* 0x002fe200078e00ff */
[----:B------:R-:W-:Y:S02]  /*9d80*/  ISETP.NE.AND P0, PT, RZ, UR6, PT ;  /* 0x00000006ff007c0c */ /* 0x000fe4000bf05270 */
        /* <DEDUP_REMOVED lines=10> */
[----:B------:R-:W-:Y:S02]  /*9e30*/  IMAD.MOV.U32 R8, RZ, RZ, c[0x0][0x2c4] ;  /* 0x0000b100ff087624 */ /* 0x000fe400078e00ff */
[----:B------:R-:W-:Y:S01]  /*9e40*/  IMAD.MOV.U32 R5, RZ, RZ, R7 ;  /* 0x000000ffff057224 */ /* 0x000fe200078e0007 */
[----:B------:R-:W-:Y:S01]  /*9e50*/  MOV R7, R6 ;  /* 0x0000000600077202 */ /* 0x000fe20000000f00 */
[----:B------:R-:W-:Y:S01]  /*9e60*/  IMAD.MOV.U32 R6, RZ, RZ, R2 ;  /* 0x000000ffff067224 */ /* 0x000fe200078e0002 */
[----:B------:R-:W-:-:S13]  /*9e70*/  ISETP.NE.AND P1, PT, R8, 0x1, PT ;  /* 0x000000010800780c */ /* 0x000fda0003f25270 */
[----:B------:R-:W-:-:S05]  /*9e80*/  @P1 IMAD.HI.U32 R3, R0, c[0x0][0x2c8], RZ ;  /* 0x0000b20000031a27 */ /* 0x000fca00078e00ff */
[----:B------:R-:W-:-:S04]  /*9e90*/  @P1 SHF.R.U32.HI R0, RZ, c[0x0][0x2cc], R3 ;  /* 0x0000b300ff001a19 */ /* 0x000fc80000011603 */
[----:B------:R-:W-:Y:S01]  /*9ea0*/  SHF.R.S32.HI R3, RZ, 0x1f, R0 ;  /* 0x0000001fff037819 */ /* 0x000fe20000011400 */
[----:B------:R-:W-:-:S04]  /*9eb0*/  IMAD.WIDE.U32 R4, R0, c[0x0][0x280], R4 ;  /* 0x0000a00000047a25 */ /* 0x000fc800078e0004 */
[C---:B------:R-:W-:Y:S01]  /*9ec0*/  IMAD R9, R3.reuse, c[0x0][0x280], RZ ;  /* 0x0000a00003097a24 */ /* 0x040fe200078e02ff */
[----:B------:R-:W-:Y:S01]  /*9ed0*/  LEA R27, P1, R4, c[0x0][0x270], 0x1 ;  /* 0x00009c00041b7a11 */ /* 0x000fe200078208ff */
[----:B------:R-:W-:Y:S02]  /*9ee0*/  IMAD R8, R3, c[0x0][0x290], RZ ;  /* 0x0000a40003087a24 */ /* 0x000fe400078e02ff */
[----:B------:R-:W-:-:S04]  /*9ef0*/  IMAD.WIDE.U32 R2, R0, c[0x0][0x290], R6 ;  /* 0x0000a40000027a25 */ /* 0x000fc800078e0006 */
[----:B------:R-:W-:Y:S01]  /*9f00*/  IMAD R6, R0, c[0x0][0x284], R9 ;  /* 0x0000a10000067a24 */ /* 0x000fe200078e0209 */
[----:B------:R-:W-:Y:S01]  /*9f10*/  LEA R32, P0, R2, c[0x0][0x288], 0x1 ;  /* 0x0000a20002207a11 */ /* 0x000fe200078008ff */
[----:B------:R-:W-:-:S03]  /*9f20*/  IMAD R0, R0, c[0x0][0x294], R8 ;  /* 0x0000a50000007a24 */ /* 0x000fc600078e0208 */
[----:B------:R-:W-:Y:S02]  /*9f30*/  IADD3 R6, R5, R6, RZ ;  /* 0x0000000605067210 */ /* 0x000fe40007ffe0ff */
[----:B------:R-:W-:Y:S02]  /*9f40*/  IADD3 R0, R3, R0, RZ ;  /* 0x0000000003007210 */ /* 0x000fe40007ffe0ff */
[----:B------:R-:W-:Y:S02]  /*9f50*/  LEA.HI.X R26, R4, c[0x0][0x274], R6, 0x1, P1 ;  /* 0x00009d00041a7a11 */ /* 0x000fe400008f0c06 */
[----:B------:R-:W-:Y:S01]  /*9f60*/  LEA.HI.X R13, R2, c[0x0][0x28c], R0, 0x1, P0 ;  /* 0x0000a300020d7a11 */ /* 0x000fe200000f0c00 */
[----:B------:R-:W-:Y:S05]  /*9f70*/  BRA.DIV ~URZ, `(.L_x_2310) ;  /* 0x00019c427f007947 */ /* 0x000fea000b800000 */
[----:B------:R1:W2:Y:S02]  /*9f80*/  SHFL.IDX PT, R5, R26, RZ, 0x1c1f ;  /* 0x001c1fff1a057589 */ /* 0x0002a400000e0000 */
.L_x_2502:
[----:B------:R-:W-:Y:S05]  /*9f90*/  BRA.DIV ~URZ, `(.L_x_2311) ;  /* 0x00019c927f007947 */ /* 0x000fea000b800000 */
[----:B------:R3:W4:Y:S04]  /*9fa0*/  SHFL.IDX PT, R4, R27, RZ, 0x1c1f ;  /* 0x001c1fff1b047589 */ /* 0x00072800000e0000 */
[----:B------:R3:W1:Y:S04]  /*9fb0*/  SHFL.IDX PT, R12, R13, RZ, 0x1c1f ;  /* 0x001c1fff0d0c7589 */ /* 0x00066800000e0000 */
[----:B------:R3:W2:Y:S02]  /*9fc0*/  SHFL.IDX PT, R0, R32, RZ, 0x1c1f ;  /* 0x001c1fff20007589 */ /* 0x0006a400000e0000 */
.L_x_2503:
        /* <DEDUP_REMOVED lines=16> */
[----:B---3--:R-:W3:Y:S04]  /*a0d0*/  LDL R3, [R1+0x14] ;  /* 0x0000140001037983 */ /* 0x008ee80000100800 */
[----:B----4-:R-:W4:Y:S04]  /*a0e0*/  LDL R15, [R1+0x10] ;  /* 0x00001000010f7983 */ /* 0x010f280000100800 */
[----:B--2---:R-:W2:Y:S01]  /*a0f0*/  LDL R14, [R1+0xc] ;  /* 0x00000c00010e7983 */ /* 0x004ea20000100800 */
[----:B------:R-:W-:-:S03]  /*a100*/  ISETP.GE.AND P0, PT, R149, c[0x0][0x27c], PT ;  /* 0x00009f0095007a0c */ /* 0x000fc60003f06270 */
[----:B------:R-:W2:Y:S04]  /*a110*/  LDL R9, [R1+0x8] ;  /* 0x0000080001097983 */ /* 0x000ea80000100800 */
[----:B------:R-:W2:Y:S06]  /*a120*/  LDL R33, [R1+0x4] ;  /* 0x0000040001217983 */ /* 0x000eac0000100800 */
[----:B------:R-:W-:-:S05]  /*a130*/  @!P0 IMAD.SHL.U32 R2, R149, 0x2, RZ ;  /* 0x0000000295028824 */ /* 0x000fca00078e00ff */
[----:B------:R-:W-:Y:S01]  /*a140*/  @!P0 IADD3 R6, P1, R4, R2, RZ ;  /* 0x0000000204068210 */ /* 0x000fe20007f3e0ff */
[----:B------:R-:W-:Y:S01]  /*a150*/  CS2R R18, SRZ ;  /* 0x0000000000127805 */ /* 0x000fe2000001ff00 */
[----:B------:R-:W-:Y:S01]  /*a160*/  CS2R R20, SRZ ;  /* 0x0000000000147805 */ /* 0x000fe2000001ff00 */
[----:B------:R-:W-:Y:S01]  /*a170*/  CS2R R22, SRZ ;  /* 0x0000000000167805 */ /* 0x000fe2000001ff00 */
[----:B------:R-:W-:Y:S01]  /*a180*/  CS2R R24, SRZ ;  /* 0x0000000000187805 */ /* 0x000fe2000001ff00 */
[----:B------:R-:W-:Y:S01]  /*a190*/  ISETP.GE.AND P2, PT, R145, c[0x0][0x27c], PT ;  /* 0x00009f0091007a0c */ /* 0x000fe20003f46270 */
[----:B------:R-:W-:Y:S01]  /*a1a0*/  CS2R R28, SRZ ;  /* 0x00000000001c7805 */ /* 0x000fe2000001ff00 */
[----:B------:R-:W-:Y:S01]  /*a1b0*/  CS2R R30, SRZ ;  /* 0x00000000001e7805 */ /* 0x000fe2000001ff00 */
[----:B------:R-:W-:Y:S01]  /*a1c0*/  CS2R R40, SRZ ;  /* 0x0000000000287805 */ /* 0x000fe2000001ff00 */
[----:B------:R-:W-:Y:S01]  /*a1d0*/  CS2R R38, SRZ ;  /* 0x0000000000267805 */ /* 0x000fe2000001ff00 */
[----:B------:R-:W-:Y:S01]  /*a1e0*/  CS2R R44, SRZ ;  /* 0x00000000002c7805 */ /* 0x000fe2000001ff00 */
[----:B------:R-:W-:Y:S01]  /*a1f0*/  CS2R R46, SRZ ;  /* 0x00000000002e7805 */ /* 0x000fe2000001ff00 */
[----:B---3--:R-:W-:-:S05]  /*a200*/  @!P0 SHF.L.U64.HI R3, R149, 0x1, R3 ;  /* 0x0000000195038819 */ /* 0x008fca0000010203 */
[----:B------:R-:W-:Y:S01]  /*a210*/  @!P0 IMAD.X R7, R5, 0x1, R3, P1 ;  /* 0x0000000105078824 */ /* 0x000fe200008e0603 */
[----:B------:R-:W-:-:S04]  /*a220*/  @!P0 IADD3 R2, P1, R0, R2, RZ ;  /* 0x0000000200028210 */ /* 0x000fc80007f3e0ff */
[----:B------:R3:W5:Y:S01]  /*a230*/  @!P0 LD.E.64 R18, [R6.64] ;  /* 0x0000000c06128980 */ /* 0x000762000c101b00 */
[----:B-1----:R-:W-:Y:S01]  /*a240*/  @!P0 IMAD.X R3, R12, 0x1, R3, P1 ;  /* 0x000000010c038824 */ /* 0x002fe200008e0603 */
[----:B------:R-:W-:-:S04]  /*a250*/  ISETP.GE.AND P1, PT, R146, c[0x0][0x27c], PT ;  /* 0x00009f0092007a0c */ /* 0x000fc80003f26270 */
[----:B------:R4:W5:Y:S09]  /*a260*/  @!P0 LD.E.64 R20, [R2.64] ;  /* 0x0000000c02148980 */ /* 0x000972000c101b00 */
[----:B------:R-:W-:-:S05]  /*a270*/  @!P1 IMAD.SHL.U32 R8, R146, 0x2, RZ ;  /* 0x0000000292089824 */ /* 0x000fca00078e00ff */
[----:B---3--:R-:W-:Y:S02]  /*a280*/  @!P1 IADD3 R6, P0, R4, R8, RZ ;  /* 0x0000000804069210 */ /* 0x008fe40007f1e0ff */
[----:B----4-:R-:W-:-:S05]  /*a290*/  @!P1 SHF.L.U64.HI R3, R146, 0x1, R15 ;  /* 0x0000000192039819 */ /* 0x010fca000001020f */
[----:B------:R-:W-:Y:S01]  /*a2a0*/  @!P1 IMAD.X R7, R5, 0x1, R3, P0 ;  /* 0x0000000105079824 */ /* 0x000fe200000e0603 */
[----:B------:R-:W-:-:S04]  /*a2b0*/  @!P1 IADD3 R2, P0, R0, R8, RZ ;  /* 0x0000000800029210 */ /* 0x000fc80007f1e0ff */
[----:B------:R1:W5:Y:S01]  /*a2c0*/  @!P1 LD.E.64 R22, [R6.64] ;  /* 0x0000000c06169980 */ /* 0x000362000c101b00 */
[----:B------:R-:W-:Y:S01]  /*a2d0*/  @!P1 IMAD.X R3, R12, 0x1, R3, P0 ;  /* 0x000000010c039824 */ /* 0x000fe200000e0603 */
[----:B------:R-:W-:-:S04]  /*a2e0*/  ISETP.GE.AND P0, PT, R148, c[0x0][0x27c], PT ;  /* 0x00009f0094007a0c */ /* 0x000fc80003f06270 */
[----:B------:R2:W5:Y:S09]  /*a2f0*/  @!P1 LD.E.64 R24, [R2.64] ;  /* 0x0000000c02189980 */ /* 0x000572000c101b00 */
[----:B------:R-:W-:-:S05]  /*a300*/  @!P0 IMAD.SHL.U32 R8, R148, 0x2, RZ ;  /* 0x0000000294088824 */ /* 0x000fca00078e00ff */
[----:B-1----:R-:W-:Y:S02]  /*a310*/  @!P0 IADD3 R6, P1, R4, R8, RZ ;  /* 0x0000000804068210 */ /* 0x002fe40007f3e0ff */
[----:B--2---:R-:W-:-:S05]  /*a320*/  @!P0 SHF.L.U64.HI R3, R148, 0x1, R14 ;  /* 0x0000000194038819 */ /* 0x004fca000001020e */
[----:B------:R-:W-:Y:S01]  /*a330*/  @!P0 IMAD.X R7, R5, 0x1, R3, P1 ;  /* 0x0000000105078824 */ /* 0x000fe200008e0603 */
[----:B------:R-:W-:Y:S01]  /*a340*/  @!P0 IADD3 R2, P1, R0, R8, RZ ;  /* 0x0000000800028210 */ /* 0x000fe20007f3e0ff */
[----:B------:R-:W-:-:S03]  /*a350*/  @!P2 IMAD.SHL.U32 R8, R145, 0x2, RZ ;  /* 0x000000029108a824 */ /* 0x000fc600078e00ff */
[----:B------:R1:W5:Y:S01]  /*a360*/  @!P0 LD.E.64 R28, [R6.64] ;  /* 0x0000000c061c8980 */ /* 0x000362000c101b00 */
[----:B------:R-:W-:-:S05]  /*a370*/  @!P0 IMAD.X R3, R12, 0x1, R3, P1 ;  /* 0x000000010c038824 */ /* 0x000fca00008e0603 */
[----:B------:R2:W5:Y:S01]  /*a380*/  @!P0 LD.E.64 R30, [R2.64] ;  /* 0x0000000c021e8980 */ /* 0x000562000c101b00 */
[----:B------:R-:W-:Y:S02]  /*a390*/  ISETP.GE.AND P1, PT, R142, c[0x0][0x27c], PT ;  /* 0x00009f008e007a0c */ /* 0x000fe40003f26270 */
[----:B-1----:R-:W-:Y:S02]  /*a3a0*/  @!P2 IADD3 R6, P0, R4, R8, RZ ;  /* 0x000000080406a210 */ /* 0x002fe40007f1e0ff */
[----:B--2---:R-:W-:-:S05]  /*a3b0*/  @!P2 SHF.L.U64.HI R3, R145, 0x1, R9 ;  /* 0x000000019103a819 */ /* 0x004fca0000010209 */
[----:B------:R-:W-:Y:S01]  /*a3c0*/  @!P2 IMAD.X R7, R5, 0x1, R3, P0 ;  /* 0x000000010507a824 */ /* 0x000fe200000e0603 */
[----:B------:R-:W-:-:S03]  /*a3d0*/  @!P2 IADD3 R2, P0, R0, R8, RZ ;  /* 0x000000080002a210 */ /* 0x000fc60007f1e0ff */
[----:B------:R-:W-:Y:S02]  /*a3e0*/  @!P1 IMAD.MOV.U32 R14, RZ, RZ, R0 ;  /* 0x000000ffff0e9224 */ /* 0x000fe400078e0000 */
[----:B------:R-:W-:Y:S01]  /*a3f0*/  @!P1 IMAD.MOV.U32 R15, RZ, RZ, R12 ;  /* 0x000000ffff0f9224 */ /* 0x000fe200078e000c */
[----:B------:R1:W5:Y:S01]  /*a400*/  @!P2 LD.E.64 R38, [R6.64] ;  /* 0x0000000c0626a980 */ /* 0x000362000c101b00 */
[----:B------:R-:W-:Y:S01]  /*a410*/  @!P2 IMAD.X R3, R12, 0x1, R3, P0 ;  /* 0x000000010c03a824 */ /* 0x000fe200000e0603 */
[----:B------:R-:W-:-:S04]  /*a420*/  ISETP.GE.AND P0, PT, R147, c[0x0][0x27c], PT ;  /* 0x00009f0093007a0c */ /* 0x000fc80003f06270 */
[----:B------:R2:W5:Y:S01]  /*a430*/  @!P2 LD.E.64 R40, [R2.64] ;  /* 0x0000000c0228a980 */ /* 0x000562000c101b00 */
[----:B------:R-:W-:Y:S01]  /*a440*/  CS2R R8, SRZ ;  /* 0x0000000000087805 */ /* 0x000fe2000001ff00 */
[----:B------:R-:W-:Y:S01]  /*a450*/  @!P1 IMAD.WIDE R14, R142, 0x2, R14 ;  /* 0x000000028e0e9825 */ /* 0x000fe200078e020e */
[----:B-1----:R-:W-:-:S03]  /*a460*/  CS2R R6, SRZ ;  /* 0x0000000000067805 */ /* 0x002fc6000001ff00 */
[----:B--2---:R-:W-:-:S03]  /*a470*/  @!P1 IMAD.MOV.U32 R2, RZ, RZ, R4 ;  /* 0x000000ffff029224 */ /* 0x004fc600078e0004 */
[----:B------:R1:W5:Y:S01]  /*a480*/  @!P1 LD.E.64 R6, [R14.64] ;  /* 0x0000000c0e069980 */ /* 0x000362000c101b00 */
[----:B------:R-:W-:-:S04]  /*a490*/  @!P1 IMAD.MOV.U32 R3, RZ, RZ, R5 ;  /* 0x000000ffff039224 */ /* 0x000fc800078e0005 */
[----:B------:R-:W-:-:S04]  /*a4a0*/  @!P1 IMAD.WIDE R16, R142, 0x2, R2 ;  /* 0x000000028e109825 */ /* 0x000fc800078e0202 */
[C---:B------:R-:W-:Y:S01]  /*a4b0*/  @!P0 IMAD.SHL.U32 R2, R147.reuse, 0x2, RZ ;  /* 0x0000000293028824 */ /* 0x040fe200078e00ff */
[----:B------:R1:W5:Y:S01]  /*a4c0*/  @!P1 LD.E.64 R8, [R16.64] ;  /* 0x0000000c10089980 */ /* 0x000362000c101b00 */
[----:B------:R-:W-:-:S03]  /*a4d0*/  @!P0 SHF.L.U64.HI R3, R147, 0x1, R33 ;  /* 0x0000000193038819 */ /* 0x000fc60000010221 */
[----:B------:R-:W-:-:S05]  /*a4e0*/  @!P0 IADD3 R4, P1, R4, R2, RZ ;  /* 0x0000000204048210 */ /* 0x000fca0007f3e0ff */
[----:B------:R-:W-:Y:S01]  /*a4f0*/  @!P0 IMAD.X R5, R5, 0x1, R3, P1 ;  /* 0x0000000105058824 */ /* 0x000fe200008e0603 */
[----:B------:R-:W-:-:S04]  /*a500*/  @!P0 IADD3 R2, P1, R0, R2, RZ ;  /* 0x0000000200028210 */ /* 0x000fc80007f3e0ff */
[----:B------:R1:W5:Y:S01]  /*a510*/  @!P0 LD.E.64 R44, [R4.64] ;  /* 0x0000000c042c8980 */ /* 0x000362000c101b00 */
[----:B------:R-:W-:-:S05]  /*a520*/  @!P0 IMAD.X R3, R12, 0x1, R3, P1 ;  /* 0x000000010c038824 */ /* 0x000fca00008e0603 */
[----:B------:R1:W5:Y:S03]  /*a530*/  @!P0 LD.E.64 R46, [R2.64] ;  /* 0x0000000c022e8980 */ /* 0x000366000c101b00 */
.L_x_2313:
[----:B------:R-:W-:Y:S05]  /*a540*/  BSYNC B0 ;  /* 0x0000000000007941 */ /* 0x000fea0003800000 */
.L_x_2312:
[----:B-1---5:R-:W-:Y:S02]  /*a550*/  IMAD.MOV.U32 R3, RZ, RZ, R45 ;  /* 0x000000ffff037224 */ /* 0x022fe400078e002d */
[----:B------:R-:W-:Y:S02]  /*a560*/  IMAD.MOV.U32 R2, RZ, RZ, R38 ;  /* 0x000000ffff027224 */ /* 0x000fe400078e0026 */
[----:B--2---:R-:W-:Y:S01]  /*a570*/  IMAD.MOV.U32 R0, RZ, RZ, R39 ;  /* 0x000000ffff007224 */ /* 0x004fe200078e0027 */
[----:B------:R-:W-:Y:S01]  /*a580*/  PRMT R82, R82, 0x5410, R3 ;  /* 0x0000541052527816 */ /* 0x000fe20000000003 */
[----:B----4-:R-:W-:Y:S01]  /*a590*/  IMAD.MOV.U32 R4, RZ, RZ, R44 ;  /* 0x000000ffff047224 */ /* 0x010fe200078e002c */
[----:B------:R-:W-:Y:S01]  /*a5a0*/  PRMT R77, R77, 0x5410, R2 ;  /* 0x000054104d4d7816 */ /* 0x000fe20000000002 */
[----:B------:R-:W-:Y:S01]  /*a5b0*/  IMAD.MOV.U32 R3, RZ, RZ, R29 ;  /* 0x000000ffff037224 */ /* 0x000fe200078e001d */
[----:B------:R-:W-:Y:S01]  /*a5c0*/  PRMT R78, R78, 0x5410, R0 ;  /* 0x000054104e4e7816 */ /* 0x000fe20000000000 */
[----:B------:R-:W-:Y:S01]  /*a5d0*/  IMAD.MOV.U32 R2, RZ, RZ, R22 ;  /* 0x000000ffff027224 */ /* 0x000fe200078e0016 */
[----:B------:R-:W-:Y:S01]  /*a5e0*/  PRMT R81, R81, 0x5410, R4 ;  /* 0x0000541051517816 */ /* 0x000fe20000000004 */
[----:B------:R-:W-:Y:S01]  /*a5f0*/  IMAD.MOV.U32 R0, RZ, RZ, R23 ;  /* 0x000000ffff007224 */ /* 0x000fe200078e0017 */
[----:B------:R-:W-:-:S04]  /*a600*/  MOV R4, R28 ;  /* 0x0000001c00047202 */ /* 0x000fc80000000f00 */
        /* <DEDUP_REMOVED lines=14> */
[----:B------:R-:W-:Y:S02]  /*a6f0*/  PRMT R79, R79, 0x5410, R4 ;  /* 0x000054104f4f7816 */ /* 0x000fe40000000004 */
[----:B------:R-:W-:Y:S01]  /*a700*/  PRMT R76, R2, 0x5410, R0 ;  /* 0x00005410024c7816 */ /* 0x000fe20000000000 */
[----:B------:R-:W-:Y:S01]  /*a710*/  IMAD.MOV.U32 R2, RZ, RZ, R24 ;  /* 0x000000ffff027224 */ /* 0x000fe200078e0018 */
[----:B------:R-:W-:-:S02]  /*a720*/  MOV R4, R30 ;  /* 0x0000001e00047202 */ /* 0x000fc40000000f00 */
[----:B------:R-:W-:Y:S02]  /*a730*/  MOV R0, R25 ;  /* 0x0000001900007202 */ /* 0x000fe40000000f00 */
[----:B------:R-:W-:Y:S01]  /*a740*/  PRMT R74, R4, 0x5410, R3 ;  /* 0x00005410044a7816 */ /* 0x000fe20000000003 */
[----:B------:R-:W-:Y:S01]  /*a750*/  IMAD.MOV.U32 R4, RZ, RZ, R20 ;  /* 0x000000ffff047224 */ /* 0x000fe200078e0014 */
[----:B------:R-:W-:Y:S01]  /*a760*/  PRMT R72, R2, 0x5410, R0 ;  /* 0x0000541002487816 */ /* 0x000fe20000000000 */
[----:B------:R-:W-:Y:S01]  /*a770*/  IMAD.MOV.U32 R3, RZ, RZ, R21 ;  /* 0x000000ffff037224 */ /* 0x000fe200078e0015 */
[----:B------:R-:W-:Y:S01]  /*a780*/  MOV R2, R6 ;  /* 0x0000000600027202 */ /* 0x000fe20000000f00 */
[----:B------:R-:W-:-:S03]  /*a790*/  IMAD.MOV.U32 R0, RZ, RZ, R7 ;  /* 0x000000ffff007224 */ /* 0x000fc600078e0007 */
[----:B------:R-:W-:Y:S02]  /*a7a0*/  PRMT R70, R4, 0x5410, R3 ;  /* 0x0000541004467816 */ /* 0x000fe40000000003 */
[----:B------:R-:W-:Y:S01]  /*a7b0*/  PRMT R68, R2, 0x5410, R0 ;  /* 0x0000541002447816 */ /* 0x000fe20000000000 */
[----:B------:R-:W-:Y:S05]  /*a7c0*/  BRA.DIV ~URZ, `(.L_x_2314) ;  /* 0x000195927f007947 */ /* 0x000fea000b800000 */
[----:B------:R1:W2:Y:S04]  /*a7d0*/  SHFL.IDX PT, R5, R26, 0x1, 0x1c1f ;  /* 0x003c1f001a057f89 */ /* 0x0002a800000e0000 */
[----:B------:R1:W4:Y:S04]  /*a7e0*/  SHFL.IDX PT, R4, R27, 0x1, 0x1c1f ;  /* 0x003c1f001b047f89 */ /* 0x00032800000e0000 */
[----:B------:R1:W3:Y:S04]  /*a7f0*/  SHFL.IDX PT, R12, R13, 0x1, 0x1c1f ;  /* 0x003c1f000d0c7f89 */ /* 0x0002e800000e0000 */
[----:B------:R1:W1:Y:S02]  /*a800*/  SHFL.IDX PT, R0, R32, 0x1, 0x1c1f ;  /* 0x003c1f0020007f89 */ /* 0x00026400000e0000 */
.L_x_2504:
[----:B------:R-:W-:Y:S01]  /*a810*/  IADD3 R2, R36, 0x40, RZ ;  /* 0x0000004024027810 */ /* 0x000fe20007ffe0ff */
[----:B------:R-:W-:Y:S01]  /*a820*/  BSSY B0, `(.L_x_2315) ;  /* 0x0000055000007945 */ /* 0x000fe20003800000 */
[----:B------:R-:W-:Y:S01]  /*a830*/  CS2R R62, SRZ ;  /* 0x00000000003e7805 */ /* 0x000fe2000001ff00 */
[----:B------:R-:W-:Y:S01]  /*a840*/  CS2R R56, SRZ ;  /* 0x0000000000387805 */ /* 0x000fe2000001ff00 */
[----:B------:R-:W-:Y:S01]  /*a850*/  ISETP.GE.AND P0, PT, R2, R37, PT ;  /* 0x000000250200720c */ /* 0x000fe20003f06270 */
        /* <DEDUP_REMOVED lines=8> */
[----:B------:R-:W-:-:S04]  /*a8e0*/  CS2R R42, SRZ ;  /* 0x00000000002a7805 */ /* 0x000fc8000001ff00 */
[----:B------:R-:W-:Y:S05]  /*a8f0*/  @P0 BRA `(.L_x_2316) ;  /* 0x0000047000000947 */ /* 0x000fea0003800000 */
[----:B----4-:R-:W4:Y:S04]  /*a900*/  LDL R3, [R1+0x14] ;  /* 0x0000140001037983 */ /* 0x010f280000100800 */
[----:B-1-3--:R-:W3:Y:S01]  /*a910*/  LDL R26, [R1+0x10] ;  /* 0x00001000011a7983 */ /* 0x00aee20000100800 */
[----:B------:R-:W-:-:S03]  /*a920*/  ISETP.GE.AND P0, PT, R149, c[0x0][0x27c], PT ;  /* 0x00009f0095007a0c */ /* 0x000fc60003f06270 */
[----:B--2---:R-:W2:Y:S04]  /*a930*/  LDL R17, [R1+0xc] ;  /* 0x00000c0001117983 */ /* 0x004ea80000100800 */
[----:B------:R-:W2:Y:S06]  /*a940*/  LDL R16, [R1+0x8] ;  /* 0x0000080001107983 */ /* 0x000eac0000100800 */
[----:B------:R-:W-:-:S05]  /*a950*/  @!P0 IMAD.SHL.U32 R2, R149, 0x2, RZ ;  /* 0x0000000295028824 */ /* 0x000fca00078e00ff */
[----:B------:R-:W-:Y:S01]  /*a960*/  @!P0 IADD3 R14, P1, R4, R2, RZ ;  /* 0x00000002040e8210 */ /* 0x000fe20007f3e0ff */
[----:B------:R-:W-:Y:S01]  /*a970*/  CS2R R50, SRZ ;  /* 0x0000000000327805 */ /* 0x000fe2000001ff00 */
[----:B------:R-:W-:Y:S01]  /*a980*/  CS2R R48, SRZ ;  /* 0x0000000000307805 */ /* 0x000fe2000001ff00 */
[----:B------:R-:W-:Y:S01]  /*a990*/  CS2R R52, SRZ ;  /* 0x0000000000347805 */ /* 0x000fe2000001ff00 */
[----:B------:R-:W-:Y:S01]  /*a9a0*/  CS2R R54, SRZ ;  /* 0x0000000000367805 */ /* 0x000fe2000001ff00 */
[----:B----4-:R-:W-:-:S05]  /*a9b0*/  @!P0 SHF.L.U64.HI R3, R149, 0x1, R3 ;  /* 0x0000000195038819 */ /* 0x010fca0000010203 */
[----:B------:R-:W-:Y:S01]  /*a9c0*/  @!P0 IMAD.X R15, R5, 0x1, R3, P1 ;  /* 0x00000001050f8824 */ /* 0x000fe200008e0603 */
[----:B------:R-:W-:-:S04]  /*a9d0*/  @!P0 IADD3 R2, P1, R0, R2, RZ ;  /* 0x0000000200028210 */ /* 0x000fc80007f3e0ff */
[----:B------:R1:W5:Y:S01]  /*a9e0*/  @!P0 LD.E.64 R48, [R14.64] ;  /* 0x0000000c0e308980 */ /* 0x000362000c101b00 */
[----:B------:R-:W-:Y:S01]  /*a9f0*/  @!P0 IMAD.X R3, R12, 0x1, R3, P1 ;  /* 0x000000010c038824 */ /* 0x000fe200008e0603 */
[----:B------:R-:W-:-:S04]  /*aa00*/  ISETP.GE.AND P1, PT, R146, c[0x0][0x27c], PT ;  /* 0x00009f0092007a0c */ /* 0x000fc80003f26270 */
[----:B------:R3:W5:Y:S09]  /*aa10*/  @!P0 LD.E.64 R50, [R2.64] ;  /* 0x0000000c02328980 */ /* 0x000772000c101b00 */
[C---:B---3--:R-:W-:Y:S02]  /*aa20*/  @!P1 SHF.L.U64.HI R3, R146.reuse, 0x1, R26 ;  /* 0x0000000192039819 */ /* 0x048fe4000001021a */
[----:B------:R-:W3:Y:S01]  /*aa30*/  LDL R26, [R1+0x4] ;  /* 0x00000400011a7983 */ /* 0x000ee20000100800 */
[----:B------:R-:W-:-:S05]  /*aa40*/  @!P1 IMAD.SHL.U32 R13, R146, 0x2, RZ ;  /* 0x00000002920d9824 */ /* 0x000fca00078e00ff */
[----:B-1----:R-:W-:-:S05]  /*aa50*/  @!P1 IADD3 R14, P0, R4, R13, RZ ;  /* 0x0000000d040e9210 */ /* 0x002fca0007f1e0ff */
[--C-:B------:R-:W-:Y:S01]  /*aa60*/  @!P1 IMAD.X R15, R5, 0x1, R3.reuse, P0 ;  /* 0x00000001050f9824 */ /* 0x100fe200000e0603 */
[----:B------:R-:W-:Y:S02]  /*aa70*/  @!P1 IADD3 R2, P0, R0, R13, RZ ;  /* 0x0000000d00029210 */ /* 0x000fe40007f1e0ff */
[----:B------:R-:W-:Y:S02]  /*aa80*/  ISETP.GE.AND P2, PT, R145, c[0x0][0x27c], PT ;  /* 0x00009f0091007a0c */ /* 0x000fe40003f46270 */
[----:B------:R1:W5:Y:S01]  /*aa90*/  @!P1 LD.E.64 R52, [R14.64] ;  /* 0x0000000c0e349980 */ /* 0x000362000c101b00 */
[----:B------:R-:W-:Y:S01]  /*aaa0*/  @!P1 IMAD.X R3, R12, 0x1, R3, P0 ;  /* 0x000000010c039824 */ /* 0x000fe200000e0603 */
[----:B------:R-:W-:-:S04]  /*aab0*/  ISETP.GE.AND P0, PT, R148, c[0x0][0x27c], PT ;  /* 0x00009f0094007a0c */ /* 0x000fc80003f06270 */
[----:B------:R2:W5:Y:S09]  /*aac0*/  @!P1 LD.E.64 R54, [R2.64] ;  /* 0x0000000c02369980 */ /* 0x000572000c101b00 */
[----:B------:R-:W-:-:S05]  /*aad0*/  @!P0 IMAD.SHL.U32 R13, R148, 0x2, RZ ;  /* 0x00000002940d8824 */ /* 0x000fca00078e00ff */
[----:B-1----:R-:W-:Y:S02]  /*aae0*/  @!P0 IADD3 R14, P1, R4, R13, RZ ;  /* 0x0000000d040e8210 */ /* 0x002fe40007f3e0ff */
[----:B--2---:R-:W-:-:S05]  /*aaf0*/  @!P0 SHF.L.U64.HI R3, R148, 0x1, R17 ;  /* 0x0000000194038819 */ /* 0x004fca0000010211 */
[--C-:B------:R-:W-:Y:S01]  /*ab00*/  @!P0 IMAD.X R15, R5, 0x1, R3.reuse, P1 ;  /* 0x00000001050f8824 */ /* 0x100fe200008e0603 */
[----:B------:R-:W-:Y:S01]  /*ab10*/  @!P0 IADD3 R2, P1, R0, R13, RZ ;  /* 0x0000000d00028210 */ /* 0x000fe20007f3e0ff */
[----:B------:R-:W-:Y:S01]  /*ab20*/  CS2R R56, SRZ ;  /* 0x0000000000387805 */ /* 0x000fe2000001ff00 */
[----:B------:R-:W-:Y:S01]  /*ab30*/  CS2R R58, SRZ ;  /* 0x00000000003a7805 */ /* 0x000fe2000001ff00 */
[----:B------:R-:W-:Y:S02]  /*ab40*/  @!P2 IMAD.SHL.U32 R13, R145, 0x2, RZ ;  /* 0x00000002910da824 */ /* 0x000fe400078e00ff */
[----:B------:R-:W-:Y:S02]  /*ab50*/  @!P0 IMAD.X R3, R12, 0x1, R3, P1 ;  /* 0x000000010c038824 */ /* 0x000fe400008e0603 */
[----:B------:R1:W5:Y:S04]  /*ab60*/  @!P0 LD.E.64 R56, [R14.64] ;  /* 0x0000000c0e388980 */ /* 0x000368000c101b00 */
[----:B------:R2:W5:Y:S01]  /*ab70*/  @!P0 LD.E.64 R58, [R2.64] ;  /* 0x0000000c023a8980 */ /* 0x000562000c101b00 */
[----:B------:R-:W-:Y:S01]  /*ab80*/  ISETP.GE.AND P1, PT, R142, c[0x0][0x27c], PT ;  /* 0x00009f008e007a0c */ /* 0x000fe20003f26270 */
[----:B------:R-:W-:Y:S01]  /*ab90*/  CS2R R62, SRZ ;  /* 0x00000000003e7805 */ /* 0x000fe2000001ff00 */
[----:B------:R-:W-:Y:S01]  /*aba0*/  CS2R R60, SRZ ;  /* 0x00000000003c7805 */ /* 0x000fe2000001ff00 */
[----:B-1----:R-:W-:-:S02]  /*abb0*/  @!P2 IADD3 R14, P0, R4, R13, RZ ;  /* 0x0000000d040ea210 */ /* 0x002fc40007f1e0ff */
[----:B--2---:R-:W-:-:S05]  /*abc0*/  @!P2 SHF.L.U64.HI R3, R145, 0x1, R16 ;  /* 0x000000019103a819 */ /* 0x004fca0000010210 */
[----:B------:R-:W-:Y:S01]  /*abd0*/  @!P2 IMAD.X R15, R5, 0x1, R3, P0 ;  /* 0x00000001050fa824 */ /* 0x000fe200000e0603 */
[----:B------:R-:W-:-:S04]  /*abe0*/  @!P2 IADD3 R2, P0, R0, R13, RZ ;  /* 0x0000000d0002a210 */ /* 0x000fc80007f1e0ff */
[----:B------:R1:W5:Y:S01]  /*abf0*/  @!P2 LD.E.64 R62, [R14.64] ;  /* 0x0000000c0e3ea980 */ /* 0x000362000c101b00 */
[----:B------:R-:W-:Y:S01]  /*ac00*/  @!P2 IMAD.X R3, R12, 0x1, R3, P0 ;  /* 0x000000010c03a824 */ /* 0x000fe200000e0603 */
[----:B------:R-:W-:-:S04]  /*ac10*/  ISETP.GE.AND P0, PT, R147, c[0x0][0x27c], PT ;  /* 0x00009f0093007a0c */ /* 0x000fc80003f06270 */
[----:B------:R2:W5:Y:S01]  /*ac20*/  @!P2 LD.E.64 R60, [R2.64] ;  /* 0x0000000c023ca980 */ /* 0x000562000c101b00 */
[----:B------:R-:W-:Y:S01]  /*ac30*/  CS2R R34, SRZ ;  /* 0x0000000000227805 */ /* 0x000fe2000001ff00 */
[----:B------:R-:W-:Y:S01]  /*ac40*/  CS2R R42, SRZ ;  /* 0x00000000002a7805 */ /* 0x000fe2000001ff00 */
[----:B-1----:R-:W-:Y:S02]  /*ac50*/  @!P1 IMAD.MOV.U32 R14, RZ, RZ, R0 ;  /* 0x000000ffff0e9224 */ /* 0x002fe400078e0000 */
[----:B------:R-:W-:Y:S02]  /*ac60*/  @!P1 IMAD.MOV.U32 R15, RZ, RZ, R12 ;  /* 0x000000ffff0f9224 */ /* 0x000fe400078e000c */
[----:B--2---:R-:W-:Y:S02]  /*ac70*/  @!P1 IMAD.MOV.U32 R2, RZ, RZ, R4 ;  /* 0x000000ffff029224 */ /* 0x004fe400078e0004 */
[----:B------:R-:W-:Y:S02]  /*ac80*/  @!P1 IMAD.MOV.U32 R3, RZ, RZ, R5 ;  /* 0x000000ffff039224 */ /* 0x000fe400078e0005 */
[----:B------:R-:W-:-:S04]  /*ac90*/  @!P1 IMAD.WIDE R14, R142, 0x2, R14 ;  /* 0x000000028e0e9825 */ /* 0x000fc800078e020e */
[----:B------:R-:W-:Y:S01]  /*aca0*/  @!P1 IMAD.WIDE R16, R142, 0x2, R2 ;  /* 0x000000028e109825 */ /* 0x000fe200078e0202 */
[----:B------:R1:W5:Y:S03]  /*acb0*/  @!P1 LD.E.64 R42, [R14.64] ;  /* 0x0000000c0e2a9980 */ /* 0x000366000c101b00 */
[C---:B------:R-:W-:Y:S01]  /*acc0*/  @!P0 IMAD.SHL.U32 R2, R147.reuse, 0x2, RZ ;  /* 0x0000000293028824 */ /* 0x040fe200078e00ff */
[----:B------:R1:W5:Y:S04]  /*acd0*/  @!P1 LD.E.64 R34, [R16.64] ;  /* 0x0000000c10229980 */ /* 0x000368000c101b00 */
[----:B------:R-:W-:Y:S01]  /*ace0*/  @!P0 IADD3 R4, P1, R4, R2, RZ ;  /* 0x0000000204048210 */ /* 0x000fe20007f3e0ff */
[----:B------:R-:W-:Y:S01]  /*acf0*/  CS2R R66, SRZ ;  /* 0x0000000000427805 */ /* 0x000fe2000001ff00 */
[----:B------:R-:W-:Y:S01]  /*ad00*/  CS2R R64, SRZ ;  /* 0x0000000000407805 */ /* 0x000fe2000001ff00 */
[----:B---3--:R-:W-:-:S05]  /*ad10*/  @!P0 SHF.L.U64.HI R3, R147, 0x1, R26 ;  /* 0x0000000193038819 */ /* 0x008fca000001021a */
[----:B------:R-:W-:Y:S01]  /*ad20*/  @!P0 IMAD.X R5, R5, 0x1, R3, P1 ;  /* 0x0000000105058824 */ /* 0x000fe200008e0603 */
[----:B------:R-:W-:-:S04]  /*ad30*/  @!P0 IADD3 R2, P1, R0, R2, RZ ;  /* 0x0000000200028210 */ /* 0x000fc80007f3e0ff */
[----:B------:R1:W5:Y:S01]  /*ad40*/  @!P0 LD.E.64 R66, [R4.64] ;  /* 0x0000000c04428980 */ /* 0x000362000c101b00 */
[----:B------:R-:W-:-:S05]  /*ad50*/  @!P0 IMAD.X R3, R12, 0x1, R3, P1 ;  /* 0x000000010c038824 */ /* 0x000fca00008e0603 */
[----:B------:R1:W5:Y:S03]  /*ad60*/  @!P0 LD.E.64 R64, [R2.64] ;  /* 0x0000000c02408980 */ /* 0x000366000c101b00 */
.L_x_2316:
[----:B------:R-:W-:Y:S05]  /*ad70*/  BSYNC B0 ;  /* 0x0000000000007941 */ /* 0x000fea0003800000 */
.L_x_2315:
[----:B-1--45:R-:W-:Y:S01]  /*ad80*/  IMAD.MOV.U32 R4, RZ, RZ, R66 ;  /* 0x000000ffff047224 */ /* 0x032fe200078e0042 */
[----:B------:R-:W-:Y:S01]  /*ad90*/  LOP3.LUT P0, RZ, R241, 0x4, RZ, 0xc0, !PT ;  /* 0x00000004f1ff7812 */ /* 0x000fe2000780c0ff */
[----:B------:R-:W-:Y:S01]  /*ada0*/  IMAD.MOV.U32 R3, RZ, RZ, R67 ;  /* 0x000000ffff037224 */ /* 0x000fe200078e0043 */
[----:B------:R-:W-:-:S04]  /*adb0*/  DEPBAR.LE SB0, 0x3 ;  /* 0x000080c00000791a */ /* 0x000fc80000000000 */
[----:B------:R-:W-:Y:S01]  /*adc0*/  IMAD.MOV.U32 R2, RZ, RZ, R62 ;  /* 0x000000ffff027224 */ /* 0x000fe200078e003e */
[----:B------:R-:W-:Y:S01]  /*add0*/  PRMT R90, R4, 0x5410, R3 ;  /* 0x00005410045a7816 */ /* 0x000fe20000000003 */
[----:B------:R-:W-:Y:S01]  /*ade0*/  IMAD.MOV.U32 R0, RZ, RZ, R63 ;  /* 0x000000ffff007224 */ /* 0x000fe200078e003f */
[----:B------:R-:W-:Y:S01]  /*adf0*/  WARPSYNC 0xffffffff ;  /* 0xffffffff00007948 */ /* 0x000fe20003800000 */
[----:B------:R-:W-:Y:S01]  /*ae00*/  IMAD.MOV.U32 R4, RZ, RZ, R56 ;  /* 0x000000ffff047224 */ /* 0x000fe200078e0038 */
[----:B------:R-:W-:Y:S01]  /*ae10*/  BSSY B1, `(.L_x_2317) ;  /* 0x000013f000017945 */ /* 0x000fe20003800000 */
        /* <DEDUP_REMOVED lines=17> */
[----:B------:R-:W-:-:S02]  /*af30*/  MOV R0, R61 ;  /* 0x0000003d00007202 */ /* 0x000fc40000000f00 */
[----:B------:R-:W-:Y:S01]  /*af40*/  PRMT R89, R4, 0x5410, R3 ;  /* 0x0000541004597816 */ /* 0x000fe20000000003 */
[----:B------:R-:W-:Y:S01]  /*af50*/  IMAD.MOV.U32 R4, RZ, RZ, R58 ;  /* 0x000000ffff047224 */ /* 0x000fe200078e003a */
[----:B------:R-:W-:Y:S01]  /*af60*/  PRMT R87, R2, 0x5410, R0 ;  /* 0x0000541002577816 */ /* 0x000fe20000000000 */
[----:B------:R-:W-:Y:S02]  /*af70*/  IMAD.MOV.U32 R3, RZ, RZ, R59 ;  /* 0x000000ffff037224 */ /* 0x000fe400078e003b */
[----:B------:R-:W-:Y:S02]  /*af80*/  IMAD.MOV.U32 R2, RZ, RZ, R54 ;  /* 0x000000ffff027224 */ /* 0x000fe400078e0036 */
[----:B------:R-:W-:Y:S01]  /*af90*/  IMAD.MOV.U32 R0, RZ, RZ, R55 ;  /* 0x000000ffff007224 */ /* 0x000fe200078e0037 */
[----:B------:R-:W-:Y:S01]  /*afa0*/  PRMT R85, R4, 0x5410, R3 ;  /* 0x0000541004557816 */ /* 0x000fe20000000003 */
[----:B------:R-:W-:Y:S01]  /*afb0*/  IMAD.MOV.U32 R4, RZ, RZ, R51 ;  /* 0x000000ffff047224 */ /* 0x000fe200078e0033 */
[----:B------:R-:W-:-:S02]  /*afc0*/  IADD3 R3, -R226, R37, RZ ;  /* 0x00000025e2037210 */ /* 0x000fc40007ffe1ff */
[----:B------:R-:W-:Y:S01]  /*afd0*/  PRMT R83, R2, 0x5410, R0 ;  /* 0x0000541002537816 */ /* 0x000fe20000000000 */
[----:B------:R-:W-:Y:S01]  /*afe0*/  IMAD.MOV.U32 R2, RZ, RZ, R50 ;  /* 0x000000ffff027224 */ /* 0x000fe200078e0032 */
[----:B------:R-:W-:Y:S02]  /*aff0*/  IMNMX R36, R3, 0x80, PT ;  /* 0x0000008003247817 */ /* 0x000fe40003800200 */
[----:B------:R-:W-:Y:S01]  /*b000*/  LOP3.LUT R0, R228, 0x18, R106, 0xf8, !PT ;  /* 0x00000018e4007812 */ /* 0x000fe200078ef86a */
[----:B------:R-:W-:Y:S01]  /*b010*/  BAR.SYNC.DEFER_BLOCKING 0x0 ;  /* 0x0000000000007b1d */ /* 0x000fe20000010000 */
[----:B------:R-:W-:Y:S02]  /*b020*/  ISETP.GE.AND P1, PT, R215, R36, PT ;  /* 0x00000024d700720c */ /* 0x000fe40003f26270 */
[----:B------:R-:W-:Y:S02]  /*b030*/  LOP3.LUT R0, R151, R0, R150, 0xf6, !PT ;  /* 0x0000000097007212 */ /* 0x000fe400078ef696 */
[----:B------:R-:W-:Y:S01]  /*b040*/  PRMT R79, R2, 0x7610, R79 ;  /* 0x00007610024f7816 */ /* 0x000fe2000000004f */
[----:B------:R-:W-:Y:S01]  /*b050*/  IMAD.MOV.U32 R2, RZ, RZ, R42 ;  /* 0x000000ffff027224 */ /* 0x000fe200078e002a */
[----:B------:R-:W-:Y:S01]  /*b060*/  PRMT R80, R4, 0x7610, R80 ;  /* 0x0000761004507816 */ /* 0x000fe20000000050 */
[----:B------:R-:W-:-:S02]  /*b070*/  IMAD.SHL.U32 R26, R0, 0x2, RZ ;  /* 0x00000002001a7824 */ /* 0x000fc400078e00ff */
[----:B------:R-:W-:-:S03]  /*b080*/  IMAD.MOV.U32 R0, RZ, RZ, R43 ;  /* 0x000000ffff007224 */ /* 0x000fc600078e002b */
[C---:B------:R-:W-:Y:S02]  /*b090*/  IADD3 R3, R26.reuse, 0x18100, RZ ;  /* 0x000181001a037810 */ /* 0x040fe40007ffe0ff */
[----:B---3--:R-:W-:Y:S02]  /*b0a0*/  IADD3 R32, R26, 0x18140, RZ ;  /* 0x000181401a207810 */ /* 0x008fe40007ffe0ff */
[----:B------:R-:W-:Y:S02]  /*b0b0*/  PRMT R37, R2, 0x5410, R0 ;  /* 0x0000541002257816 */ /* 0x000fe40000000000 */
[----:B------:R-:W-:Y:S01]  /*b0c0*/  @P0 IADD3 R32, R3, -0x40, RZ ;  /* 0xffffffc003200810 */ /* 0x000fe20007ffe0ff */
[----:B------:R-:W-:Y:S05]  /*b0d0*/  @P1 BRA `(.L_x_2318) ;  /* 0x0000112000001947 */ /* 0x000fea0003800000 */
[----:B------:R-:W-:Y:S01]  /*b0e0*/  ISETP.GE.AND P0, PT, R142, c[0x0][0x27c], PT ;  /* 0x00009f008e007a0c */ /* 0x000fe20003f06270 */
[----:B------:R-:W-:-:S12]  /*b0f0*/  BSSY B0, `(.L_x_2319) ;  /* 0x000002c000007945 */ /* 0x000fd80003800000 */
[----:B------:R-:W-:Y:S05]  /*b100*/  @P0 BRA `(.L_x_2320) ;  /* 0x000002a000000947 */ /* 0x000fea0003800000 */
[----:B------:R-:W1:Y:S01]  /*b110*/  LDS.128 R12, [R26+0x18100] ;  /* 0x018100001a0c7984 */ /* 0x000e620000000c00 */
[----:B------:R-:W-:Y:S02]  /*b120*/  SHF.R.U32.HI R0, RZ, 0x10, R7 ;  /* 0x00000010ff007819 */ /* 0x000fe40000011607 */
[----:B------:R-:W-:Y:S02]  /*b130*/  SHF.R.U64 R27, R8, 0x10, R9 ;  /* 0x00000010081b7819 */ /* 0x000fe40000001209 */
[----:B------:R-:W-:Y:S02]  /*b140*/  SHF.R.U64 R17, R6, 0x10, R7 ;  /* 0x0000001006117819 */ /* 0x000fe40000001207 */
[----:B------:R-:W-:-:S05]  /*b150*/  SHF.R.U32.HI R3, RZ, 0x10, R9 ;  /* 0x00000010ff037819 */ /* 0x000fca0000011609 */
[----:B------:R-:W-:Y:S02]  /*b160*/  HADD2.F32 R33, -RZ, R3.H0_H0 ;  /* 0x20000003ff217230 */ /* 0x000fe40000004100 */
[----:B------:R-:W-:Y:S02]  /*b170*/  HADD2.F32 R3, -RZ, R69.H0_H0 ;  /* 0x20000045ff037230 */ /* 0x000fe40000004100 */
[--C-:B-1----:R-:W-:Y:S02]  /*b180*/  HADD2.F32 R8, -RZ, R12.reuse.H0_H0 ;  /* 0x2000000cff087230 */ /* 0x102fe40000004100 */
[----:B------:R-:W-:Y:S02]  /*b190*/  HADD2.F32 R7, -RZ, R12.H1_H1 ;  /* 0x3000000cff077230 */ /* 0x000fe40000004100 */
[--C-:B------:R-:W-:Y:S02]  /*b1a0*/  HADD2.F32 R12, -RZ, R14.reuse.H0_H0 ;  /* 0x2000000eff0c7230 */ /* 0x100fe40000004100 */
[----:B------:R-:W-:-:S02]  /*b1b0*/  HADD2.F32 R4, -RZ, R14.H1_H1 ;  /* 0x3000000eff047230 */ /* 0x000fc40000004100 */
[--C-:B------:R-:W-:Y:S02]  /*b1c0*/  HADD2.F32 R2, -RZ, R15.reuse.H1_H1 ;  /* 0x3000000fff027230 */ /* 0x100fe40000004100 */
[----:B------:R-:W-:Y:S02]  /*b1d0*/  HADD2.F32 R14, -RZ, R0.H0_H0 ;  /* 0x20000000ff0e7230 */ /* 0x000fe40000004100 */
[----:B------:R-:W-:Y:S02]  /*b1e0*/  HADD2.F32 R9, -RZ, R15.H0_H0 ;  /* 0x2000000fff097230 */ /* 0x000fe40000004100 */
[--C-:B------:R-:W-:Y:S02]  /*b1f0*/  HADD2.F32 R6, -RZ, R13.reuse.H0_H0 ;  /* 0x2000000dff067230 */ /* 0x100fe40000004100 */
[----:B--2---:R-:W-:Y:S01]  /*b200*/  HADD2.F32 R5, -RZ, R13.H1_H1 ;  /* 0x3000000dff057230 */ /* 0x004fe20000004100 */
[-C--:B------:R-:W-:Y:S01]  /*b210*/  FMUL.FTZ R13, R2, R14.reuse ;  /* 0x0000000e020d7220 */ /* 0x080fe20000410000 */
[----:B------:R-:W-:Y:S01]  /*b220*/  HADD2.F32 R0, -RZ, R68.H0_H0 ;  /* 0x20000044ff007230 */ /* 0x000fe20000004100 */
[----:B------:R-:W-:-:S02]  /*b230*/  FMUL.FTZ R14, R9, R14 ;  /* 0x0000000e090e7220 */ /* 0x000fc40000410000 */
[----:B------:R-:W-:Y:S02]  /*b240*/  FFMA.FTZ R16, R9, R33, -R13 ;  /* 0x0000002109107223 */ /* 0x000fe4000001080d */
[-C--:B------:R-:W-:Y:S02]  /*b250*/  FMUL.FTZ R9, R8, R0.reuse ;  /* 0x0000000008097220 */ /* 0x080fe40000410000 */
[C---:B------:R-:W-:Y:S01]  /*b260*/  FMUL.FTZ R15, R7.reuse, R0 ;  /* 0x00000000070f7220 */ /* 0x040fe20000410000 */
[----:B------:R-:W-:Y:S01]  /*b270*/  HADD2.F32 R0, -RZ, R68.H1_H1 ;  /* 0x30000044ff007230 */ /* 0x000fe20000004100 */
[----:B------:R-:W-:Y:S01]  /*b280*/  FFMA.FTZ R13, R7, R3, R9 ;  /* 0x00000003070d7223 */ /* 0x000fe20000010009 */
[----:B------:R-:W-:Y:S01]  /*b290*/  HADD2.F32 R9, -RZ, R17.H0_H0 ;  /* 0x20000011ff097230 */ /* 0x000fe20000004100 */
[----:B------:R-:W-:Y:S01]  /*b2a0*/  FFMA.FTZ R14, R2, R33, R14 ;  /* 0x00000021020e7223 */ /* 0x000fe2000001000e */
[----:B------:R-:W-:Y:S01]  /*b2b0*/  HADD2.F32 R2, -RZ, R69.H1_H1 ;  /* 0x30000045ff027230 */ /* 0x000fe20000004100 */
[----:B------:R-:W-:Y:S01]  /*b2c0*/  FFMA.FTZ R15, R8, R3, -R15 ;  /* 0x00000003080f7223 */ /* 0x000fe2000001080f */
[----:B------:R-:W-:Y:S01]  /*b2d0*/  HADD2.F32 R17, -RZ, R27.H0_H0 ;  /* 0x2000001bff117230 */ /* 0x000fe20000004100 */
[----:B------:R-:W-:-:S02]  /*b2e0*/  FMUL.FTZ R3, R4, R0 ;  /* 0x0000000004037220 */ /* 0x000fc40000410000 */
[----:B------:R-:W-:Y:S02]  /*b2f0*/  FMUL.FTZ R0, R12, R0 ;  /* 0x000000000c007220 */ /* 0x000fe40000410000 */
[-C--:B------:R-:W-:Y:S02]  /*b300*/  FMUL.FTZ R7, R5, R9.reuse ;  /* 0x0000000905077220 */ /* 0x080fe40000410000 */
[----:B------:R-:W-:Y:S02]  /*b310*/  FMUL.FTZ R9, R6, R9 ;  /* 0x0000000906097220 */ /* 0x000fe40000410000 */
[-C--:B------:R-:W-:Y:S02]  /*b320*/  FFMA.FTZ R8, R12, R2.reuse, -R3 ;  /* 0x000000020c087223 */ /* 0x080fe40000010803 */
[----:B------:R-:W-:Y:S01]  /*b330*/  FFMA.FTZ R2, R4, R2, R0 ;  /* 0x0000000204027223 */ /* 0x000fe20000010000 */
[----:B------:R-:W-:Y:S01]  /*b340*/  F2FP.PACK_AB R4, R13, R15 ;  /* 0x0000000f0d04723e */ /* 0x000fe200000000ff */
[-C--:B------:R-:W-:Y:S01]  /*b350*/  FFMA.FTZ R3, R6, R17.reuse, -R7 ;  /* 0x0000001106037223 */ /* 0x080fe20000010807 */
[----:B------:R-:W-:Y:S01]  /*b360*/  F2FP.PACK_AB R7, R14, R16 ;  /* 0x000000100e07723e */ /* 0x000fe200000000ff */
[----:B------:R-:W-:Y:S01]  /*b370*/  FFMA.FTZ R0, R5, R17, R9 ;  /* 0x0000001105007223 */ /* 0x000fe20000010009 */
[----:B------:R-:W-:-:S04]  /*b380*/  F2FP.PACK_AB R6, R2, R8 ;  /* 0x000000080206723e */ /* 0x000fc800000000ff */
[----:B------:R-:W-:-:S05]  /*b390*/  F2FP.PACK_AB R5, R0, R3 ;  /* 0x000000030005723e */ /* 0x000fca00000000ff */
[----:B------:R1:W-:Y:S02]  /*b3a0*/  STS.128 [R26+0x18100], R4 ;  /* 0x018100041a007388 */ /* 0x0003e40000000c00 */
.L_x_2320:
[----:B------:R-:W-:Y:S05]  /*b3b0*/  BSYNC B0 ;  /* 0x0000000000007941 */ /* 0x000fea0003800000 */
.L_x_2319:
[----:B------:R-:W-:Y:S01]  /*b3c0*/  ISETP.GE.AND P0, PT, R149, c[0x0][0x27c], PT ;  /* 0x00009f0095007a0c */ /* 0x000fe20003f06270 */
[----:B------:R-:W-:-:S12]  /*b3d0*/  BSSY B0, `(.L_x_2321) ;  /* 0x000002c000007945 */ /* 0x000fd80003800000 */
[----:B------:R-:W-:Y:S05]  /*b3e0*/  @P0 BRA `(.L_x_2322) ;  /* 0x000002a000000947 */ /* 0x000fea0003800000 */
[----:B-12---:R-:W1:Y:S01]  /*b3f0*/  LDS.128 R4, [R32] ;  /* 0x0000000020047984 */ /* 0x006e620000000c00 */
[----:B------:R-:W-:Y:S02]  /*b400*/  SHF.R.U32.HI R0, RZ, 0x10, R21 ;  /* 0x00000010ff007819 */ /* 0x000fe40000011615 */
[--C-:B------:R-:W-:Y:S02]  /*b410*/  SHF.R.U32.HI R2, RZ, 0x10, R19.reuse ;  /* 0x00000010ff027819 */ /* 0x100fe40000011613 */
        /* <DEDUP_REMOVED lines=13> */
[-C--:B------:R-:W-:Y:S01]  /*b4f0*/  FMUL.FTZ R5, R7, R14.reuse ;  /* 0x0000000e07057220 */ /* 0x080fe20000410000 */
[--C-:B------:R-:W-:Y:S01]  /*b500*/  HADD2.F32 R13, -RZ, R6.reuse.H0_H0 ;  /* 0x20000006ff0d7230 */ /* 0x100fe20000004100 */
[----:B------:R-:W-:Y:S01]  /*b510*/  FMUL.FTZ R14, R12, R14 ;  /* 0x0000000e0c0e7220 */ /* 0x000fe20000410000 */
[----:B------:R-:W-:Y:S01]  /*b520*/  HADD2.F32 R6, -RZ, R6.H1_H1 ;  /* 0x30000006ff067230 */ /* 0x000fe20000004100 */
[----:B------:R-:W-:Y:S02]  /*b530*/  FMUL.FTZ R15, R8, R0 ;  /* 0x00000000080f7220 */ /* 0x000fe40000410000 */
[----:B------:R-:W-:Y:S02]  /*b540*/  FFMA.FTZ R12, R12, R18, -R5 ;  /* 0x000000120c0c7223 */ /* 0x000fe40000010805 */
[C---:B------:R-:W-:Y:S01]  /*b550*/  FMUL.FTZ R5, R9.reuse, R0 ;  /* 0x0000000009057220 */ /* 0x040fe20000410000 */
[----:B------:R-:W-:Y:S01]  /*b560*/  HADD2.F32 R0, -RZ, R70.H1_H1 ;  /* 0x30000046ff007230 */ /* 0x000fe20000004100 */
[----:B------:R-:W-:-:S02]  /*b570*/  FFMA.FTZ R15, R9, R2, -R15 ;  /* 0x00000002090f7223 */ /* 0x000fc4000001080f */
[----:B------:R-:W-:Y:S01]  /*b580*/  FFMA.FTZ R9, R8, R2, R5 ;  /* 0x0000000208097223 */ /* 0x000fe20000010005 */
[----:B------:R-:W-:Y:S01]  /*b590*/  HADD2.F32 R8, -RZ, R16.H0_H0 ;  /* 0x20000010ff087230 */ /* 0x000fe20000004100 */
[----:B------:R-:W-:Y:S01]  /*b5a0*/  FFMA.FTZ R14, R7, R18, R14 ;  /* 0x00000012070e7223 */ /* 0x000fe2000001000e */
[----:B------:R-:W-:Y:S01]  /*b5b0*/  HADD2.F32 R2, -RZ, R71.H1_H1 ;  /* 0x30000047ff027230 */ /* 0x000fe20000004100 */
[-C--:B------:R-:W-:Y:S02]  /*b5c0*/  FMUL.FTZ R5, R6, R0.reuse ;  /* 0x0000000006057220 */ /* 0x080fe40000410000 */
[----:B------:R-:W-:Y:S02]  /*b5d0*/  FMUL.FTZ R0, R13, R0 ;  /* 0x000000000d007220 */ /* 0x000fe40000410000 */
[-C--:B------:R-:W-:Y:S02]  /*b5e0*/  FMUL.FTZ R7, R3, R8.reuse ;  /* 0x0000000803077220 */ /* 0x080fe40000410000 */
[----:B------:R-:W-:-:S02]  /*b5f0*/  FMUL.FTZ R8, R4, R8 ;  /* 0x0000000804087220 */ /* 0x000fc40000410000 */
[-C--:B------:R-:W-:Y:S02]  /*b600*/  FFMA.FTZ R5, R13, R2.reuse, -R5 ;  /* 0x000000020d057223 */ /* 0x080fe40000010805 */
[----:B------:R-:W-:Y:S02]  /*b610*/  FFMA.FTZ R2, R6, R2, R0 ;  /* 0x0000000206027223 */ /* 0x000fe40000010000 */
[-C--:B------:R-:W-:Y:S01]  /*b620*/  FFMA.FTZ R0, R4, R17.reuse, -R7 ;  /* 0x0000001104007223 */ /* 0x080fe20000010807 */
[----:B------:R-:W-:Y:S01]  /*b630*/  F2FP.PACK_AB R7, R14, R12 ;  /* 0x0000000c0e07723e */ /* 0x000fe200000000ff */
[----:B------:R-:W-:Y:S01]  /*b640*/  FFMA.FTZ R3, R3, R17, R8 ;  /* 0x0000001103037223 */ /* 0x000fe20000010008 */
[----:B------:R-:W-:Y:S02]  /*b650*/  F2FP.PACK_AB R6, R2, R5 ;  /* 0x000000050206723e */ /* 0x000fe400000000ff */
[----:B------:R-:W-:Y:S02]  /*b660*/  F2FP.PACK_AB R4, R9, R15 ;  /* 0x0000000f0904723e */ /* 0x000fe400000000ff */
[----:B------:R-:W-:-:S05]  /*b670*/  F2FP.PACK_AB R5, R3, R0 ;  /* 0x000000000305723e */ /* 0x000fca00000000ff */
[----:B------:R1:W-:Y:S02]  /*b680*/  STS.128 [R32], R4 ;  /* 0x0000000420007388 */ /* 0x0003e40000000c00 */
.L_x_2322:
[----:B------:R-:W-:Y:S05]  /*b690*/  BSYNC B0 ;  /* 0x0000000000007941 */ /* 0x000fea0003800000 */
.L_x_2321:
[----:B------:R-:W-:Y:S01]  /*b6a0*/  ISETP.GE.AND P0, PT, R146, c[0x0][0x27c], PT ;  /* 0x00009f0092007a0c */ /* 0x000fe20003f06270 */
[----:B------:R-:W-:-:S12]  /*b6b0*/  BSSY B0, `(.L_x_2323) ;  /* 0x000002c000007945 */ /* 0x000fd80003800000 */
[----:B------:R-:W-:Y:S05]  /*b6c0*/  @P0 BRA `(.L_x_2324) ;  /* 0x000002a000000947 */ /* 0x000fea0003800000 */
[----:B-12---:R-:W1:Y:S01]  /*b6d0*/  LDS.128 R4, [R26+0x1c100] ;  /* 0x01c100001a047984 */ /* 0x006e620000000c00 */
        /* <DEDUP_REMOVED lines=40> */
[----:B------:R1:W-:Y:S02]  /*b960*/  STS.128 [R26+0x1c100], R4 ;  /* 0x01c100041a007388 */ /* 0x0003e40000000c00 */
.L_x_2324:
[----:B------:R-:W-:Y:S05]  /*b970*/  BSYNC B0 ;  /* 0x0000000000007941 */ /* 0x000fea0003800000 */
.L_x_2323:
        /* <DEDUP_REMOVED lines=45> */
.L_x_2326:
[----:B------:R-:W-:Y:S05]  /*bc50*/  BSYNC B0 ;  /* 0x0000000000007941 */ /* 0x000fea0003800000 */
.L_x_2325:
        /* <DEDUP_REMOVED lines=45> */
.L_x_2328:
[----:B------:R-:W-:Y:S05]  /*bf30*/  BSYNC B0 ;  /* 0x0000000000007941 */ /* 0x000fea0003800000 */
.L_x_2327:
[----:B------:R-:W-:-:S13]  /*bf40*/  ISETP.GE.AND P0, PT, R147, c[0x0][0x27c], PT ;  /* 0x00009f0093007a0c */ /* 0x000fda0003f06270 */
[----:B------:R-:W-:Y:S05]  /*bf50*/  @P0 BRA `(.L_x_2318) ;  /* 0x000002a000000947 */ /* 0x000fea0003800000 */
[----:B-12---:R-:W1:Y:S01]  /*bf60*/  LDS.128 R4, [R32+0x8000] ;  /* 0x0080000020047984 */ /* 0x006e620000000c00 */
[----:B------:R-:W-:Y:S02]  /*bf70*/  SHF.R.U32.HI R0, RZ, 0x10, R47 ;  /* 0x00000010ff007819 */ /* 0x000fe4000001162f */
[----:B------:R-:W-:Y:S02]  /*bf80*/  SHF.R.U32.HI R2, RZ, 0x10, R45 ;  /* 0x00000010ff027819 */ /* 0x000fe4000001162d */
[----:B------:R-:W-:Y:S01]  /*bf90*/  SHF.R.U64 R16, R46, 0x10, R47 ;  /* 0x000000102e107819 */ /* 0x000fe2000000122f */
[----:B------:R-:W-:Y:S01]  /*bfa0*/  HADD2.F32 R14, -RZ, R0.H0_H0 ;  /* 0x20000000ff0e7230 */ /* 0x000fe20000004100 */
[----:B------:R-:W-:Y:S01]  /*bfb0*/  SHF.R.U64 R17, R44, 0x10, R45 ;  /* 0x000000102c117819 */ /* 0x000fe2000000122d */
[----:B------:R-:W-:Y:S02]  /*bfc0*/  HADD2.F32 R0, -RZ, R79.H1_H1 ;  /* 0x3000004fff007230 */ /* 0x000fe40000004100 */
        /* <DEDUP_REMOVED lines=35> */
.L_x_2318:
[----:B------:R-:W-:Y:S05]  /*c200*/  BSYNC B1 ;  /* 0x0000000000017941 */ /* 0x000fea0003800000 */
.L_x_2317:
[----:B------:R-:W-:-:S04]  /*c210*/  IADD3 R0, R215, 0x40, RZ ;  /* 0x00000040d7007810 */ /* 0x000fc80007ffe0ff */
[----:B------:R-:W-:-:S13]  /*c220*/  ISETP.GE.AND P0, PT, R0, R36, PT ;  /* 0x000000240000720c */ /* 0x000fda0003f06270 */
[----:B------:R-:W-:Y:S05]  /*c230*/  @P0 BRA `(.L_x_2308) ;  /* 0x0000458000000947 */ /* 0x000fea0003800000 */
        /* <DEDUP_REMOVED lines=31> */
[----:B------:R-:W-:Y:S01]  /*c430*/  HADD2.F32 R2, -RZ, R78.H0_H0 ;  /* 0x2000004eff027230 */ /* 0x000fe20000004100 */
        /* <DEDUP_REMOVED lines=13> */
.L_x_2330:
[----:B------:R-:W-:Y:S05]  /*c510*/  BSYNC B0 ;  /* 0x0000000000007941 */ /* 0x000fea0003800000 */
.L_x_2329:
        /* <DEDUP_REMOVED lines=26> */
[----:B------:R-:W-:Y:S01]  /*c6c0*/  HADD2.F32 R0, -RZ, R80.H0_H0 ;  /* 0x20000050ff007230 */ /* 0x000fe20000004100 */
        /* <DEDUP_REMOVED lines=18> */
.L_x_2332:
[----:B------:R-:W-:Y:S05]  /*c7f0*/  BSYNC B0 ;  /* 0x0000000000007941 */ /* 0x000fea0003800000 */
.L_x_2331:
        /* <DEDUP_REMOVED lines=45> */
.L_x_2334:
[----:B------:R-:W-:Y:S05]  /*cad0*/  BSYNC B0 ;  /* 0x0000000000007941 */ /* 0x000fea0003800000 */
.L_x_2333:
        /* <DEDUP_REMOVED lines=45> */
.L_x_2336:
[----:B------:R-:W-:Y:S05]  /*cdb0*/  BSYNC B0 ;  /* 0x0000000000007941 */ /* 0x000fea0003800000 */
.L_x_2335:
        /* <DEDUP_REMOVED lines=45> */
.L_x_2338:
[----:B------:R-:W-:Y:S05]  /*d090*/  BSYNC B0 ;  /* 0x0000000000007941 */ /* 0x000fea0003800000 */
.L_x_2337:
        /* <DEDUP_REMOVED lines=43> */
[----:B------:R1:W-:Y:S01]  /*d350*/  STS.128 [R32+0xa000], R4 ;  /* 0x00a0000420007388 */ /* 0x0003e20000000c00 */
[----:B------:R-:W-:Y:S05]  /*d360*/  BRA `(.L_x_2308) ;  /* 0x0000345000007947 */ /* 0x000fea0003800000 */
.L_x_2309:
        /* <DEDUP_REMOVED lines=22> */
.L_x_2505:
[----:B------:R-:W-:Y:S05]  /*d4d0*/  BRA.DIV ~URZ, `(.L_x_2340) ;  /* 0x00016a827f007947 */ /* 0x000fea000b800000 */
[----:B------:R3:W4:Y:S01]  /*d4e0*/  SHFL.IDX PT, R8, R23, RZ, 0x1c1f ;  /* 0x001c1fff17087589 */ /* 0x00072200000e0000 */
[----:B--2---:R-:W-:-:S03]  /*d4f0*/  MOV R9, R0 ;  /* 0x0000000000097202 */ /* 0x004fc60000000f00 */
[----:B------:R3:W2:Y:S04]  /*d500*/  SHFL.IDX PT, R20, R21, RZ, 0x1c1f ;  /* 0x001c1fff15147589 */ /* 0x0006a800000e0000 */
[----:B------:R3:W1:Y:S02]  /*d510*/  SHFL.IDX PT, R3, R32, RZ, 0x1c1f ;  /* 0x001c1fff20037589 */ /* 0x00066400000e0000 */
.L_x_2506:
        /* <DEDUP_REMOVED lines=23> */
[----:B----4-:R-:W-:-:S04]  /*d690*/  @!P1 IADD3 R18, P0, R8, R2, RZ ;  /* 0x0000000208129210 */ /* 0x010fc80007f1e0ff */
[----:B------:R-:W-:Y:S02]  /*d6a0*/  @!P1 IADD3.X R19, R9, R0, RZ, P0, !PT ;  /* 0x0000000009139210 */ /* 0x000fe400007fe4ff */
[----:B-1----:R-:W-:Y:S02]  /*d6b0*/  @!P1 IADD3 R16, P0, R3, R2, RZ ;  /* 0x0000000203109210 */ /* 0x002fe40007f1e0ff */
[----:B------:R-:W-:Y:S01]  /*d6c0*/  MOV R2, R3 ;  /* 0x0000000300027202 */ /* 0x000fe20000000f00 */
[----:B--2---:R-:W-:Y:S02]  /*d6d0*/  IMAD.MOV.U32 R3, RZ, RZ, R20 ;  /* 0x000000ffff037224 */ /* 0x004fe400078e0014 */
[----:B------:R-:W-:Y:S01]  /*d6e0*/  @!P1 IMAD.X R17, R20, 0x1, R0, P0 ;  /* 0x0000000114119824 */ /* 0x000fe200000e0600 */
[----:B------:R-:W-:-:S13]  /*d6f0*/  ISETP.GE.AND P0, PT, R141, c[0x0][0x27c], PT ;  /* 0x00009f008d007a0c */ /* 0x000fda0003f06270 */
[----:B------:R-:W-:-:S05]  /*d700*/  @!P0 SHF.L.U32 R0, R230, 0x3, RZ ;  /* 0x00000003e6008819 */ /* 0x000fca00000006ff */
[----:B------:R-:W-:-:S04]  /*d710*/  @!P0 IMAD.WIDE R6, R0, 0x2, R8 ;  /* 0x0000000200068825 */ /* 0x000fc800078e0208 */
[----:B------:R-:W-:Y:S01]  /*d720*/  @!P0 IMAD.WIDE R4, R0, 0x2, R2 ;  /* 0x0000000200048825 */ /* 0x000fe200078e0202 */
[----:B------:R1:W5:Y:S04]  /*d730*/  @!P0 LD.E.128 R28, [R6.64] ;  /* 0x0000000c061c8980 */ /* 0x000368000c101d00 */
[----:B------:R2:W5:Y:S01]  /*d740*/  @!P0 LD.E.128 R24, [R4.64] ;  /* 0x0000000c04188980 */ /* 0x000562000c101d00 */
[----:B------:R-:W-:Y:S01]  /*d750*/  ISETP.GE.AND P0, PT, R140, c[0x0][0x27c], PT ;  /* 0x00009f008c007a0c */ /* 0x000fe20003f06270 */
[----:B------:R-:W-:Y:S01]  /*d760*/  CS2R R46, SRZ ;  /* 0x00000000002e7805 */ /* 0x000fe2000001ff00 */
[----:B------:R-:W-:Y:S01]  /*d770*/  CS2R R44, SRZ ;  /* 0x00000000002c7805 */ /* 0x000fe2000001ff00 */
[----:B------:R-:W-:-:S10]  /*d780*/  CS2R R42, SRZ ;  /* 0x00000000002a7805 */ /* 0x000fd4000001ff00 */
[----:B------:R-:W-:Y:S01]  /*d790*/  @!P0 IMAD.SHL.U32 R0, R229, 0x8, RZ ;  /* 0x00000008e5008824 */ /* 0x000fe200078e00ff */
[----:B------:R-:W-:Y:S01]  /*d7a0*/  CS2R R40, SRZ ;  /* 0x0000000000287805 */ /* 0x000fe2000001ff00 */
[----:B------:R-:W-:Y:S01]  /*d7b0*/  CS2R R14, SRZ ;  /* 0x00000000000e7805 */ /* 0x000fe2000001ff00 */
[----:B------:R-:W-:Y:S01]  /*d7c0*/  CS2R R12, SRZ ;  /* 0x00000000000c7805 */ /* 0x000fe2000001ff00 */
[----:B------:R-:W-:Y:S01]  /*d7d0*/  @!P0 IMAD.WIDE R2, R0, 0x2, R2 ;  /* 0x0000000200028825 */ /* 0x000fe200078e0202 */
[----:B-1----:R-:W-:-:S04]  /*d7e0*/  CS2R R6, SRZ ;  /* 0x0000000000067805 */ /* 0x002fc8000001ff00 */
[----:B------:R1:W5:Y:S01]  /*d7f0*/  @!P0 LD.E.128 R40, [R2.64] ;  /* 0x0000000c02288980 */ /* 0x000362000c101d00 */
[----:B--2---:R-:W-:-:S03]  /*d800*/  @!P0 IMAD.WIDE R4, R0, 0x2, R8 ;  /* 0x0000000200048825 */ /* 0x004fc600078e0208 */
[----:B------:R1:W5:Y:S04]  /*d810*/  @!P1 LD.E.128 R12, [R18.64] ;  /* 0x0000000c120c9980 */ /* 0x000368000c101d00 */
[----:B------:R2:W5:Y:S02]  /*d820*/  @!P0 LD.E.128 R44, [R4.64] ;  /* 0x0000000c042c8980 */ /* 0x000564000c101d00 */
[----:B--2---:R-:W-:-:S06]  /*d830*/  CS2R R4, SRZ ;  /* 0x0000000000047805 */ /* 0x004fcc000001ff00 */
[----:B------:R1:W5:Y:S02]  /*d840*/  @!P1 LD.E.128 R4, [R16.64] ;  /* 0x0000000c10049980 */ /* 0x000364000c101d00 */
.L_x_2342:
[----:B------:R-:W-:Y:S05]  /*d850*/  BSYNC B0 ;  /* 0x0000000000007941 */ /* 0x000fea0003800000 */
.L_x_2341:
[----:B----45:R-:W-:Y:S02]  /*d860*/  IMAD.MOV.U32 R8, RZ, RZ, R46 ;  /* 0x000000ffff087224 */ /* 0x030fe400078e002e */
[----:B-1----:R-:W-:Y:S02]  /*d870*/  IMAD.MOV.U32 R3, RZ, RZ, R47 ;  /* 0x000000ffff037224 */ /* 0x002fe400078e002f */
        /* <DEDUP_REMOVED lines=27> */
[----:B------:R-:W-:Y:S01]  /*da30*/  MOV R3, R27 ;  /* 0x0000001b00037202 */ /* 0x000fe20000000f00 */
[----:B------:R-:W-:Y:S01]  /*da40*/  IMAD.MOV.U32 R0, RZ, RZ, R25 ;  /* 0x000000ffff007224 */ /* 0x000fe200078e0019 */
[----:B------:R-:W-:Y:S01]  /*da50*/  PRMT R82, R82, 0x5410, R8 ;  /* 0x0000541052527816 */ /* 0x000fe20000000008 */
[----:B------:R-:W-:Y:S01]  /*da60*/  IMAD.MOV.U32 R8, RZ, RZ, R6 ;  /* 0x000000ffff087224 */ /* 0x000fe200078e0006 */
[----:B------:R-:W-:-:S02]  /*da70*/  PRMT R83, R3, 0x7610, R83 ;  /* 0x0000761003537816 */ /* 0x000fc40000000053 */
[----:B------:R-:W-:Y:S01]  /*da80*/  PRMT R81, R0, 0x5410, R2 ;  /* 0x0000541000517816 */ /* 0x000fe20000000002 */
[----:B------:R-:W-:Y:S01]  /*da90*/  IMAD.MOV.U32 R2, RZ, RZ, R4 ;  /* 0x000000ffff027224 */ /* 0x000fe200078e0004 */
[----:B------:R-:W-:Y:S01]  /*daa0*/  MOV R3, R7 ;  /* 0x0000000700037202 */ /* 0x000fe20000000f00 */
[----:B------:R-:W-:-:S03]  /*dab0*/  IMAD.MOV.U32 R0, RZ, RZ, R5 ;  /* 0x000000ffff007224 */ /* 0x000fc600078e0005 */
[----:B------:R-:W-:Y:S02]  /*dac0*/  PRMT R70, R8, 0x5410, R3 ;  /* 0x0000541008467816 */ /* 0x000fe40000000003 */
[----:B------:R-:W-:Y:S01]  /*dad0*/  PRMT R39, R0, 0x5410, R2 ;  /* 0x0000541000277816 */ /* 0x000fe20000000002 */
[----:B------:R-:W-:Y:S05]  /*dae0*/  BRA.DIV ~URZ, `(.L_x_2343) ;  /* 0x000165b27f007947 */ /* 0x000fea000b800000 */
[----:B------:R1:W4:Y:S04]  /*daf0*/  SHFL.IDX PT, R9, R22, 0x1, 0x1c1f ;  /* 0x003c1f0016097f89 */ /* 0x00032800000e0000 */
[----:B------:R1:W3:Y:S04]  /*db00*/  SHFL.IDX PT, R8, R23, 0x1, 0x1c1f ;  /* 0x003c1f0017087f89 */ /* 0x0002e800000e0000 */
[----:B--2---:R1:W2:Y:S04]  /*db10*/  SHFL.IDX PT, R20, R21, 0x1, 0x1c1f ;  /* 0x003c1f0015147f89 */ /* 0x0042a800000e0000 */
[----:B------:R1:W1:Y:S02]  /*db20*/  SHFL.IDX PT, R2, R32, 0x1, 0x1c1f ;  /* 0x003c1f0020027f89 */ /* 0x00026400000e0000 */
.L_x_2507:
        /* <DEDUP_REMOVED lines=23> */
[----:B----4-:R-:W-:Y:S01]  /*dca0*/  @!P1 IMAD.X R19, R9, 0x1, R3, P0 ;  /* 0x0000000109139824 */ /* 0x010fe200000e0603 */
[----:B-1----:R-:W-:-:S04]  /*dcb0*/  @!P1 IADD3 R16, P0, R2, R0, RZ ;  /* 0x0000000002109210 */ /* 0x002fc80007f1e0ff */
[----:B--2---:R-:W-:Y:S01]  /*dcc0*/  @!P1 IADD3.X R17, R20, R3, RZ, P0, !PT ;  /* 0x0000000314119210 */ /* 0x004fe200007fe4ff */
[----:B------:R-:W-:Y:S01]  /*dcd0*/  IMAD.MOV.U32 R3, RZ, RZ, R20 ;  /* 0x000000ffff037224 */ /* 0x000fe200078e0014 */
        /* <DEDUP_REMOVED lines=15> */
[----:B------:R1:W5:Y:S01]  /*ddd0*/  @!P1 LD.E.128 R48, [R18.64] ;  /* 0x0000000c12309980 */ /* 0x000362000c101d00 */
[----:B------:R-:W-:-:S03]  /*dde0*/  @!P0 IMAD.SHL.U32 R0, R229, 0x8, RZ ;  /* 0x00000008e5008824 */ /* 0x000fc600078e00ff */
[----:B------:R1:W5:Y:S01]  /*ddf0*/  @!P1 LD.E.128 R52, [R16.64] ;  /* 0x0000000c10349980 */ /* 0x000362000c101d00 */
[----:B------:R-:W-:-:S04]  /*de00*/  @!P0 IMAD.WIDE R8, R0, 0x2, R8 ;  /* 0x0000000200088825 */ /* 0x000fc800078e0208 */
[----:B------:R-:W-:Y:S01]  /*de10*/  @!P0 IMAD.WIDE R2, R0, 0x2, R2 ;  /* 0x0000000200028825 */ /* 0x000fe200078e0202 */
[----:B------:R1:W5:Y:S04]  /*de20*/  @!P0 LD.E.128 R76, [R8.64] ;  /* 0x0000000c084c8980 */ /* 0x000368000c101d00 */
[----:B------:R1:W5:Y:S02]  /*de30*/  @!P0 LD.E.128 R72, [R2.64] ;  /* 0x0000000c02488980 */ /* 0x000364000c101d00 */
.L_x_2345:
[----:B------:R-:W-:Y:S05]  /*de40*/  BSYNC B0 ;  /* 0x0000000000007941 */ /* 0x000fea0003800000 */
.L_x_2344:
[----:B-----5:R-:W-:Y:S01]  /*de50*/  IMAD.MOV.U32 R0, RZ, RZ, R78 ;  /* 0x000000ffff007224 */ /* 0x020fe200078e004e */
[----:B------:R-:W-:-:S04]  /*de60*/  DEPBAR.LE SB0, 0x3 ;  /* 0x000080c00000791a */ /* 0x000fc80000000000 */
[----:B-1-3--:R-:W-:Y:S01]  /*de70*/  IMAD.MOV.U32 R8, RZ, RZ, R79 ;  /* 0x000000ffff087224 */ /* 0x00afe200078e004f */
[----:B------:R-:W-:Y:S01]  /*de80*/  WARPSYNC 0xffffffff ;  /* 0xffffffff00007948 */ /* 0x000fe20003800000 */
[----:B------:R-:W-:Y:S01]  /*de90*/  IMAD.MOV.U32 R3, RZ, RZ, R76 ;  /* 0x000000ffff037224 */ /* 0x000fe200078e004c */
[----:B------:R-:W-:Y:S01]  /*dea0*/  BSSY B1, `(.L_x_2346) ;  /* 0x000015c000017945 */ /* 0x000fe20003800000 */
        /* <DEDUP_REMOVED lines=12> */
[----:B------:R-:W-:Y:S02]  /*df70*/  PRMT R92, R92, 0x5410, R0 ;  /* 0x000054105c5c7816 */ /* 0x000fe40000000000 */
[----:B------:R-:W-:Y:S01]  /*df80*/  PRMT R95, R95, 0x5410, R3 ;  /* 0x000054105f5f7816 */ /* 0x000fe20000000003 */
[----:B------:R-:W-:Y:S01]  /*df90*/  IMAD.MOV.U32 R3, RZ, RZ, R48 ;  /* 0x000000ffff037224 */ /* 0x000fe200078e0030 */
[----:B------:R-:W-:Y:S01]  /*dfa0*/  PRMT R92, R8, 0x7610, R92 ;  /* 0x00007610085c7816 */ /* 0x000fe2000000005c */
[----:B------:R-:W-:Y:S01]  /*dfb0*/  IMAD.MOV.U32 R8, RZ, RZ, R75 ;  /* 0x000000ffff087224 */ /* 0x000fe200078e004b */
[----:B------:R-:W-:Y:S01]  /*dfc0*/  PRMT R94, R2, 0x7610, R94 ;  /* 0x00007610025e7816 */ /* 0x000fe2000000005e */
[----:B------:R-:W-:Y:S01]  /*dfd0*/  IMAD.MOV.U32 R2, RZ, RZ, R49 ;  /* 0x000000ffff027224 */ /* 0x000fe200078e0031 */
[----:B------:R-:W-:-:S02]  /*dfe0*/  MOV R0, R74 ;  /* 0x0000004a00007202 */ /* 0x000fc40000000f00 */
[----:B------:R-:W-:Y:S02]  /*dff0*/  PRMT R99, R8, 0x7610, R99 ;  /* 0x0000761008637816 */ /* 0x000fe40000000063 */
[----:B------:R-:W-:Y:S02]  /*e000*/  IADD3 R8, -R226, R37, RZ ;  /* 0x00000025e2087210 */ /* 0x000fe40007ffe1ff */
[----:B------:R-:W-:Y:S01]  /*e010*/  PRMT R91, R91, 0x5410, R3 ;  /* 0x000054105b5b7816 */ /* 0x000fe20000000003 */
[----:B------:R-:W-:Y:S01]  /*e020*/  IMAD.MOV.U32 R3, RZ, RZ, R72 ;  /* 0x000000ffff037224 */ /* 0x000fe200078e0048 */
[----:B------:R-:W-:Y:S01]  /*e030*/  IMNMX R80, R8, 0x80, PT ;  /* 0x0000008008507817 */ /* 0x000fe20003800200 */
[----:B------:R-:W-:Y:S01]  /*e040*/  IMAD.MOV.U32 R8, RZ, RZ, R54 ;  /* 0x000000ffff087224 */ /* 0x000fe200078e0036 */
[----:B------:R-:W-:Y:S01]  /*e050*/  PRMT R90, R2, 0x7610, R90 ;  /* 0x00007610025a7816 */ /* 0x000fe2000000005a */
[----:B------:R-:W-:Y:S01]  /*e060*/  IMAD.MOV.U32 R2, RZ, RZ, R73 ;  /* 0x000000ffff027224 */ /* 0x000fe200078e0049 */
[----:B------:R-:W-:Y:S01]  /*e070*/  PRMT R98, R98, 0x5410, R0 ;  /* 0x0000541062627816 */ /* 0x000fe20000000000 */
[----:B------:R-:W-:Y:S01]  /*e080*/  IMAD.MOV.U32 R0, RZ, RZ, R66 ;  /* 0x000000ffff007224 */ /* 0x000fe200078e0042 */
[----:B------:R-:W-:Y:S01]  /*e090*/  BAR.SYNC.DEFER_BLOCKING 0x0 ;  /* 0x0000000000007b1d */ /* 0x000fe20000010000 */
[----:B------:R-:W-:-:S02]  /*e0a0*/  ISETP.GE.AND P0, PT, R215, R80, PT ;  /* 0x00000050d700720c */ /* 0x000fc40003f06270 */
[----:B------:R-:W-:Y:S01]  /*e0b0*/  PRMT R97, R2, 0x5410, R3 ;  /* 0x0000541002617816 */ /* 0x000fe20000000003 */
[----:B------:R-:W-:Y:S01]  /*e0c0*/  IMAD.MOV.U32 R3, RZ, RZ, R67 ;  /* 0x000000ffff037224 */ /* 0x000fe200078e0043 */
[----:B------:R-:W-:Y:S01]  /*e0d0*/  PRMT R94, R94, 0x5410, R0 ;  /* 0x000054105e5e7816 */ /* 0x000fe20000000000 */
[----:B------:R-:W-:Y:S01]  /*e0e0*/  IMAD.MOV.U32 R2, RZ, RZ, R64 ;  /* 0x000000ffff027224 */ /* 0x000fe200078e0040 */
[----:B------:R-:W-:Y:S01]  /*e0f0*/  PRMT R90, R90, 0x5410, R8 ;  /* 0x000054105a5a7816 */ /* 0x000fe20000000008 */
[----:B------:R-:W-:Y:S01]  /*e100*/  IMAD.MOV.U32 R0, RZ, RZ, R65 ;  /* 0x000000ffff007224 */ /* 0x000fe200078e0041 */
[----:B------:R-:W-:Y:S01]  /*e110*/  PRMT R95, R3, 0x7610, R95 ;  /* 0x00007610035f7816 */ /* 0x000fe2000000005f */
        /* <DEDUP_REMOVED lines=11> */
[----:B------:R-:W-:Y:S02]  /*e1d0*/  MOV R0, c[0x0][0x27c] ;  /* 0x00009f0000007a02 */ /* 0x000fe40000000f00 */
[--C-:B------:R-:W-:Y:S02]  /*e1e0*/  SHF.R.U64 R38, R4, 0x10, R5.reuse ;  /* 0x0000001004267819 */ /* 0x100fe40000001205 */
[----:B------:R-:W-:Y:S02]  /*e1f0*/  LEA.HI R0, R0, R240, RZ, 0x1d ;  /* 0x000000f000007211 */ /* 0x000fe400078fe8ff */
[----:B------:R-:W-:Y:S01]  /*e200*/  SHF.R.U32.HI R4, RZ, 0x10, R5 ;  /* 0x00000010ff047819 */ /* 0x000fe20000011605 */
[----:B------:R-:W-:Y:S01]  /*e210*/  HADD2.F32 R5, -RZ, R56.H0_H0 ;  /* 0x20000038ff057230 */ /* 0x000fe20000004100 */
[----:B------:R-:W-:Y:S02]  /*e220*/  SHF.R.S32.HI R3, RZ, 0x1f, R0 ;  /* 0x0000001fff037819 */ /* 0x000fe40000011400 */
[----:B------:R-:W-:-:S02]  /*e230*/  SHF.L.U32 R2, R0, 0x3, RZ ;  /* 0x0000000300027819 */ /* 0x000fc400000006ff */
[----:B------:R-:W-:Y:S02]  /*e240*/  LEA.HI R0, R3, R0, RZ, 0x3 ;  /* 0x0000000003007211 */ /* 0x000fe400078f18ff */
[----:B------:R-:W-:Y:S02]  /*e250*/  LOP3.LUT R2, R228, 0x38, R2, 0xf8, !PT ;  /* 0x00000038e4027812 */ /* 0x000fe400078ef802 */
[----:B------:R-:W-:Y:S02]  /*e260*/  SHF.L.U32 R0, R0, 0xa, RZ ;  /* 0x0000000a00007819 */ /* 0x000fe400000006ff */
[----:B------:R-:W-:Y:S02]  /*e270*/  LOP3.LUT R3, R228, 0x38, R106, 0xf8, !PT ;  /* 0x00000038e4037812 */ /* 0x000fe400078ef86a */
[----:B------:R-:W-:Y:S02]  /*e280*/  LOP3.LUT R2, R2, R150, RZ, 0x3c, !PT ;  /* 0x0000009602027212 */ /* 0x000fe400078e3cff */
[----:B------:R-:W-:-:S02]  /*e290*/  LOP3.LUT R0, R0, 0x7fffe000, RZ, 0xc0, !PT ;  /* 0x7fffe00000007812 */ /* 0x000fc400078ec0ff */
[----:B------:R-:W-:Y:S02]  /*e2a0*/  LOP3.LUT R3, R151, R3, R150, 0xf6, !PT ;  /* 0x0000000397037212 */ /* 0x000fe400078ef696 */
[----:B------:R-:W-:Y:S01]  /*e2b0*/  IADD3 R0, R2, R0, R151 ;  /* 0x0000000002007210 */ /* 0x000fe20007ffe097 */
[----:B------:R-:W-:Y:S01]  /*e2c0*/  HADD2.F32 R2, -RZ, R39.H0_H0 ;  /* 0x20000027ff027230 */ /* 0x000fe20000004100 */
[----:B------:R-:W-:Y:S02]  /*e2d0*/  SHF.L.U32 R34, R3, 0x1, RZ ;  /* 0x0000000103227819 */ /* 0x000fe400000006ff */
[----:B------:R-:W-:Y:S02]  /*e2e0*/  SHF.L.U32 R33, R0, 0x1, RZ ;  /* 0x0000000100217819 */ /* 0x000fe400000006ff */
[--C-:B------:R-:W-:Y:S01]  /*e2f0*/  SHF.R.U64 R59, R12, 0x10, R13.reuse ;  /* 0x000000100c3b7819 */ /* 0x100fe2000000120d */
[----:B--2---:R-:W1:Y:S01]  /*e300*/  LDS.128 R20, [R34+0x18100] ;  /* 0x0181000022147984 */ /* 0x004e620000000c00 */
[----:B----4-:R-:W-:-:S02]  /*e310*/  SHF.R.U32.HI R9, RZ, 0x10, R13 ;  /* 0x00000010ff097819 */ /* 0x010fc4000001160d */
[--C-:B------:R-:W-:Y:S01]  /*e320*/  SHF.R.U64 R57, R6, 0x10, R7.reuse ;  /* 0x0000001006397819 */ /* 0x100fe20000001207 */
[----:B------:R-:W2:Y:S01]  /*e330*/  LDS.128 R16, [R33+0x18100] ;  /* 0x0181000021107984 */ /* 0x000ea20000000c00 */
[----:B------:R-:W-:Y:S01]  /*e340*/  SHF.R.U32.HI R13, RZ, 0x10, R7 ;  /* 0x00000010ff0d7819 */ /* 0x000fe20000011607 */
[----:B------:R-:W-:Y:S01]  /*e350*/  HADD2.F32 R7, -RZ, R4.H0_H0 ;  /* 0x20000004ff077230 */ /* 0x000fe20000004100 */
[--C-:B------:R-:W-:Y:S02]  /*e360*/  SHF.R.U64 R68, R14, 0x10, R15.reuse ;  /* 0x000000100e447819 */ /* 0x100fe4000000120f */
[----:B------:R-:W-:Y:S01]  /*e370*/  SHF.R.U32.HI R14, RZ, 0x10, R15 ;  /* 0x00000010ff0e7819 */ /* 0x000fe2000001160f */
[----:B------:R-:W-:Y:S02]  /*e380*/  HADD2.F32 R15, -RZ, R9.H0_H0 ;  /* 0x20000009ff0f7230 */ /* 0x000fe40000004100 */
[--C-:B-1----:R-:W-:Y:S02]  /*e390*/  HADD2.F32 R8, -RZ, R21.reuse.H0_H0 ;  /* 0x20000015ff087230 */ /* 0x102fe40000004100 */
[----:B------:R-:W-:-:S02]  /*e3a0*/  HADD2.F32 R6, -RZ, R21.H1_H1 ;  /* 0x30000015ff067230 */ /* 0x000fc40000004100 */
[----:B--2---:R-:W-:Y:S01]  /*e3b0*/  HADD2.F32 R0, -RZ, R17.H0_H0 ;  /* 0x20000011ff007230 */ /* 0x004fe20000004100 */
[----:B------:R-:W-:Y:S01]  /*e3c0*/  FMUL.FTZ R3, R8, R2 ;  /* 0x0000000208037220 */ /* 0x000fe20000410000 */
[----:B------:R-:W-:-:S03]  /*e3d0*/  HADD2.F32 R4, -RZ, R20.H0_H0 ;  /* 0x20000014ff047230 */ /* 0x000fc60000004100 */
[C---:B------:R-:W-:Y:S01]  /*e3e0*/  FMUL.FTZ R12, R0.reuse, R2 ;  /* 0x00000002000c7220 */ /* 0x040fe20000410000 */
[----:B------:R-:W-:Y:S01]  /*e3f0*/  HADD2.F32 R2, -RZ, R39.H1_H1 ;  /* 0x30000027ff027230 */ /* 0x000fe20000004100 */
[----:B------:R-:W-:Y:S01]  /*e400*/  FFMA.FTZ R69, R0, R5, R3 ;  /* 0x0000000500457223 */ /* 0x000fe20000010003 */
[----:B------:R-:W-:Y:S01]  /*e410*/  HADD2.F32 R0, -RZ, R17.H1_H1 ;  /* 0x30000011ff007230 */ /* 0x000fe20000004100 */
[----:B------:R-:W-:Y:S02]  /*e420*/  FMUL.FTZ R3, R6, R7 ;  /* 0x0000000706037220 */ /* 0x000fe40000410000 */
[----:B------:R-:W-:Y:S01]  /*e430*/  FFMA.FTZ R39, R8, R5, -R12 ;  /* 0x0000000508277223 */ /* 0x000fe2000001080c */
[----:B------:R-:W-:Y:S01]  /*e440*/  HADD2.F32 R8, -RZ, R22.H0_H0 ;  /* 0x20000016ff087230 */ /* 0x000fe20000004100 */
[C---:B------:R-:W-:Y:S01]  /*e450*/  FMUL.FTZ R9, R0.reuse, R7 ;  /* 0x0000000700097220 */ /* 0x040fe20000410000 */
[----:B------:R-:W-:Y:S01]  /*e460*/  HADD2.F32 R5, -RZ, R23.H1_H1 ;  /* 0x30000017ff057230 */ /* 0x000fe20000004100 */
[-C--:B------:R-:W-:Y:S01]  /*e470*/  FFMA.FTZ R58, R0, R15.reuse, R3 ;  /* 0x0000000f003a7223 */ /* 0x080fe20000010003 */
[----:B------:R-:W-:Y:S01]  /*e480*/  HADD2.F32 R0, -RZ, R16.H0_H0 ;  /* 0x20000010ff007230 */ /* 0x000fe20000004100 */
[-C--:B------:R-:W-:Y:S01]  /*e490*/  FMUL.FTZ R7, R4, R2.reuse ;  /* 0x0000000204077220 */ /* 0x080fe20000410000 */
[----:B------:R-:W-:Y:S01]  /*e4a0*/  HADD2.F32 R3, -RZ, R56.H1_H1 ;  /* 0x30000038ff037230 */ /* 0x000fe20000004100 */
[----:B------:R-:W-:Y:S01]  /*e4b0*/  FFMA.FTZ R37, R6, R15, -R9 ;  /* 0x0000000f06257223 */ /* 0x000fe20000010809 */
[----:B------:R-:W-:Y:S01]  /*e4c0*/  HADD2.F32 R6, -RZ, R71.H0_H0 ;  /* 0x20000047ff067230 */ /* 0x000fe20000004100 */
[C---:B------:R-:W-:Y:S01]  /*e4d0*/  FMUL.FTZ R2, R0.reuse, R2 ;  /* 0x0000000200027220 */ /* 0x040fe20000410000 */
[----:B------:R-:W-:Y:S01]  /*e4e0*/  HADD2.F32 R9, -RZ, R13.H0_H0 ;  /* 0x2000000dff097230 */ /* 0x000fe20000004100 */
[-C--:B------:R-:W-:Y:S01]  /*e4f0*/  FFMA.FTZ R56, R0, R3.reuse, R7 ;  /* 0x0000000300387223 */ /* 0x080fe20000010007 */
[----:B------:R-:W-:Y:S01]  /*e500*/  HADD2.F32 R0, -RZ, R70.H0_H0 ;  /* 0x20000046ff007230 */ /* 0x000fe20000004100 */
[----:B------:R-:W-:Y:S01]  /*e510*/  FFMA.FTZ R36, R4, R3, -R2 ;  /* 0x0000000304247223 */ /* 0x000fe20000010802 */
[----:B------:R-:W-:-:S02]  /*e520*/  HADD2.F32 R2, -RZ, R18.H0_H0 ;  /* 0x20000012ff027230 */ /* 0x000fc40000004100 */
[----:B------:R-:W-:Y:S01]  /*e530*/  HADD2.F32 R3, -RZ, R70.H1_H1 ;  /* 0x30000046ff037230 */ /* 0x000fe20000004100 */
[-C--:B------:R-:W-:Y:S01]  /*e540*/  FMUL.FTZ R4, R8, R0.reuse ;  /* 0x0000000008047220 */ /* 0x080fe20000410000 */
[----:B------:R-:W-:Y:S01]  /*e550*/  HADD2.F32 R7, -RZ, R23.H0_H0 ;  /* 0x20000017ff077230 */ /* 0x000fe20000004100 */
[C---:B------:R-:W-:Y:S01]  /*e560*/  FMUL.FTZ R32, R2.reuse, R0 ;  /* 0x0000000002207220 */ /* 0x040fe20000410000 */
[----:B------:R-:W-:Y:S01]  /*e570*/  HADD2.F32 R0, -RZ, R19.H0_H0 ;  /* 0x20000013ff007230 */ /* 0x000fe20000004100 */
[----:B------:R-:W-:Y:S01]  /*e580*/  FFMA.FTZ R35, R2, R6, R4 ;  /* 0x0000000602237223 */ /* 0x000fe20000010004 */
        /* <DEDUP_REMOVED lines=20> */
[----:B------:R-:W-:Y:S01]  /*e6d0*/  F2FP.PACK_AB R7, R17, R23 ;  /* 0x000000171107723e */ /* 0x000fe200000000ff */
[----:B------:R-:W-:Y:S01]  /*e6e0*/  FFMA.FTZ R14, R0, R19, R9 ;  /* 0x00000013000e7223 */ /* 0x000fe20000010009 */
[----:B------:R-:W-:Y:S01]  /*e6f0*/  HADD2.F32 R0, -RZ, R18.H1_H1 ;  /* 0x30000012ff007230 */ /* 0x000fe20000004100 */
[----:B------:R-:W-:-:S02]  /*e700*/  FMUL.FTZ R9, R2, R12 ;  /* 0x0000000c02097220 */ /* 0x000fc40000410000 */
[----:B------:R-:W-:Y:S01]  /*e710*/  FFMA.FTZ R3, R3, R19, -R13 ;  /* 0x0000001303037223 */ /* 0x000fe2000001080d */
[----:B------:R-:W-:Y:S01]  /*e720*/  F2FP.PACK_AB R4, R14, R56 ;  /* 0x000000380e04723e */ /* 0x000fe200000000ff */
[C---:B------:R-:W-:Y:S01]  /*e730*/  FMUL.FTZ R12, R0.reuse, R12 ;  /* 0x0000000c000c7220 */ /* 0x040fe20000410000 */
[----:B------:R-:W-:Y:S01]  /*e740*/  F2FP.PACK_AB R13, R37, R39 ;  /* 0x00000027250d723e */ /* 0x000fe200000000ff */
[----:B------:R-:W-:Y:S02]  /*e750*/  FFMA.FTZ R9, R0, R16, R9 ;  /* 0x0000001000097223 */ /* 0x000fe40000010009 */
        /* <DEDUP_REMOVED lines=9> */
.L_x_2349:
[----:B------:R-:W-:Y:S05]  /*e7f0*/  BSYNC B0 ;  /* 0x0000000000007941 */ /* 0x000fea0003800000 */
.L_x_2348:
[----:B------:R-:W-:Y:S01]  /*e800*/  ISETP.GE.AND P0, PT, R141, c[0x0][0x27c], PT ;  /* 0x00009f008d007a0c */ /* 0x000fe20003f06270 */
[----:B------:R-:W-:-:S12]  /*e810*/  BSSY B0, `(.L_x_2350) ;  /* 0x0000062000007945 */ /* 0x000fd80003800000 */
[----:B------:R-:W-:Y:S05]  /*e820*/  @P0 BRA `(.L_x_2351) ;  /* 0x0000060000000947 */ /* 0x000fea0003800000 */
[----:B------:R-:W3:Y:S01]  /*e830*/  LDL R68, [R1+0x28] ;  /* 0x0000280001447983 */ /* 0x000ee20000100800 */
[----:B------:R-:W-:Y:S02]  /*e840*/  MOV R0, c[0x0][0x27c] ;  /* 0x00009f0000007a02 */ /* 0x000fe40000000f00 */
[--C-:B------:R-:W-:Y:S02]  /*e850*/  SHF.R.U64 R39, R24, 0x10, R25.reuse ;  /* 0x0000001018277819 */ /* 0x100fe40000001219 */
[----:B------:R-:W-:Y:S02]  /*e860*/  LEA.HI R0, R0, R230, RZ, 0x1d ;  /* 0x000000e600007211 */ /* 0x000fe400078fe8ff */
[----:B------:R-:W-:Y:S02]  /*e870*/  SHF.R.U32.HI R24, RZ, 0x10, R25 ;  /* 0x00000010ff187819 */ /* 0x000fe40000011619 */
        /* <DEDUP_REMOVED lines=9> */
[----:B------:R-:W-:Y:S01]  /*e910*/  SHF.R.U32.HI R28, RZ, 0x10, R29 ;  /* 0x00000010ff1c7819 */ /* 0x000fe2000001161d */
[----:B------:R-:W-:Y:S01]  /*e920*/  HADD2.F32 R57, -RZ, R57.H0_H0 ;  /* 0x20000039ff397230 */ /* 0x000fe20000004100 */
[----:B------:R-:W-:Y:S01]  /*e930*/  SHF.L.U32 R32, R0, 0x1, RZ ;  /* 0x0000000100207819 */ /* 0x000fe200000006ff */
[----:B------:R-:W-:Y:S01]  /*e940*/  HADD2.F32 R0, -RZ, R81.H0_H0 ;  /* 0x20000051ff007230 */ /* 0x000fe20000004100 */
[----:B------:R-:W-:Y:S01]  /*e950*/  SHF.R.U64 R56, R30, 0x10, R31 ;  /* 0x000000101e387819 */ /* 0x000fe2000000121f */
[----:B------:R-:W-:Y:S01]  /*e960*/  HADD2.F32 R59, -RZ, R28.H0_H0 ;  /* 0x2000001cff3b7230 */ /* 0x000fe20000004100 */
[--C-:B------:R-:W-:Y:S01]  /*e970*/  SHF.R.U64 R30, R26, 0x10, R27.reuse ;  /* 0x000000101a1e7819 */ /* 0x100fe2000000121b */
[----:B-1----:R-:W1:Y:S01]  /*e980*/  LDS.128 R12, [R32+0x18100] ;  /* 0x01810000200c7984 */ /* 0x002e620000000c00 */
[----:B------:R-:W-:-:S02]  /*e990*/  SHF.R.U32.HI R26, RZ, 0x10, R27 ;  /* 0x00000010ff1a7819 */ /* 0x000fc4000001161b */
[----:B------:R-:W-:-:S05]  /*e9a0*/  SHF.R.U32.HI R25, RZ, 0x10, R31 ;  /* 0x00000010ff197819 */ /* 0x000fca000001161f */
[----:B------:R-:W-:Y:S02]  /*e9b0*/  HADD2.F32 R58, -RZ, R25.H0_H0 ;  /* 0x20000019ff3a7230 */ /* 0x000fe40000004100 */
[----:B-1----:R-:W-:Y:S02]  /*e9c0*/  HADD2.F32 R3, -RZ, R13.H0_H0 ;  /* 0x2000000dff037230 */ /* 0x002fe40000004100 */
[----:B----4-:R-:W-:Y:S02]  /*e9d0*/  HADD2.F32 R9, -RZ, R15.H0_H0 ;  /* 0x2000000fff097230 */ /* 0x010fe40000004100 */
[----:B------:R-:W-:Y:S01]  /*e9e0*/  HADD2.F32 R2, -RZ, R13.H1_H1 ;  /* 0x3000000dff027230 */ /* 0x000fe20000004100 */
[----:B------:R-:W-:Y:S01]  /*e9f0*/  FMUL.FTZ R34, R3, R0 ;  /* 0x0000000003227220 */ /* 0x000fe20000410000 */
[--C-:B------:R-:W-:Y:S02]  /*ea00*/  HADD2.F32 R8, -RZ, R12.reuse.H0_H0 ;  /* 0x2000000cff087230 */ /* 0x100fe40000004100 */
[----:B------:R-:W-:-:S02]  /*ea10*/  HADD2.F32 R13, -RZ, R12.H1_H1 ;  /* 0x3000000cff0d7230 */ /* 0x000fc40000004100 */
        /* <DEDUP_REMOVED lines=15> */
[--C-:B--2---:R-:W-:Y:S01]  /*eb10*/  HADD2.F32 R20, -RZ, R4.reuse.H0_H0 ;  /* 0x20000004ff147230 */ /* 0x104fe20000004100 */
[----:B------:R-:W-:Y:S01]  /*eb20*/  FFMA.FTZ R37, R2, R59, R0 ;  /* 0x0000003b02257223 */ /* 0x000fe20000010000 */
[----:B------:R-:W-:Y:S01]  /*eb30*/  HADD2.F32 R23, -RZ, R4.H1_H1 ;  /* 0x30000004ff177230 */ /* 0x000fe20000004100 */
[----:B------:R-:W-:Y:S01]  /*eb40*/  FFMA.FTZ R38, R3, R6, R5 ;  /* 0x0000000603267223 */ /* 0x000fe20000010005 */
[----:B------:R-:W-:-:S02]  /*eb50*/  HADD2.F32 R4, -RZ, R81.H1_H1 ;  /* 0x30000051ff047230 */ /* 0x000fc40000004100 */
[--C-:B------:R-:W-:Y:S02]  /*eb60*/  HADD2.F32 R5, -RZ, R83.reuse.H1_H1 ;  /* 0x30000053ff057230 */ /* 0x100fe40000004100 */
[----:B------:R-:W-:Y:S01]  /*eb70*/  HADD2.F32 R0, -RZ, R83.H0_H0 ;  /* 0x20000053ff007230 */ /* 0x000fe20000004100 */
[-C--:B------:R-:W-:Y:S01]  /*eb80*/  FMUL.FTZ R3, R20, R4.reuse ;  /* 0x0000000414037220 */ /* 0x080fe20000410000 */
[----:B------:R-:W-:Y:S01]  /*eb90*/  HADD2.F32 R24, -RZ, R26.H0_H0 ;  /* 0x2000001aff187230 */ /* 0x000fe20000004100 */
[C---:B------:R-:W-:Y:S01]  /*eba0*/  FMUL.FTZ R31, R8.reuse, R4 ;  /* 0x00000004081f7220 */ /* 0x040fe20000410000 */
[----:B------:R-:W-:Y:S01]  /*ebb0*/  HADD2.F32 R2, -RZ, R82.H1_H1 ;  /* 0x30000052ff027230 */ /* 0x000fe20000004100 */
[----:B------:R-:W-:Y:S01]  /*ebc0*/  FFMA.FTZ R35, R8, R5, R3 ;  /* 0x0000000508237223 */ /* 0x000fe20000010003 */
[--C-:B------:R-:W-:Y:S01]  /*ebd0*/  HADD2.F32 R3, -RZ, R84.reuse.H0_H0 ;  /* 0x20000054ff037230 */ /* 0x100fe20000004100 */
[-C--:B------:R-:W-:Y:S01]  /*ebe0*/  FMUL.FTZ R8, R17, R0.reuse ;  /* 0x0000000011087220 */ /* 0x080fe20000410000 */
[----:B------:R-:W-:Y:S01]  /*ebf0*/  HADD2.F32 R4, -RZ, R84.H1_H1 ;  /* 0x30000054ff047230 */ /* 0x000fe20000004100 */
[----:B------:R-:W-:-:S02]  /*ec00*/  FMUL.FTZ R26, R9, R0 ;  /* 0x00000000091a7220 */ /* 0x000fc40000410000 */
[----:B------:R-:W-:Y:S01]  /*ec10*/  FFMA.FTZ R28, R9, R3, R8 ;  /* 0x00000003091c7223 */ /* 0x000fe20000010008 */
[----:B------:R-:W-:Y:S01]  /*ec20*/  HADD2.F32 R8, -RZ, R39.H0_H0 ;  /* 0x20000027ff087230 */ /* 0x000fe20000004100 */
[----:B------:R-:W-:Y:S01]  /*ec30*/  FMUL.FTZ R0, R16, R24 ;  /* 0x0000001810007220 */ /* 0x000fe20000410000 */
[----:B------:R-:W-:Y:S01]  /*ec40*/  HADD2.F32 R9, -RZ, R30.H0_H0 ;  /* 0x2000001eff097230 */ /* 0x000fe20000004100 */
[-C--:B------:R-:W-:Y:S01]  /*ec50*/  FMUL.FTZ R15, R18, R2.reuse ;  /* 0x00000002120f7220 */ /* 0x080fe20000410000 */
[----:B------:R-:W-:Y:S01]  /*ec60*/  HADD2.F32 R39, -RZ, R56.H0_H0 ;  /* 0x20000038ff277230 */ /* 0x000fe20000004100 */
[----:B------:R-:W-:Y:S02]  /*ec70*/  FMUL.FTZ R29, R12, R2 ;  /* 0x000000020c1d7220 */ /* 0x000fe40000410000 */
[----:B------:R-:W-:Y:S02]  /*ec80*/  FFMA.FTZ R25, R7, R58, R0 ;  /* 0x0000003a07197223 */ /* 0x000fe40000010000 */
[----:B------:R-:W-:-:S02]  /*ec90*/  FMUL.FTZ R2, R23, R8 ;  /* 0x0000000817027220 */ /* 0x000fc40000410000 */
[----:B------:R-:W-:Y:S02]  /*eca0*/  FFMA.FTZ R36, R12, R4, R15 ;  /* 0x000000040c247223 */ /* 0x000fe4000001000f */
[----:B------:R-:W-:Y:S02]  /*ecb0*/  FMUL.FTZ R24, R7, R24 ;  /* 0x0000001807187220 */ /* 0x000fe40000410000 */
[-C--:B------:R-:W-:Y:S02]  /*ecc0*/  FMUL.FTZ R0, R21, R9.reuse ;  /* 0x0000000915007220 */ /* 0x080fe40000410000 */
[C---:B------:R-:W-:Y:S02]  /*ecd0*/  FMUL.FTZ R15, R13.reuse, R8 ;  /* 0x000000080d0f7220 */ /* 0x040fe40000410000 */
[----:B------:R-:W-:Y:S02]  /*ece0*/  FMUL.FTZ R7, R14, R9 ;  /* 0x000000090e077220 */ /* 0x000fe40000410000 */
[----:B------:R-:W-:-:S02]  /*ecf0*/  FFMA.FTZ R27, R13, R57, R2 ;  /* 0x000000390d1b7223 */ /* 0x000fc40000010002 */
        /* <DEDUP_REMOVED lines=10> */
[----:B------:R-:W-:Y:S02]  /*eda0*/  FFMA.FTZ R2, R23, R57, -R15 ;  /* 0x0000003917027223 */ /* 0x000fe4000001080f */
[----:B------:R-:W-:Y:S01]  /*edb0*/  FFMA.FTZ R6, R21, R39, -R7 ;  /* 0x0000002715067223 */ /* 0x000fe20000010807 */
[----:B------:R-:W-:Y:S02]  /*edc0*/  F2FP.PACK_AB R15, R0, R3 ;  /* 0x00000003000f723e */ /* 0x000fe400000000ff */
[----:B------:R-:W-:Y:S02]  /*edd0*/  F2FP.PACK_AB R12, R2, R9 ;  /* 0x00000009020c723e */ /* 0x000fe400000000ff */
[----:B------:R-:W-:Y:S02]  /*ede0*/  F2FP.PACK_AB R14, R6, R8 ;  /* 0x00000008060e723e */ /* 0x000fe400000000ff */
[----:B------:R-:W-:Y:S02]  /*edf0*/  F2FP.PACK_AB R7, R25, R28 ;  /* 0x0000001c1907723e */ /* 0x000fe400000000ff */
[----:B------:R-:W-:Y:S01]  /*ee00*/  F2FP.PACK_AB R6, R30, R36 ;  /* 0x000000241e06723e */ /* 0x000fe200000000ff */
[----:B------:R1:W-:Y:S04]  /*ee10*/  STS.128 [R68], R12 ;  /* 0x0000000c44007388 */ /* 0x0003e80000000c00 */
[----:B------:R1:W-:Y:S02]  /*ee20*/  STS.128 [R32+0x18100], R4 ;  /* 0x0181000420007388 */ /* 0x0003e40000000c00 */
.L_x_2351:
[----:B------:R-:W-:Y:S05]  /*ee30*/  BSYNC B0 ;  /* 0x0000000000007941 */ /* 0x000fea0003800000 */
.L_x_2350:
[----:B------:R-:W-:-:S13]  /*ee40*/  ISETP.GE.AND P0, PT, R140, c[0x0][0x27c], PT ;  /* 0x00009f008c007a0c */ /* 0x000fda0003f06270 */
[----:B------:R-:W-:Y:S05]  /*ee50*/  @P0 BRA `(.L_x_2347) ;  /* 0x0000060000000947 */ /* 0x000fea0003800000 */
[----:B------:R-:W3:Y:S01]  /*ee60*/  LDL R56, [R1+0x20] ;  /* 0x0000200001387983 */ /* 0x000ee20000100800 */
[----:B------:R-:W-:Y:S02]  /*ee70*/  MOV R0, c[0x0][0x27c] ;  /* 0x00009f0000007a02 */ /* 0x000fe40000000f00 */
[----:B------:R-:W-:Y:S02]  /*ee80*/  SHF.R.U32.HI R24, RZ, 0x10, R41 ;  /* 0x00000010ff187819 */ /* 0x000fe40000011629 */
        /* <DEDUP_REMOVED lines=15> */
[----:B------:R-:W-:Y:S02]  /*ef80*/  SHF.R.U64 R39, R40, 0x10, R41 ;  /* 0x0000001028277819 */ /* 0x000fe40000001229 */
[----:B------:R-:W-:Y:S01]  /*ef90*/  SHF.R.U32.HI R27, RZ, 0x10, R47 ;  /* 0x00000010ff1b7819 */ /* 0x000fe2000001162f */
[----:B-1----:R-:W1:Y:S01]  /*efa0*/  LDS.128 R12, [R29+0x18100] ;  /* 0x018100001d0c7984 */ /* 0x002e620000000c00 */
[----:B------:R-:W-:-:S02]  /*efb0*/  SHF.R.U64 R44, R44, 0x10, R45 ;  /* 0x000000102c2c7819 */ /* 0x000fc4000000122d */
[----:B------:R-:W-:Y:S01]  /*efc0*/  SHF.R.U64 R40, R46, 0x10, R47 ;  /* 0x000000102e287819 */ /* 0x000fe2000000122f */
[----:B------:R-:W-:Y:S02]  /*efd0*/  HADD2.F32 R42, -RZ, R27.H0_H0 ;  /* 0x2000001bff2a7230 */ /* 0x000fe40000004100 */
[----:B------:R-:W-:Y:S02]  /*efe0*/  HADD2.F32 R41, -RZ, R44.H0_H0 ;  /* 0x2000002cff297230 */ /* 0x000fe40000004100 */
[----:B-1----:R-:W-:Y:S02]  /*eff0*/  HADD2.F32 R3, -RZ, R13.H0_H0 ;  /* 0x2000000dff037230 */ /* 0x002fe40000004100 */
[----:B----4-:R-:W-:Y:S02]  /*f000*/  HADD2.F32 R9, -RZ, R15.H0_H0 ;  /* 0x2000000fff097230 */ /* 0x010fe40000004100 */
[----:B------:R-:W-:Y:S01]  /*f010*/  HADD2.F32 R2, -RZ, R13.H1_H1 ;  /* 0x3000000dff027230 */ /* 0x000fe20000004100 */
[----:B------:R-:W-:Y:S01]  /*f020*/  FMUL.FTZ R34, R3, R0 ;  /* 0x0000000003227220 */ /* 0x000fe20000410000 */
[----:B------:R-:W-:-:S02]  /*f030*/  HADD2.F32 R8, -RZ, R12.H0_H0 ;  /* 0x2000000cff087230 */ /* 0x000fc40000004100 */
[----:B------:R-:W-:Y:S02]  /*f040*/  HADD2.F32 R13, -RZ, R12.H1_H1 ;  /* 0x3000000cff0d7230 */ /* 0x000fe40000004100 */
        /* <DEDUP_REMOVED lines=20> */
[----:B------:R-:W-:Y:S02]  /*f190*/  HADD2.F32 R5, -RZ, R88.H0_H0 ;  /* 0x20000058ff057230 */ /* 0x000fe40000004100 */
        /* <DEDUP_REMOVED lines=44> */
.L_x_2347:
[----:B------:R-:W-:Y:S05]  /*f460*/  BSYNC B1 ;  /* 0x0000000000017941 */ /* 0x000fea0003800000 */
.L_x_2346:
        /* <DEDUP_REMOVED lines=14> */
[----:B---3--:R-:W3:Y:S01]  /*f550*/  LDL R44, [R1+0x2c] ;  /* 0x00002c00012c7983 */ /* 0x008ee20000100800 */
        /* <DEDUP_REMOVED lines=15> */
[----:B-1----:R-:W-:Y:S01]  /*f650*/  SHF.L.U32 R29, R0, 0x1, RZ ;  /* 0x00000001001d7819 */ /* 0x002fe200000006ff */
[----:B------:R-:W-:Y:S01]  /*f660*/  HADD2.F32 R0, -RZ, R87.H1_H1 ;  /* 0x30000057ff007230 */ /* 0x000fe20000004100 */
[----:B------:R-:W-:-:S02]  /*f670*/  SHF.R.U32.HI R27, RZ, 0x10, R51 ;  /* 0x00000010ff1b7819 */ /* 0x000fc40000011633 */
[----:B------:R-:W-:Y:S01]  /*f680*/  SHF.R.U64 R35, R54, 0x10, R55 ;  /* 0x0000001036237819 */ /* 0x000fe20000001237 */
[----:B------:R-:W1:Y:S01]  /*f690*/  LDS.128 R12, [R29+0x18100] ;  /* 0x018100001d0c7984 */ /* 0x000e620000000c00 */
[----:B------:R-:W-:Y:S01]  /*f6a0*/  SHF.R.U64 R38, R48, 0x10, R49 ;  /* 0x0000001030267819 */ /* 0x000fe20000001231 */
[----:B------:R-:W-:Y:S01]  /*f6b0*/  HADD2.F32 R42, -RZ, R27.H0_H0 ;  /* 0x2000001bff2a7230 */ /* 0x000fe20000004100 */
[----:B------:R-:W-:-:S03]  /*f6c0*/  SHF.R.U64 R40, R50, 0x10, R51 ;  /* 0x0000001032287819 */ /* 0x000fc60000001233 */
        /* <DEDUP_REMOVED lines=72> */
.L_x_2353:
[----:B------:R-:W-:Y:S05]  /*fb50*/  BSYNC B0 ;  /* 0x0000000000007941 */ /* 0x000fea0003800000 */
.L_x_2352:
[----:B------:R-:W-:Y:S01]  /*fb60*/  ISETP.GE.AND P0, PT, R141, c[0x0][0x27c], PT ;  /* 0x00009f008d007a0c */ /* 0x000fe20003f06270 */
[----:B------:R-:W-:-:S12]  /*fb70*/  BSSY B0, `(.L_x_2354) ;  /* 0x0000062000007945 */ /* 0x000fd80003800000 */
[----:B------:R-:W-:Y:S05]  /*fb80*/  @P0 BRA `(.L_x_2355) ;  /* 0x0000060000000947 */ /* 0x000fea0003800000 */
[----:B-1-3--:R-:W3:Y:S01]  /*fb90*/  LDL R44, [R1+0x24] ;  /* 0x00002400012c7983 */ /* 0x00aee20000100800 */
        /* <DEDUP_REMOVED lines=95> */
.L_x_2355:
[----:B------:R-:W-:Y:S05]  /*10190*/  BSYNC B0 ;  /* 0x0000000000007941 */ /* 0x000fea0003800000 */
.L_x_2354:
[----:B------:R-:W-:-:S13]  /*101a0*/  ISETP.GE.AND P0, PT, R140, c[0x0][0x27c], PT ;  /* 0x00009f008c007a0c */ /* 0x000fda0003f06270 */
        /* <DEDUP_REMOVED lines=97> */
.L_x_2308:
[----:B------:R-:W-:Y:S05]  /*107c0*/  BSYNC B2 ;  /* 0x0000000000027941 */ /* 0x000fea0003800000 */
.L_x_2306:
[----:B------:R-:W-:-:S04]  /*107d0*/  DEPBAR.LE SB0, 0x2 ;  /* 0x000080800000791a */ /* 0x000fc80000000000 */
[----:B------:R-:W-:Y:S01]  /*107e0*/  WARPSYNC 0xffffffff ;  /* 0xffffffff00007948 */ /* 0x000fe20003800000 */
[----:B------:R-:W-:Y:S01]  /*107f0*/  BAR.SYNC.DEFER_BLOCKING 0x0 ;  /* 0x0000000000007b1d */ /* 0x000fe20000010000 */
[----:B------:R-:W-:Y:S01]  /*10800*/  IMAD.MOV.U32 R0, RZ, RZ, 0x20 ;  /* 0x00000020ff007424 */ /* 0x000fe200078e00ff */
[----:B------:R-:W-:-:S04]  /*10810*/  LOP3.LUT P2, RZ, R216, 0x2, RZ, 0xc0, !PT ;  /* 0x00000002d8ff7812 */ /* 0x000fc8000784c0ff */
[----:B------:R-:W-:Y:S01]  /*10820*/  SEL R180, R0, 0xffffffe0, !P2 ;  /* 0xffffffe000b47807 */ /* 0x000fe20005000000 */
[----:B------:R-:W-:Y:S04]  /*10830*/  BSSY B0, `(.L_x_2356) ;  /* 0x000004c000007945 */ /* 0x000fe80003800000 */
[----:B-1----:R-:W-:Y:S01]  /*10840*/  IMAD.IADD R8, R186, 0x1, R180 ;  /* 0x00000001ba087824 */ /* 0x002fe200078e02b4 */
[----:B--2---:R1:W2:Y:S04]  /*10850*/  LDSM.16.M88.4 R4, [R181] ;  /* 0x00000000b504783b */ /* 0x0042a80000000200 */
[----:B------:R1:W3:Y:S04]  /*10860*/  LDSM.16.M88.4 R36, [R186] ;  /* 0x00000000ba24783b */ /* 0x0002e80000000200 */
[----:B------:R1:W4:Y:S04]  /*10870*/  LDSM.16.M88.4 R40, [R186+0x800] ;  /* 0x00080000ba28783b */ /* 0x0003280000000200 */
[----:B------:R1:W1:Y:S04]  /*10880*/  LDSM.16.M88.4 R48, [R186+0x1000] ;  /* 0x00100000ba30783b */ /* 0x0002680000000200 */
[----:B-----5:R1:W1:Y:S04]  /*10890*/  LDSM.16.M88.4 R44, [R186+0x1800] ;  /* 0x00180000ba2c783b */ /* 0x0202680000000200 */
        /* <DEDUP_REMOVED lines=8> */
[----:B----4-:R-:W-:-:S02]  /*10920*/  SHF.R.S32.HI R9, RZ, 0x1f, R190 ;  /* 0x0000001fff097819 */ /* 0x010fc400000114be */
[----:B------:R-:W-:Y:S01]  /*10930*/  SHF.L.U64.HI R29, R194, 0x1, R211 ;  /* 0x00000001c21d7819 */ /* 0x000fe200000102d3 */
[----:B------:R-:W-:Y:S01]  /*10940*/  IMAD R0, R0, c[0x0][0x208], RZ ;  /* 0x0000820000007a24 */ /* 0x000fe200078e02ff */
[C---:B------:R-:W-:Y:S01]  /*10950*/  SHF.L.U64.HI R27, R201.reuse, 0x1, R212 ;  /* 0x00000001c91b7819 */ /* 0x040fe200000102d4 */
[----:B------:R-:W-:Y:S01]  /*10960*/  IMAD.SHL.U32 R28, R194, 0x2, RZ ;  /* 0x00000002c21c7824 */ /* 0x000fe200078e00ff */
[----:B------:R-:W-:Y:S01]  /*10970*/  SHF.L.U32 R26, R201, 0x1, RZ ;  /* 0x00000001c91a7819 */ /* 0x000fe200000006ff */
[----:B------:R-:W-:Y:S01]  /*10980*/  IMAD R0, R192, c[0x0][0x20c], R0 ;  /* 0x00008300c0007a24 */ /* 0x000fe200078e0200 */
[C---:B------:R-:W-:Y:S01]  /*10990*/  SHF.L.U64.HI R25, R198.reuse, 0x1, R199 ;  /* 0x00000001c6197819 */ /* 0x040fe200000102c7 */
[----:B------:R-:W-:Y:S02]  /*109a0*/  IMAD.SHL.U32 R23, R198, 0x2, RZ ;  /* 0x00000002c6177824 */ /* 0x000fe400078e00ff */
[----:B------:R-:W-:Y:S02]  /*109b0*/  IMAD.IADD R3, R3, 0x1, R0 ;  /* 0x0000000103037824 */ /* 0x000fe400078e0200 */
[----:B------:R-:W-:-:S02]  /*109c0*/  IMAD R0, R9, c[0x0][0x218], RZ ;  /* 0x0000860009007a24 */ /* 0x000fc400078e02ff */
        /* <DEDUP_REMOVED lines=8> */
.L_x_2508:
        /* <DEDUP_REMOVED lines=12> */
[C---:B------:R-:W-:Y:S01]  /*10b10*/  IMAD.X R17, R9.reuse, 0x1, R27, P0 ;  /* 0x0000000109117824 */ /* 0x040fe200000e061b */
        /* <DEDUP_REMOVED lines=8> */
.L_x_2509:
[----:B---3--:R-:W-:Y:S02]  /*10ba0*/  IADD3 R2, -R24, 0x10, RZ ;  /* 0x0000001018027810 */ /* 0x008fe40007ffe1ff */
[----:B------:R-:W-:-:S02]  /*10bb0*/  IADD3 R3, -R21, 0x10, RZ ;  /* 0x0000001015037810 */ /* 0x000fc40007ffe1ff */
[----:B------:R-:W-:-:S04]  /*10bc0*/  LOP3.LUT R2, R2, 0xf, RZ, 0xc0, !PT ;  /* 0x0000000f02027812 */ /* 0x000fc800078ec0ff */
[-C--:B------:R-:W-:Y:S02]  /*10bd0*/  IADD3 R18, P1, P0, R2, R0.reuse, R23 ;  /* 0x0000000002127210 */ /* 0x080fe4000783e017 */
        /* <DEDUP_REMOVED lines=17> */
.L_x_2357:
[----:B------:R-:W-:Y:S05]  /*10cf0*/  BSYNC B0 ;  /* 0x0000000000007941 */ /* 0x000fea0003800000 */
.L_x_2356:
        /* <DEDUP_REMOVED lines=11> */
[----:B------:R-:W-:Y:S01]  /*10db0*/  LDSM.16.M88.4 R92, [R186+0x5000] ;  /* 0x00500000ba5c783b */ /* 0x000fe20000000200 */
[----:B------:R-:W-:Y:S01]  /*10dc0*/  HMMA.16816.F32 R28, R4, R38, RZ ;  /* 0x00000026041c723c */ /* 0x000fe200000018ff */
[----:B------:R-:W-:Y:S01]  /*10dd0*/  ISETP.NE.AND P0, PT, R3, 0x1, PT ;  /* 0x000000010300780c */ /* 0x000fe20003f05270 */
[----:B----4-:R-:W-:Y:S01]  /*10de0*/  IMAD.MOV.U32 R9, RZ, RZ, c[0x0][0x32c] ;  /* 0x0000cb00ff097624 */ /* 0x010fe200078e00ff */
[----:B------:R-:W2:Y:S01]  /*10df0*/  LDSM.16.M88.4 R52, [R2] ;  /* 0x000000000234783b */ /* 0x000ea20000000200 */
[----:B------:R-:W-:-:S03]  /*10e00*/  ULOP3.LUT UR6, URZ, UR6, URZ, 0x33, !UPT ;  /* 0x000000063f067292 */ /* 0x000fc6000f8e333f */
[----:B------:R-:W3:Y:S01]  /*10e10*/  LDSM.16.M88.4 R56, [R2+0x800] ;  /* 0x000800000238783b */ /* 0x000ee20000000200 */
[C---:B------:R-:W-:Y:S01]  /*10e20*/  HMMA.16816.F32 R32, R4.reuse, R40, RZ ;  /* 0x000000280420723c */ /* 0x040fe200000018ff */
[----:B------:R-:W-:Y:S02]  /*10e30*/  ISETP.GE.AND P4, PT, R9, 0x1, PT ;  /* 0x000000010900780c */ /* 0x000fe40003f86270 */
[----:B------:R-:W4:Y:S04]  /*10e40*/  LDSM.16.M88.4 R76, [R2+0x1000] ;  /* 0x00100000024c783b */ /* 0x000f280000000200 */
[----:B------:R-:W-:Y:S01]  /*10e50*/  LDSM.16.M88.4 R68, [R0] ;  /* 0x000000000044783b */ /* 0x000fe20000000200 */
[C---:B------:R-:W-:Y:S03]  /*10e60*/  HMMA.16816.F32 R36, R4.reuse, R42, RZ ;  /* 0x0000002a0424723c */ /* 0x040fe600000018ff */
[----:B------:R-:W-:Y:S04]  /*10e70*/  LDSM.16.M88.4 R72, [R0+0x800] ;  /* 0x000800000048783b */ /* 0x000fe80000000200 */
[----:B------:R-:W-:Y:S01]  /*10e80*/  LDSM.16.M88.4 R84, [R0+0x1000] ;  /* 0x001000000054783b */ /* 0x000fe20000000200 */
        /* <DEDUP_REMOVED lines=19> */
[C---:B------:R-:W-:Y:S01]  /*10fc0*/  HMMA.16816.F32 R28, R20.reuse, R54, R28 ;  /* 0x00000036141c723c */ /* 0x040fe2000000181c */
[----:B------:R-:W2:Y:S07]  /*10fd0*/  LDSM.16.M88.4 R52, [R0+0x1800] ;  /* 0x001800000034783b */ /* 0x000eae0000000200 */
[C---:B---3--:R-:W-:Y:S08]  /*10fe0*/  HMMA.16816.F32 R32, R20.reuse, R56, R32 ;  /* 0x000000381420723c */ /* 0x048ff00000001820 */
[C---:B------:R-:W-:Y:S08]  /*10ff0*/  HMMA.16816.F32 R36, R20.reuse, R58, R36 ;  /* 0x0000003a1424723c */ /* 0x040ff00000001824 */
[C---:B----4-:R-:W-:Y:S08]  /*11000*/  HMMA.16816.F32 R40, R20.reuse, R76, R40 ;  /* 0x0000004c1428723c */ /* 0x050ff00000001828 */
[C---:B------:R-:W-:Y:S01]  /*11010*/  HMMA.16816.F32 R56, R20.reuse, R78, R48 ;  /* 0x0000004e1438723c */ /* 0x040fe20000001830 */
[----:B------:R-:W3:Y:S07]  /*11020*/  LDSM.16.M88.4 R76, [R186+0x3000] ;  /* 0x00300000ba4c783b */ /* 0x000eee0000000200 */
[C---:B-1----:R-:W-:Y:S01]  /*11030*/  HMMA.16816.F32 R48, R20.reuse, R60, R24 ;  /* 0x0000003c1430723c */ /* 0x042fe20000001818 */
[----:B------:R-:W-:Y:S07]  /*11040*/  LDSM.16.M88.4 R24, [R8+0x3800] ;  /* 0x003800000818783b */ /* 0x000fee0000000200 */
[----:B------:R-:W-:Y:S01]  /*11050*/  HMMA.16816.F32 R44, R20, R62, R44 ;  /* 0x0000003e142c723c */ /* 0x000fe2000000182c */
[----:B------:R-:W1:Y:S04]  /*11060*/  LDSM.16.M88.4 R60, [R186+0x3800] ;  /* 0x00380000ba3c783b */ /* 0x000e680000000200 */
[----:B------:R-:W-:Y:S03]  /*11070*/  LDSM.16.M88.4 R20, [R182+0x4000] ;  /* 0x00400000b614783b */ /* 0x000fe60000000200 */
[C---:B------:R-:W-:Y:S08]  /*11080*/  HMMA.16816.F32 R12, R4.reuse, R68, R12 ;  /* 0x00000044040c723c */ /* 0x040ff0000000180c */
[C---:B------:R-:W-:Y:S01]  /*11090*/  HMMA.16816.F32 R28, R4.reuse, R70, R28 ;  /* 0x00000046041c723c */ /* 0x040fe2000000181c */
[----:B------:R-:W4:Y:S07]  /*110a0*/  LDSM.16.M88.4 R68, [R8+0x2000] ;  /* 0x002000000844783b */ /* 0x000f2e0000000200 */
[C---:B------:R-:W-:Y:S08]  /*110b0*/  HMMA.16816.F32 R32, R4.reuse, R72, R32 ;  /* 0x000000480420723c */ /* 0x040ff00000001820 */
[C---:B------:R-:W-:Y:S01]  /*110c0*/  HMMA.16816.F32 R36, R4.reuse, R74, R36 ;  /* 0x0000004a0424723c */ /* 0x040fe20000001824 */
[----:B------:R-:W5:Y:S07]  /*110d0*/  LDSM.16.M88.4 R72, [R8+0x2800] ;  /* 0x002800000848783b */ /* 0x000f6e0000000200 */
[C---:B------:R-:W-:Y:S08]  /*110e0*/  HMMA.16816.F32 R40, R4.reuse, R84, R40 ;  /* 0x000000540428723c */ /* 0x040ff00000001828 */
[C---:B------:R-:W-:Y:S01]  /*110f0*/  HMMA.16816.F32 R56, R4.reuse, R86, R56 ;  /* 0x000000560438723c */ /* 0x040fe20000001838 */
[----:B------:R-:W1:Y:S07]  /*11100*/  LDSM.16.M88.4 R84, [R8+0x3000] ;  /* 0x003000000854783b */ /* 0x000e6e0000000200 */
        /* <DEDUP_REMOVED lines=13> */
[C---:B-1----:R-:W-:Y:S08]  /*111e0*/  HMMA.16816.F32 R48, R16.reuse, R60, R48 ;  /* 0x0000003c1030723c */ /* 0x042ff00000001830 */
[----:B------:R-:W-:Y:S01]  /*111f0*/  HMMA.16816.F32 R44, R16, R62, R44 ;  /* 0x0000003e102c723c */ /* 0x000fe2000000182c */
[----:B------:R-:W-:Y:S07]  /*11200*/  LDSM.16.M88.4 R60, [R0+0x3800] ;  /* 0x00380000003c783b */ /* 0x000fee0000000200 */
[C---:B----4-:R-:W-:Y:S01]  /*11210*/  HMMA.16816.F32 R16, R20.reuse, R68, R4 ;  /* 0x000000441410723c */ /* 0x050fe20000001804 */
[----:B------:R-:W-:Y:S07]  /*11220*/  LDSM.16.M88.4 R4, [R183+0x4000] ;  /* 0x00400000b704783b */ /* 0x000fee0000000200 */
[C---:B------:R-:W-:Y:S01]  /*11230*/  HMMA.16816.F32 R28, R20.reuse, R70, R28 ;  /* 0x00000046141c723c */ /* 0x040fe2000000181c */
[----:B------:R-:W-:Y:S07]  /*11240*/  LDSM.16.M88.4 R68, [R186+0x4000] ;  /* 0x00400000ba44783b */ /* 0x000fee0000000200 */
[C---:B-----5:R-:W-:Y:S08]  /*11250*/  HMMA.16816.F32 R32, R20.reuse, R72, R32 ;  /* 0x000000481420723c */ /* 0x060ff00000001820 */
[C---:B------:R-:W-:Y:S01]  /*11260*/  HMMA.16816.F32 R36, R20.reuse, R74, R36 ;  /* 0x0000004a1424723c */ /* 0x040fe20000001824 */
[----:B------:R-:W1:Y:S07]  /*11270*/  LDSM.16.M88.4 R72, [R0+0x2000] ;  /* 0x002000000048783b */ /* 0x000e6e0000000200 */
[C---:B------:R-:W-:Y:S08]  /*11280*/  HMMA.16816.F32 R40, R20.reuse, R84, R40 ;  /* 0x000000541428723c */ /* 0x040ff00000001828 */
[C---:B------:R-:W-:Y:S01]  /*11290*/  HMMA.16816.F32 R56, R20.reuse, R86, R56 ;  /* 0x000000561438723c */ /* 0x040fe20000001838 */
[----:B------:R-:W3:Y:S07]  /*112a0*/  LDSM.16.M88.4 R84, [R0+0x3000] ;  /* 0x003000000054783b */ /* 0x000eee0000000200 */
[C---:B------:R-:W-:Y:S08]  /*112b0*/  HMMA.16816.F32 R48, R20.reuse, R24, R48 ;  /* 0x000000181430723c */ /* 0x040ff00000001830 */
[----:B------:R-:W-:Y:S01]  /*112c0*/  HMMA.16816.F32 R44, R20, R26, R44 ;  /* 0x0000001a142c723c */ /* 0x000fe2000000182c */
[----:B------:R-:W4:Y:S07]  /*112d0*/  LDSM.16.M88.4 R20, [R181+0x8000] ;  /* 0x00800000b514783b */ /* 0x000f2e0000000200 */
        /* <DEDUP_REMOVED lines=11> */
[----:B------:R-:W5:Y:S07]  /*11390*/  LDSM.16.M88.4 R52, [R186+0x5800] ;  /* 0x00580000ba34783b */ /* 0x000f6e0000000200 */
[C---:B-1----:R-:W-:Y:S08]  /*113a0*/  HMMA.16816.F32 R28, R4.reuse, R72, R24 ;  /* 0x00000048041c723c */ /* 0x042ff00000001818 */
[C---:B------:R-:W-:Y:S01]  /*113b0*/  HMMA.16816.F32 R24, R4.reuse, R74, R16 ;  /* 0x0000004a0418723c */ /* 0x040fe20000001810 */
[----:B------:R-:W1:Y:S04]  /*113c0*/  LDSM.16.M88.4 R16, [R182+0x8000] ;  /* 0x00800000b610783b */ /* 0x000e680000000200 */
[----:B------:R-:W1:Y:S03]  /*113d0*/  LDSM.16.M88.4 R72, [R8+0x4800] ;  /* 0x004800000848783b */ /* 0x000e660000000200 */
[C---:B------:R-:W-:Y:S08]  /*113e0*/  HMMA.16816.F32 R12, R4.reuse, R76, R32 ;  /* 0x0000004c040c723c */ /* 0x040ff00000001820 */
[C---:B------:R-:W-:Y:S01]  /*113f0*/  HMMA.16816.F32 R36, R4.reuse, R78, R36 ;  /* 0x0000004e0424723c */ /* 0x040fe20000001824 */
[----:B------:R-:W-:Y:S07]  /*11400*/  LDSM.16.M88.4 R76, [R2+0x4000] ;  /* 0x00400000024c783b */ /* 0x000fee0000000200 */
[C---:B---3--:R-:W-:Y:S08]  /*11410*/  HMMA.16816.F32 R40, R4.reuse, R84, R40 ;  /* 0x000000540428723c */ /* 0x048ff00000001828 */
[C---:B------:R-:W-:Y:S01]  /*11420*/  HMMA.16816.F32 R56, R4.reuse, R86, R56 ;  /* 0x000000560438723c */ /* 0x040fe20000001838 */
[----:B------:R-:W-:Y:S07]  /*11430*/  LDSM.16.M88.4 R84, [R2+0x4800] ;  /* 0x004800000254783b */ /* 0x000fee0000000200 */
[C---:B------:R-:W-:Y:S08]  /*11440*/  HMMA.16816.F32 R48, R4.reuse, R60, R48 ;  /* 0x0000003c0430723c */ /* 0x040ff00000001830 */
[----:B------:R-:W-:Y:S01]  /*11450*/  HMMA.16816.F32 R44, R4, R62, R44 ;  /* 0x0000003e042c723c */ /* 0x000fe2000000182c */
[----:B------:R-:W-:Y:S07]  /*11460*/  LDSM.16.M88.4 R60, [R2+0x5000] ;  /* 0x00500000023c783b */ /* 0x000fee0000000200 */
[C---:B----4-:R-:W-:Y:S08]  /*11470*/  HMMA.16816.F32 R32, R20.reuse, R68, R28 ;  /* 0x000000441420723c */ /* 0x050ff0000000181c */
[C---:B------:R-:W-:Y:S01]  /*11480*/  HMMA.16816.F32 R28, R20.reuse, R70, R24 ;  /* 0x00000046141c723c */ /* 0x040fe20000001818 */
[----:B------:R-:W3:Y:S07]  /*11490*/  LDSM.16.M88.4 R68, [R8+0x5800] ;  /* 0x005800000844783b */ /* 0x000eee0000000200 */
[C---:B--2---:R-:W-:Y:S01]  /*114a0*/  HMMA.16816.F32 R24, R20.reuse, R80, R12 ;  /* 0x000000501418723c */ /* 0x044fe2000000180c */
[----:B------:R-:W2:Y:S07]  /*114b0*/  LDSM.16.M88.4 R12, [R184+0x8000] ;  /* 0x00800000b80c783b */ /* 0x000eae0000000200 */
[C---:B------:R-:W-:Y:S01]  /*114c0*/  HMMA.16816.F32 R4, R20.reuse, R82, R36 ;  /* 0x000000521404723c */ /* 0x040fe20000001824 */
[----:B------:R-:W-:Y:S07]  /*114d0*/  LDSM.16.M88.4 R80, [R0+0x4800] ;  /* 0x004800000050783b */ /* 0x000fee0000000200 */
[C---:B------:R-:W-:Y:S08]  /*114e0*/  HMMA.16816.F32 R40, R20.reuse, R92, R40 ;  /* 0x0000005c1428723c */ /* 0x040ff00000001828 */
[C---:B------:R-:W-:Y:S08]  /*114f0*/  HMMA.16816.F32 R56, R20.reuse, R94, R56 ;  /* 0x0000005e1438723c */ /* 0x040ff00000001838 */
[C---:B-----5:R-:W-:Y:S08]  /*11500*/  HMMA.16816.F32 R48, R20.reuse, R52, R48 ;  /* 0x000000341430723c */ /* 0x060ff00000001830 */
[----:B------:R-:W-:Y:S08]  /*11510*/  HMMA.16816.F32 R44, R20, R54, R44 ;  /* 0x00000036142c723c */ /* 0x000ff0000000182c */
[C---:B-1----:R-:W-:Y:S08]  /*11520*/  HMMA.16816.F32 R36, R16.reuse, R64, R32 ;  /* 0x000000401024723c */ /* 0x042ff00000001820 */
[C---:B------:R-:W-:Y:S01]  /*11530*/  HMMA.16816.F32 R32, R16.reuse, R66, R28 ;  /* 0x000000421020723c */ /* 0x040fe2000000181c */
[----:B------:R-:W1:Y:S07]  /*11540*/  LDSM.16.M88.4 R64, [R2+0x5800] ;  /* 0x005800000240783b */ /* 0x000e6e0000000200 */
[C---:B------:R-:W-:Y:S08]  /*11550*/  HMMA.16816.F32 R28, R16.reuse, R72, R24 ;  /* 0x00000048101c723c */ /* 0x040ff00000001818 */
[C---:B------:R-:W-:Y:S01]  /*11560*/  HMMA.16816.F32 R24, R16.reuse, R74, R4 ;  /* 0x0000004a1018723c */ /* 0x040fe20000001804 */
[----:B------:R-:W-:Y:S04]  /*11570*/  LDSM.16.M88.4 R4, [R183+0x8000] ;  /* 0x00800000b704783b */ /* 0x000fe80000000200 */
[----:B------:R-:W4:Y:S03]  /*11580*/  LDSM.16.M88.4 R72, [R0+0x4000] ;  /* 0x004000000048783b */ /* 0x000f260000000200 */
[C---:B------:R-:W-:Y:S01]  /*11590*/  HMMA.16816.F32 R20, R16.reuse, R88, R40 ;  /* 0x000000581014723c */ /* 0x040fe20000001828 */
[----:B------:R-:W5:Y:S07]  /*115a0*/  LDSM.16.M88.4 R40, [R0+0x5000] ;  /* 0x005000000028783b */ /* 0x000f6e0000000200 */
[C---:B------:R-:W-:Y:S08]  /*115b0*/  HMMA.16816.F32 R56, R16.reuse, R90, R56 ;  /* 0x0000005a1038723c */ /* 0x040ff00000001838 */
[C---:B---3--:R-:W-:Y:S08]  /*115c0*/  HMMA.16816.F32 R52, R16.reuse, R68, R48 ;  /* 0x000000441034723c */ /* 0x048ff00000001830 */
[----:B------:R-:W-:Y:S01]  /*115d0*/  HMMA.16816.F32 R48, R16, R70, R44 ;  /* 0x000000461030723c */ /* 0x000fe2000000182c */
[----:B------:R3:W1:Y:S07]  /*115e0*/  LDSM.16.M88.4 R68, [R0+0x5800] ;  /* 0x005800000044783b */ /* 0x00066e0000000200 */
[C---:B--2---:R-:W-:Y:S08]  /*115f0*/  HMMA.16816.F32 R44, R12.reuse, R76, R36 ;  /* 0x0000004c0c2c723c */ /* 0x044ff00000001824 */
[----:B------:R-:W-:Y:S01]  /*11600*/  HMMA.16816.F32 R36, R12, R78, R32 ;  /* 0x0000004e0c24723c */ /* 0x000fe20000001820 */
[----:B---3--:R-:W-:-:S07]  /*11610*/  IMAD.IADD R0, R235, 0x1, R226 ;  /* 0x00000001eb007824 */ /* 0x008fce00078e02e2 */
[----:B------:R-:W-:Y:S01]  /*11620*/  HMMA.16816.F32 R32, R12, R84, R28 ;  /* 0x000000540c20723c */ /* 0x000fe2000000181c */
[----:B------:R-:W-:-:S04]  /*11630*/  @P0 IMAD.HI.U32 R2, R0, c[0x0][0x2c8], RZ ;  /* 0x0000b20000020a27 */ /* 0x000fc800078e00ff */
[----:B------:R-:W-:-:S03]  /*11640*/  IMAD.MOV.U32 R8, RZ, RZ, R0 ;  /* 0x000000ffff087224 */ /* 0x000fc600078e0000 */
[----:B------:R-:W-:Y:S01]  /*11650*/  HMMA.16816.F32 R28, R12, R86, R24 ;  /* 0x000000560c1c723c */ /* 0x000fe20000001818 */
[----:B------:R-:W-:Y:S02]  /*11660*/  @P0 SHF.R.U32.HI R8, RZ, c[0x0][0x2cc], R2 ;  /* 0x0000b300ff080a19 */ /* 0x000fe40000011602 */
[----:B------:R-:W-:-:S03]  /*11670*/  IADD3 R0, R209, 0x1, -R104 ;  /* 0x00000001d1007810 */ /* 0x000fc60007ffe868 */
[----:B------:R-:W2:Y:S01]  /*11680*/  SHFL.IDX PT, R3, R8, RZ, 0x1c1f ;  /* 0x001c1fff08037589 */ /* 0x000ea200000e0000 */
[--C-:B------:R-:W-:Y:S01]  /*11690*/  IADD3 R0, -R210, R0, -R213.reuse ;  /* 0x00000000d2007210 */ /* 0x100fe20007ffe9d5 */
[C---:B------:R-:W-:Y:S08]  /*116a0*/  HMMA.16816.F32 R24, R12.reuse, R60, R20 ;  /* 0x0000003c0c18723c */ /* 0x040ff00000001814 */
[C---:B------:R-:W-:Y:S08]  /*116b0*/  HMMA.16816.F32 R20, R12.reuse, R62, R56 ;  /* 0x0000003e0c14723c */ /* 0x040ff00000001838 */
[C---:B-1----:R-:W-:Y:S08]  /*116c0*/  HMMA.16816.F32 R16, R12.reuse, R64, R52 ;  /* 0x000000400c10723c */ /* 0x042ff00000001834 */
[----:B------:R-:W-:Y:S08]  /*116d0*/  HMMA.16816.F32 R12, R12, R66, R48 ;  /* 0x000000420c0c723c */ /* 0x000ff00000001830 */
[C---:B----4-:R-:W-:Y:S08]  /*116e0*/  HMMA.16816.F32 R48, R4.reuse, R72, R44 ;  /* 0x000000480430723c */ /* 0x050ff0000000182c */
[C---:B------:R-:W-:Y:S08]  /*116f0*/  HMMA.16816.F32 R44, R4.reuse, R74, R36 ;  /* 0x0000004a042c723c */ /* 0x040ff00000001824 */
[C---:B------:R-:W-:Y:S08]  /*11700*/  HMMA.16816.F32 R36, R4.reuse, R80, R32 ;  /* 0x000000500424723c */ /* 0x040ff00000001820 */
[C---:B-----5:R-:W-:Y:S08]  /*11710*/  HMMA.16816.F32 R32, R4.reuse, R40, R24 ;  /* 0x000000280420723c */ /* 0x060ff00000001818 */
[C---:B------:R-:W-:Y:S08]  /*11720*/  HMMA.16816.F32 R40, R4.reuse, R42, R20 ;  /* 0x0000002a0428723c */ /* 0x040ff00000001814 */
[C---:B------:R-:W-:Y:S08]  /*11730*/  HMMA.16816.F32 R28, R4.reuse, R82, R28 ;  /* 0x00000052041c723c */ /* 0x040ff0000000181c */
[C---:B------:R-:W-:Y:S08]  /*11740*/  HMMA.16816.F32 R20, R4.reuse, R68, R16 ;  /* 0x000000440414723c */ /* 0x040ff00000001810 */
[----:B------:R-:W-:Y:S07]  /*11750*/  HMMA.16816.F32 R24, R4, R70, R12 ;  /* 0x000000460418723c */ /* 0x000fee000000180c */
[C---:B------:R-:W-:Y:S01]  /*11760*/  IADD3 R4, R0.reuse, c[0x0][0x328], RZ ;  /* 0x0000ca0000047a10 */ /* 0x040fe20007ffe0ff */
[----:B------:R-:W-:Y:S01]  /*11770*/  IMAD.IADD R6, R101, 0x1, -R213 ;  /* 0x0000000165067824 */ /* 0x000fe200078e0ad5 */
[----:B------:R-:W-:-:S03]  /*11780*/  IADD3 R5, R0, UR6, RZ ;  /* 0x0000000600057c10 */ /* 0x000fc6000fffe0ff */
[--C-:B--2---:R-:W-:Y:S02]  /*11790*/  IMAD.IADD R2, R4, 0x1, R3.reuse ;  /* 0x0000000104027824 */ /* 0x104fe400078e0203 */
        /* <DEDUP_REMOVED lines=14> */
.L_x_2362:
[----:B------:R-:W-:-:S04]  /*11880*/  MOV R7, 0x1 ;  /* 0x0000000100077802 */ /* 0x000fc80000000f00 */
[----:B------:R-:W-:-:S13]  /*11890*/  ISETP.NE.AND P0, PT, R7, c[0x0][0x32c], PT ;  /* 0x0000cb0007007a0c */ /* 0x000fda0003f05270 */
[----:B------:R-:W-:-:S05]  /*118a0*/  @P0 IMAD.HI.U32 R7, R3, c[0x0][0x330], RZ ;  /* 0x0000cc0003070a27 */ /* 0x000fca00078e00ff */
[----:B------:R-:W-:Y:S02]  /*118b0*/  @P0 SHF.R.U32.HI R3, RZ, c[0x0][0x334], R7 ;  /* 0x0000cd00ff030a19 */ /* 0x000fe40000011607 */
.L_x_2363:
[----:B------:R-:W-:Y:S05]  /*118c0*/  BSYNC B0 ;  /* 0x0000000000007941 */ /* 0x000fea0003800000 */
.L_x_2361:
[----:B------:R-:W-:-:S04]  /*118d0*/  IMAD R3, R3, c[0x0][0x32c], -R104 ;  /* 0x0000cb0003037a24 */ /* 0x000fc800078e0a68 */
[----:B------:R-:W-:-:S05]  /*118e0*/  IMAD.IADD R3, R3, 0x1, -R213 ;  /* 0x0000000103037824 */ /* 0x000fca00078e0ad5 */
[----:B------:R-:W-:Y:S02]  /*118f0*/  IADD3 R7, R3, c[0x0][0x32c], RZ ;  /* 0x0000cb0003077a10 */ /* 0x000fe40007ffe0ff */
[----:B------:R-:W-:Y:S02]  /*11900*/  IMNMX R0, R0, R3, !PT ;  /* 0x0000000300007217 */ /* 0x000fe40007800200 */
[----:B------:R-:W-:Y:S02]  /*11910*/  IMNMX R2, R2, R7, PT ;  /* 0x0000000702027217 */ /* 0x000fe40003800200 */
.L_x_2360:
        /* <DEDUP_REMOVED lines=65> */
.L_x_2366:
[----:B------:R-:W-:-:S04]  /*11d30*/  MOV R4, 0x1 ;  /* 0x0000000100047802 */ /* 0x000fc80000000f00 */
[----:B------:R-:W-:-:S13]  /*11d40*/  ISETP.NE.AND P0, PT, R4, c[0x0][0x32c], PT ;  /* 0x0000cb0004007a0c */ /* 0x000fda0003f05270 */
[----:B------:R-:W-:-:S05]  /*11d50*/  @P0 IMAD.HI.U32 R4, R3, c[0x0][0x330], RZ ;  /* 0x0000cc0003040a27 */ /* 0x000fca00078e00ff */
[----:B------:R-:W-:Y:S02]  /*11d60*/  @P0 SHF.R.U32.HI R3, RZ, c[0x0][0x334], R4 ;  /* 0x0000cd00ff030a19 */ /* 0x000fe40000011604 */
.L_x_2367:
[----:B------:R-:W-:Y:S05]  /*11d70*/  BSYNC B0 ;  /* 0x0000000000007941 */ /* 0x000fea0003800000 */
.L_x_2365:
[----:B------:R-:W-:-:S04]  /*11d80*/  IMAD R3, R3, c[0x0][0x32c], -R104 ;  /* 0x0000cb0003037a24 */ /* 0x000fc800078e0a68 */
[----:B------:R-:W-:-:S05]  /*11d90*/  IMAD.IADD R3, R3, 0x1, -R213 ;  /* 0x0000000103037824 */ /* 0x000fca00078e0ad5 */
[----:B------:R-:W-:Y:S02]  /*11da0*/  IADD3 R4, R3, c[0x0][0x32c], RZ ;  /* 0x0000cb0003047a10 */ /* 0x000fe40007ffe0ff */
[----:B------:R-:W-:Y:S02]  /*11db0*/  IMNMX R0, R0, R3, !PT ;  /* 0x0000000300007217 */ /* 0x000fe40007800200 */
[----:B------:R-:W-:Y:S02]  /*11dc0*/  IMNMX R2, R2, R4, PT ;  /* 0x0000000402027217 */ /* 0x000fe40003800200 */
.L_x_2364:
[----:B------:R-:W2:Y:S01]  /*11dd0*/  LDL R103, [R1+0x18] ;  /* 0x0000180001677983 */ /* 0x000ea20000100800 */
[----:B------:R-:W-:Y:S01]  /*11de0*/  ISETP.GT.AND P0, PT, R0, 0x8, P3 ;  /* 0x000000080000780c */ /* 0x000fe20001f04270 */
        /* <DEDUP_REMOVED lines=25> */
[----:B------:R-:W-:Y:S01]  /*11f80*/  LDSM.16.MT88.4 R36, [R187+0x800] ;  /* 0x00080000bb24783b */ /* 0x000fe20000004200 */
        /* <DEDUP_REMOVED lines=16> */
[----:B------:R-:W-:Y:S02]  /*12090*/  ISETP.LT.OR P0, PT, R2, 0x22, P0 ;  /* 0x000000220200780c */ /* 0x000fe40000701670 */
[----:B------:R-:W-:Y:S02]  /*120a0*/  FMNMX.FTZ R3, R77, R3, !PT ;  /* 0x000000034d037209 */ /* 0x000fe40007810000 */
[----:B------:R-:W-:-:S02]  /*120b0*/  FSEL R90, R35, -INF , !P0 ;  /* 0xff800000235a7808 */ /* 0x000fc40004000000 */
[----:B------:R-:W-:Y:S01]  /*120c0*/  ISETP.GT.AND P0, PT, R0, 0x28, P3 ;  /* 0x000000280000780c */ /* 0x000fe20001f04270 */
[----:B------:R-:W1:Y:S03]  /*120d0*/  SHFL.BFLY PT, R5, R3, 0x2, 0x1f ;  /* 0x0c401f0003057f89 */ /* 0x000e6600000e0000 */
[----:B------:R-:W-:Y:S01]  /*120e0*/  ISETP.LT.OR P0, PT, R2, 0x29, P0 ;  /* 0x000000290200780c */ /* 0x000fe20000701670 */
[----:B------:R-:W-:Y:S03]  /*120f0*/  LDSM.16.MT88.4 R32, [R242+0x800] ;  /* 0x00080000f220783b */ /* 0x000fe60000004200 */
        /* <DEDUP_REMOVED lines=16> */
[----:B------:R-:W-:Y:S01]  /*12200*/  ISETP.GT.AND P0, PT, R0, 0x38, P3 ;  /* 0x000000380000780c */ /* 0x000fe20001f04270 */
[----:B------:R-:W-:Y:S01]  /*12210*/  LDSM.16.MT88.4 R48, [R188] ;  /* 0x00000000bc30783b */ /* 0x000fe20000004200 */
        /* <DEDUP_REMOVED lines=21> */
[----:B------:R-:W1:Y:S04]  /*12370*/  SHFL.BFLY PT, R3, R0, 0x1, 0x1f ;  /* 0x0c201f0000037f89 */ /* 0x000e6800000e0000 */
[----:B------:R-:W3:Y:S01]  /*12380*/  SHFL.BFLY PT, R4, R2, 0x2, 0x1f ;  /* 0x0c401f0002047f89 */ /* 0x000ee200000e0000 */
[----:B-1----:R-:W-:Y:S02]  /*12390*/  FMNMX.FTZ R9, R0, R3, !PT ;  /* 0x0000000300097209 */ /* 0x002fe40007810000 */
[----:B---3--:R-:W-:-:S03]  /*123a0*/  FMNMX.FTZ R0, R2, R4, !PT ;  /* 0x0000000402007209 */ /* 0x008fc60007810000 */
[C---:B------:R-:W-:Y:S01]  /*123b0*/  FMUL.FTZ R2, R9.reuse, c[0x0][0x2d0] ;  /* 0x0000b40009027a20 */ /* 0x040fe20000410000 */
[----:B------:R-:W-:Y:S01]  /*123c0*/  FSETP.NEU.FTZ.AND P0, PT, R9, -INF , PT ;  /* 0xff8000000900780b */ /* 0x000fe20003f1d000 */
[----:B------:R-:W1:Y:S03]  /*123d0*/  SHFL.BFLY PT, R4, R0, 0x1, 0x1f ;  /* 0x0c201f0000047f89 */ /* 0x000e6600000e0000 */
[----:B------:R-:W-:-:S05]  /*123e0*/  FSEL R2, R2, RZ, P0 ;  /* 0x000000ff02027208 */ /* 0x000fca0000000000 */
[----:B------:R-:W-:-:S04]  /*123f0*/  FFMA.FTZ R3, R12, c[0x0][0x2d0], -R2 ;  /* 0x0000b4000c037a23 */ /* 0x000fc80000010802 */
[----:B------:R3:W-:Y:S01]  /*12400*/  MUFU.EX2 R93, R3 ;  /* 0x00000003005d7308 */ /* 0x0007e20000000800 */
[----:B-1----:R-:W-:Y:S01]  /*12410*/  FMNMX.FTZ R8, R0, R4, !PT ;  /* 0x0000000400087209 */ /* 0x002fe20007810000 */
[--C-:B------:R-:W-:Y:S02]  /*12420*/  FFMA.FTZ R0, R15, c[0x0][0x2d0], -R2.reuse ;  /* 0x0000b4000f007a23 */ /* 0x100fe40000010802 */
[----:B---3--:R-:W-:Y:S01]  /*12430*/  FFMA.FTZ R3, R13, c[0x0][0x2d0], -R2 ;  /* 0x0000b4000d037a23 */ /* 0x008fe20000010802 */
[----:B------:R-:W-:-:S03]  /*12440*/  FSETP.NEU.FTZ.AND P0, PT, R8, -INF , PT ;  /* 0xff8000000800780b */ /* 0x000fc60003f1d000 */
[----:B------:R1:W-:Y:S08]  /*12450*/  MUFU.EX2 R95, R0 ;  /* 0x00000000005f7308 */ /* 0x0003f00000000800 */
[----:B------:R3:W-:Y:S01]  /*12460*/  MUFU.EX2 R92, R3 ;  /* 0x00000003005c7308 */ /* 0x0007e20000000800 */
[----:B-1----:R-:W-:-:S05]  /*12470*/  FMUL.FTZ R0, R8, c[0x0][0x2d0] ;  /* 0x0000b40008007a20 */ /* 0x002fca0000410000 */
[----:B------:R-:W-:Y:S01]  /*12480*/  FSEL R0, R0, RZ, P0 ;  /* 0x000000ff00007208 */ /* 0x000fe20000000000 */
[--C-:B---3--:R-:W-:Y:S02]  /*12490*/  FFMA.FTZ R3, R14, c[0x0][0x2d0], -R2.reuse ;  /* 0x0000b4000e037a23 */ /* 0x108fe40000010802 */
[----:B------:R-:W-:Y:S02]  /*124a0*/  LDSM.16.MT88.4 R12, [R187] ;  /* 0x00000000bb0c783b */ /* 0x000fe40000004200 */
[----:B------:R1:W3:Y:S02]  /*124b0*/  MUFU.EX2 R94, R3 ;  /* 0x00000003005e7308 */ /* 0x0002e40000000800 */
[----:B--2---:R-:W-:Y:S01]  /*124c0*/  LDSM.16.MT88.4 R40, [R103] ;  /* 0x000000006728783b */ /* 0x004fe20000004200 */
[----:B-1----:R-:W-:Y:S01]  /*124d0*/  FFMA.FTZ R3, R18, c[0x0][0x2d0], -R2 ;  /* 0x0000b40012037a23 */ /* 0x002fe20000010802 */
[----:B---3--:R-:W-:-:S04]  /*124e0*/  F2FP.PACK_AB R18, R95, R94 ;  /* 0x0000005e5f12723e */ /* 0x008fc800000000ff */
[----:B------:R1:W-:Y:S02]  /*124f0*/  MUFU.EX2 R97, R3 ;  /* 0x0000000300617308 */ /* 0x0003e40000000800 */
[----:B-1----:R-:W-:-:S06]  /*12500*/  FFMA.FTZ R3, R6, c[0x0][0x2d0], -R0 ;  /* 0x0000b40006037a23 */ /* 0x002fcc0000010800 */
[----:B------:R1:W-:Y:S02]  /*12510*/  MUFU.EX2 R69, R3 ;  /* 0x0000000300457308 */ /* 0x0003e40000000800 */
[--C-:B-1----:R-:W-:Y:S02]  /*12520*/  FFMA.FTZ R3, R7, c[0x0][0x2d0], -R0.reuse ;  /* 0x0000b40007037a23 */ /* 0x102fe40000010800 */
[----:B------:R-:W1:Y:S04]  /*12530*/  LDSM.16.MT88.4 R4, [R242] ;  /* 0x00000000f204783b */ /* 0x000e680000004200 */
        /* <DEDUP_REMOVED lines=12> */
[----:B--2---:R-:W-:-:S06]  /*12600*/  FFMA.FTZ R3, R28, c[0x0][0x2d0], -R2 ;  /* 0x0000b4001c037a23 */ /* 0x004fcc0000010802 */
[----:B---3--:R-:W-:Y:S01]  /*12610*/  F2FP.PACK_AB R12, R96, R97 ;  /* 0x00000061600c723e */ /* 0x008fe200000000ff */
[----:B------:R1:W-:Y:S02]  /*12620*/  MUFU.EX2 R98, R3 ;  /* 0x0000000300627308 */ /* 0x0003e40000000800 */
[----:B-1----:R-:W-:Y:S02]  /*12630*/  FFMA.FTZ R3, R29, c[0x0][0x2d0], -R2 ;  /* 0x0000b4001d037a23 */ /* 0x002fe40000010802 */
[----:B------:R-:W-:Y:S04]  /*12640*/  HMMA.16816.F32 R28, R16, R14, RZ ;  /* 0x0000000e101c723c */ /* 0x000fe800000018ff */
[----:B------:R1:W2:Y:S02]  /*12650*/  MUFU.EX2 R100, R3 ;  /* 0x0000000300647308 */ /* 0x0002a40000000800 */
[----:B-1----:R-:W-:Y:S01]  /*12660*/  FFMA.FTZ R3, R20, c[0x0][0x2d0], -R0 ;  /* 0x0000b40014037a23 */ /* 0x002fe20000010800 */
[----:B--2---:R-:W-:-:S05]  /*12670*/  F2FP.PACK_AB R14, R100, R98 ;  /* 0x00000062640e723e */ /* 0x004fca00000000ff */
[----:B------:R1:W-:Y:S02]  /*12680*/  MUFU.EX2 R71, R3 ;  /* 0x0000000300477308 */ /* 0x0003e40000000800 */
[--C-:B-1----:R-:W-:Y:S02]  /*12690*/  FFMA.FTZ R3, R21, c[0x0][0x2d0], -R0.reuse ;  /* 0x0000b40015037a23 */ /* 0x102fe40000010800 */
[C---:B------:R-:W-:Y:S04]  /*126a0*/  HMMA.16816.F32 R20, R16.reuse, R6, RZ ;  /* 0x000000061014723c */ /* 0x040fe800000018ff */
[----:B------:R1:W2:Y:S04]  /*126b0*/  MUFU.EX2 R73, R3 ;  /* 0x0000000300497308 */ /* 0x0002a80000000800 */
[----:B------:R-:W-:Y:S01]  /*126c0*/  HMMA.16816.F32 R4, R16, R48, RZ ;  /* 0x000000301004723c */ /* 0x000fe200000018ff */
[----:B-1----:R-:W-:Y:S01]  /*126d0*/  FFMA.FTZ R3, R56, c[0x0][0x2d0], -R0 ;  /* 0x0000b40038037a23 */ /* 0x002fe20000010800 */
[----:B--2---:R-:W-:-:S03]  /*126e0*/  F2FP.PACK_AB R13, R73, R71 ;  /* 0x00000047490d723e */ /* 0x004fc600000000ff */
[----:B------:R1:W-:Y:S02]  /*126f0*/  MUFU.EX2 R74, R3 ;  /* 0x00000003004a7308 */ /* 0x0003e40000000800 */
[----:B-1----:R-:W-:Y:S02]  /*12700*/  FFMA.FTZ R3, R57, c[0x0][0x2d0], -R0 ;  /* 0x0000b40039037a23 */ /* 0x002fe40000010800 */
[----:B------:R-:W1:Y:S04]  /*12710*/  LDSM.16.MT88.4 R56, [R243+0x800] ;  /* 0x00080000f338783b */ /* 0x000e680000004200 */
[----:B------:R-:W2:Y:S02]  /*12720*/  MUFU.EX2 R75, R3 ;  /* 0x00000003004b7308 */ /* 0x000ea40000000800 */
[----:B--2---:R-:W-:Y:S01]  /*12730*/  F2FP.PACK_AB R15, R75, R74 ;  /* 0x0000004a4b0f723e */ /* 0x004fe200000000ff */
[----:B------:R-:W-:-:S04]  /*12740*/  FADD.FTZ R3, R93, R92 ;  /* 0x0000005c5d037221 */ /* 0x000fc80000010000 */
[----:B------:R-:W-:Y:S02]  /*12750*/  FADD.FTZ R3, R94, R3 ;  /* 0x000000035e037221 */ /* 0x000fe40000010000 */
[----:B------:R-:W-:Y:S02]  /*12760*/  HMMA.16816.F32 R172, R12, R32, R24 ;  /* 0x000000200cac723c */ /* 0x000fe40000001818 */
[----:B------:R-:W-:-:S06]  /*12770*/  FADD.FTZ R3, R95, R3 ;  /* 0x000000035f037221 */ /* 0x000fcc0000010000 */
[----:B------:R-:W-:Y:S01]  /*12780*/  HMMA.16816.F32 R120, R12, R34, R20 ;  /* 0x000000220c78723c */ /* 0x000fe20000001814 */
[----:B------:R-:W-:Y:S07]  /*12790*/  LDSM.16.MT88.4 R32, [R242+0x2800] ;  /* 0x00280000f220783b */ /* 0x000fee0000004200 */
[C---:B------:R-:W-:Y:S08]  /*127a0*/  HMMA.16816.F32 R24, R16.reuse, R40, RZ ;  /* 0x000000281018723c */ /* 0x040ff000000018ff */
[----:B------:R-:W-:Y:S01]  /*127b0*/  HMMA.16816.F32 R20, R16, R42, RZ ;  /* 0x0000002a1014723c */ /* 0x000fe200000018ff */
[----:B------:R-:W2:Y:S07]  /*127c0*/  LDSM.16.MT88.4 R40, [R242+0x2000] ;  /* 0x00200000f228783b */ /* 0x000eae0000004200 */
[C---:B------:R-:W-:Y:S01]  /*127d0*/  HMMA.16816.F32 R136, R12.reuse, R36, R44 ;  /* 0x000000240c88723c */ /* 0x040fe2000000182c */
[----:B------:R-:W3:Y:S07]  /*127e0*/  LDSM.16.MT88.4 R44, [R188+0x2000] ;  /* 0x00200000bc2c783b */ /* 0x000eee0000004200 */
[C---:B------:R-:W-:Y:S01]  /*127f0*/  HMMA.16816.F32 R128, R12.reuse, R38, R28 ;  /* 0x000000260c80723c */ /* 0x040fe2000000181c */
[----:B------:R-:W4:Y:S07]  /*12800*/  LDSM.16.MT88.4 R36, [R188+0x2800] ;  /* 0x00280000bc24783b */ /* 0x000f2e0000004200 */
        /* <DEDUP_REMOVED lines=8> */
[C---:B------:R-:W-:Y:S08]  /*12890*/  HMMA.16816.F32 R112, R12.reuse, R54, R28 ;  /* 0x000000360c70723c */ /* 0x040ff0000000181c */
[----:B------:R-:W-:Y:S08]  /*128a0*/  HMMA.16816.F32 R160, R12, R64, R4 ;  /* 0x000000400ca0723c */ /* 0x000ff00000001804 */
[C---:B------:R-:W-:Y:S08]  /*128b0*/  HMMA.16816.F32 R28, R16.reuse, R62, RZ ;  /* 0x0000003e101c723c */ /* 0x040ff000000018ff */
[----:B---3--:R-:W-:Y:S08]  /*128c0*/  HMMA.16816.F32 R4, R16, R44, RZ ;  /* 0x0000002c1004723c */ /* 0x008ff000000018ff */
[C---:B------:R-:W-:Y:S01]  /*128d0*/  HMMA.16816.F32 R56, R12.reuse, R32, R24 ;  /* 0x000000200c38723c */ /* 0x040fe20000001818 */
[----:B------:R-:W2:Y:S06]  /*128e0*/  LDSM.16.MT88.4 R24, [R243+0x2800] ;  /* 0x00280000f318783b */ /* 0x000eac0000004200 */
[----:B------:R-:W-:Y:S01]  /*128f0*/  FFMA.FTZ R32, R81, c[0x0][0x2d0], -R2 ;  /* 0x0000b40051207a23 */ /* 0x000fe20000010802 */
[----:B------:R-:W-:Y:S01]  /*12900*/  HMMA.16816.F32 R48, R12, R66, R28 ;  /* 0x000000420c30723c */ /* 0x000fe2000000181c */
[----:B------:R-:W3:Y:S01]  /*12910*/  LDSM.16.MT88.4 R28, [R187+0x4000] ;  /* 0x00400000bb1c783b */ /* 0x000ee20000004200 */
[----:B------:R-:W-:-:S06]  /*12920*/  FFMA.FTZ R33, R90, c[0x0][0x2d0], -R0 ;  /* 0x0000b4005a217a23 */ /* 0x000fcc0000010800 */
[----:B----4-:R-:W-:Y:S07]  /*12930*/  HMMA.16816.F32 R64, R12, R36, R4 ;  /* 0x000000240c40723c */ /* 0x010fee0000001804 */
[--C-:B------:R-:W-:Y:S01]  /*12940*/  FFMA.FTZ R36, R88, c[0x0][0x2d0], -R0.reuse ;  /* 0x0000b40058247a23 */ /* 0x100fe20000010800 */
[----:B-1----:R-:W-:Y:S01]  /*12950*/  HMMA.16816.F32 R4, R16, R40, RZ ;  /* 0x000000281004723c */ /* 0x002fe200000018ff */
[----:B------:R-:W-:-:S06]  /*12960*/  FFMA.FTZ R37, R87, c[0x0][0x2d0], -R0 ;  /* 0x0000b40057257a23 */ /* 0x000fcc0000010800 */
[--C-:B------:R-:W-:Y:S01]  /*12970*/  FFMA.FTZ R41, R78, c[0x0][0x2d0], -R0.reuse ;  /* 0x0000b4004e297a23 */ /* 0x100fe20000010800 */
[----:B------:R-:W-:Y:S01]  /*12980*/  HMMA.16816.F32 R60, R12, R34, R20 ;  /* 0x000000220c3c723c */ /* 0x000fe20000001814 */
[----:B------:R-:W-:-:S06]  /*12990*/  FFMA.FTZ R40, R76, c[0x0][0x2d0], -R0 ;  /* 0x0000b4004c287a23 */ /* 0x000fcc0000010800 */
[----:B------:R-:W-:Y:S01]  /*129a0*/  FFMA.FTZ R34, R80, c[0x0][0x2d0], -R2 ;  /* 0x0000b40050227a23 */ /* 0x000fe20000010802 */
[----:B------:R-:W-:Y:S01]  /*129b0*/  HMMA.16816.F32 R20, R16, R46, RZ ;  /* 0x0000002e1014723c */ /* 0x000fe200000018ff */
[----:B------:R-:W-:-:S07]  /*129c0*/  FFMA.FTZ R35, R89, c[0x0][0x2d0], -R0 ;  /* 0x0000b40059237a23 */ /* 0x000fce0000010800 */
[----:B--2---:R-:W-:Y:S08]  /*129d0*/  HMMA.16816.F32 R132, R12, R24, R4 ;  /* 0x000000180c84723c */ /* 0x004ff00000001804 */
[----:B------:R-:W-:Y:S07]  /*129e0*/  HMMA.16816.F32 R4, R16, R42, RZ ;  /* 0x0000002a1004723c */ /* 0x000fee00000018ff */
[--C-:B------:R-:W-:Y:S01]  /*129f0*/  FFMA.FTZ R42, R79, c[0x0][0x2d0], -R2.reuse ;  /* 0x0000b4004f2a7a23 */ /* 0x100fe20000010802 */
[----:B------:R-:W-:Y:S01]  /*12a00*/  HMMA.16816.F32 R124, R12, R38, R20 ;  /* 0x000000260c7c723c */ /* 0x000fe20000001814 */
[----:B------:R-:W1:Y:S06]  /*12a10*/  LDSM.16.MT88.4 R20, [R187+0x4800] ;  /* 0x00480000bb14783b */ /* 0x000e6c0000004200 */
[----:B------:R-:W-:-:S02]  /*12a20*/  FFMA.FTZ R39, R77, c[0x0][0x2d0], -R2 ;  /* 0x0000b4004d277a23 */ /* 0x000fc40000010802 */
[----:B------:R-:W-:-:S07]  /*12a30*/  FFMA.FTZ R38, R86, c[0x0][0x2d0], -R0 ;  /* 0x0000b40056267a23 */ /* 0x000fce0000010800 */
[----:B------:R-:W-:Y:S01]  /*12a40*/  HMMA.16816.F32 R116, R12, R26, R4 ;  /* 0x0000001a0c74723c */ /* 0x000fe20000001804 */
[----:B------:R-:W2:Y:S07]  /*12a50*/  LDSM.16.MT88.4 R24, [R242+0x4000] ;  /* 0x00400000f218783b */ /* 0x000eae0000004200 */
[----:B---3--:R-:W-:Y:S07]  /*12a60*/  HMMA.16816.F32 R4, R16, R28, RZ ;  /* 0x0000001c1004723c */ /* 0x008fee00000018ff */
[----:B------:R-:W-:-:S02]  /*12a70*/  FFMA.FTZ R29, R83, c[0x0][0x2d0], -R2 ;  /* 0x0000b400531d7a23 */ /* 0x000fc40000010802 */
[----:B------:R-:W-:-:S04]  /*12a80*/  FFMA.FTZ R28, R82, c[0x0][0x2d0], -R2 ;  /* 0x0000b400521c7a23 */ /* 0x000fc80000010802 */
[----:B------:R-:W-:Y:S11]  /*12a90*/  MUFU.EX2 R29, R29 ;  /* 0x0000001d001d7308 */ /* 0x000ff60000000800 */
[----:B-1----:R-:W-:Y:S07]  /*12aa0*/  HMMA.16816.F32 R108, R12, R20, R4 ;  /* 0x000000140c6c723c */ /* 0x002fee0000001804 */
[----:B------:R-:W-:Y:S01]  /*12ab0*/  FADD.FTZ R20, R97, R3 ;  /* 0x0000000361147221 */ /* 0x000fe20000010000 */
[----:B------:R-:W-:Y:S01]  /*12ac0*/  HMMA.16816.F32 R4, R16, R30, RZ ;  /* 0x0000001e1004723c */ /* 0x000fe200000018ff */
[----:B------:R-:W-:-:S04]  /*12ad0*/  FADD.FTZ R3, R69, R68 ;  /* 0x0000004445037221 */ /* 0x000fc80000010000 */
[----:B------:R-:W-:Y:S02]  /*12ae0*/  FADD.FTZ R3, R70, R3 ;  /* 0x0000000346037221 */ /* 0x000fe40000010000 */
[--C-:B------:R-:W-:Y:S02]  /*12af0*/  FFMA.FTZ R31, R85, c[0x0][0x2d0], -R2.reuse ;  /* 0x0000b400551f7a23 */ /* 0x100fe40000010802 */
[----:B------:R-:W-:Y:S02]  /*12b00*/  FFMA.FTZ R30, R84, c[0x0][0x2d0], -R2 ;  /* 0x0000b400541e7a23 */ /* 0x000fe40000010802 */
[----:B------:R-:W-:Y:S01]  /*12b10*/  FADD.FTZ R3, R72, R3 ;  /* 0x0000000348037221 */ /* 0x000fe20000010000 */
[----:B------:R-:W-:Y:S01]  /*12b20*/  LDSM.16.MT88.4 R84, [R242+0x5800] ;  /* 0x00580000f254783b */ /* 0x000fe20000004200 */
[----:B------:R-:W-:Y:S02]  /*12b30*/  MUFU.EX2 R31, R31 ;  /* 0x0000001f001f7308 */ /* 0x000fe40000000800 */
[----:B------:R-:W-:-:S02]  /*12b40*/  FADD.FTZ R3, R71, R3 ;  /* 0x0000000347037221 */ /* 0x000fc40000010000 */
[----:B------:R-:W-:Y:S02]  /*12b50*/  LDSM.16.MT88.4 R68, [R243+0x3800] ;  /* 0x00380000f344783b */ /* 0x000fe40000004200 */
[----:B------:R-:W-:Y:S02]  /*12b60*/  FADD.FTZ R3, R73, R3 ;  /* 0x0000000349037221 */ /* 0x000fe40000010000 */
[----:B------:R-:W1:Y:S02]  /*12b70*/  MUFU.EX2 R30, R30 ;  /* 0x0000001e001e7308 */ /* 0x000e640000000800 */
[----:B------:R-:W-:Y:S01]  /*12b80*/  FADD.FTZ R3, R74, R3 ;  /* 0x000000034a037221 */ /* 0x000fe20000010000 */
[----:B------:R-:W-:Y:S07]  /*12b90*/  HMMA.16816.F32 R92, R12, R22, R4 ;  /* 0x000000160c5c723c */ /* 0x000fee0000001804 */
[----:B------:R-:W-:-:S02]  /*12ba0*/  FADD.FTZ R4, R96, R20 ;  /* 0x0000001460047221 */ /* 0x000fc40000010000 */
[----:B------:R-:W3:Y:S02]  /*12bb0*/  LDSM.16.MT88.4 R20, [R242+0x4800] ;  /* 0x00480000f214783b */ /* 0x000ee40000004200 */
[----:B------:R-:W-:Y:S02]  /*12bc0*/  FADD.FTZ R2, R98, R4 ;  /* 0x0000000462027221 */ /* 0x000fe40000010000 */
[----:B--2---:R-:W-:Y:S02]  /*12bd0*/  HMMA.16816.F32 R4, R16, R24, RZ ;  /* 0x000000181004723c */ /* 0x004fe400000018ff */
[----:B------:R-:W-:Y:S11]  /*12be0*/  FADD.FTZ R2, R100, R2 ;  /* 0x0000000264027221 */ /* 0x000ff60000010000 */
[----:B------:R-:W-:Y:S11]  /*12bf0*/  @!UPT UIADD3 URZ, URZ, URZ, URZ ;  /* 0x0000003f3f3ff290 */ /* 0x000ff6000fffe03f */
[----:B---3--:R-:W-:Y:S01]  /*12c00*/  HMMA.16816.F32 R96, R12, R20, R4 ;  /* 0x000000140c60723c */ /* 0x008fe20000001804 */
[----:B------:R-:W2:Y:S07]  /*12c10*/  MUFU.EX2 R21, R28 ;  /* 0x0000001c00157308 */ /* 0x000eae0000000800 */
[----:B------:R-:W-:Y:S01]  /*12c20*/  HMMA.16816.F32 R4, R16, R26, RZ ;  /* 0x0000001a1004723c */ /* 0x000fe200000018ff */
[----:B------:R-:W3:Y:S01]  /*12c30*/  LDSM.16.MT88.4 R24, [R188+0x4000] ;  /* 0x00400000bc18783b */ /* 0x000ee20000004200 */
[----:B------:R-:W4:Y:S11]  /*12c40*/  MUFU.EX2 R20, R32 ;  /* 0x0000002000147308 */ /* 0x000f360000000800 */
[----:B------:R-:W-:Y:S11]  /*12c50*/  @!UPT UIADD3 URZ, URZ, URZ, URZ ;  /* 0x0000003f3f3ff290 */ /* 0x000ff6000fffe03f */
[----:B------:R-:W-:Y:S07]  /*12c60*/  HMMA.16816.F32 R152, R12, R22, R4 ;  /* 0x000000160c98723c */ /* 0x000fee0000001804 */
[----:B------:R-:W-:Y:S01]  /*12c70*/  FFMA.FTZ R7, R91, c[0x0][0x2d0], -R0 ;  /* 0x0000b4005b077a23 */ /* 0x000fe20000010800 */
[----:B-1----:R-:W-:Y:S01]  /*12c80*/  F2FP.PACK_AB R4, R30, R31 ;  /* 0x0000001f1e04723e */ /* 0x002fe200000000ff */
[----:B------:R-:W-:Y:S01]  /*12c90*/  FADD.FTZ R0, R31, R2 ;  /* 0x000000021f007221 */ /* 0x000fe20000010000 */
[----:B--2---:R-:W-:Y:S01]  /*12ca0*/  F2FP.PACK_AB R6, R21, R29 ;  /* 0x0000001d1506723e */ /* 0x004fe200000000ff */
[----:B------:R-:W1:Y:S01]  /*12cb0*/  MUFU.EX2 R2, R34 ;  /* 0x0000002200027308 */ /* 0x000e620000000800 */
[----:B------:R-:W-:-:S02]  /*12cc0*/  FADD.FTZ R5, R75, R3 ;  /* 0x000000034b057221 */ /* 0x000fc40000010000 */
[----:B------:R-:W-:-:S04]  /*12cd0*/  FADD.FTZ R0, R30, R0 ;  /* 0x000000001e007221 */ /* 0x000fc80000010000 */
[----:B------:R-:W-:Y:S01]  /*12ce0*/  FADD.FTZ R0, R29, R0 ;  /* 0x000000001d007221 */ /* 0x000fe20000010000 */
[----:B------:R-:W-:Y:S01]  /*12cf0*/  MUFU.EX2 R3, R36 ;  /* 0x0000002400037308 */ /* 0x000fe20000000800 */
[----:B------:R-:W2:Y:S02]  /*12d00*/  LDSM.16.MT88.4 R28, [R188+0x4800] ;  /* 0x00480000bc1c783b */ /* 0x000ea40000004200 */
[----:B------:R-:W-:-:S04]  /*12d10*/  FADD.FTZ R0, R21, R0 ;  /* 0x0000000015007221 */ /* 0x000fc80000010000 */
[----:B----4-:R-:W-:Y:S01]  /*12d20*/  FADD.FTZ R0, R20, R0 ;  /* 0x0000000014007221 */ /* 0x010fe20000010000 */
[C---:B-1----:R-:W-:Y:S02]  /*12d30*/  F2FP.PACK_AB R100, R2.reuse, R20 ;  /* 0x000000140264723e */ /* 0x042fe400000000ff */
[C---:B---3--:R-:W-:Y:S01]  /*12d40*/  HMMA.16816.F32 R20, R16.reuse, R24, RZ ;  /* 0x000000181014723c */ /* 0x048fe200000018ff */
[----:B------:R-:W-:Y:S02]  /*12d50*/  FADD.FTZ R32, R2, R0 ;  /* 0x0000000002207221 */ /* 0x000fe40000010000 */
[----:B------:R-:W1:Y:S05]  /*12d60*/  MUFU.EX2 R2, R7 ;  /* 0x0000000700027308 */ /* 0x000e6a0000000800 */
[----:B------:R-:W-:Y:S03]  /*12d70*/  HMMA.16816.F32 R24, R16, R26, RZ ;  /* 0x0000001a1018723c */ /* 0x000fe600000018ff */
[----:B------:R-:W3:Y:S08]  /*12d80*/  MUFU.EX2 R0, R33 ;  /* 0x0000002100007308 */ /* 0x000ef00000000800 */
[----:B------:R-:W4:Y:S01]  /*12d90*/  MUFU.EX2 R7, R35 ;  /* 0x0000002300077308 */ /* 0x000f220000000800 */
[----:B-1----:R-:W-:-:S04]  /*12da0*/  FADD.FTZ R5, R2, R5 ;  /* 0x0000000502057221 */ /* 0x002fc80000010000 */
[C---:B--2---:R-:W-:Y:S03]  /*12db0*/  HMMA.16816.F32 R52, R12.reuse, R28, R20 ;  /* 0x0000001c0c34723c */ /* 0x044fe60000001814 */
[----:B------:R-:W1:Y:S04]  /*12dc0*/  MUFU.EX2 R28, R42 ;  /* 0x0000002a001c7308 */ /* 0x000e680000000800 */
[----:B---3--:R-:W-:Y:S01]  /*12dd0*/  FADD.FTZ R22, R0, R5 ;  /* 0x0000000500167221 */ /* 0x008fe20000010000 */
[----:B------:R-:W-:Y:S03]  /*12de0*/  HMMA.16816.F32 R44, R12, R30, R24 ;  /* 0x0000001e0c2c723c */ /* 0x000fe60000001818 */
[----:B------:R-:W2:Y:S01]  /*12df0*/  MUFU.EX2 R23, R39 ;  /* 0x0000002700177308 */ /* 0x000ea20000000800 */
[----:B----4-:R-:W-:Y:S01]  /*12e00*/  FADD.FTZ R22, R7, R22 ;  /* 0x0000001607167221 */ /* 0x010fe20000010000 */
[----:B------:R-:W-:-:S03]  /*12e10*/  F2FP.PACK_AB R7, R3, R7 ;  /* 0x000000070307723e */ /* 0x000fc600000000ff */
[----:B------:R-:W-:-:S03]  /*12e20*/  FADD.FTZ R22, R3, R22 ;  /* 0x0000001603167221 */ /* 0x000fc60000010000 */
[----:B------:R-:W3:Y:S01]  /*12e30*/  MUFU.EX2 R21, R37 ;  /* 0x0000002500157308 */ /* 0x000ee20000000800 */
[----:B-1----:R-:W-:-:S07]  /*12e40*/  FADD.FTZ R5, R28, R32 ;  /* 0x000000201c057221 */ /* 0x002fce0000010000 */
[----:B------:R-:W1:Y:S01]  /*12e50*/  MUFU.EX2 R20, R38 ;  /* 0x0000002600147308 */ /* 0x000e620000000800 */
[C---:B--2---:R-:W-:Y:S01]  /*12e60*/  FADD.FTZ R202, R23.reuse, R5 ;  /* 0x0000000517ca7221 */ /* 0x044fe20000010000 */
[----:B------:R-:W-:Y:S02]  /*12e70*/  F2FP.PACK_AB R5, R0, R2 ;  /* 0x000000020005723e */ /* 0x000fe400000000ff */
[----:B------:R-:W-:Y:S01]  /*12e80*/  F2FP.PACK_AB R102, R23, R28 ;  /* 0x0000001c1766723e */ /* 0x000fe200000000ff */
[----:B---3--:R-:W-:-:S03]  /*12e90*/  FADD.FTZ R0, R21, R22 ;  /* 0x0000001615007221 */ /* 0x008fc60000010000 */
[----:B------:R-:W2:Y:S01]  /*12ea0*/  MUFU.EX2 R2, R41 ;  /* 0x0000002900027308 */ /* 0x000ea20000000800 */
[C---:B-1----:R-:W-:Y:S01]  /*12eb0*/  FADD.FTZ R3, R20.reuse, R0 ;  /* 0x0000000014037221 */ /* 0x042fe20000010000 */
[----:B------:R-:W-:-:S06]  /*12ec0*/  F2FP.PACK_AB R101, R20, R21 ;  /* 0x000000151465723e */ /* 0x000fcc00000000ff */
[----:B------:R-:W1:Y:S01]  /*12ed0*/  MUFU.EX2 R0, R40 ;  /* 0x0000002800007308 */ /* 0x000e620000000800 */
[----:B------:R3:W4:Y:S01]  /*12ee0*/  LDSM.16.MT88.4 R20, [R103+0x4000] ;  /* 0x004000006714783b */ /* 0x0007220000004200 */
[----:B--2---:R-:W-:-:S04]  /*12ef0*/  FADD.FTZ R3, R2, R3 ;  /* 0x0000000302037221 */ /* 0x004fc80000010000 */
[C---:B-1----:R-:W-:Y:S01]  /*12f00*/  FADD.FTZ R203, R0.reuse, R3 ;  /* 0x0000000300cb7221 */ /* 0x042fe20000010000 */
[----:B---3--:R-:W-:Y:S02]  /*12f10*/  F2FP.PACK_AB R103, R0, R2 ;  /* 0x000000020067723e */ /* 0x008fe400000000ff */
        /* <DEDUP_REMOVED lines=31> */
[C---:B-1----:R-:W-:Y:S01]  /*13110*/  HMMA.16816.F32 R76, R4.reuse, R12, R132 ;  /* 0x0000000c044c723c */ /* 0x042fe20000001884 */
[----:B------:R-:W1:Y:S07]  /*13120*/  LDSM.16.MT88.4 R132, [R187+0x1800] ;  /* 0x00180000bb84783b */ /* 0x000e6e0000004200 */
[----:B------:R-:W-:Y:S01]  /*13130*/  HMMA.16816.F32 R80, R4, R14, R116 ;  /* 0x0000000e0450723c */ /* 0x000fe20000001874 */
[----:B------:R-:W3:Y:S04]  /*13140*/  LDSM.16.MT88.4 R12, [R187+0x5000] ;  /* 0x00500000bb0c783b */ /* 0x000ee80000004200 */
[----:B------:R-:W4:Y:S03]  /*13150*/  LDSM.16.MT88.4 R116, [R188+0x1800] ;  /* 0x00180000bc74783b */ /* 0x000f260000004200 */
[C---:B--2---:R-:W-:Y:S08]  /*13160*/  HMMA.16816.F32 R128, R100.reuse, R124, R128 ;  /* 0x0000007c6480723c */ /* 0x044ff00000001880 */
[C---:B------:R-:W-:Y:S08]  /*13170*/  HMMA.16816.F32 R124, R100.reuse, R126, R28 ;  /* 0x0000007e647c723c */ /* 0x040ff0000000181c */
[----:B-1----:R-:W-:Y:S08]  /*13180*/  HMMA.16816.F32 R136, R100, R132, R136 ;  /* 0x000000846488723c */ /* 0x002ff00000001888 */
[C---:B---3--:R-:W-:Y:S01]  /*13190*/  HMMA.16816.F32 R88, R4.reuse, R12, R108 ;  /* 0x0000000c0458723c */ /* 0x048fe2000000186c */
[----:B------:R-:W1:Y:S07]  /*131a0*/  LDSM.16.MT88.4 R108, [R243+0x1800] ;  /* 0x00180000f36c783b */ /* 0x000e6e0000004200 */
[----:B------:R-:W-:Y:S01]  /*131b0*/  HMMA.16816.F32 R92, R4, R14, R92 ;  /* 0x0000000e045c723c */ /* 0x000fe2000000185c */
[----:B------:R-:W2:Y:S07]  /*131c0*/  LDSM.16.MT88.4 R12, [R242+0x5000] ;  /* 0x00500000f20c783b */ /* 0x000eae0000004200 */
[C---:B----4-:R-:W-:Y:S08]  /*131d0*/  HMMA.16816.F32 R120, R100.reuse, R116, R120 ;  /* 0x000000746478723c */ /* 0x050ff00000001878 */
[C---:B------:R-:W-:Y:S08]  /*131e0*/  HMMA.16816.F32 R132, R100.reuse, R134, R20 ;  /* 0x000000866484723c */ /* 0x040ff00000001814 */
[C---:B------:R-:W-:Y:S08]  /*131f0*/  HMMA.16816.F32 R116, R100.reuse, R118, R32 ;  /* 0x000000766474723c */ /* 0x040ff00000001820 */
[----:B-1----:R-:W-:Y:S08]  /*13200*/  HMMA.16816.F32 R112, R100, R108, R112 ;  /* 0x0000006c6470723c */ /* 0x002ff00000001870 */
[C---:B--2---:R-:W-:Y:S08]  /*13210*/  HMMA.16816.F32 R96, R4.reuse, R12, R96 ;  /* 0x0000000c0460723c */ /* 0x044ff00000001860 */
[----:B------:R-:W-:Y:S01]  /*13220*/  HMMA.16816.F32 R152, R4, R14, R152 ;  /* 0x0000000e0498723c */ /* 0x000fe20000001898 */
[----:B------:R-:W1:Y:S07]  /*13230*/  LDSM.16.MT88.4 R12, [R188+0x5000] ;  /* 0x00500000bc0c783b */ /* 0x000e6e0000004200 */
        /* <DEDUP_REMOVED lines=68> */
.L_x_2510:
[----:B------:R-:W-:Y:S05]  /*13680*/  BRA.DIV ~URZ, `(.L_x_2371) ;  /* 0x00010ed27f007947 */ /* 0x000fea000b800000 */
[----:B------:R-:W3:Y:S01]  /*13690*/  SHFL.IDX PT, R0, R7, RZ, 0x181f ;  /* 0x00181fff07007589 */ /* 0x000ee200000e0000 */
[----:B------:R-:W-:Y:S02]  /*136a0*/  ISETP.GE.AND P4, PT, R198, c[0x0][0x1d4], PT ;  /* 0x00007500c6007a0c */ /* 0x000fe40003f86270 */
[----:B------:R-:W-:Y:S02]  /*136b0*/  ISETP.GE.AND P3, PT, R201, c[0x0][0x1d4], PT ;  /* 0x00007500c9007a0c */ /* 0x000fe40003f66270 */
[----:B------:R-:W-:Y:S02]  /*136c0*/  SEL R5, RZ, 0x10, P4 ;  /* 0x00000010ff057807 */ /* 0x000fe40002000000 */
        /* <DEDUP_REMOVED lines=10> */
[----:B------:R2:W3:Y:S03]  /*13770*/  SHFL.IDX PT, R0, R7, 0x1, 0x181f ;  /* 0x00381f0007007f89 */ /* 0x0004e600000e0000 */
[----:B------:R-:W-:Y:S01]  /*13780*/  IMAD.X R3, R4, 0x1, R19, P0 ;  /* 0x0000000104037824 */ /* 0x000fe200000e0613 */
[----:B------:R-:W-:Y:S01]  /*13790*/  ISETP.GE.AND P0, PT, R194, c[0x0][0x1d4], PT ;  /* 0x00007500c2007a0c */ /* 0x000fe20003f06270 */
[----:B------:R2:W4:Y:S03]  /*137a0*/  SHFL.IDX PT, R4, R6, 0x1, 0x181f ;  /* 0x00381f0006047f89 */ /* 0x00052600000e0000 */
[----:B------:R-:W-:-:S09]  /*137b0*/  SEL R14, RZ, 0x10, P0 ;  /* 0x00000010ff0e7807 */ /* 0x000fd20000000000 */
[----:B------:R2:W-:Y:S02]  /*137c0*/  LDGSTS.E.BYPASS.LTC128B.128 [R144+0x10100], [R2.64], !P0 ;  /* 0x1010000002907fae */ /* 0x0005e4000c101d4c */
.L_x_2511:
[----:B--2---:R-:W-:Y:S02]  /*137d0*/  IADD3 R2, -R15, 0x10, RZ ;  /* 0x000000100f027810 */ /* 0x004fe40007ffe1ff */
[----:B------:R-:W-:Y:S02]  /*137e0*/  ISETP.NE.U32.AND P4, PT, R5, RZ, PT ;  /* 0x000000ff0500720c */ /* 0x000fe40003f85070 */
[----:B------:R-:W-:-:S04]  /*137f0*/  LOP3.LUT R2, R2, 0xf, RZ, 0xc0, !PT ;  /* 0x0000000f02027812 */ /* 0x000fc800078ec0ff */
[----:B-1-3--:R-:W-:Y:S02]  /*13800*/  IADD3 R6, P3, P0, R2, R0, R12 ;  /* 0x0000000002067210 */ /* 0x00afe4000787e00c */
[----:B------:R-:W-:Y:S02]  /*13810*/  IADD3 R2, -R5, 0x10, RZ ;  /* 0x0000001005027810 */ /* 0x000fe40007ffe1ff */
[----:B----4-:R-:W-:Y:S02]  /*13820*/  IADD3.X R7, RZ, R4, R16, P3, P0 ;  /* 0x00000004ff077210 */ /* 0x010fe40001fe0410 */
[----:B------:R-:W-:-:S04]  /*13830*/  LOP3.LUT R2, R2, 0xf, RZ, 0xc0, !PT ;  /* 0x0000000f02027812 */ /* 0x000fc800078ec0ff */
[----:B------:R-:W-:Y:S02]  /*13840*/  IADD3 R12, P3, P0, R2, R0, R13 ;  /* 0x00000000020c7210 */ /* 0x000fe4000787e00d */
[----:B------:R-:W-:Y:S02]  /*13850*/  IADD3 R2, -R14, 0x10, RZ ;  /* 0x000000100e027810 */ /* 0x000fe40007ffe1ff */
[----:B------:R-:W-:Y:S02]  /*13860*/  IADD3.X R13, RZ, R4, R17, P3, P0 ;  /* 0x00000004ff0d7210 */ /* 0x000fe40001fe0411 */
[----:B------:R-:W-:-:S03]  /*13870*/  LOP3.LUT R2, R2, 0xf, RZ, 0xc0, !PT ;  /* 0x0000000f02027812 */ /* 0x000fc600078ec0ff */
[----:B------:R-:W-:Y:S01]  /*13880*/  @!PT LDS RZ, [RZ] ;  /* 0x00000000fffff984 */ /* 0x000fe20000000800 */
[----:B------:R-:W-:Y:S01]  /*13890*/  @!PT LDS RZ, [RZ] ;  /* 0x00000000fffff984 */ /* 0x000fe20000000800 */
[----:B------:R-:W-:Y:S01]  /*138a0*/  @!PT LDS RZ, [RZ] ;  /* 0x00000000fffff984 */ /* 0x000fe20000000800 */
[----:B------:R1:W-:Y:S01]  /*138b0*/  LDGSTS.E.BYPASS.LTC128B.128.ZFILL [R144+0xd100], [R12.64], P4 ;  /* 0x0d1000000c907fae */ /* 0x0003e2000a141d4c */
[----:B------:R-:W-:-:S04]  /*138c0*/  IADD3 R2, P3, P0, R2, R0, R18 ;  /* 0x0000000002027210 */ /* 0x000fc8000787e012 */
[----:B------:R-:W-:Y:S02]  /*138d0*/  IADD3.X R3, RZ, R4, R19, P3, P0 ;  /* 0x00000004ff037210 */ /* 0x000fe40001fe0413 */
[----:B------:R-:W-:-:S13]  /*138e0*/  ISETP.NE.U32.AND P0, PT, R15, RZ, PT ;  /* 0x000000ff0f00720c */ /* 0x000fda0003f05070 */
[----:B------:R1:W-:Y:S01]  /*138f0*/  LDGSTS.E.BYPASS.LTC128B.128.ZFILL [R144+0xf100], [R6.64], P0 ;  /* 0x0f10000006907fae */ /* 0x0003e20008141d4c */
[----:B------:R-:W-:-:S13]  /*13900*/  ISETP.NE.U32.AND P0, PT, R14, RZ, PT ;  /* 0x000000ff0e00720c */ /* 0x000fda0003f05070 */
[----:B------:R1:W-:Y:S02]  /*13910*/  LDGSTS.E.BYPASS.LTC128B.128.ZFILL [R144+0x11100], [R2.64], P0 ;  /* 0x1110000002907fae */ /* 0x0003e40008141d4c */
.L_x_2369:
[----:B------:R-:W-:Y:S05]  /*13920*/  BSYNC B0 ;  /* 0x0000000000007941 */ /* 0x000fea0003800000 */
.L_x_2368:
        /* <DEDUP_REMOVED lines=23> */
.L_x_2374:
[----:B------:R-:W-:-:S04]  /*13aa0*/  MOV R2, 0x1 ;  /* 0x0000000100027802 */ /* 0x000fc80000000f00 */
[----:B------:R-:W-:-:S13]  /*13ab0*/  ISETP.NE.AND P0, PT, R2, c[0x0][0x32c], PT ;  /* 0x0000cb0002007a0c */ /* 0x000fda0003f05270 */
[----:B------:R-:W-:-:S05]  /*13ac0*/  @P0 IMAD.HI.U32 R2, R3, c[0x0][0x330], RZ ;  /* 0x0000cc0003020a27 */ /* 0x000fca00078e00ff */
[----:B------:R-:W-:Y:S02]  /*13ad0*/  @P0 SHF.R.U32.HI R3, RZ, c[0x0][0x334], R2 ;  /* 0x0000cd00ff030a19 */ /* 0x000fe40000011602 */
.L_x_2375:
[----:B------:R-:W-:Y:S05]  /*13ae0*/  BSYNC B0 ;  /* 0x0000000000007941 */ /* 0x000fea0003800000 */
.L_x_2373:
[----:B------:R-:W-:-:S05]  /*13af0*/  MOV R2, c[0x0][0x32c] ;  /* 0x0000cb0000027a02 */ /* 0x000fca0000000f00 */
[----:B------:R-:W-:-:S05]  /*13b00*/  IMAD R3, R3, R2, c[0x0][0x32c] ;  /* 0x0000cb0003037624 */ /* 0x000fca00078e0202 */
[----:B------:R-:W-:-:S04]  /*13b10*/  IMNMX R0, R0, R3, PT ;  /* 0x0000000300007217 */ /* 0x000fc80003800200 */
.L_x_2372:
        /* <DEDUP_REMOVED lines=19> */
.L_x_2393:
        /* <DEDUP_REMOVED lines=22> */
[----:B------:R-:W-:Y:S02]  /*13db0*/  SHF.R.S32.HI R5, RZ, 0x1f, R190 ;  /* 0x0000001fff057819 */ /* 0x000fe400000114be */
[----:B------:R-:W-:Y:S01]  /*13dc0*/  SHF.L.U64.HI R32, R194, 0x1, R211 ;  /* 0x00000001c2207819 */ /* 0x000fe200000102d3 */
[----:B------:R-:W-:Y:S01]  /*13dd0*/  IMAD R4, R2, c[0x0][0x208], RZ ;  /* 0x0000820002047a24 */ /* 0x000fe200078e02ff */
[C---:B------:R-:W-:Y:S01]  /*13de0*/  SHF.L.U64.HI R26, R201.reuse, 0x1, R212 ;  /* 0x00000001c91a7819 */ /* 0x040fe200000102d4 */
        /* <DEDUP_REMOVED lines=14> */
.L_x_2512:
[----:B------:R-:W-:-:S05]  /*13ed0*/  BRA.DIV ~URZ, `(.L_x_2380) ;  /* 0x000109327f007947 */ /* 0x000fca000b800000 */
[----:B------:R-:W5:Y:S01]  /*13ee0*/  SHFL.IDX PT, R2, R17, RZ, 0x181f ;  /* 0x00181fff11027589 */ /* 0x000f6200000e0000 */
[C---:B------:R-:W-:Y:S01]  /*13ef0*/  LOP3.LUT P4, RZ, R204.reuse, 0x4, RZ, 0xc0, !PT ;  /* 0x00000004ccff7812 */ /* 0x040fe2000788c0ff */
[----:B------:R-:W-:Y:S01]  /*13f00*/  IMAD R4, R193, 0x6000, R10 ;  /* 0x00006000c1047824 */ /* 0x000fe200078e020a */
[----:B------:R-:W-:Y:S04]  /*13f10*/  LOP3.LUT P3, RZ, R204, 0x2, RZ, 0xc0, !PT ;  /* 0x00000002ccff7812 */ /* 0x000fe8000786c0ff */
        /* <DEDUP_REMOVED lines=17> */
.L_x_2513:
[C---:B--2---:R-:W-:Y:S02]  /*14030*/  IADD3 R3, -R18.reuse, 0x10, RZ ;  /* 0x0000001012037810 */ /* 0x044fe40007ffe1ff */
[----:B------:R-:W-:Y:S02]  /*14040*/  ISETP.NE.U32.AND P6, PT, R7, RZ, PT ;  /* 0x000000ff0700720c */ /* 0x000fe40003fc5070 */
[----:B------:R-:W-:Y:S04]  /*14050*/  LOP3.LUT R3, R3, 0xf, RZ, 0xc0, !PT ;  /* 0x0000000f03037812 */ /* 0x000fe800078ec0ff */
[-C--:B---3--:R-:W-:Y:S02]  /*14060*/  IADD3 R6, P3, P0, R3, R2.reuse, R19 ;  /* 0x0000000203067210 */ /* 0x088fe4000787e013 */
[----:B------:R-:W-:Y:S02]  /*14070*/  IADD3 R3, -R7, 0x10, RZ ;  /* 0x0000001007037810 */ /* 0x000fe40007ffe1ff */
[-C--:B------:R-:W-:Y:S02]  /*14080*/  IADD3.X R7, RZ, R5.reuse, R26, P3, P0 ;  /* 0x00000005ff077210 */ /* 0x080fe40001fe041a */
[----:B------:R-:W-:Y:S04]  /*14090*/  LOP3.LUT R3, R3, 0xf, RZ, 0xc0, !PT ;  /* 0x0000000f03037812 */ /* 0x000fe800078ec0ff */
[-C--:B----4-:R-:W-:Y:S02]  /*140a0*/  IADD3 R16, P5, P4, R3, R2.reuse, R24 ;  /* 0x0000000203107210 */ /* 0x090fe40007cbe018 */
[----:B------:R-:W-:Y:S02]  /*140b0*/  IADD3 R3, -R9, 0x10, RZ ;  /* 0x0000001009037810 */ /* 0x000fe40007ffe1ff */
        /* <DEDUP_REMOVED lines=14> */
.L_x_2378:
[----:B------:R-:W-:Y:S05]  /*141a0*/  BSYNC B0 ;  /* 0x0000000000007941 */ /* 0x000fea0003800000 */
.L_x_2377:
[----:B------:R-:W0:Y:S01]  /*141b0*/  LDGDEPBAR ;  /* 0x00000000000079af */ /* 0x000e220000000000 */
[----:B------:R-:W-:Y:S01]  /*141c0*/  WARPSYNC 0xffffffff ;  /* 0xffffffff00007948 */ /* 0x000fe20003800000 */
[C---:B--23--:R-:W-:Y:S01]  /*141d0*/  HMMA.16816.F32 R4, R36.reuse, R12, RZ ;  /* 0x0000000c2404723c */ /* 0x04cfe200000018ff */
[----:B------:R-:W-:Y:S01]  /*141e0*/  IMAD.MOV.U32 R189, RZ, RZ, c[0x0][0x2c4] ;  /* 0x0000b100ffbd7624 */ /* 0x000fe200078e00ff */
[----:B------:R-:W-:Y:S01]  /*141f0*/  ULDC UR6, c[0x0][0x324] ;  /* 0x0000c90000067ab9 */ /* 0x000fe20000000800 */
[C---:B------:R-:W-:Y:S01]  /*14200*/  ISETP.GE.AND P0, PT, R193.reuse, 0x1, PT ;  /* 0x00000001c100780c */ /* 0x040fe20003f06270 */
[C---:B------:R-:W-:Y:S01]  /*14210*/  IMAD.IADD R176, R178.reuse, 0x1, R0 ;  /* 0x00000001b2b07824 */ /* 0x040fe200078e0200 */
        /* <DEDUP_REMOVED lines=179> */
.L_x_2383:
[----:B------:R-:W-:Y:S04]  /*14d50*/  MOV R152, c[0x0][0x32c] ;  /* 0x0000cb0000987a02 */ /* 0x000fe80000000f00 */
[----:B------:R-:W-:Y:S11]  /*14d60*/  ISETP.NE.AND P0, PT, R152, 0x1, PT ;  /* 0x000000019800780c */ /* 0x000ff60003f05270 */
[----:B------:R-:W-:Y:S02]  /*14d70*/  @!UPT UIADD3 URZ, URZ, URZ, URZ ;  /* 0x0000003f3f3ff290 */ /* 0x000fe4000fffe03f */
[----:B------:R-:W-:Y:S05]  /*14d80*/  @P0 IMAD.HI.U32 R152, R3, c[0x0][0x330], RZ ;  /* 0x0000cc0003980a27 */ /* 0x000fea00078e00ff */
[----:B------:R-:W-:Y:S02]  /*14d90*/  @P0 SHF.R.U32.HI R3, RZ, c[0x0][0x334], R152 ;  /* 0x0000cd00ff030a19 */ /* 0x000fe40000011698 */
.L_x_2384:
[----:B------:R-:W-:Y:S05]  /*14da0*/  BSYNC B0 ;  /* 0x0000000000007941 */ /* 0x000fea0003800000 */
.L_x_2382:
[----:B------:R-:W-:Y:S04]  /*14db0*/  IMAD R3, R3, c[0x0][0x32c], -R163 ;  /* 0x0000cb0003037a24 */ /* 0x000fe800078e0aa3 */
[----:B------:R-:W-:Y:S05]  /*14dc0*/  IMAD.IADD R3, R3, 0x1, -R213 ;  /* 0x0000000103037824 */ /* 0x000fea00078e0ad5 */
[----:B------:R-:W-:Y:S02]  /*14dd0*/  IMNMX R0, R0, R3, !PT ;  /* 0x0000000300007217 */ /* 0x000fe40007800200 */
[----:B------:R-:W-:Y:S04]  /*14de0*/  IADD3 R3, R3, c[0x0][0x32c], RZ ;  /* 0x0000cb0003037a10 */ /* 0x000fe80007ffe0ff */
[----:B------:R-:W-:Y:S02]  /*14df0*/  IMNMX R2, R2, R3, PT ;  /* 0x0000000302027217 */ /* 0x000fe40003800200 */
.L_x_2381:
        /* <DEDUP_REMOVED lines=66> */
.L_x_2387:
[----:B------:R-:W-:Y:S04]  /*15220*/  MOV R4, c[0x0][0x32c] ;  /* 0x0000cb0000047a02 */ /* 0x000fe80000000f00 */
[----:B------:R-:W-:Y:S11]  /*15230*/  ISETP.NE.AND P0, PT, R4, 0x1, PT ;  /* 0x000000010400780c */ /* 0x000ff60003f05270 */
[----:B------:R-:W-:Y:S02]  /*15240*/  @!UPT UIADD3 URZ, URZ, URZ, URZ ;  /* 0x0000003f3f3ff290 */ /* 0x000fe4000fffe03f */
[----:B------:R-:W-:Y:S05]  /*15250*/  @P0 IMAD.HI.U32 R4, R0, c[0x0][0x330], RZ ;  /* 0x0000cc0000040a27 */ /* 0x000fea00078e00ff */
[----:B------:R-:W-:Y:S02]  /*15260*/  @P0 SHF.R.U32.HI R0, RZ, c[0x0][0x334], R4 ;  /* 0x0000cd00ff000a19 */ /* 0x000fe40000011604 */
.L_x_2388:
[----:B------:R-:W-:Y:S05]  /*15270*/  BSYNC B0 ;  /* 0x0000000000007941 */ /* 0x000fea0003800000 */
.L_x_2386:
[----:B------:R-:W-:Y:S04]  /*15280*/  IMAD R0, R0, c[0x0][0x32c], -R163 ;  /* 0x0000cb0000007a24 */ /* 0x000fe800078e0aa3 */
[----:B------:R-:W-:Y:S05]  /*15290*/  IMAD.IADD R0, R0, 0x1, -R213 ;  /* 0x0000000100007824 */ /* 0x000fea00078e0ad5 */
[----:B------:R-:W-:Y:S02]  /*152a0*/  IMNMX R2, R2, R0, !PT ;  /* 0x0000000002027217 */ /* 0x000fe40007800200 */
[----:B------:R-:W-:Y:S04]  /*152b0*/  IADD3 R0, R0, c[0x0][0x32c], RZ ;  /* 0x0000cb0000007a10 */ /* 0x000fe80007ffe0ff */
[----:B------:R-:W-:Y:S02]  /*152c0*/  IMNMX R3, R3, R0, PT ;  /* 0x0000000003037217 */ /* 0x000fe40003800200 */
.L_x_2385:
        /* <DEDUP_REMOVED lines=40> */
[--C-:B------:R-:W-:Y:S01]  /*15550*/  FFMA.FTZ R195, R5, c[0x0][0x2d0], -R4.reuse ;  /* 0x0000b40005c37a23 */ /* 0x100fe20000010804 */
[----:B------:R-:W-:Y:S01]  /*15560*/  FSEL R7, R7, -INF , !P0 ;  /* 0xff80000007077808 */ /* 0x000fe20004000000 */
[----:B------:R-:W1:Y:S01]  /*15570*/  MUFU.EX2 R0, R0 ;  /* 0x0000000000007308 */ /* 0x000e620000000800 */
[----:B------:R-:W-:Y:S01]  /*15580*/  ISETP.GT.AND P0, PT, R2, 0x8, P3 ;  /* 0x000000080200780c */ /* 0x000fe20001f04270 */
[--C-:B------:R-:W-:Y:S02]  /*15590*/  FFMA.FTZ R197, R13, c[0x0][0x2d0], -R4.reuse ;  /* 0x0000b4000dc57a23 */ /* 0x100fe40000010804 */
[--C-:B------:R-:W-:Y:S01]  /*155a0*/  FFMA.FTZ R161, R154, c[0x0][0x2d0], -R4.reuse ;  /* 0x0000b4009aa17a23 */ /* 0x100fe20000010804 */
[----:B------:R-:W-:Y:S01]  /*155b0*/  ISETP.LT.OR P0, PT, R3, 0x9, P0 ;  /* 0x000000090300780c */ /* 0x000fe20000701670 */
[--C-:B------:R-:W-:Y:S02]  /*155c0*/  FFMA.FTZ R168, R152, c[0x0][0x2d0], -R4.reuse ;  /* 0x0000b40098a87a23 */ /* 0x100fe40000010804 */
[--C-:B------:R-:W-:Y:S01]  /*155d0*/  FFMA.FTZ R189, R24, c[0x0][0x2d0], -R4.reuse ;  /* 0x0000b40018bd7a23 */ /* 0x100fe20000010804 */
[----:B------:R-:W-:Y:S01]  /*155e0*/  FSEL R104, R14, -INF , !P0 ;  /* 0xff8000000e687808 */ /* 0x000fe20004000000 */
[----:B------:R-:W2:Y:S01]  /*155f0*/  MUFU.EX2 R5, R8 ;  /* 0x0000000800057308 */ /* 0x000ea20000000800 */
        /* <DEDUP_REMOVED lines=9> */
[----:B------:R3:W-:Y:S01]  /*15690*/  MUFU.EX2 R12, R28 ;  /* 0x0000001c000c7308 */ /* 0x0007e20000000800 */
[C---:B-1----:R-:W-:Y:S02]  /*156a0*/  FMUL.FTZ R21, R0.reuse, R125 ;  /* 0x0000007d00157220 */ /* 0x042fe40000410000 */
        /* <DEDUP_REMOVED lines=18> */
[C---:B---3--:R-:W-:Y:S01]  /*157d0*/  FMUL.FTZ R28, R0.reuse, R116 ;  /* 0x00000074001c7220 */ /* 0x048fe20000410000 */
        /* <DEDUP_REMOVED lines=58> */
[----:B--2---:R-:W-:Y:S03]  /*15b80*/  FFMA.FTZ R2, R0, R202, R5 ;  /* 0x000000ca00027223 */ /* 0x004fe60000010005 */
        /* <DEDUP_REMOVED lines=24> */
[----:B------:R-:W-:Y:S01]  /*15d10*/  IADD3 R0, R187, R177, RZ ;  /* 0x000000b1bb007210 */ /* 0x000fe20007ffe0ff */
[----:B------:R-:W-:Y:S01]  /*15d20*/  MUFU.EX2 R136, R175 ;  /* 0x000000af00887308 */ /* 0x000fe20000000800 */
        /* <DEDUP_REMOVED lines=21> */
[----:B------:R3:W-:Y:S01]  /*15e80*/  MUFU.EX2 R125, R7 ;  /* 0x00000007007d7308 */ /* 0x0007e20000000800 */
[C---:B-1----:R-:W-:Y:S02]  /*15e90*/  FMUL.FTZ R14, R2.reuse, R134 ;  /* 0x00000086020e7220 */ /* 0x042fe40000410000 */
[C---:B------:R-:W-:Y:S02]  /*15ea0*/  FMUL.FTZ R15, R2.reuse, R135 ;  /* 0x00000087020f7220 */ /* 0x040fe40000410000 */
[C---:B------:R-:W-:Y:S01]  /*15eb0*/  FMUL.FTZ R38, R2.reuse, R110 ;  /* 0x0000006e02267220 */ /* 0x040fe20000410000 */
[----:B------:R-:W-:Y:S01]  /*15ec0*/  LDSM.16.MT88.4 R132, [R0+0x1800] ;  /* 0x001800000084783b */ /* 0x000fe20000004200 */
[C---:B------:R-:W-:Y:S02]  /*15ed0*/  FMUL.FTZ R39, R2.reuse, R111 ;  /* 0x0000006f02277220 */ /* 0x040fe40000410000 */
[C---:B------:R-:W-:Y:S02]  /*15ee0*/  FMUL.FTZ R6, R2.reuse, R138 ;  /* 0x0000008a02067220 */ /* 0x040fe40000410000 */
[C---:B------:R-:W-:Y:S02]  /*15ef0*/  FMUL.FTZ R18, R2.reuse, R130 ;  /* 0x0000008202127220 */ /* 0x040fe40000410000 */
[C---:B------:R-:W-:Y:S01]  /*15f00*/  FMUL.FTZ R19, R2.reuse, R131 ;  /* 0x0000008302137220 */ /* 0x040fe20000410000 */
[----:B------:R-:W1:Y:S01]  /*15f10*/  LDSM.16.MT88.4 R108, [R0] ;  /* 0x00000000006c783b */ /* 0x000e620000004200 */
        /* <DEDUP_REMOVED lines=47> */
[--C-:B------:R-:W-:Y:S02]  /*16210*/  FFMA.FTZ R2, R104, c[0x0][0x2d0], -R105.reuse ;  /* 0x0000b40068027a23 */ /* 0x100fe40000010869 */
[----:B------:R-:W-:Y:S10]  /*16220*/  MUFU.EX2 R104, R161 ;  /* 0x000000a100687308 */ /* 0x000ff40000000800 */
[----:B------:R2:W-:Y:S02]  /*16230*/  MUFU.EX2 R118, R2 ;  /* 0x0000000200767308 */ /* 0x0005e40000000800 */
[--C-:B--2---:R-:W-:Y:S01]  /*16240*/  FFMA.FTZ R2, R153, c[0x0][0x2d0], -R105.reuse ;  /* 0x0000b40099027a23 */ /* 0x104fe20000010869 */
[----:B------:R-:W-:Y:S07]  /*16250*/  F2FP.PACK_AB R153, R125, R3 ;  /* 0x000000037d99723e */ /* 0x000fee00000000ff */
[----:B------:R-:W2:Y:S10]  /*16260*/  MUFU.EX2 R3, R162 ;  /* 0x000000a200037308 */ /* 0x000eb40000000800 */
[----:B------:R-:W3:Y:S10]  /*16270*/  MUFU.EX2 R117, R2 ;  /* 0x0000000200757308 */ /* 0x000ef40000000800 */
[----:B------:R-:W-:Y:S01]  /*16280*/  MUFU.EX2 R162, R200 ;  /* 0x000000c800a27308 */ /* 0x000fe20000000800 */
[C---:B--2---:R-:W-:Y:S02]  /*16290*/  F2FP.PACK_AB R112, R104.reuse, R3 ;  /* 0x000000036870723e */ /* 0x044fe400000000ff */
[----:B---3--:R-:W-:Y:S01]  /*162a0*/  F2FP.PACK_AB R155, R117, R118 ;  /* 0x00000076759b723e */ /* 0x008fe200000000ff */
[----:B------:R-:W-:Y:S04]  /*162b0*/  FADD.FTZ R2, R3, R156 ;  /* 0x0000009c03027221 */ /* 0x000fe80000010000 */
[----:B------:R-:W-:Y:S01]  /*162c0*/  FADD.FTZ R127, R104, R2 ;  /* 0x00000002687f7221 */ /* 0x000fe20000010000 */
[C---:B------:R-:W-:Y:S01]  /*162d0*/  IADD3 R2, R185.reuse, R0, RZ ;  /* 0x00000000b9027210 */ /* 0x040fe20007ffe0ff */
[C---:B-1----:R-:W-:Y:S05]  /*162e0*/  HMMA.16816.F32 R4, R152.reuse, R108, R4 ;  /* 0x0000006c9804723c */ /* 0x042fea0000001804 */
        /* <DEDUP_REMOVED lines=168> */
[----:B------:R5:W-:Y:S07]  /*16d70*/  LDSM.16.MT88.4 R20, [R2+0x5800] ;  /* 0x005800000214783b */ /* 0x000bee0000004200 */
[C---:B-1----:R-:W-:Y:S01]  /*16d80*/  HMMA.16816.F32 R120, R152.reuse, R112, R24 ;  /* 0x000000709878723c */ /* 0x042fe20000001818 */
[----:B------:R-:W-:Y:S07]  /*16d90*/  LDSM.16.MT88.4 R24, [R104+0x5800] ;  /* 0x005800006818783b */ /* 0x000fee0000004200 */
[C---:B------:R-:W-:Y:S08]  /*16da0*/  HMMA.16816.F32 R116, R152.reuse, R114, R28 ;  /* 0x000000729874723c */ /* 0x040ff0000000181c */
[C---:B------:R-:W-:Y:S04]  /*16db0*/  HMMA.16816.F32 R112, R152.reuse, R108, R32 ;  /* 0x0000006c9870723c */ /* 0x040fe80000001820 */
[----:B-----5:R-:W-:Y:S04]  /*16dc0*/  FADD.FTZ R2, R168, R160 ;  /* 0x000000a0a8027221 */ /* 0x020fe80000010000 */
[C---:B------:R-:W-:Y:S04]  /*16dd0*/  HMMA.16816.F32 R108, R152.reuse, R110, R36 ;  /* 0x0000006e986c723c */ /* 0x040fe80000001824 */
[----:B------:R-:W-:Y:S04]  /*16de0*/  FADD.FTZ R2, R162, R2 ;  /* 0x00000002a2027221 */ /* 0x000fe80000010000 */
[C---:B--2---:R-:W-:Y:S04]  /*16df0*/  HMMA.16816.F32 R40, R152.reuse, R4, R40 ;  /* 0x000000049828723c */ /* 0x044fe80000001828 */
[----:B------:R-:W-:Y:S04]  /*16e00*/  FADD.FTZ R2, R164, R2 ;  /* 0x00000002a4027221 */ /* 0x000fe80000010000 */
[C---:B------:R-:W-:Y:S01]  /*16e10*/  HMMA.16816.F32 R44, R152.reuse, R6, R44 ;  /* 0x00000006982c723c */ /* 0x040fe2000000182c */
[----:B------:R-:W1:Y:S07]  /*16e20*/  LDSM.16.MT88.4 R4, [R3+0x3800] ;  /* 0x003800000304783b */ /* 0x000e6e0000004200 */
        /* <DEDUP_REMOVED lines=27> */
[----:B------:R-:W-:Y:S01]  /*16fe0*/  IMAD.MOV.U32 R169, RZ, RZ, c[0x0][0x2b8] ;  /* 0x0000ae00ffa97624 */ /* 0x000fe200078e00ff */
[----:B------:R-:W-:Y:S01]  /*16ff0*/  SHF.L.U64.HI R20, R194, 0x1, R211 ;  /* 0x00000001c2147819 */ /* 0x000fe200000102d3 */
        /* <DEDUP_REMOVED lines=8> */
[----:B------:R-:W-:Y:S01]  /*17080*/  IMAD.SHL.U32 R16, R198, 0x2, RZ ;  /* 0x00000002c6107824 */ /* 0x000fe200078e00ff */
[----:B------:R-:W-:Y:S02]  /*17090*/  IADD3 R2, R2, -0x80, RZ ;  /* 0xffffff8002027810 */ /* 0x000fe40007ffe0ff */
[----:B------:R-:W-:Y:S03]  /*170a0*/  SHF.L.U64.HI R17, R198, 0x1, R199 ;  /* 0x00000001c6117819 */ /* 0x000fe600000102c7 */
        /* <DEDUP_REMOVED lines=25> */
.L_x_2514:
[----:B------:R-:W-:-:S05]  /*17240*/  BRA.DIV ~URZ, `(.L_x_2392) ;  /* 0x0000d8827f007947 */ /* 0x000fca000b800000 */
[----:B------:R-:W3:Y:S01]  /*17250*/  SHFL.IDX PT, R2, R12, RZ, 0x181f ;  /* 0x00181fff0c027589 */ /* 0x000ee200000e0000 */
[C---:B------:R-:W-:Y:S01]  /*17260*/  LOP3.LUT P4, RZ, R204.reuse, 0x4, RZ, 0xc0, !PT ;  /* 0x00000004ccff7812 */ /* 0x040fe2000788c0ff */
[----:B------:R-:W-:Y:S01]  /*17270*/  IMAD R0, R193, 0x6000, R11 ;  /* 0x00006000c1007824 */ /* 0x000fe200078e020b */
[----:B------:R-:W-:Y:S04]  /*17280*/  LOP3.LUT P3, RZ, R204, 0x2, RZ, 0xc0, !PT ;  /* 0x00000002ccff7812 */ /* 0x000fe8000786c0ff */
        /* <DEDUP_REMOVED lines=10> */
[----:B------:R-:W-:Y:S01]  /*17330*/  IMAD.X R3, R4, 0x1, R20, P0 ;  /* 0x0000000104037824 */ /* 0x000fe200000e0614 */
[----:B------:R-:W-:Y:S02]  /*17340*/  ISETP.GE.AND P0, PT, R194, c[0x0][0x1d4], PT ;  /* 0x00007500c2007a0c */ /* 0x000fe40003f06270 */
[----:B------:R3:W4:Y:S02]  /*17350*/  SHFL.IDX PT, R4, R5, 0x1, 0x181f ;  /* 0x00381f0005047f89 */ /* 0x00072400000e0000 */
[----:B------:R-:W-:Y:S09]  /*17360*/  SEL R14, RZ, 0x10, P0 ;  /* 0x00000010ff0e7807 */ /* 0x000ff20000000000 */
[----:B------:R5:W-:Y:S01]  /*17370*/  LDGSTS.E.BYPASS.LTC128B.128 [R0+0x4000], [R2.64], !P0 ;  /* 0x0400000002007fae */ /* 0x000be2000c101d4c */
[----:B-1-3--:R-:W-:Y:S03]  /*17380*/  SEL R5, RZ, 0x10, P4 ;  /* 0x00000010ff057807 */ /* 0x00afe60002000000 */
[----:B-----5:R2:W1:Y:S04]  /*17390*/  SHFL.IDX PT, R2, R12, 0x1, 0x181f ;  /* 0x00381f000c027f89 */ /* 0x02046800000e0000 */
.L_x_2515:
[----:B----4-:R-:W-:Y:S02]  /*173a0*/  IADD3 R3, -R15, 0x10, RZ ;  /* 0x000000100f037810 */ /* 0x010fe40007ffe1ff */
[----:B------:R-:W-:Y:S02]  /*173b0*/  ISETP.NE.U32.AND P6, PT, R5, RZ, PT ;  /* 0x000000ff0500720c */ /* 0x000fe40003fc5070 */
[----:B------:R-:W-:Y:S04]  /*173c0*/  LOP3.LUT R3, R3, 0xf, RZ, 0xc0, !PT ;  /* 0x0000000f03037812 */ /* 0x000fe800078ec0ff */
[----:B-12---:R-:W-:Y:S02]  /*173d0*/  IADD3 R6, P3, P0, R3, R2, R13 ;  /* 0x0000000203067210 */ /* 0x006fe4000787e00d */
[----:B------:R-:W-:Y:S02]  /*173e0*/  IADD3 R3, -R5, 0x10, RZ ;  /* 0x0000001005037810 */ /* 0x000fe40007ffe1ff */
[----:B------:R-:W-:Y:S02]  /*173f0*/  IADD3.X R7, RZ, R4, R18, P3, P0 ;  /* 0x00000004ff077210 */ /* 0x000fe40001fe0412 */
[----:B------:R-:W-:Y:S04]  /*17400*/  LOP3.LUT R3, R3, 0xf, RZ, 0xc0, !PT ;  /* 0x0000000f03037812 */ /* 0x000fe800078ec0ff */
[----:B------:R-:W-:Y:S02]  /*17410*/  IADD3 R12, P5, P4, R3, R2, R16 ;  /* 0x00000002030c7210 */ /* 0x000fe40007cbe010 */
[C---:B------:R-:W-:Y:S02]  /*17420*/  IADD3 R3, -R14.reuse, 0x10, RZ ;  /* 0x000000100e037810 */ /* 0x040fe40007ffe1ff */
[----:B------:R-:W-:Y:S02]  /*17430*/  IADD3.X R13, RZ, R4, R17, P5, P4 ;  /* 0x00000004ff0d7210 */ /* 0x000fe40002fe8411 */
        /* <DEDUP_REMOVED lines=13> */
.L_x_2390:
[----:B------:R-:W-:Y:S05]  /*17510*/  BSYNC B0 ;  /* 0x0000000000007941 */ /* 0x000fea0003800000 */
.L_x_2389:
[C---:B-1----:R-:W-:Y:S01]  /*17520*/  IADD3 R0, R179.reuse, 0x1, RZ ;  /* 0x00000001b3007810 */ /* 0x042fe20007ffe0ff */
[----:B------:R-:W0:Y:S01]  /*17530*/  LDGDEPBAR ;  /* 0x00000000000079af */ /* 0x000e220000000000 */
[----:B------:R-:W-:Y:S01]  /*17540*/  ISETP.GE.AND P0, PT, R179, 0x1, PT ;  /* 0x00000001b300780c */ /* 0x000fe20003f06270 */
[----:B------:R-:W-:Y:S01]  /*17550*/  IMAD.MOV.U32 R105, RZ, RZ, R8 ;  /* 0x000000ffff697224 */ /* 0x000fe200078e0008 */
[C---:B------:R-:W-:Y:S01]  /*17560*/  IADD3 R189, R191.reuse, -0x1, RZ ;  /* 0xffffffffbfbd7810 */ /* 0x040fe20007ffe0ff */
[----:B------:R-:W-:Y:S01]  /*17570*/  IMAD.MOV.U32 R104, RZ, RZ, R9 ;  /* 0x000000ffff687224 */ /* 0x000fe200078e0009 */
[----:B------:R-:W-:Y:S02]  /*17580*/  SEL R179, R0, RZ, !P0 ;  /* 0x000000ff00b37207 */ /* 0x000fe40004000000 */
[----:B------:R-:W-:Y:S01]  /*17590*/  ISETP.GT.AND P0, PT, R191, R214, PT ;  /* 0x000000d6bf00720c */ /* 0x000fe20003f04270 */
[----:B------:R-:W-:Y:S11]  /*175a0*/  IMAD.MOV.U32 R191, RZ, RZ, R189 ;  /* 0x000000ffffbf7224 */ /* 0x000ff600078e00bd */
[----:B------:R-:W-:Y:S01]  /*175b0*/  @!UPT UIADD3 URZ, URZ, URZ, URZ ;  /* 0x0000003f3f3ff290 */ /* 0x000fe2000fffe03f */
[----:B------:R-:W-:-:S05]  /*175c0*/  @P0 BRA `(.L_x_2393) ;  /* 0xffffc68000000947 */ /* 0x000fca000383ffff */
.L_x_2376:
[----:B------:R-:W-:Y:S02]  /*175d0*/  IMAD.MOV.U32 R0, RZ, RZ, c[0x0][0x2c4] ;  /* 0x0000b100ff007624 */ /* 0x000fe400078e00ff */
        /* <DEDUP_REMOVED lines=19> */
.L_x_2396:
[----:B------:R-:W-:-:S04]  /*17710*/  MOV R3, c[0x0][0x32c] ;  /* 0x0000cb0000037a02 */ /* 0x000fc80000000f00 */
[----:B------:R-:W-:-:S13]  /*17720*/  ISETP.NE.AND P0, PT, R3, 0x1, PT ;  /* 0x000000010300780c */ /* 0x000fda0003f05270 */
[----:B------:R-:W-:-:S05]  /*17730*/  @P0 IMAD.HI.U32 R3, R0, c[0x0][0x330], RZ ;  /* 0x0000cc0000030a27 */ /* 0x000fca00078e00ff */
[----:B------:R-:W-:Y:S02]  /*17740*/  @P0 SHF.R.U32.HI R0, RZ, c[0x0][0x334], R3 ;  /* 0x0000cd00ff000a19 */ /* 0x000fe40000011603 */
.L_x_2397:
[----:B------:R-:W-:Y:S05]  /*17750*/  BSYNC B0 ;  /* 0x0000000000007941 */ /* 0x000fea0003800000 */
.L_x_2395:
[----:B------:R-:W-:-:S05]  /*17760*/  IMAD R0, R0, c[0x0][0x32c], RZ ;  /* 0x0000cb0000007a24 */ /* 0x000fca00078e02ff */
[----:B------:R-:W-:-:S04]  /*17770*/  IMNMX R2, R2, R0, !PT ;  /* 0x0000000002027217 */ /* 0x000fc80007800200 */
.L_x_2394:
        /* <DEDUP_REMOVED lines=11> */
.L_x_2408:
        /* <DEDUP_REMOVED lines=43> */
.L_x_2516:
        /* <DEDUP_REMOVED lines=17> */
[----:B------:R5:W4:Y:S11]  /*17bf0*/  SHFL.IDX PT, R5, R9, 0x1, 0x181f ;  /* 0x00381f0009057f89 */ /* 0x000b3600000e0000 */
[----:B------:R2:W-:Y:S01]  /*17c00*/  LDGSTS.E.BYPASS.LTC128B.128 [R4+0x4000], [R2.64], !P0 ;  /* 0x0400000002047fae */ /* 0x0005e2000c101d4c */
[----:B---3--:R-:W-:Y:S02]  /*17c10*/  SEL R6, RZ, 0x10, P3 ;  /* 0x00000010ff067807 */ /* 0x008fe40001800000 */
[----:B----45:R-:W-:Y:S01]  /*17c20*/  SEL R9, RZ, 0x10, P0 ;  /* 0x00000010ff097807 */ /* 0x030fe20000000000 */
[----:B--2---:R2:W3:Y:S04]  /*17c30*/  SHFL.IDX PT, R2, R16, 0x1, 0x181f ;  /* 0x00381f0010027f89 */ /* 0x0044e800000e0000 */
.L_x_2517:
[C---:B------:R-:W-:Y:S02]  /*17c40*/  IADD3 R3, -R6.reuse, 0x10, RZ ;  /* 0x0000001006037810 */ /* 0x040fe40007ffe1ff */
[----:B------:R-:W-:Y:S02]  /*17c50*/  ISETP.NE.U32.AND P3, PT, R6, RZ, PT ;  /* 0x000000ff0600720c */ /* 0x000fe40003f65070 */
[----:B------:R-:W-:Y:S04]  /*17c60*/  LOP3.LUT R3, R3, 0xf, RZ, 0xc0, !PT ;  /* 0x0000000f03037812 */ /* 0x000fe800078ec0ff */
[-C--:B--23--:R-:W-:Y:S02]  /*17c70*/  IADD3 R16, P1, P0, R3, R2.reuse, R17 ;  /* 0x0000000203107210 */ /* 0x08cfe4000783e011 */
        /* <DEDUP_REMOVED lines=17> */
.L_x_2400:
[----:B------:R-:W-:Y:S05]  /*17d90*/  BSYNC B0 ;  /* 0x0000000000007941 */ /* 0x000fea0003800000 */
.L_x_2399:
        /* <DEDUP_REMOVED lines=193> */
.L_x_2518:
        /* <DEDUP_REMOVED lines=143> */
[C---:B------:R-:W-:Y:S02]  /*192a0*/  FMUL.FTZ R31, R0.reuse, R119 ;  /* 0x00000077001f7220 */ /* 0x040fe40000410000 */
[----:B------:R-:W-:Y:S02]  /*192b0*/  FADD.FTZ R124, R129, R124 ;  /* 0x0000007c817c7221 */ /* 0x000fe40000010000 */
        /* <DEDUP_REMOVED lines=8> */
[----:B------:R-:W-:Y:S01]  /*19340*/  MUFU.EX2 R114, R164 ;  /* 0x000000a400727308 */ /* 0x000fe20000000800 */
[C---:B------:R-:W-:Y:S02]  /*19350*/  FMUL.FTZ R42, R0.reuse, R42 ;  /* 0x0000002a002a7220 */ /* 0x040fe40000410000 */
[C---:B------:R-:W-:Y:S01]  /*19360*/  FMUL.FTZ R43, R0.reuse, R43 ;  /* 0x0000002b002b7220 */ /* 0x040fe20000410000 */
[C---:B------:R-:W-:Y:S04]  /*19370*/  HMMA.16816.F32 R12, R152.reuse, R158, R12 ;  /* 0x0000009e980c723c */ /* 0x040fe8000000180c */
[C---:B------:R-:W-:Y:S02]  /*19380*/  FMUL.FTZ R46, R0.reuse, R46 ;  /* 0x0000002e002e7220 */ /* 0x040fe40000410000 */
[C---:B------:R-:W-:Y:S01]  /*19390*/  FMUL.FTZ R47, R0.reuse, R47 ;  /* 0x0000002f002f7220 */ /* 0x040fe20000410000 */
[----:B------:R-:W1:Y:S01]  /*193a0*/  MUFU.EX2 R164, R163 ;  /* 0x000000a300a47308 */ /* 0x000e620000000800 */
        /* <DEDUP_REMOVED lines=41> */
[----:B------:R-:W-:Y:S01]  /*19640*/  FADD.FTZ R105, R113, R116 ;  /* 0x0000007471697221 */ /* 0x000fe20000010000 */
[----:B------:R-:W-:Y:S03]  /*19650*/  MUFU.EX2 R157, R177 ;  /* 0x000000b1009d7308 */ /* 0x000fe60000000800 */
[----:B------:R-:W1:Y:S01]  /*19660*/  LDSM.16.MT88.4 R108, [R0] ;  /* 0x00000000006c783b */ /* 0x000e620000004200 */
[C---:B------:R-:W-:Y:S01]  /*19670*/  FADD.FTZ R105, R114.reuse, R105 ;  /* 0x0000006972697221 */ /* 0x040fe20000010000 */
[----:B------:R-:W-:Y:S02]  /*19680*/  F2FP.PACK_AB R114, R114, R113 ;  /* 0x000000717272723e */ /* 0x000fe400000000ff */
[----:B------:R-:W-:Y:S01]  /*19690*/  F2FP.PACK_AB R113, R126, R125 ;  /* 0x0000007d7e71723e */ /* 0x000fe200000000ff */
[----:B------:R-:W-:Y:S02]  /*196a0*/  FADD.FTZ R105, R117, R105 ;  /* 0x0000006975697221 */ /* 0x000fe40000010000 */
[----:B------:R-:W2:Y:S10]  /*196b0*/  MUFU.EX2 R116, R172 ;  /* 0x000000ac00747308 */ /* 0x000eb40000000800 */
[----:B------:R-:W3:Y:S01]  /*196c0*/  MUFU.EX2 R156, R196 ;  /* 0x000000c4009c7308 */ /* 0x000ee20000000800 */
[----:B--2---:R-:W-:Y:S04]  /*196d0*/  FADD.FTZ R105, R116, R105 ;  /* 0x0000006974697221 */ /* 0x004fe80000010000 */
[----:B------:R-:W-:Y:S04]  /*196e0*/  FADD.FTZ R105, R121, R105 ;  /* 0x0000006979697221 */ /* 0x000fe80000010000 */
[----:B------:R-:W-:Y:S01]  /*196f0*/  FADD.FTZ R105, R120, R105 ;  /* 0x0000006978697221 */ /* 0x000fe20000010000 */
[C---:B-1----:R-:W-:Y:S03]  /*19700*/  HMMA.16816.F32 R32, R152.reuse, R108, R32 ;  /* 0x0000006c9820723c */ /* 0x042fe60000001820 */
[----:B------:R-:W-:Y:S05]  /*19710*/  FADD.FTZ R105, R123, R105 ;  /* 0x000000697b697221 */ /* 0x000fea0000010000 */
        /* <DEDUP_REMOVED lines=127> */
[----:B------:R-:W-:Y:S01]  /*19f10*/  LDSM.16.MT88.4 R24, [R104+0x5800] ;  /* 0x005800006818783b */ /* 0x000fe20000004200 */
[C---:B------:R-:W-:Y:S08]  /*19f20*/  HMMA.16816.F32 R116, R152.reuse, R114, R28 ;  /* 0x000000729874723c */ /* 0x040ff0000000181c */
[C---:B----4-:R-:W-:Y:S08]  /*19f30*/  HMMA.16816.F32 R112, R152.reuse, R108, R32 ;  /* 0x0000006c9870723c */ /* 0x050ff00000001820 */
[C---:B------:R-:W-:Y:S08]  /*19f40*/  HMMA.16816.F32 R108, R152.reuse, R110, R36 ;  /* 0x0000006e986c723c */ /* 0x040ff00000001824 */
[C---:B-1----:R-:W-:Y:S08]  /*19f50*/  HMMA.16816.F32 R40, R152.reuse, R4, R40 ;  /* 0x000000049828723c */ /* 0x042ff00000001828 */
[C---:B------:R-:W-:Y:S01]  /*19f60*/  HMMA.16816.F32 R44, R152.reuse, R6, R44 ;  /* 0x00000006982c723c */ /* 0x040fe2000000182c */
[----:B------:R-:W1:Y:S07]  /*19f70*/  LDSM.16.MT88.4 R4, [R0+0x3800] ;  /* 0x003800000004783b */ /* 0x000e6e0000004200 */
[C---:B-----5:R-:W-:Y:S08]  /*19f80*/  HMMA.16816.F32 R48, R152.reuse, R12, R48 ;  /* 0x0000000c9830723c */ /* 0x060ff00000001830 */
        /* <DEDUP_REMOVED lines=32> */
[----:B------:R-:W-:Y:S01]  /*1a190*/  IMAD R2, R189, 0x40, R227 ;  /* 0x00000040bd027824 */ /* 0x000fe200078e02e3 */
[----:B------:R-:W-:Y:S01]  /*1a1a0*/  ISETP.NE.AND P4, PT, R178, 0x1, PT ;  /* 0x00000001b200780c */ /* 0x000fe20003f85270 */
[----:B------:R-:W-:Y:S01]  /*1a1b0*/  IMAD.MOV.U32 R190, RZ, RZ, RZ ;  /* 0x000000ffffbe7224 */ /* 0x000fe200078e00ff */
[----:B------:R-:W-:Y:S01]  /*1a1c0*/  ISETP.GT.AND P3, PT, R245, 0x3f, PT ;  /* 0x0000003ff500780c */ /* 0x000fe20003f64270 */
[----:B------:R-:W-:Y:S01]  /*1a1d0*/  IMAD.SHL.U32 R20, R194, 0x2, RZ ;  /* 0x00000002c2147824 */ /* 0x000fe200078e00ff */
[----:B------:R-:W-:Y:S01]  /*1a1e0*/  IADD3 R2, R2, -0x80, R245 ;  /* 0xffffff8002027810 */ /* 0x000fe20007ffe0f5 */
[C---:B------:R-:W-:Y:S01]  /*1a1f0*/  IMAD.SHL.U32 R17, R198.reuse, 0x2, RZ ;  /* 0x00000002c6117824 */ /* 0x040fe200078e00ff */
[----:B------:R-:W-:Y:S03]  /*1a200*/  SHF.L.U64.HI R18, R198, 0x1, R199 ;  /* 0x00000001c6127819 */ /* 0x000fe600000102c7 */
[--C-:B------:R-:W-:Y:S04]  /*1a210*/  IMAD.MOV.U32 R0, RZ, RZ, R2.reuse ;  /* 0x000000ffff007224 */ /* 0x100fe800078e0002 */
        /* <DEDUP_REMOVED lines=24> */
.L_x_2519:
[----:B------:R-:W-:-:S05]  /*1a3a0*/  BRA.DIV ~URZ, `(.L_x_2407) ;  /* 0x0000ad027f007947 */ /* 0x000fca000b800000 */
[----:B------:R-:W3:Y:S01]  /*1a3b0*/  SHFL.IDX PT, R2, R13, RZ, 0x181f ;  /* 0x00181fff0d027589 */ /* 0x000ee200000e0000 */
[----:B------:R-:W-:Y:S01]  /*1a3c0*/  ISETP.GE.AND P4, PT, R198, c[0x0][0x1d4], PT ;  /* 0x00007500c6007a0c */ /* 0x000fe20003f86270 */
[----:B------:R-:W-:Y:S01]  /*1a3d0*/  IMAD R0, R193, 0x6000, R11 ;  /* 0x00006000c1007824 */ /* 0x000fe200078e020b */
[----:B------:R-:W-:Y:S02]  /*1a3e0*/  ISETP.GE.AND P3, PT, R201, c[0x0][0x1d4], PT ;  /* 0x00007500c9007a0c */ /* 0x000fe40003f66270 */
        /* <DEDUP_REMOVED lines=13> */
[----:B------:R2:W3:Y:S02]  /*1a4c0*/  SHFL.IDX PT, R4, R12, 0x1, 0x181f ;  /* 0x00381f000c047f89 */ /* 0x0004e400000e0000 */
[----:B------:R-:W-:Y:S09]  /*1a4d0*/  SEL R14, RZ, 0x10, P0 ;  /* 0x00000010ff0e7807 */ /* 0x000ff20000000000 */
[----:B------:R4:W-:Y:S04]  /*1a4e0*/  LDGSTS.E.BYPASS.LTC128B.128 [R0+0x4000], [R2.64], !P0 ;  /* 0x0400000002007fae */ /* 0x0009e8000c101d4c */
[----:B----4-:R2:W4:Y:S02]  /*1a4f0*/  SHFL.IDX PT, R2, R13, 0x1, 0x181f ;  /* 0x00381f000d027f89 */ /* 0x01052400000e0000 */
.L_x_2520:
[----:B---3--:R-:W-:Y:S02]  /*1a500*/  IADD3 R3, -R15, 0x10, RZ ;  /* 0x000000100f037810 */ /* 0x008fe40007ffe1ff */
[----:B------:R-:W-:Y:S02]  /*1a510*/  ISETP.NE.U32.AND P6, PT, R5, RZ, PT ;  /* 0x000000ff0500720c */ /* 0x000fe40003fc5070 */
[----:B------:R-:W-:Y:S04]  /*1a520*/  LOP3.LUT R3, R3, 0xf, RZ, 0xc0, !PT ;  /* 0x0000000f03037812 */ /* 0x000fe800078ec0ff */
[----:B--2-4-:R-:W-:Y:S02]  /*1a530*/  IADD3 R6, P3, P0, R3, R2, R16 ;  /* 0x0000000203067210 */ /* 0x014fe4000787e010 */
[----:B------:R-:W-:Y:S02]  /*1a540*/  IADD3 R3, -R5, 0x10, RZ ;  /* 0x0000001005037810 */ /* 0x000fe40007ffe1ff */
[----:B------:R-:W-:Y:S02]  /*1a550*/  IADD3.X R7, RZ, R4, R19, P3, P0 ;  /* 0x00000004ff077210 */ /* 0x000fe40001fe0413 */
[----:B------:R-:W-:Y:S04]  /*1a560*/  LOP3.LUT R3, R3, 0xf, RZ, 0xc0, !PT ;  /* 0x0000000f03037812 */ /* 0x000fe800078ec0ff */
[----:B-1----:R-:W-:Y:S02]  /*1a570*/  IADD3 R12, P5, P4, R3, R2, R17 ;  /* 0x00000002030c7210 */ /* 0x002fe40007cbe011 */
        /* <DEDUP_REMOVED lines=15> */
.L_x_2405:
[----:B------:R-:W-:Y:S05]  /*1a670*/  BSYNC B0 ;  /* 0x0000000000007941 */ /* 0x000fea0003800000 */
.L_x_2404:
        /* <DEDUP_REMOVED lines=9> */
.L_x_2398:
[----:B------:R-:W-:-:S13]  /*1a710*/  ISETP.GE.AND P0, PT, R189, R205, PT ;  /* 0x000000cdbd00720c */ /* 0x000fda0003f06270 */
[----:B------:R-:W-:Y:S05]  /*1a720*/  @!P0 BRA `(.L_x_2409) ;  /* 0x000039e000008947 */ /* 0x000fea0003800000 */
[----:B------:R-:W-:Y:S02]  /*1a730*/  MOV R105, R8 ;  /* 0x0000000800697202 */ /* 0x000fe40000000f00 */
[----:B------:R-:W-:Y:S02]  /*1a740*/  MOV R104, R9 ;  /* 0x0000000900687202 */ /* 0x000fe40000000f00 */
.L_x_2426:
        /* <DEDUP_REMOVED lines=42> */
.L_x_2521:
        /* <DEDUP_REMOVED lines=22> */
.L_x_2522:
[----:B------:R-:W-:Y:S02]  /*1ab50*/  IADD3 R3, -R18, 0x10, RZ ;  /* 0x0000001012037810 */ /* 0x000fe40007ffe1ff */
[----:B------:R-:W-:Y:S02]  /*1ab60*/  ISETP.NE.U32.AND P6, PT, R7, RZ, PT ;  /* 0x000000ff0700720c */ /* 0x000fe40003fc5070 */
[----:B------:R-:W-:Y:S04]  /*1ab70*/  LOP3.LUT R3, R3, 0xf, RZ, 0xc0, !PT ;  /* 0x0000000f03037812 */ /* 0x000fe800078ec0ff */
[-C--:B---3--:R-:W-:Y:S02]  /*1ab80*/  IADD3 R6, P3, P0, R3, R2.reuse, R17 ;  /* 0x0000000203067210 */ /* 0x088fe4000787e011 */
[----:B------:R-:W-:Y:S02]  /*1ab90*/  IADD3 R3, -R7, 0x10, RZ ;  /* 0x0000001007037810 */ /* 0x000fe40007ffe1ff */
[-C--:B------:R-:W-:Y:S02]  /*1aba0*/  IADD3.X R7, RZ, R5.reuse, R25, P3, P0 ;  /* 0x00000005ff077210 */ /* 0x080fe40001fe0419 */
[----:B------:R-:W-:Y:S04]  /*1abb0*/  LOP3.LUT R3, R3, 0xf, RZ, 0xc0, !PT ;  /* 0x0000000f03037812 */ /* 0x000fe800078ec0ff */
[-C--:B--2---:R-:W-:Y:S02]  /*1abc0*/  IADD3 R16, P5, P4, R3, R2.reuse, R19 ;  /* 0x0000000203107210 */ /* 0x084fe40007cbe013 */
        /* <DEDUP_REMOVED lines=15> */
.L_x_2411:
[----:B------:R-:W-:Y:S05]  /*1acc0*/  BSYNC B0 ;  /* 0x0000000000007941 */ /* 0x000fea0003800000 */
.L_x_2410:
        /* <DEDUP_REMOVED lines=189> */
.L_x_2416:
[----:B------:R-:W-:Y:S04]  /*1b8a0*/  MOV R152, 0x1 ;  /* 0x0000000100987802 */ /* 0x000fe80000000f00 */
[----:B------:R-:W-:Y:S11]  /*1b8b0*/  ISETP.NE.AND P0, PT, R152, c[0x0][0x32c], PT ;  /* 0x0000cb0098007a0c */ /* 0x000ff60003f05270 */
[----:B------:R-:W-:Y:S02]  /*1b8c0*/  @!UPT UIADD3 URZ, URZ, URZ, URZ ;  /* 0x0000003f3f3ff290 */ /* 0x000fe4000fffe03f */
[----:B------:R-:W-:Y:S05]  /*1b8d0*/  @P0 IMAD.HI.U32 R152, R3, c[0x0][0x330], RZ ;  /* 0x0000cc0003980a27 */ /* 0x000fea00078e00ff */
[----:B------:R-:W-:Y:S02]  /*1b8e0*/  @P0 SHF.R.U32.HI R3, RZ, c[0x0][0x334], R152 ;  /* 0x0000cd00ff030a19 */ /* 0x000fe40000011698 */
.L_x_2417:
[----:B------:R-:W-:Y:S05]  /*1b8f0*/  BSYNC B0 ;  /* 0x0000000000007941 */ /* 0x000fea0003800000 */
.L_x_2415:
[----:B------:R-:W-:Y:S04]  /*1b900*/  IMAD R3, R3, c[0x0][0x32c], -R164 ;  /* 0x0000cb0003037a24 */ /* 0x000fe800078e0aa4 */
[----:B------:R-:W-:Y:S05]  /*1b910*/  IMAD.IADD R3, R3, 0x1, -R213 ;  /* 0x0000000103037824 */ /* 0x000fea00078e0ad5 */
[----:B------:R-:W-:Y:S02]  /*1b920*/  IMNMX R0, R0, R3, !PT ;  /* 0x0000000300007217 */ /* 0x000fe40007800200 */
[----:B------:R-:W-:Y:S04]  /*1b930*/  IADD3 R3, R3, c[0x0][0x32c], RZ ;  /* 0x0000cb0003037a10 */ /* 0x000fe80007ffe0ff */
[----:B------:R-:W-:Y:S02]  /*1b940*/  IMNMX R2, R2, R3, PT ;  /* 0x0000000302027217 */ /* 0x000fe40003800200 */
.L_x_2414:
        /* <DEDUP_REMOVED lines=66> */
.L_x_2420:
[----:B------:R-:W-:Y:S04]  /*1bd70*/  MOV R4, 0x1 ;  /* 0x0000000100047802 */ /* 0x000fe80000000f00 */
[----:B------:R-:W-:Y:S11]  /*1bd80*/  ISETP.NE.AND P0, PT, R4, c[0x0][0x32c], PT ;  /* 0x0000cb0004007a0c */ /* 0x000ff60003f05270 */
[----:B------:R-:W-:Y:S02]  /*1bd90*/  @!UPT UIADD3 URZ, URZ, URZ, URZ ;  /* 0x0000003f3f3ff290 */ /* 0x000fe4000fffe03f */
[----:B------:R-:W-:Y:S05]  /*1bda0*/  @P0 IMAD.HI.U32 R4, R0, c[0x0][0x330], RZ ;  /* 0x0000cc0000040a27 */ /* 0x000fea00078e00ff */
[----:B------:R-:W-:Y:S02]  /*1bdb0*/  @P0 SHF.R.U32.HI R0, RZ, c[0x0][0x334], R4 ;  /* 0x0000cd00ff000a19 */ /* 0x000fe40000011604 */
.L_x_2421:
[----:B------:R-:W-:Y:S05]  /*1bdc0*/  BSYNC B0 ;  /* 0x0000000000007941 */ /* 0x000fea0003800000 */
.L_x_2419:
[----:B------:R-:W-:Y:S04]  /*1bdd0*/  IMAD R0, R0, c[0x0][0x32c], -R164 ;  /* 0x0000cb0000007a24 */ /* 0x000fe800078e0aa4 */
[----:B------:R-:W-:Y:S05]  /*1bde0*/  IMAD.IADD R0, R0, 0x1, -R213 ;  /* 0x0000000100007824 */ /* 0x000fea00078e0ad5 */
[----:B------:R-:W-:Y:S02]  /*1bdf0*/  IMNMX R2, R2, R0, !PT ;  /* 0x0000000002027217 */ /* 0x000fe40007800200 */
[----:B------:R-:W-:Y:S04]  /*1be00*/  IADD3 R0, R0, c[0x0][0x32c], RZ ;  /* 0x0000cb0000007a10 */ /* 0x000fe80007ffe0ff */
[----:B------:R-:W-:Y:S02]  /*1be10*/  IMNMX R3, R3, R0, PT ;  /* 0x0000000003037217 */ /* 0x000fe40003800200 */
.L_x_2418:
        /* <DEDUP_REMOVED lines=36> */
[----:B------:R-:W-:Y:S01]  /*1c060*/  FMUL.FTZ R0, R0, c[0x0][0x2d0] ;  /* 0x0000b40000007a20 */ /* 0x000fe20000410000 */
[----:B------:R-:W-:Y:S01]  /*1c070*/  MUFU.EX2 R8, R8 ;  /* 0x0000000800087308 */ /* 0x000fe20000000800 */
[--C-:B------:R-:W-:Y:S01]  /*1c080*/  FFMA.FTZ R191, R5, c[0x0][0x2d0], -R4.reuse ;  /* 0x0000b40005bf7a23 */ /* 0x100fe20000010804 */
[----:B------:R-:W-:Y:S01]  /*1c090*/  ISETP.LT.OR P0, PT, R3, 0x2, P0 ;  /* 0x000000020300780c */ /* 0x000fe20000701670 */
[--C-:B------:R-:W-:Y:S02]  /*1c0a0*/  FFMA.FTZ R196, R13, c[0x0][0x2d0], -R4.reuse ;  /* 0x0000b4000dc47a23 */ /* 0x100fe40000010804 */
[--C-:B------:R-:W-:Y:S01]  /*1c0b0*/  FFMA.FTZ R163, R157, c[0x0][0x2d0], -R4.reuse ;  /* 0x0000b4009da37a23 */ /* 0x100fe20000010804 */
[----:B------:R-:W-:Y:S01]  /*1c0c0*/  FSEL R7, R7, -INF , !P0 ;  /* 0xff80000007077808 */ /* 0x000fe20004000000 */
[--C-:B------:R-:W-:Y:S01]  /*1c0d0*/  FFMA.FTZ R162, R154, c[0x0][0x2d0], -R4.reuse ;  /* 0x0000b4009aa27a23 */ /* 0x100fe20000010804 */
[----:B------:R-:W-:Y:S01]  /*1c0e0*/  ISETP.GT.AND P0, PT, R2, 0x8, P3 ;  /* 0x000000080200780c */ /* 0x000fe20001f04270 */
[--C-:B------:R-:W-:Y:S01]  /*1c0f0*/  FFMA.FTZ R170, R153, c[0x0][0x2d0], -R4.reuse ;  /* 0x0000b40099aa7a23 */ /* 0x100fe20000010804 */
[----:B------:R-:W1:Y:S01]  /*1c100*/  MUFU.EX2 R0, R0 ;  /* 0x0000000000007308 */ /* 0x000e620000000800 */
        /* <DEDUP_REMOVED lines=8> */
[----:B------:R-:W2:Y:S01]  /*1c190*/  MUFU.EX2 R5, R25 ;  /* 0x0000001900057308 */ /* 0x000ea20000000800 */
[--C-:B------:R-:W-:Y:S01]  /*1c1a0*/  FFMA.FTZ R197, R16, c[0x0][0x2d0], -R4.reuse ;  /* 0x0000b40010c57a23 */ /* 0x100fe20000010804 */
[----:B------:R-:W-:Y:S01]  /*1c1b0*/  ISETP.LT.OR P0, PT, R3, 0xa, P0 ;  /* 0x0000000a0300780c */ /* 0x000fe20000701670 */
[----:B------:R-:W-:Y:S03]  /*1c1c0*/  FFMA.FTZ R195, R12, c[0x0][0x2d0], -R4 ;  /* 0x0000b4000cc37a23 */ /* 0x000fe60000010804 */
[----:B------:R-:W-:Y:S02]  /*1c1d0*/  FSEL R156, R15, -INF , !P0 ;  /* 0xff8000000f9c7808 */ /* 0x000fe40004000000 */
[----:B------:R-:W-:Y:S02]  /*1c1e0*/  ISETP.GT.AND P0, PT, R2, 0x10, P3 ;  /* 0x000000100200780c */ /* 0x000fe40001f04270 */
[----:B------:R3:W-:Y:S02]  /*1c1f0*/  MUFU.EX2 R12, R29 ;  /* 0x0000001d000c7308 */ /* 0x0007e40000000800 */
[C---:B------:R-:W-:Y:S01]  /*1c200*/  ISETP.LT.OR P0, PT, R3.reuse, 0x11, P0 ;  /* 0x000000110300780c */ /* 0x040fe20000701670 */
[----:B-1----:R-:W-:Y:S03]  /*1c210*/  FMUL.FTZ R13, R0, R133 ;  /* 0x00000085000d7220 */ /* 0x002fe60000410000 */
[----:B------:R-:W-:Y:S01]  /*1c220*/  FSEL R158, R18, -INF , !P0 ;  /* 0xff800000129e7808 */ /* 0x000fe20004000000 */
[----:B------:R-:W-:Y:S01]  /*1c230*/  FMUL.FTZ R36, R0, R108 ;  /* 0x0000006c00247220 */ /* 0x000fe20000410000 */
[----:B------:R-:W-:Y:S01]  /*1c240*/  ISETP.GT.AND P0, PT, R2, 0x11, P3 ;  /* 0x000000110200780c */ /* 0x000fe20001f04270 */
[C---:B------:R-:W-:Y:S02]  /*1c250*/  FMUL.FTZ R37, R0.reuse, R109 ;  /* 0x0000006d00257220 */ /* 0x040fe40000410000 */
[C---:B------:R-:W-:Y:S01]  /*1c260*/  FMUL.FTZ R16, R0.reuse, R128 ;  /* 0x0000008000107220 */ /* 0x040fe20000410000 */
[----:B------:R-:W-:Y:S01]  /*1c270*/  ISETP.LT.OR P0, PT, R3, 0x12, P0 ;  /* 0x000000120300780c */ /* 0x000fe20000701670 */
[C---:B------:R-:W-:Y:S01]  /*1c280*/  FMUL.FTZ R17, R0.reuse, R129 ;  /* 0x0000008100117220 */ /* 0x040fe20000410000 */
[----:B--2---:R-:W-:Y:S01]  /*1c290*/  F2FP.PACK_AB R152, R5, R8 ;  /* 0x000000080598723e */ /* 0x004fe200000000ff */
        /* <DEDUP_REMOVED lines=9> */
[----:B---3--:R-:W-:Y:S01]  /*1c330*/  FMUL.FTZ R29, R0, R117 ;  /* 0x00000075001d7220 */ /* 0x008fe20000410000 */
        /* <DEDUP_REMOVED lines=55> */
[----:B------:R-:W-:Y:S01]  /*1c6b0*/  FMUL.FTZ R101, R0, R101 ;  /* 0x0000006500657220 */ /* 0x000fe20000410000 */
[----:B------:R-:W-:Y:S04]  /*1c6c0*/  ISETP.LT.OR P0, PT, R3, 0x32, P0 ;  /* 0x000000320300780c */ /* 0x000fe80000701670 */
[----:B------:R-:W-:Y:S02]  /*1c6d0*/  FSEL R173, R35, -INF , !P0 ;  /* 0xff80000023ad7808 */ /* 0x000fe40004000000 */
[----:B------:R-:W-:Y:S04]  /*1c6e0*/  ISETP.GT.AND P0, PT, R2, 0x38, P3 ;  /* 0x000000380200780c */ /* 0x000fe80001f04270 */
[C---:B------:R-:W-:Y:S04]  /*1c6f0*/  ISETP.LT.OR P0, PT, R3.reuse, 0x39, P0 ;  /* 0x000000390300780c */ /* 0x040fe80000701670 */
[----:B------:R-:W-:Y:S02]  /*1c700*/  FSEL R174, R38, -INF , !P0 ;  /* 0xff80000026ae7808 */ /* 0x000fe40004000000 */
[----:B------:R-:W-:Y:S01]  /*1c710*/  ISETP.GT.AND P0, PT, R2, 0x39, P3 ;  /* 0x000000390200780c */ /* 0x000fe20001f04270 */
[----:B------:R-:W-:Y:S03]  /*1c720*/  FFMA.FTZ R2, R0, R202, R8 ;  /* 0x000000ca00027223 */ /* 0x000fe60000010008 */
[----:B------:R-:W-:Y:S01]  /*1c730*/  ISETP.LT.OR P0, PT, R3, 0x3a, P0 ;  /* 0x0000003a0300780c */ /* 0x000fe20000701670 */
[----:B------:R-:W-:Y:S01]  /*1c740*/  FADD.FTZ R4, R5, R2 ;  /* 0x0000000205047221 */ /* 0x000fe20000010000 */
[----:B------:R-:W-:Y:S01]  /*1c750*/  FMNMX.FTZ R2, R6, R105, !PT ;  /* 0x0000006906027209 */ /* 0x000fe20007810000 */
[----:B------:R1:W2:Y:S01]  /*1c760*/  MUFU.EX2 R5, R28 ;  /* 0x0000001c00057308 */ /* 0x0002a20000000800 */
[----:B------:R-:W-:Y:S02]  /*1c770*/  FSEL R171, R39, -INF , !P0 ;  /* 0xff80000027ab7808 */ /* 0x000fe40004000000 */
[----:B------:R-:W-:Y:S04]  /*1c780*/  FMNMX.FTZ R2, R7, R2, !PT ;  /* 0x0000000207027209 */ /* 0x000fe80007810000 */
[----:B------:R-:W-:Y:S04]  /*1c790*/  FMNMX.FTZ R2, R155, R2, !PT ;  /* 0x000000029b027209 */ /* 0x000fe80007810000 */
[----:B------:R-:W-:Y:S04]  /*1c7a0*/  FMNMX.FTZ R2, R156, R2, !PT ;  /* 0x000000029c027209 */ /* 0x000fe80007810000 */
[----:B------:R-:W-:Y:S04]  /*1c7b0*/  FMNMX.FTZ R2, R158, R2, !PT ;  /* 0x000000029e027209 */ /* 0x000fe80007810000 */
[----:B------:R-:W-:Y:S04]  /*1c7c0*/  FMNMX.FTZ R2, R159, R2, !PT ;  /* 0x000000029f027209 */ /* 0x000fe80007810000 */
[----:B------:R-:W-:Y:S01]  /*1c7d0*/  FMNMX.FTZ R2, R160, R2, !PT ;  /* 0x00000002a0027209 */ /* 0x000fe20007810000 */
[----:B-1----:R-:W-:Y:S01]  /*1c7e0*/  FMUL.FTZ R28, R0, R116 ;  /* 0x00000074001c7220 */ /* 0x002fe20000410000 */
[----:B--2---:R-:W-:Y:S02]  /*1c7f0*/  F2FP.PACK_AB R154, R5, R12 ;  /* 0x0000000c059a723e */ /* 0x004fe400000000ff */
        /* <DEDUP_REMOVED lines=29> */
[----:B------:R2:W-:Y:S10]  /*1c9d0*/  MUFU.EX2 R0, R7 ;  /* 0x0000000700007308 */ /* 0x0005f40000000800 */
[----:B------:R-:W3:Y:S01]  /*1c9e0*/  MUFU.EX2 R3, R3 ;  /* 0x0000000300037308 */ /* 0x000ee20000000800 */
[C---:B-1----:R-:W-:Y:S02]  /*1c9f0*/  FMUL.FTZ R14, R2.reuse, R134 ;  /* 0x00000086020e7220 */ /* 0x042fe40000410000 */
[C---:B------:R-:W-:Y:S02]  /*1ca00*/  FMUL.FTZ R15, R2.reuse, R135 ;  /* 0x00000087020f7220 */ /* 0x040fe40000410000 */
[C---:B------:R-:W-:Y:S02]  /*1ca10*/  FMUL.FTZ R38, R2.reuse, R110 ;  /* 0x0000006e02267220 */ /* 0x040fe40000410000 */
[C---:B------:R-:W-:Y:S03]  /*1ca20*/  FMUL.FTZ R39, R2.reuse, R111 ;  /* 0x0000006f02277220 */ /* 0x040fe60000410000 */
[----:B------:R-:W-:Y:S01]  /*1ca30*/  MUFU.EX2 R121, R116 ;  /* 0x0000007400797308 */ /* 0x000fe20000000800 */
[C---:B------:R-:W-:Y:S02]  /*1ca40*/  FMUL.FTZ R6, R2.reuse, R138 ;  /* 0x0000008a02067220 */ /* 0x040fe40000410000 */
[C---:B--2---:R-:W-:Y:S02]  /*1ca50*/  FMUL.FTZ R7, R2.reuse, R139 ;  /* 0x0000008b02077220 */ /* 0x044fe40000410000 */
[C---:B------:R-:W-:Y:S02]  /*1ca60*/  FMUL.FTZ R18, R2.reuse, R130 ;  /* 0x0000008202127220 */ /* 0x040fe40000410000 */
[C---:B------:R-:W-:Y:S02]  /*1ca70*/  FMUL.FTZ R19, R2.reuse, R131 ;  /* 0x0000008302137220 */ /* 0x040fe40000410000 */
[C---:B------:R-:W-:Y:S01]  /*1ca80*/  FMUL.FTZ R22, R2.reuse, R126 ;  /* 0x0000007e02167220 */ /* 0x040fe20000410000 */
[----:B------:R-:W-:Y:S01]  /*1ca90*/  MUFU.EX2 R130, R170 ;  /* 0x000000aa00827308 */ /* 0x000fe20000000800 */
[C---:B------:R-:W-:Y:S02]  /*1caa0*/  FMUL.FTZ R23, R2.reuse, R127 ;  /* 0x0000007f02177220 */ /* 0x040fe40000410000 */
[----:B---3--:R-:W-:Y:S01]  /*1cab0*/  FFMA.FTZ R104, R2, R203, R3 ;  /* 0x000000cb02687223 */ /* 0x008fe20000010003 */
[----:B------:R-:W-:Y:S01]  /*1cac0*/  F2FP.PACK_AB R153, R0, R3 ;  /* 0x000000030099723e */ /* 0x000fe200000000ff */
        /* <DEDUP_REMOVED lines=43> */
[----:B------:R-:W-:Y:S01]  /*1cd80*/  FADD.FTZ R127, R0, R104 ;  /* 0x00000068007f7221 */ /* 0x000fe20000010000 */
[----:B------:R-:W-:Y:S01]  /*1cd90*/  IADD3 R0, R187, R178, RZ ;  /* 0x000000b2bb007210 */ /* 0x000fe20007ffe0ff */
[----:B------:R1:W-:Y:S01]  /*1cda0*/  MUFU.EX2 R119, R2 ;  /* 0x0000000200777308 */ /* 0x0003e20000000800 */
[--C-:B------:R-:W-:Y:S03]  /*1cdb0*/  FFMA.FTZ R116, R166, c[0x0][0x2d0], -R105.reuse ;  /* 0x0000b400a6747a23 */ /* 0x100fe60000010869 */
[----:B------:R-:W2:Y:S06]  /*1cdc0*/  LDSM.16.MT88.4 R108, [R0] ;  /* 0x00000000006c783b */ /* 0x000eac0000004200 */
[----:B------:R-:W3:Y:S02]  /*1cdd0*/  MUFU.EX2 R104, R163 ;  /* 0x000000a300687308 */ /* 0x000ee40000000800 */
[----:B------:R-:W-:Y:S08]  /*1cde0*/  LDSM.16.MT88.4 R132, [R0+0x1800] ;  /* 0x001800000084783b */ /* 0x000ff00000004200 */
[----:B------:R-:W-:Y:S01]  /*1cdf0*/  MUFU.EX2 R123, R116 ;  /* 0x00000074007b7308 */ /* 0x000fe20000000800 */
[----:B-1----:R-:W-:Y:S09]  /*1ce00*/  FFMA.FTZ R2, R156, c[0x0][0x2d0], -R105 ;  /* 0x0000b4009c027a23 */ /* 0x002ff20000010869 */
[----:B------:R-:W1:Y:S01]  /*1ce10*/  MUFU.EX2 R118, R2 ;  /* 0x0000000200767308 */ /* 0x000e620000000800 */
[C---:B---3--:R-:W-:Y:S01]  /*1ce20*/  F2FP.PACK_AB R112, R113.reuse, R104 ;  /* 0x000000687170723e */ /* 0x048fe200000000ff */
[----:B------:R-:W-:Y:S01]  /*1ce30*/  FADD.FTZ R3, R104, R157 ;  /* 0x0000009d68037221 */ /* 0x000fe20000010000 */
[----:B------:R-:W-:Y:S03]  /*1ce40*/  IADD3 R104, R188, R178, RZ ;  /* 0x000000b2bc687210 */ /* 0x000fe60007ffe0ff */
[----:B------:R-:W-:Y:S01]  /*1ce50*/  FADD.FTZ R125, R113, R3 ;  /* 0x00000003717d7221 */ /* 0x000fe20000010000 */
[----:B------:R-:W-:Y:S01]  /*1ce60*/  IADD3 R3, R185, R104, RZ ;  /* 0x00000068b9037210 */ /* 0x000fe20007ffe0ff */
[--C-:B------:R-:W-:Y:S02]  /*1ce70*/  FFMA.FTZ R113, R161, c[0x0][0x2d0], -R105.reuse ;  /* 0x0000b400a1717a23 */ /* 0x100fe40000010869 */
[----:B------:R-:W3:Y:S10]  /*1ce80*/  MUFU.EX2 R163, R196 ;  /* 0x000000c400a37308 */ /* 0x000ef40000000800 */
[----:B------:R-:W-:Y:S01]  /*1ce90*/  MUFU.EX2 R126, R113 ;  /* 0x00000071007e7308 */ /* 0x000fe20000000800 */
[----:B-1----:R-:W-:Y:S02]  /*1cea0*/  F2FP.PACK_AB R155, R118, R119 ;  /* 0x00000077769b723e */ /* 0x002fe400000000ff */
[----:B------:R-:W-:Y:S05]  /*1ceb0*/  IADD3 R2, R185, R0, RZ ;  /* 0x00000000b9027210 */ /* 0x000fea0007ffe0ff */
[C---:B--2---:R-:W-:Y:S02]  /*1cec0*/  HMMA.16816.F32 R4, R152.reuse, R108, R4 ;  /* 0x0000006c9804723c */ /* 0x044fe40000001804 */
[----:B------:R-:W1:Y:S06]  /*1ced0*/  MUFU.EX2 R166, R191 ;  /* 0x000000bf00a67308 */ /* 0x000e6c0000000800 */
[C---:B------:R-:W-:Y:S01]  /*1cee0*/  HMMA.16816.F32 R12, R152.reuse, R110, R12 ;  /* 0x0000006e980c723c */ /* 0x040fe2000000180c */
[----:B------:R-:W2:Y:S07]  /*1cef0*/  LDSM.16.MT88.4 R108, [R2] ;  /* 0x00000000026c783b */ /* 0x000eae0000004200 */
[C---:B--2---:R-:W-:Y:S08]  /*1cf00*/  HMMA.16816.F32 R16, R152.reuse, R108, R16 ;  /* 0x0000006c9810723c */ /* 0x044ff00000001810 */
[C---:B------:R-:W-:Y:S01]  /*1cf10*/  HMMA.16816.F32 R20, R152.reuse, R110, R20 ;  /* 0x0000006e9814723c */ /* 0x040fe20000001814 */
[----:B------:R-:W2:Y:S07]  /*1cf20*/  LDSM.16.MT88.4 R108, [R104] ;  /* 0x00000000686c783b */ /* 0x000eae0000004200 */
[C---:B--2---:R-:W-:Y:S08]  /*1cf30*/  HMMA.16816.F32 R24, R152.reuse, R108, R24 ;  /* 0x0000006c9818723c */ /* 0x044ff00000001818 */
[C---:B------:R-:W-:Y:S01]  /*1cf40*/  HMMA.16816.F32 R28, R152.reuse, R110, R28 ;  /* 0x0000006e981c723c */ /* 0x040fe2000000181c */
[----:B------:R-:W2:Y:S07]  /*1cf50*/  LDSM.16.MT88.4 R108, [R3] ;  /* 0x00000000036c783b */ /* 0x000eae0000004200 */
        /* <DEDUP_REMOVED lines=25> */
[--C-:B------:R-:W-:Y:S01]  /*1d0f0*/  FFMA.FTZ R108, R158, c[0x0][0x2d0], -R105.reuse ;  /* 0x0000b4009e6c7a23 */ /* 0x100fe20000010869 */
[----:B------:R-:W-:Y:S03]  /*1d100*/  HMMA.16816.F32 R100, R152, R110, R100 ;  /* 0x0000006e9864723c */ /* 0x000fe60000001864 */
[----:B------:R2:W-:Y:S04]  /*1d110*/  MUFU.EX2 R117, R108 ;  /* 0x0000006c00757308 */ /* 0x0005e80000000800 */
[----:B---3--:R-:W-:Y:S02]  /*1d120*/  F2FP.PACK_AB R152, R163, R162 ;  /* 0x000000a2a398723e */ /* 0x008fe400000000ff */
[----:B-1----:R-:W-:Y:S03]  /*1d130*/  F2FP.PACK_AB R154, R166, R165 ;  /* 0x000000a5a69a723e */ /* 0x002fe600000000ff */
[--C-:B--2---:R-:W-:Y:S04]  /*1d140*/  FFMA.FTZ R108, R159, c[0x0][0x2d0], -R105.reuse ;  /* 0x0000b4009f6c7a23 */ /* 0x104fe80000010869 */
        /* <DEDUP_REMOVED lines=196> */
.L_x_2523:
        /* <DEDUP_REMOVED lines=22> */
.L_x_2524:
        /* <DEDUP_REMOVED lines=23> */
.L_x_2423:
[----:B------:R-:W-:Y:S05]  /*1e060*/  BSYNC B0 ;  /* 0x0000000000007941 */ /* 0x000fea0003800000 */
.L_x_2422:
        /* <DEDUP_REMOVED lines=10> */
.L_x_2409:
[----:B------:R-:W-:Y:S05]  /*1e110*/  BRA.DIV ~URZ, `(.L_x_2427) ;  /* 0x000077627f007947 */ /* 0x000fea000b800000 */
[----:B------:R1:W2:Y:S02]  /*1e120*/  SHFL.BFLY PT, R0, R202, 0x2, 0x1f ;  /* 0x0c401f00ca007f89 */ /* 0x0002a400000e0000 */
.L_x_2525:
[----:B--2---:R-:W-:Y:S01]  /*1e130*/  FADD.FTZ R0, R0, R202 ;  /* 0x000000ca00007221 */ /* 0x004fe20000010000 */
[----:B------:R-:W-:Y:S05]  /*1e140*/  BRA.DIV ~URZ, `(.L_x_2428) ;  /* 0x000077927f007947 */ /* 0x000fea000b800000 */
[----:B------:R-:W2:Y:S04]  /*1e150*/  SHFL.BFLY PT, R2, R203, 0x2, 0x1f ;  /* 0x0c401f00cb027f89 */ /* 0x000ea800000e0000 */
[----:B------:R-:W3:Y:S01]  /*1e160*/  SHFL.BFLY PT, R5, R0, 0x1, 0x1f ;  /* 0x0c201f0000057f89 */ /* 0x000ee200000e0000 */
[----:B--2---:R-:W-:-:S02]  /*1e170*/  FADD.FTZ R4, R2, R203 ;  /* 0x000000cb02047221 */ /* 0x004fc40000010000 */
[----:B---3--:R-:W-:-:S03]  /*1e180*/  FADD.FTZ R0, R0, R5 ;  /* 0x0000000500007221 */ /* 0x008fc60000010000 */
[----:B------:R2:W3:Y:S04]  /*1e190*/  SHFL.BFLY PT, R3, R4, 0x1, 0x1f ;  /* 0x0c201f0004037f89 */ /* 0x0004e800000e0000 */
.L_x_2526:
        /* <DEDUP_REMOVED lines=62> */
[----:B--2---:R-:W-:Y:S02]  /*1e580*/  FMUL.FTZ R40, R0, R122 ;  /* 0x0000007a00287220 */ /* 0x004fe40000410000 */
[----:B------:R-:W-:Y:S01]  /*1e590*/  @P1 FFMA.FTZ R22, R4, R9, R5 ;  /* 0x0000000904161223 */ /* 0x000fe20000010005 */
[----:B------:R-:W-:Y:S01]  /*1e5a0*/  MOV R4, 0x1 ;  /* 0x0000000100047802 */ /* 0x000fe20000000f00 */
[C---:B------:R-:W-:Y:S02]  /*1e5b0*/  FMUL.FTZ R41, R0.reuse, R123 ;  /* 0x0000007b00297220 */ /* 0x040fe40000410000 */
[----:B------:R-:W-:-:S02]  /*1e5c0*/  FMUL.FTZ R92, R0, R110 ;  /* 0x0000006e005c7220 */ /* 0x000fc40000410000 */
[C---:B------:R-:W-:Y:S02]  /*1e5d0*/  FMUL.FTZ R93, R0.reuse, R111 ;  /* 0x0000006f005d7220 */ /* 0x040fe40000410000 */
[C---:B------:R-:W-:Y:S02]  /*1e5e0*/  FMUL.FTZ R122, R0.reuse, R42 ;  /* 0x0000002a007a7220 */ /* 0x040fe40000410000 */
[C---:B------:R-:W-:Y:S01]  /*1e5f0*/  FMUL.FTZ R123, R0.reuse, R43 ;  /* 0x0000002b007b7220 */ /* 0x040fe20000410000 */
[----:B---3--:R-:W-:Y:S01]  /*1e600*/  @P0 MOV R3, 0x3f317218 ;  /* 0x3f31721800030802 */ /* 0x008fe20000000f00 */
[C---:B------:R-:W-:Y:S02]  /*1e610*/  FMUL.FTZ R110, R0.reuse, R46 ;  /* 0x0000002e006e7220 */ /* 0x040fe40000410000 */
[----:B------:R-:W-:Y:S02]  /*1e620*/  FMUL.FTZ R111, R0, R47 ;  /* 0x0000002f006f7220 */ /* 0x000fe40000410000 */
[----:B-----5:R-:W-:-:S02]  /*1e630*/  @P0 FMUL.FTZ R2, R2, 0.69314718246459960938 ;  /* 0x3f31721802020820 */ /* 0x020fc40000410000 */
        /* <DEDUP_REMOVED lines=43> */
.L_x_2289:
        /* <DEDUP_REMOVED lines=17> */
.L_x_2430:
[----:B------:R-:W-:Y:S05]  /*1ea00*/  BSYNC B0 ;  /* 0x0000000000007941 */ /* 0x000fea0003800000 */
.L_x_2429:
        /* <DEDUP_REMOVED lines=18> */
[----:B------:R-:W-:Y:S02]  /*1eb30*/  F2FP.PACK_AB R8, R39, R38 ;  /* 0x000000262708723e */ /* 0x000fe400000000ff */
[----:B------:R-:W-:Y:S01]  /*1eb40*/  F2FP.PACK_AB R12, R113, R112 ;  /* 0x00000070710c723e */ /* 0x000fe200000000ff */
[----:B------:R-:W-:Y:S01]  /*1eb50*/  IMAD R3, R240, 0x2, R2 ;  /* 0x00000002f0037824 */ /* 0x000fe200078e0202 */
[----:B------:R-:W-:Y:S02]  /*1eb60*/  LOP3.LUT R2, R241, 0x1, RZ, 0xc0, !PT ;  /* 0x00000001f1027812 */ /* 0x000fe400078ec0ff */
[----:B------:R-:W-:Y:S01]  /*1eb70*/  F2FP.PACK_AB R9, R109, R108 ;  /* 0x0000006c6d09723e */ /* 0x000fe200000000ff */
[----:B------:R-:W-:Y:S01]  /*1eb80*/  IMAD.IADD R0, R3, 0x1, R0 ;  /* 0x0000000103007824 */ /* 0x000fe200078e0200 */
[----:B------:R-:W-:-:S03]  /*1eb90*/  ISETP.NE.U32.AND P0, PT, R2, 0x1, PT ;  /* 0x000000010200780c */ /* 0x000fc60003f05070 */
[----:B------:R-:W-:Y:S01]  /*1eba0*/  IMAD.SHL.U32 R0, R0, 0x2, RZ ;  /* 0x0000000200007824 */ /* 0x000fe200078e00ff */
[----:B------:R-:W-:-:S04]  /*1ebb0*/  R2P PR, R241, 0x6 ;  /* 0x00000006f1007804 */ /* 0x000fc80000000000 */
[C---:B------:R-:W-:Y:S01]  /*1ebc0*/  IADD3 R3, R0.reuse, 0x80, RZ ;  /* 0x0000008000037810 */ /* 0x040fe20007ffe0ff */
[----:B------:R2:W-:Y:S01]  /*1ebd0*/  STS [R0+0x80], R4 ;  /* 0x0000800400007388 */ /* 0x0005e20000000800 */
[----:B------:R-:W-:Y:S02]  /*1ebe0*/  IADD3 R2, R0, 0x70, RZ ;  /* 0x0000007000027810 */ /* 0x000fe40007ffe0ff */
[----:B------:R-:W-:Y:S02]  /*1ebf0*/  SEL R13, R13, 0xffffffc0, !P2 ;  /* 0xffffffc00d0d7807 */ /* 0x000fe40005000000 */
[----:B------:R-:W-:Y:S02]  /*1ec00*/  @P0 IADD3 R2, R3, 0x10, RZ ;  /* 0x0000001003020810 */ /* 0x000fe40007ffe0ff */
[----:B------:R-:W-:Y:S02]  /*1ec10*/  F2FP.PACK_AB R3, R89, R88 ;  /* 0x000000585903723e */ /* 0x000fe400000000ff */
[----:B------:R-:W-:Y:S01]  /*1ec20*/  ISETP.NE.U32.AND P0, PT, RZ, c[0x0][0x508], PT ;  /* 0x00014200ff007a0c */ /* 0x000fe20003f05070 */
[----:B------:R-:W-:Y:S01]  /*1ec30*/  IMAD.IADD R14, R13, 0x1, R2 ;  /* 0x000000010d0e7824 */ /* 0x000fe200078e0202 */
[----:B------:R-:W-:Y:S01]  /*1ec40*/  ISETP.NE.U32.AND P2, PT, RZ, c[0x0][0x500], PT ;  /* 0x00014000ff007a0c */ /* 0x000fe20003f45070 */
[----:B------:R3:W-:Y:S03]  /*1ec50*/  STS [R0+0x480], R3 ;  /* 0x0004800300007388 */ /* 0x0007e60000000800 */
[----:B------:R-:W-:Y:S01]  /*1ec60*/  ISETP.NE.AND.EX P2, PT, RZ, c[0x0][0x504], PT, P2 ;  /* 0x00014100ff007a0c */ /* 0x000fe20003f45320 */
[----:B------:R4:W-:Y:S04]  /*1ec70*/  STS [R2+0x400], R5 ;  /* 0x0004000502007388 */ /* 0x0009e80000000800 */
[----:B------:R1:W-:Y:S01]  /*1ec80*/  STS [R2], R6 ;  /* 0x0000000602007388 */ /* 0x0003e20000000800 */
[----:B--2---:R-:W-:-:S02]  /*1ec90*/  SEL R4, R7, 0xffffffe0, !P1 ;  /* 0xffffffe007047807 */ /* 0x004fc40004800000 */
[----:B------:R-:W-:Y:S02]  /*1eca0*/  F2FP.PACK_AB R7, R131, R130 ;  /* 0x000000828307723e */ /* 0x000fe400000000ff */
[----:B------:R-:W-:Y:S01]  /*1ecb0*/  ISETP.NE.AND.EX P1, PT, RZ, c[0x0][0x50c], PT, P0 ;  /* 0x00014300ff007a0c */ /* 0x000fe20003f25300 */
[----:B---3--:R-:W-:Y:S02]  /*1ecc0*/  IMAD.IADD R3, R0, 0x1, R4 ;  /* 0x0000000100037824 */ /* 0x008fe400078e0204 */
[----:B------:R-:W-:Y:S01]  /*1ecd0*/  IMAD.IADD R4, R4, 0x1, R2 ;  /* 0x0000000104047824 */ /* 0x000fe200078e0202 */
[----:B----4-:R-:W-:Y:S02]  /*1ece0*/  F2FP.PACK_AB R5, R31, R30 ;  /* 0x0000001e1f05723e */ /* 0x010fe400000000ff */
[----:B------:R2:W-:Y:S01]  /*1ecf0*/  STS [R3+0x480], R7 ;  /* 0x0004800703007388 */ /* 0x0005e20000000800 */
[----:B-1----:R-:W-:-:S03]  /*1ed00*/  F2FP.PACK_AB R6, R37, R36 ;  /* 0x000000242506723e */ /* 0x002fc600000000ff */
[----:B------:R1:W-:Y:S04]  /*1ed10*/  STS [R3+0x80], R5 ;  /* 0x0000800503007388 */ /* 0x0003e80000000800 */
[----:B------:R3:W-:Y:S01]  /*1ed20*/  STS [R4], R6 ;  /* 0x0000000604007388 */ /* 0x0007e20000000800 */
[----:B--2---:R-:W-:Y:S02]  /*1ed30*/  F2FP.PACK_AB R7, R41, R40 ;  /* 0x000000282907723e */ /* 0x004fe400000000ff */
[----:B-1----:R-:W-:Y:S01]  /*1ed40*/  F2FP.PACK_AB R5, R97, R96 ;  /* 0x000000606105723e */ /* 0x002fe200000000ff */
[----:B---3--:R-:W-:-:S04]  /*1ed50*/  IMAD.IADD R6, R0, 0x1, R13 ;  /* 0x0000000100067824 */ /* 0x008fc800078e020d */
[----:B------:R1:W-:Y:S04]  /*1ed60*/  STS [R4+0x400], R5 ;  /* 0x0004000504007388 */ /* 0x0003e80000000800 */
[----:B------:R2:W-:Y:S04]  /*1ed70*/  STS [R6+0x80], R8 ;  /* 0x0000800806007388 */ /* 0x0005e80000000800 */
[----:B------:R3:W-:Y:S01]  /*1ed80*/  STS [R6+0x480], R7 ;  /* 0x0004800706007388 */ /* 0x0007e20000000800 */
[----:B-1----:R-:W-:Y:S02]  /*1ed90*/  F2FP.PACK_AB R5, R105, R104 ;  /* 0x000000686905723e */ /* 0x002fe400000000ff */
[----:B--2---:R-:W-:-:S03]  /*1eda0*/  F2FP.PACK_AB R8, R119, R118 ;  /* 0x000000767708723e */ /* 0x004fc600000000ff */
[----:B------:R1:W-:Y:S01]  /*1edb0*/  STS [R14], R5 ;  /* 0x000000050e007388 */ /* 0x0003e20000000800 */
[----:B---3--:R-:W-:-:S03]  /*1edc0*/  IMAD.IADD R7, R4, 0x1, R13 ;  /* 0x0000000104077824 */ /* 0x008fc600078e020d */
[----:B------:R2:W-:Y:S01]  /*1edd0*/  STS [R14+0x400], R8 ;  /* 0x000400080e007388 */ /* 0x0005e20000000800 */
[----:B-1----:R-:W-:Y:S01]  /*1ede0*/  IMAD.IADD R5, R13, 0x1, R3 ;  /* 0x000000010d057824 */ /* 0x002fe200078e0203 */
[----:B------:R-:W-:Y:S02]  /*1edf0*/  F2FP.PACK_AB R13, R47, R46 ;  /* 0x0000002e2f0d723e */ /* 0x000fe400000000ff */
[----:B--2---:R-:W-:Y:S02]  /*1ee00*/  F2FP.PACK_AB R8, R101, R100 ;  /* 0x000000646508723e */ /* 0x004fe400000000ff */
[----:B------:R1:W-:Y:S04]  /*1ee10*/  STS [R5+0x80], R12 ;  /* 0x0000800c05007388 */ /* 0x0003e80000000800 */
[----:B------:R2:W-:Y:S04]  /*1ee20*/  STS [R5+0x480], R8 ;  /* 0x0004800805007388 */ /* 0x0005e80000000800 */
[----:B------:R3:W-:Y:S01]  /*1ee30*/  STS [R7], R9 ;  /* 0x0000000907007388 */ /* 0x0007e20000000800 */
[----:B-1----:R-:W-:-:S02]  /*1ee40*/  F2FP.PACK_AB R12, R93, R92 ;  /* 0x0000005c5d0c723e */ /* 0x002fc400000000ff */
        /* <DEDUP_REMOVED lines=31> */
[----:B------:R-:W-:Y:S01]  /*1f040*/  STS [R7+0x4000], R13 ;  /* 0x0040000d07007388 */ /* 0x000fe20000000800 */
[----:B-1----:R-:W-:Y:S02]  /*1f050*/  F2FP.PACK_AB R12, R51, R50 ;  /* 0x00000032330c723e */ /* 0x002fe400000000ff */
[----:B--2---:R-:W-:-:S03]  /*1f060*/  F2FP.PACK_AB R8, R121, R120 ;  /* 0x000000787908723e */ /* 0x004fc600000000ff */
[----:B------:R1:W-:Y:S01]  /*1f070*/  STS [R0+0x8480], R12 ;  /* 0x0084800c00007388 */ /* 0x0003e20000000800 */
[----:B---3--:R-:W-:-:S03]  /*1f080*/  F2FP.PACK_AB R9, R73, R72 ;  /* 0x000000484909723e */ /* 0x008fc600000000ff */
[----:B------:R2:W-:Y:S04]  /*1f090*/  STS [R0+0x8080], R8 ;  /* 0x0080800800007388 */ /* 0x0005e80000000800 */
[----:B------:R3:W-:Y:S01]  /*1f0a0*/  STS [R2+0x8000], R9 ;  /* 0x0080000902007388 */ /* 0x0007e20000000800 */
[----:B-1----:R-:W-:Y:S02]  /*1f0b0*/  F2FP.PACK_AB R12, R67, R66 ;  /* 0x00000042430c723e */ /* 0x002fe400000000ff */
[----:B--2---:R-:W-:Y:S02]  /*1f0c0*/  F2FP.PACK_AB R8, R63, R62 ;  /* 0x0000003e3f08723e */ /* 0x004fe400000000ff */
[----:B------:R-:W-:Y:S02]  /*1f0d0*/  F2FP.PACK_AB R0, R77, R76 ;  /* 0x0000004c4d00723e */ /* 0x000fe400000000ff */
[----:B---3--:R-:W-:Y:S01]  /*1f0e0*/  F2FP.PACK_AB R9, R81, R80 ;  /* 0x000000505109723e */ /* 0x008fe200000000ff */
[----:B------:R1:W-:Y:S04]  /*1f0f0*/  STS [R2+0x8400], R8 ;  /* 0x0084000802007388 */ /* 0x0003e80000000800 */
[----:B------:R2:W-:Y:S04]  /*1f100*/  STS [R3+0x8080], R0 ;  /* 0x0080800003007388 */ /* 0x0005e80000000800 */
[----:B------:R3:W-:Y:S04]  /*1f110*/  STS [R3+0x8480], R12 ;  /* 0x0084800c03007388 */ /* 0x0007e80000000800 */
[----:B------:R-:W-:Y:S01]  /*1f120*/  STS [R4+0x8000], R9 ;  /* 0x0080000904007388 */ /* 0x000fe20000000800 */
[----:B-1----:R-:W-:-:S02]  /*1f130*/  F2FP.PACK_AB R8, R83, R82 ;  /* 0x000000525308723e */ /* 0x002fc400000000ff */
[----:B------:R-:W-:Y:S02]  /*1f140*/  F2FP.PACK_AB R2, R129, R128 ;  /* 0x000000808102723e */ /* 0x000fe400000000ff */
[----:B--2---:R-:W-:Y:S01]  /*1f150*/  F2FP.PACK_AB R0, R79, R78 ;  /* 0x0000004e4f00723e */ /* 0x004fe200000000ff */
        /* <DEDUP_REMOVED lines=13> */
[----:B-1----:R-:W-:Y:S01]  /*1f230*/  IMAD.MOV.U32 R4, RZ, RZ, 0x4 ;  /* 0x00000004ff047424 */ /* 0x002fe200078e00ff */
[----:B--2---:R-:W-:-:S03]  /*1f240*/  F2FP.PACK_AB R0, R55, R54 ;  /* 0x000000363700723e */ /* 0x004fc600000000ff */
[CC--:B------:R-:W-:Y:S02]  /*1f250*/  @P1 IMAD.WIDE R8, R239.reuse, R4.reuse, c[0x0][0x508] ;  /* 0x00014200ef081625 */ /* 0x0c0fe400078e0204 */
[----:B------:R1:W-:Y:S02]  /*1f260*/  STS [R7+0x8400], R0 ;  /* 0x0084000007007388 */ /* 0x0003e40000000800 */
[----:B---3--:R-:W-:Y:S02]  /*1f270*/  IMAD.MOV.U32 R2, RZ, RZ, RZ ;  /* 0x000000ffff027224 */ /* 0x008fe400078e00ff */
[----:B------:R-:W-:Y:S01]  /*1f280*/  IMAD.WIDE R4, R239, R4, c[0x0][0x500] ;  /* 0x00014000ef047625 */ /* 0x000fe200078e0204 */
[----:B------:R-:W-:Y:S06]  /*1f290*/  BAR.SYNC.DEFER_BLOCKING 0x1, 0x100 ;  /* 0x0044000000007b1d */ /* 0x000fec0000010000 */
[----:B------:R1:W5:Y:S04]  /*1f2a0*/  @P1 LDG.E R16, [R8.64] ;  /* 0x0000000c08101981 */ /* 0x000368000c1e1900 */
[----:B------:R1:W5:Y:S01]  /*1f2b0*/  @P2 LDG.E R2, [R4.64] ;  /* 0x0000000c04022981 */ /* 0x000362000c1e1900 */
[----:B------:R-:W-:-:S04]  /*1f2c0*/  ISETP.NE.AND P0, PT, R237, RZ, PT ;  /* 0x000000ffed00720c */ /* 0x000fc80003f05270 */
[----:B----4-:R-:W-:Y:S01]  /*1f2d0*/  SEL R3, R237, c[0x0][0x3d4], P0 ;  /* 0x0000f500ed037a07 */ /* 0x010fe20000000000 */
[----:B------:R-:W-:Y:S05]  /*1f2e0*/  @P1 BRA `(.L_x_2433) ;  /* 0x0000004000001947 */ /* 0x000fea0003800000 */
[----:B------:R-:W-:Y:S05]  /*1f2f0*/  @!P2 BRA `(.L_x_2433) ;  /* 0x000000300000a947 */ /* 0x000fea0003800000 */
[----:B-1----:R1:W2:Y:S04]  /*1f300*/  LDG.E R0, [R4.64] ;  /* 0x0000000c04007981 */ /* 0x0022a8000c1e1900 */
[----:B-1----:R-:W2:Y:S02]  /*1f310*/  LDG.E R4, [R4.64+0x4] ;  /* 0x0000040c04047981 */ /* 0x002ea4000c1e1900 */
[----:B--2--5:R-:W-:Y:S02]  /*1f320*/  IADD3 R16, -R0, R4, RZ ;  /* 0x0000000400107210 */ /* 0x024fe40007ffe1ff */
.L_x_2433:
[----:B------:R-:W2:Y:S01]  /*1f330*/  LDL R33, [R1+0x30] ;  /* 0x0000300001217983 */ /* 0x000ea20000100800 */
[----:B-1----:R-:W-:Y:S01]  /*1f340*/  IMAD.MOV.U32 R4, RZ, RZ, 0x368 ;  /* 0x00000368ff047424 */ /* 0x002fe200078e00ff */
[----:B------:R-:W-:Y:S01]  /*1f350*/  ISETP.GT.AND P2, PT, R3, 0x1, PT ;  /* 0x000000010300780c */ /* 0x000fe20003f44270 */
[----:B------:R-:W-:Y:S01]  /*1f360*/  IMAD.MOV.U32 R12, RZ, RZ, c[0x0][0x4e8] ;  /* 0x00013a00ff0c7624 */ /* 0x000fe200078e00ff */
[----:B------:R-:W-:Y:S01]  /*1f370*/  ISETP.NE.U32.AND P0, PT, RZ, c[0x0][0x500], PT ;  /* 0x00014000ff007a0c */ /* 0x000fe20003f05070 */
[----:B------:R-:W1:Y:S01]  /*1f380*/  S2R R34, SR_TID.X ;  /* 0x0000000000227919 */ /* 0x000e620000002100 */
[----:B------:R-:W-:-:S02]  /*1f390*/  SEL R4, R4, 0x328, P2 ;  /* 0x0000032804047807 */ /* 0x000fc40001000000 */
[----:B------:R-:W-:Y:S02]  /*1f3a0*/  ISETP.NE.AND.EX P0, PT, RZ, c[0x0][0x504], PT, P0 ;  /* 0x00014100ff007a0c */ /* 0x000fe40003f05300 */
[----:B------:R3:W4:Y:S01]  /*1f3b0*/  LDC.64 R6, c[0x0][R4+0x170] ;  /* 0x00005c0004067b82 */ /* 0x0007220000000a00 */
[----:B------:R-:W-:Y:S02]  /*1f3c0*/  SHF.R.S32.HI R3, RZ, 0x1f, R239 ;  /* 0x0000001fff037819 */ /* 0x000fe400000114ef */
[----:B------:R-:W-:Y:S02]  /*1f3d0*/  SEL R0, R239, RZ, !P0 ;  /* 0x000000ffef007207 */ /* 0x000fe40004000000 */
[----:B------:R-:W-:Y:S02]  /*1f3e0*/  LOP3.LUT R5, R238, 0xffff, RZ, 0xc0, !PT ;  /* 0x0000ffffee057812 */ /* 0x000fe400078ec0ff */
[----:B------:R-:W-:Y:S01]  /*1f3f0*/  ISETP.NE.AND P5, PT, R12, 0x1, PT ;  /* 0x000000010c00780c */ /* 0x000fe20003fa5270 */
[----:B------:R3:W4:Y:S08]  /*1f400*/  LDC.64 R8, c[0x0][R4+0x168] ;  /* 0x00005a0004087b82 */ /* 0x0007300000000a00 */
[----:B------:R3:W4:Y:S01]  /*1f410*/  LDC.64 R18, c[0x0][R4+0x178] ;  /* 0x00005e0004127b82 */ /* 0x0007220000000a00 */
[----:B-1----:R-:W-:-:S04]  /*1f420*/  SHF.R.S32.HI R23, RZ, 0x1f, R34 ;  /* 0x0000001fff177819 */ /* 0x002fc80000011422 */
[----:B------:R-:W-:-:S03]  /*1f430*/  LEA.HI R23, R23, R34, RZ, 0x5 ;  /* 0x0000002217177211 */ /* 0x000fc600078f28ff */
[----:B------:R3:W1:Y:S01]  /*1f440*/  LDC.64 R20, c[0x0][R4+0x160] ;  /* 0x0000580004147b82 */ /* 0x0006620000000a00 */
[----:B------:R-:W-:-:S05]  /*1f450*/  LOP3.LUT R23, R23, 0xffffffe0, RZ, 0xc0, !PT ;  /* 0xffffffe017177812 */ /* 0x000fca00078ec0ff */
[----:B------:R-:W-:Y:S01]  /*1f460*/  IMAD.IADD R23, R34, 0x1, -R23 ;  /* 0x0000000122177824 */ /* 0x000fe200078e0a17 */
[----:B---3--:R-:W-:Y:S01]  /*1f470*/  SEL R4, R3, RZ, !P0 ;  /* 0x000000ff03047207 */ /* 0x008fe20004000000 */
[----:B----4-:R-:W-:-:S04]  /*1f480*/  IMAD R3, R7, R0, RZ ;  /* 0x0000000007037224 */ /* 0x010fc800078e02ff */
[C---:B------:R-:W-:Y:S02]  /*1f490*/  IMAD R4, R6.reuse, R4, R3 ;  /* 0x0000000406047224 */ /* 0x040fe400078e0203 */
[----:B------:R-:W-:-:S04]  /*1f4a0*/  IMAD.WIDE.U32 R6, R6, R0, RZ ;  /* 0x0000000006067225 */ /* 0x000fc800078e00ff */
[-C--:B------:R-:W-:Y:S02]  /*1f4b0*/  IMAD R3, R9, R5.reuse, RZ ;  /* 0x0000000509037224 */ /* 0x080fe400078e02ff */
[----:B------:R-:W-:-:S04]  /*1f4c0*/  IMAD.WIDE.U32 R8, R8, R5, RZ ;  /* 0x0000000508087225 */ /* 0x000fc800078e00ff */
[----:B------:R-:W-:Y:S01]  /*1f4d0*/  IMAD.IADD R14, R9, 0x1, R3 ;  /* 0x00000001090e7824 */ /* 0x000fe200078e0203 */
[----:B-----5:R-:W-:Y:S01]  /*1f4e0*/  IADD3 R12, P4, P3, R6, R8, R2 ;  /* 0x00000008060c7210 */ /* 0x020fe20007b9e002 */
[----:B------:R-:W-:Y:S01]  /*1f4f0*/  IMAD.IADD R3, R235, 0x1, R226 ;  /* 0x00000001eb037824 */ /* 0x000fe200078e02e2 */
[----:B------:R-:W-:Y:S01]  /*1f500*/  SEL R6, R244, RZ, P2 ;  /* 0x000000fff4067207 */ /* 0x000fe20001000000 */
[----:B------:R-:W-:Y:S02]  /*1f510*/  IMAD.IADD R15, R7, 0x1, R4 ;  /* 0x00000001070f7824 */ /* 0x000fe400078e0204 */
[----:B------:R-:W-:-:S04]  /*1f520*/  @P5 IMAD.HI.U32 R8, R3, c[0x0][0x4ec], RZ ;  /* 0x00013b0003085a27 */ /* 0x000fc800078e00ff */
[-C--:B------:R-:W-:Y:S02]  /*1f530*/  IMAD R9, R19, R6.reuse, RZ ;  /* 0x0000000613097224 */ /* 0x080fe400078e02ff */
[----:B------:R-:W-:Y:S01]  /*1f540*/  IMAD.MOV.U32 R4, RZ, RZ, R3 ;  /* 0x000000ffff047224 */ /* 0x000fe200078e0003 */
[----:B------:R-:W-:Y:S01]  /*1f550*/  @P5 SHF.R.U32.HI R4, RZ, c[0x0][0x4f0], R8 ;  /* 0x00013c00ff045a19 */ /* 0x000fe20000011608 */
[----:B------:R-:W-:Y:S01]  /*1f560*/  IMAD.WIDE.U32 R6, R18, R6, RZ ;  /* 0x0000000612067225 */ /* 0x000fe200078e00ff */
[----:B------:R-:W-:-:S03]  /*1f570*/  SHF.R.S32.HI R8, RZ, 0x1f, R2 ;  /* 0x0000001fff087819 */ /* 0x000fc60000011402 */
[----:B------:R-:W-:Y:S01]  /*1f580*/  IMAD.IADD R13, R7, 0x1, R9 ;  /* 0x00000001070d7824 */ /* 0x000fe200078e0209 */
[----:B------:R-:W-:Y:S01]  /*1f590*/  IADD3 R6, P1, P0, R4, R12, R6 ;  /* 0x0000000c04067210 */ /* 0x000fe2000783e006 */
[--C-:B------:R-:W-:Y:S01]  /*1f5a0*/  IMAD.MOV R7, RZ, RZ, -R4.reuse ;  /* 0x000000ffff077224 */ /* 0x100fe200078e0a04 */
[----:B------:R-:W-:Y:S02]  /*1f5b0*/  SHF.R.S32.HI R9, RZ, 0x1f, R4 ;  /* 0x0000001fff097819 */ /* 0x000fe40000011404 */
[----:B------:R-:W-:Y:S01]  /*1f5c0*/  IADD3.X R12, R15, R14, R8, P4, P3 ;  /* 0x0000000e0f0c7210 */ /* 0x000fe200027e6408 */
[----:B------:R-:W-:-:S03]  /*1f5d0*/  IMAD R4, R7, c[0x0][0x4e8], R3 ;  /* 0x00013a0007047a24 */ /* 0x000fc600078e0203 */
[----:B------:R-:W-:Y:S01]  /*1f5e0*/  IADD3.X R7, R9, R12, R13, P1, P0 ;  /* 0x0000000c09077210 */ /* 0x000fe20000fe040d */
[-C--:B-1----:R-:W-:Y:S01]  /*1f5f0*/  IMAD R9, R21, R4.reuse, RZ ;  /* 0x0000000415097224 */ /* 0x082fe200078e02ff */
[----:B------:R-:W-:Y:S01]  /*1f600*/  SHF.R.S32.HI R12, RZ, 0x1f, R4 ;  /* 0x0000001fff0c7819 */ /* 0x000fe20000011404 */
[----:B------:R-:W-:Y:S02]  /*1f610*/  IMAD.MOV.U32 R13, RZ, RZ, c[0x0][0x4ac] ;  /* 0x00012b00ff0d7624 */ /* 0x000fe400078e00ff */
[----:B------:R-:W-:-:S03]  /*1f620*/  IMAD.WIDE.U32 R6, R20, R4, R6 ;  /* 0x0000000414067225 */ /* 0x000fc600078e0006 */
[----:B------:R-:W-:Y:S01]  /*1f630*/  SEL R13, R13, c[0x0][0x454], P2 ;  /* 0x000115000d0d7a07 */ /* 0x000fe20001000000 */
[----:B------:R-:W-:Y:S02]  /*1f640*/  IMAD R9, R20, R12, R9 ;  /* 0x0000000c14097224 */ /* 0x000fe400078e0209 */
[----:B------:R-:W-:Y:S02]  /*1f650*/  IMAD.MOV.U32 R12, RZ, RZ, c[0x0][0x4a8] ;  /* 0x00012a00ff0c7624 */ /* 0x000fe400078e00ff */
[----:B------:R-:W-:-:S03]  /*1f660*/  IMAD.IADD R4, R7, 0x1, R9 ;  /* 0x0000000107047824 */ /* 0x000fc600078e0209 */
[----:B------:R-:W-:-:S04]  /*1f670*/  SEL R12, R12, c[0x0][0x450], P2 ;  /* 0x000114000c0c7a07 */ /* 0x000fc80001000000 */
        /* <DEDUP_REMOVED lines=19> */
[----:B------:R-:W-:Y:S01]  /*1f7b0*/  LEA R23, R216, R231, 0x5 ;  /* 0x000000e7d8177211 */ /* 0x000fe200078e28ff */
[C---:B------:R-:W-:Y:S01]  /*1f7c0*/  IMAD.WIDE.U32 R6, R2.reuse, c[0x0][0x3a0], RZ ;  /* 0x0000e80002067a25 */ /* 0x040fe200078e00ff */
[----:B------:R-:W-:Y:S01]  /*1f7d0*/  SHF.R.S32.HI R9, RZ, 0x1f, R0 ;  /* 0x0000001fff097819 */ /* 0x000fe20000011400 */
[----:B------:R1:W3:Y:S01]  /*1f7e0*/  LDS.128 R24, [R144+0x80] ;  /* 0x0000800090187984 */ /* 0x0002e20000000c00 */
[-C--:B--2---:R-:W-:Y:S01]  /*1f7f0*/  IADD3 R12, R231, R226.reuse, RZ ;  /* 0x000000e2e70c7210 */ /* 0x084fe20007ffe0ff */
[----:B------:R-:W-:Y:S01]  /*1f800*/  IMAD R2, R2, c[0x0][0x3a4], R8 ;  /* 0x0000e90002027a24 */ /* 0x000fe200078e0208 */
[----:B------:R-:W-:Y:S01]  /*1f810*/  IADD3 R8, R23, R226, RZ ;  /* 0x000000e217087210 */ /* 0x000fe20007ffe0ff */
        /* <DEDUP_REMOVED lines=38> */
.L_x_2527:
[----:B------:R-:W-:Y:S05]  /*1fa80*/  BRA.DIV ~URZ, `(.L_x_2436) ;  /* 0x00005fc27f007947 */ /* 0x000fea000b800000 */
[----:B------:R4:W2:Y:S02]  /*1fa90*/  SHFL.IDX PT, R0, R14, RZ, 0x181f ;  /* 0x00181fff0e007589 */ /* 0x0008a400000e0000 */
.L_x_2528:
        /* <DEDUP_REMOVED lines=15> */
.L_x_2438:
[----:B------:R-:W-:Y:S05]  /*1fb90*/  BSYNC B0 ;  /* 0x0000000000007941 */ /* 0x000fea0003800000 */
.L_x_2437:
[----:B------:R-:W-:Y:S05]  /*1fba0*/  BRA.DIV ~URZ, `(.L_x_2439) ;  /* 0x00005f127f007947 */ /* 0x000fea000b800000 */
[----:B---3--:R3:W4:Y:S04]  /*1fbb0*/  SHFL.IDX PT, R5, R13, 0x1, 0x181f ;  /* 0x00381f000d057f89 */ /* 0x00872800000e0000 */
[----:B--2---:R3:W2:Y:S02]  /*1fbc0*/  SHFL.IDX PT, R0, R14, 0x1, 0x181f ;  /* 0x00381f000e007f89 */ /* 0x0046a400000e0000 */
.L_x_2529:
        /* <DEDUP_REMOVED lines=16> */
.L_x_2441:
[----:B------:R-:W-:Y:S05]  /*1fcd0*/  BSYNC B0 ;  /* 0x0000000000007941 */ /* 0x000fea0003800000 */
.L_x_2440:
[----:B------:R-:W-:Y:S05]  /*1fce0*/  BRA.DIV ~URZ, `(.L_x_2442) ;  /* 0x00005ea27f007947 */ /* 0x000fea000b800000 */
[----:B----4-:R4:W3:Y:S02]  /*1fcf0*/  SHFL.IDX PT, R5, R13, 0x2, 0x181f ;  /* 0x00581f000d057f89 */ /* 0x0108e400000e0000 */
.L_x_2530:
[----:B------:R-:W-:Y:S05]  /*1fd00*/  BRA.DIV ~URZ, `(.L_x_2443) ;  /* 0x00005ef27f007947 */ /* 0x000fea000b800000 */
[----:B--2---:R2:W4:Y:S02]  /*1fd10*/  SHFL.IDX PT, R0, R14, 0x2, 0x181f ;  /* 0x00581f000e007f89 */ /* 0x00452400000e0000 */
.L_x_2531:
        /* <DEDUP_REMOVED lines=16> */
.L_x_2445:
[----:B------:R-:W-:Y:S05]  /*1fe20*/  BSYNC B0 ;  /* 0x0000000000007941 */ /* 0x000fea0003800000 */
.L_x_2444:
[----:B------:R-:W-:Y:S05]  /*1fe30*/  BRA.DIV ~URZ, `(.L_x_2446) ;  /* 0x00005e327f007947 */ /* 0x000fea000b800000 */
[----:B---3--:R3:W2:Y:S04]  /*1fe40*/  SHFL.IDX PT, R6, R13, 0x3, 0x181f ;  /* 0x00781f000d067f89 */ /* 0x0086a800000e0000 */
[----:B----4-:R3:W4:Y:S02]  /*1fe50*/  SHFL.IDX PT, R0, R14, 0x3, 0x181f ;  /* 0x00781f000e007f89 */ /* 0x01072400000e0000 */
.L_x_2532:
        /* <DEDUP_REMOVED lines=17> */
.L_x_2434:
        /* <DEDUP_REMOVED lines=33> */
.L_x_2533:
[----:B------:R-:W-:Y:S05]  /*20180*/  BRA.DIV ~URZ, `(.L_x_2449) ;  /* 0x00005c227f007947 */ /* 0x000fea000b800000 */
[----:B------:R4:W1:Y:S02]  /*20190*/  SHFL.IDX PT, R0, R14, RZ, 0x1c1f ;  /* 0x001c1fff0e007589 */ /* 0x00086400000e0000 */
.L_x_2534:
[----:B------:R-:W-:Y:S01]  /*201a0*/  BSSY B0, `(.L_x_2450) ;  /* 0x000009a000007945 */ /* 0x000fe20003800000 */
[----:B------:R-:W-:Y:S05]  /*201b0*/  @P0 BRA `(.L_x_2451) ;  /* 0x0000098000000947 */ /* 0x000fea0003800000 */
[C---:B------:R-:W-:Y:S02]  /*201c0*/  IADD3 R9, R213.reuse, 0x8, RZ ;  /* 0x00000008d5097810 */ /* 0x040fe40007ffe0ff */
[----:B------:R-:W-:Y:S02]  /*201d0*/  ISETP.GE.AND P1, PT, R213, c[0x0][0x3c8], PT ;  /* 0x0000f200d5007a0c */ /* 0x000fe40003f26270 */
[----:B------:R-:W-:Y:S02]  /*201e0*/  ISETP.GE.AND P0, PT, R9, c[0x0][0x3c8], PT ;  /* 0x0000f20009007a0c */ /* 0x000fe40003f06270 */
[C---:B--2---:R-:W-:Y:S02]  /*201f0*/  IADD3 R12, R213.reuse, 0x10, RZ ;  /* 0x00000010d50c7810 */ /* 0x044fe40007ffe0ff */
[----:B------:R-:W-:-:S02]  /*20200*/  IADD3 R8, R213, 0x18, RZ ;  /* 0x00000018d5087810 */ /* 0x000fc40007ffe0ff */
[----:B------:R-:W-:Y:S02]  /*20210*/  ISETP.GE.AND P3, PT, R12, c[0x0][0x3c8], PT ;  /* 0x0000f2000c007a0c */ /* 0x000fe40003f66270 */
[C---:B------:R-:W-:Y:S02]  /*20220*/  IADD3 R13, R213.reuse, 0x8, RZ ;  /* 0x00000008d50d7810 */ /* 0x040fe40007ffe0ff */
[----:B------:R-:W-:Y:S02]  /*20230*/  ISETP.GE.AND P4, PT, R8, c[0x0][0x3c8], PT ;  /* 0x0000f20008007a0c */ /* 0x000fe40003f86270 */
[----:B-1----:R-:W-:Y:S02]  /*20240*/  @!P1 LEA R2, P5, R213, R0, 0x2 ;  /* 0x00000000d5029211 */ /* 0x002fe400078a10ff */
[----:B------:R-:W-:Y:S02]  /*20250*/  SHF.R.S32.HI R16, RZ, 0x1f, R213 ;  /* 0x0000001fff107819 */ /* 0x000fe400000114d5 */
[----:B------:R-:W-:-:S02]  /*20260*/  SHF.R.S32.HI R13, RZ, 0x1f, R13 ;  /* 0x0000001fff0d7819 */ /* 0x000fc4000001140d */
[----:B------:R-:W-:Y:S02]  /*20270*/  @!P0 LEA R6, P2, R9, R0, 0x2 ;  /* 0x0000000009068211 */ /* 0x000fe400078410ff */
[CC--:B---3--:R-:W-:Y:S02]  /*20280*/  @!P1 LEA.HI.X R3, R213.reuse, R4.reuse, R16, 0x2, P5 ;  /* 0x00000004d5039211 */ /* 0x0c8fe400028f1410 */
[----:B------:R-:W-:Y:S02]  /*20290*/  IADD3 R16, R213, 0x20, RZ ;  /* 0x00000020d5107810 */ /* 0x000fe40007ffe0ff */
[----:B------:R-:W-:Y:S01]  /*202a0*/  @!P0 LEA.HI.X R7, R9, R4, R13, 0x2, P2 ;  /* 0x0000000409078211 */ /* 0x000fe200010f140d */
[----:B------:R1:W-:Y:S01]  /*202b0*/  @!P1 ST.E.64 [R2.64], R136 ;  /* 0x0000008802009985 */ /* 0x0003e2000c101b0c */
[C---:B------:R-:W-:Y:S02]  /*202c0*/  IADD3 R17, R213.reuse, 0x10, RZ ;  /* 0x00000010d5117810 */ /* 0x040fe40007ffe0ff */
[----:B------:R-:W-:Y:S01]  /*202d0*/  IADD3 R9, R213, 0x28, RZ ;  /* 0x00000028d5097810 */ /* 0x000fe20007ffe0ff */
[----:B------:R2:W-:Y:S01]  /*202e0*/  @!P0 ST.E.64 [R6.64], R28 ;  /* 0x0000001c06008985 */ /* 0x0005e2000c101b0c */
[----:B------:R-:W-:-:S02]  /*202f0*/  ISETP.GE.AND P2, PT, R16, c[0x0][0x3c8], PT ;  /* 0x0000f20010007a0c */ /* 0x000fc40003f46270 */
[----:B------:R-:W-:Y:S02]  /*20300*/  IADD3 R13, R213, 0x18, RZ ;  /* 0x00000018d50d7810 */ /* 0x000fe40007ffe0ff */
[----:B------:R-:W-:Y:S02]  /*20310*/  SHF.R.S32.HI R17, RZ, 0x1f, R17 ;  /* 0x0000001fff117819 */ /* 0x000fe40000011411 */
[----:B------:R-:W-:Y:S02]  /*20320*/  ISETP.GE.AND P1, PT, R9, c[0x0][0x3c8], PT ;  /* 0x0000f20009007a0c */ /* 0x000fe40003f26270 */
[----:B------:R-:W-:Y:S02]  /*20330*/  SHF.R.S32.HI R13, RZ, 0x1f, R13 ;  /* 0x0000001fff0d7819 */ /* 0x000fe4000001140d */
[C---:B------:R-:W-:Y:S02]  /*20340*/  IADD3 R19, R213.reuse, 0x60, RZ ;  /* 0x00000060d5137810 */ /* 0x040fe40007ffe0ff */
[----:B------:R-:W-:-:S02]  /*20350*/  IADD3 R20, R213, 0x60, RZ ;  /* 0x00000060d5147810 */ /* 0x000fc40007ffe0ff */
[----:B------:R-:W-:Y:S02]  /*20360*/  IADD3 R18, R213, 0x68, RZ ;  /* 0x00000068d5127810 */ /* 0x000fe40007ffe0ff */
[----:B------:R-:W-:Y:S02]  /*20370*/  SHF.R.S32.HI R20, RZ, 0x1f, R20 ;  /* 0x0000001fff147819 */ /* 0x000fe40000011414 */
[----:B------:R-:W-:Y:S02]  /*20380*/  SHF.R.S32.HI R18, RZ, 0x1f, R18 ;  /* 0x0000001fff127819 */ /* 0x000fe40000011412 */
[----:B------:R-:W-:Y:S02]  /*20390*/  ISETP.GE.AND P6, PT, R251, c[0x0][0x3c8], PT ;  /* 0x0000f200fb007a0c */ /* 0x000fe40003fc6270 */
[-C--:B-1----:R-:W-:Y:S02]  /*203a0*/  @!P3 LEA R2, P5, R12, R0.reuse, 0x2 ;  /* 0x000000000c02b211 */ /* 0x082fe400078a10ff */
[----:B--2---:R-:W-:-:S02]  /*203b0*/  @!P4 LEA R6, P0, R8, R0, 0x2 ;  /* 0x000000000806c211 */ /* 0x004fc400078010ff */
        /* <DEDUP_REMOVED lines=8> */
[----:B------:R-:W-:Y:S02]  /*20440*/  SHF.R.S32.HI R17, RZ, 0x1f, R17 ;  /* 0x0000001fff117819 */ /* 0x000fe40000011411 */
[----:B------:R-:W-:Y:S02]  /*20450*/  IADD3 R13, R213, 0x28, RZ ;  /* 0x00000028d50d7810 */ /* 0x000fe40007ffe0ff */
[----:B------:R-:W-:Y:S02]  /*20460*/  ISETP.GE.AND P4, PT, R8, c[0x0][0x3c8], PT ;  /* 0x0000f20008007a0c */ /* 0x000fe40003f86270 */
[----:B------:R-:W-:Y:S02]  /*20470*/  SHF.R.S32.HI R13, RZ, 0x1f, R13 ;  /* 0x0000001fff0d7819 */ /* 0x000fe4000001140d */
[-C--:B-1----:R-:W-:Y:S02]  /*20480*/  @!P2 LEA R2, P5, R16, R0.reuse, 0x2 ;  /* 0x000000001002a211 */ /* 0x082fe400078a10ff */
[----:B--2---:R-:W-:-:S02]  /*20490*/  @!P1 LEA R6, P0, R9, R0, 0x2 ;  /* 0x0000000009069211 */ /* 0x004fc400078010ff */
[-C--:B------:R-:W-:Y:S02]  /*204a0*/  @!P2 LEA.HI.X R3, R16, R4.reuse, R17, 0x2, P5 ;  /* 0x000000041003a211 */ /* 0x080fe400028f1411 */
        /* <DEDUP_REMOVED lines=31> */
[----:B------:R-:W-:Y:S02]  /*206a0*/  IADD3 R16, R213, 0x68, RZ ;  /* 0x00000068d5107810 */ /* 0x000fe40007ffe0ff */
[----:B------:R-:W-:Y:S01]  /*206b0*/  ISETP.GE.AND P2, PT, R19, c[0x0][0x3c8], PT ;  /* 0x0000f20013007a0c */ /* 0x000fe20003f46270 */
[----:B------:R2:W-:Y:S01]  /*206c0*/  @!P1 ST.E.64 [R6.64], R44 ;  /* 0x0000002c06009985 */ /* 0x0005e2000c101b0c */
[----:B------:R-:W-:-:S02]  /*206d0*/  IADD3 R9, R213, 0x58, RZ ;  /* 0x00000058d5097810 */ /* 0x000fc40007ffe0ff */
[----:B------:R-:W-:Y:S02]  /*206e0*/  SHF.R.S32.HI R13, RZ, 0x1f, R13 ;  /* 0x0000001fff0d7819 */ /* 0x000fe4000001140d */
[----:B------:R-:W-:Y:S02]  /*206f0*/  ISETP.GE.AND P1, PT, R16, c[0x0][0x3c8], PT ;  /* 0x0000f20010007a0c */ /* 0x000fe40003f26270 */
[----:B------:R-:W-:Y:S02]  /*20700*/  SHF.R.S32.HI R9, RZ, 0x1f, R9 ;  /* 0x0000001fff097819 */ /* 0x000fe40000011409 */
[----:B------:R-:W-:Y:S02]  /*20710*/  IADD3 R17, R213, 0x70, RZ ;  /* 0x00000070d5117810 */ /* 0x000fe40007ffe0ff */
[-C--:B-1----:R-:W-:Y:S02]  /*20720*/  @!P3 LEA R2, P5, R12, R0.reuse, 0x2 ;  /* 0x000000000c02b211 */ /* 0x082fe400078a10ff */
[----:B--2---:R-:W-:-:S02]  /*20730*/  @!P4 LEA R6, P0, R8, R0, 0x2 ;  /* 0x000000000806c211 */ /* 0x004fc400078010ff */
[-C--:B------:R-:W-:Y:S02]  /*20740*/  @!P3 LEA.HI.X R3, R12, R4.reuse, R13, 0x2, P5 ;  /* 0x000000040c03b211 */ /* 0x080fe400028f140d */
[----:B------:R-:W-:Y:S02]  /*20750*/  @!P4 LEA.HI.X R7, R8, R4, R9, 0x2, P0 ;  /* 0x000000040807c211 */ /* 0x000fe400000f1409 */
[----:B------:R-:W-:Y:S01]  /*20760*/  IADD3 R13, R213, 0x78, RZ ;  /* 0x00000078d50d7810 */ /* 0x000fe20007ffe0ff */
[----:B------:R1:W-:Y:S01]  /*20770*/  @!P3 ST.E.64 [R2.64], R48 ;  /* 0x000000300200b985 */ /* 0x0003e2000c101b0c */
[----:B------:R-:W-:Y:S02]  /*20780*/  ISETP.GE.AND P3, PT, R17, c[0x0][0x3c8], PT ;  /* 0x0000f20011007a0c */ /* 0x000fe40003f66270 */
[----:B------:R-:W-:Y:S01]  /*20790*/  @!P1 LEA R8, P0, R16, R0, 0x2 ;  /* 0x0000000010089211 */ /* 0x000fe200078010ff */
[----:B------:R2:W-:Y:S01]  /*207a0*/  @!P4 ST.E.64 [R6.64], R52 ;  /* 0x000000340600c985 */ /* 0x0005e2000c101b0c */
[----:B------:R-:W-:-:S02]  /*207b0*/  ISETP.GE.AND P4, PT, R13, c[0x0][0x3c8], PT ;  /* 0x0000f2000d007a0c */ /* 0x000fc40003f86270 */
[C---:B------:R-:W-:Y:S02]  /*207c0*/  IADD3 R12, R213.reuse, 0x80, RZ ;  /* 0x00000080d50c7810 */ /* 0x040fe40007ffe0ff */
[----:B------:R-:W-:Y:S02]  /*207d0*/  @!P1 LEA.HI.X R9, R16, R4, R18, 0x2, P0 ;  /* 0x0000000410099211 */ /* 0x000fe400000f1412 */
[C---:B------:R-:W-:Y:S02]  /*207e0*/  IADD3 R16, R213.reuse, 0x78, RZ ;  /* 0x00000078d5107810 */ /* 0x040fe40007ffe0ff */
[----:B------:R-:W-:Y:S02]  /*207f0*/  IADD3 R18, R213, 0x70, RZ ;  /* 0x00000070d5127810 */ /* 0x000fe40007ffe0ff */
[----:B------:R-:W-:Y:S02]  /*20800*/  SHF.R.S32.HI R16, RZ, 0x1f, R16 ;  /* 0x0000001fff107819 */ /* 0x000fe40000011410 */
[----:B------:R-:W-:-:S02]  /*20810*/  SHF.R.S32.HI R18, RZ, 0x1f, R18 ;  /* 0x0000001fff127819 */ /* 0x000fc40000011412 */
[----:B-1----:R-:W-:-:S04]  /*20820*/  @!P2 LEA R2, P5, R19, R0, 0x2 ;  /* 0x000000001302a211 */ /* 0x002fc800078a10ff */
[----:B------:R-:W-:Y:S02]  /*20830*/  @!P2 LEA.HI.X R3, R19, R4, R20, 0x2, P5 ;  /* 0x000000041303a211 */ /* 0x000fe400028f1414 */
[----:B--2---:R-:W-:-:S03]  /*20840*/  @!P3 LEA R6, P5, R17, R0, 0x2 ;  /* 0x000000001106b211 */ /* 0x004fc600078a10ff */
[----:B------:R1:W-:Y:S01]  /*20850*/  @!P2 ST.E.64 [R2.64], R56 ;  /* 0x000000380200a985 */ /* 0x0003e2000c101b0c */
[----:B------:R-:W-:Y:S02]  /*20860*/  ISETP.GE.AND P2, PT, R12, c[0x0][0x3c8], PT ;  /* 0x0000f2000c007a0c */ /* 0x000fe40003f46270 */
[----:B------:R-:W-:Y:S01]  /*20870*/  @!P3 LEA.HI.X R7, R17, R4, R18, 0x2, P5 ;  /* 0x000000041107b211 */ /* 0x000fe200028f1412 */
[----:B------:R2:W-:Y:S01]  /*20880*/  @!P1 ST.E.64 [R8.64], R60 ;  /* 0x0000003c08009985 */ /* 0x0005e2000c101b0c */
[----:B------:R-:W-:Y:S02]  /*20890*/  ISETP.GE.AND P1, PT, R252, c[0x0][0x3c8], PT ;  /* 0x0000f200fc007a0c */ /* 0x000fe40003f26270 */
[----:B------:R-:W-:Y:S01]  /*208a0*/  ISETP.GE.AND P5, PT, R250, c[0x0][0x3c8], PT ;  /* 0x0000f200fa007a0c */ /* 0x000fe20003fa6270 */
[----:B------:R3:W-:Y:S01]  /*208b0*/  @!P3 ST.E.64 [R6.64], R64 ;  /* 0x000000400600b985 */ /* 0x0007e2000c101b0c */
[----:B------:R-:W-:Y:S02]  /*208c0*/  SHF.R.S32.HI R18, RZ, 0x1f, R248 ;  /* 0x0000001fff127819 */ /* 0x000fe400000114f8 */
[----:B------:R-:W-:-:S02]  /*208d0*/  SHF.R.S32.HI R17, RZ, 0x1f, R247 ;  /* 0x0000001fff117819 */ /* 0x000fc400000114f7 */
[----:B-1----:R-:W-:-:S04]  /*208e0*/  @!P4 LEA R2, P0, R13, R0, 0x2 ;  /* 0x000000000d02c211 */ /* 0x002fc800078010ff */
[----:B------:R-:W-:Y:S02]  /*208f0*/  @!P4 LEA.HI.X R3, R13, R4, R16, 0x2, P0 ;  /* 0x000000040d03c211 */ /* 0x000fe400000f1410 */
[----:B------:R-:W-:Y:S02]  /*20900*/  IADD3 R16, R213, 0x80, RZ ;  /* 0x00000080d5107810 */ /* 0x000fe40007ffe0ff */
[C---:B--2---:R-:W-:Y:S01]  /*20910*/  @!P2 LEA R8, P0, R12.reuse, R0, 0x2 ;  /* 0x000000000c08a211 */ /* 0x044fe200078010ff */
[----:B------:R1:W-:Y:S01]  /*20920*/  @!P4 ST.E.64 [R2.64], R68 ;  /* 0x000000440200c985 */ /* 0x0003e2000c101b0c */
[----:B------:R-:W-:Y:S02]  /*20930*/  SHF.R.S32.HI R16, RZ, 0x1f, R16 ;  /* 0x0000001fff107819 */ /* 0x000fe40000011410 */
[----:B------:R-:W-:Y:S02]  /*20940*/  SHF.R.S32.HI R13, RZ, 0x1f, R252 ;  /* 0x0000001fff0d7819 */ /* 0x000fe400000114fc */
[----:B------:R-:W-:-:S02]  /*20950*/  @!P2 LEA.HI.X R9, R12, R4, R16, 0x2, P0 ;  /* 0x000000040c09a211 */ /* 0x000fc400000f1410 */
[----:B---3--:R-:W-:Y:S02]  /*20960*/  @!P6 LEA R6, P0, R251, R0, 0x2 ;  /* 0x00000000fb06e211 */ /* 0x008fe400078010ff */
[----:B------:R-:W-:Y:S01]  /*20970*/  SHF.R.S32.HI R12, RZ, 0x1f, R251 ;  /* 0x0000001fff0c7819 */ /* 0x000fe200000114fb */
[----:B------:R-:W-:Y:S01]  /*20980*/  @!P2 ST.E.64 [R8.64], R120 ;  /* 0x000000780800a985 */ /* 0x000fe2000c101b0c */
[----:B------:R-:W-:Y:S02]  /*20990*/  ISETP.GE.AND P4, PT, R249, c[0x0][0x3c8], PT ;  /* 0x0000f200f9007a0c */ /* 0x000fe40003f86270 */
[----:B------:R-:W-:Y:S02]  /*209a0*/  ISETP.GE.AND P2, PT, R248, c[0x0][0x3c8], PT ;  /* 0x0000f200f8007a0c */ /* 0x000fe40003f46270 */
[----:B------:R-:W-:Y:S02]  /*209b0*/  @!P6 LEA.HI.X R7, R251, R4, R12, 0x2, P0 ;  /* 0x00000004fb07e211 */ /* 0x000fe400000f140c */
[----:B------:R-:W-:-:S02]  /*209c0*/  ISETP.GE.AND P0, PT, R246, c[0x0][0x3c8], PT ;  /* 0x0000f200f6007a0c */ /* 0x000fc40003f06270 */
[----:B------:R-:W-:Y:S02]  /*209d0*/  SHF.R.S32.HI R12, RZ, 0x1f, R250 ;  /* 0x0000001fff0c7819 */ /* 0x000fe400000114fa */
[----:B------:R-:W-:Y:S02]  /*209e0*/  SHF.R.S32.HI R16, RZ, 0x1f, R249 ;  /* 0x0000001fff107819 */ /* 0x000fe400000114f9 */
[----:B-1----:R-:W-:-:S04]  /*209f0*/  @!P1 LEA R2, P3, R252, R0, 0x2 ;  /* 0x00000000fc029211 */ /* 0x002fc800078610ff */
[----:B------:R-:W-:-:S05]  /*20a00*/  @!P1 LEA.HI.X R3, R252, R4, R13, 0x2, P3 ;  /* 0x00000004fc039211 */ /* 0x000fca00018f140d */
[----:B------:R1:W-:Y:S01]  /*20a10*/  @!P1 ST.E.64 [R2.64], R72 ;  /* 0x0000004802009985 */ /* 0x0003e2000c101b0c */
[----:B------:R-:W-:-:S03]  /*20a20*/  ISETP.GE.AND P1, PT, R247, c[0x0][0x3c8], PT ;  /* 0x0000f200f7007a0c */ /* 0x000fc60003f26270 */
[----:B------:R2:W-:Y:S01]  /*20a30*/  @!P6 ST.E.64 [R6.64], R76 ;  /* 0x0000004c0600e985 */ /* 0x0005e2000c101b0c */
[----:B-1----:R-:W-:-:S04]  /*20a40*/  @!P5 LEA R2, P3, R250, R0, 0x2 ;  /* 0x00000000fa02d211 */ /* 0x002fc800078610ff */
[----:B------:R-:W-:Y:S02]  /*20a50*/  @!P5 LEA.HI.X R3, R250, R4, R12, 0x2, P3 ;  /* 0x00000004fa03d211 */ /* 0x000fe400018f140c */
[CC--:B------:R-:W-:Y:S02]  /*20a60*/  @!P4 LEA R12, P6, R249.reuse, R0.reuse, 0x2 ;  /* 0x00000000f90cc211 */ /* 0x0c0fe400078c10ff */
[C---:B------:R-:W-:Y:S01]  /*20a70*/  @!P2 LEA R8, P3, R248.reuse, R0, 0x2 ;  /* 0x00000000f808a211 */ /* 0x040fe200078610ff */
[----:B------:R1:W-:Y:S01]  /*20a80*/  @!P5 ST.E.64 [R2.64], R80 ;  /* 0x000000500200d985 */ /* 0x0003e2000c101b0c */
[----:B------:R-:W-:Y:S02]  /*20a90*/  @!P4 LEA.HI.X R13, R249, R4, R16, 0x2, P6 ;  /* 0x00000004f90dc211 */ /* 0x000fe400030f1410 */
[----:B--2---:R-:W-:Y:S02]  /*20aa0*/  @!P1 LEA R6, P5, R247, R0, 0x2 ;  /* 0x00000000f7069211 */ /* 0x004fe400078a10ff */
[----:B------:R-:W-:Y:S01]  /*20ab0*/  @!P2 LEA.HI.X R9, R248, R4, R18, 0x2, P3 ;  /* 0x00000004f809a211 */ /* 0x000fe200018f1412 */
[----:B------:R2:W-:Y:S01]  /*20ac0*/  @!P4 ST.E.64 [R12.64], R128 ;  /* 0x000000800c00c985 */ /* 0x0005e2000c101b0c */
[----:B------:R-:W-:-:S02]  /*20ad0*/  SHF.R.S32.HI R16, RZ, 0x1f, R246 ;  /* 0x0000001fff107819 */ /* 0x000fc400000114f6 */
[----:B------:R-:W-:Y:S01]  /*20ae0*/  @!P1 LEA.HI.X R7, R247, R4, R17, 0x2, P5 ;  /* 0x00000004f7079211 */ /* 0x000fe200028f1411 */
[----:B------:R2:W-:Y:S04]  /*20af0*/  @!P2 ST.E.64 [R8.64], R124 ;  /* 0x0000007c0800a985 */ /* 0x0005e8000c101b0c */
[----:B------:R2:W-:Y:S01]  /*20b00*/  @!P1 ST.E.64 [R6.64], R84 ;  /* 0x0000005406009985 */ /* 0x0005e2000c101b0c */
[----:B-1----:R-:W-:-:S04]  /*20b10*/  @!P0 LEA R2, P3, R246, R0, 0x2 ;  /* 0x00000000f6028211 */ /* 0x002fc800078610ff */
[----:B------:R-:W-:-:S05]  /*20b20*/  @!P0 LEA.HI.X R3, R246, R4, R16, 0x2, P3 ;  /* 0x00000004f6038211 */ /* 0x000fca00018f1410 */
[----:B------:R2:W-:Y:S04]  /*20b30*/  @!P0 ST.E.64 [R2.64], R24 ;  /* 0x0000001802008985 */ /* 0x0005e8000c101b0c */
.L_x_2451:
[----:B------:R-:W-:Y:S05]  /*20b40*/  BSYNC B0 ;  /* 0x0000000000007941 */ /* 0x000fea0003800000 */
.L_x_2450:
[----:B------:R-:W-:Y:S05]  /*20b50*/  BRA.DIV ~URZ, `(.L_x_2452) ;  /* 0x000052c27f007947 */ /* 0x000fea000b800000 */
[----:B---3--:R3:W2:Y:S04]  /*20b60*/  SHFL.IDX PT, R4, R5, 0x1, 0x1c1f ;  /* 0x003c1f0005047f89 */ /* 0x0086a800000e0000 */
[----:B-1----:R3:W1:Y:S02]  /*20b70*/  SHFL.IDX PT, R0, R14, 0x1, 0x1c1f ;  /* 0x003c1f000e007f89 */ /* 0x00266400000e0000 */
.L_x_2535:
[----:B------:R-:W-:-:S13]  /*20b80*/  ISETP.NE.AND P0, PT, R15, RZ, PT ;  /* 0x000000ff0f00720c */ /* 0x000fda0003f05270 */
[----:B------:R-:W-:Y:S05]  /*20b90*/  @P0 BRA `(.L_x_2447) ;  /* 0x0000163000000947 */ /* 0x000fea0003800000 */
[C---:B------:R-:W-:Y:S02]  /*20ba0*/  ISETP.GE.AND P4, PT, R213.reuse, c[0x0][0x3c8], PT ;  /* 0x0000f200d5007a0c */ /* 0x040fe40003f86270 */
[C---:B--2---:R-:W-:Y:S02]  /*20bb0*/  IADD3 R17, R213.reuse, 0x18, RZ ;  /* 0x00000018d5117810 */ /* 0x044fe40007ffe0ff */
[----:B------:R-:W-:Y:S02]  /*20bc0*/  IADD3 R8, R213, 0x8, RZ ;  /* 0x00000008d5087810 */ /* 0x000fe40007ffe0ff */
[----:B------:R-:W-:Y:S02]  /*20bd0*/  ISETP.GE.AND P1, PT, R17, c[0x0][0x3c8], PT ;  /* 0x0000f20011007a0c */ /* 0x000fe40003f26270 */
[----:B------:R-:W-:Y:S02]  /*20be0*/  ISETP.GE.AND P3, PT, R8, c[0x0][0x3c8], PT ;  /* 0x0000f20008007a0c */ /* 0x000fe40003f66270 */
[----:B------:R-:W-:-:S02]  /*20bf0*/  SHF.R.S32.HI R12, RZ, 0x1f, R213 ;  /* 0x0000001fff0c7819 */ /* 0x000fc400000114d5 */
        /* <DEDUP_REMOVED lines=24> */
[C---:B------:R-:W-:Y:S02]  /*20d80*/  IADD3 R16, R213.reuse, 0x30, RZ ;  /* 0x00000030d5107810 */ /* 0x040fe40007ffe0ff */
[----:B------:R-:W-:Y:S02]  /*20d90*/  ISETP.GE.AND P5, PT, R12, c[0x0][0x3c8], PT ;  /* 0x0000f2000c007a0c */ /* 0x000fe40003fa6270 */
[----:B------:R-:W-:Y:S02]  /*20da0*/  ISETP.GE.AND P4, PT, R16, c[0x0][0x3c8], PT ;  /* 0x0000f20010007a0c */ /* 0x000fe40003f86270 */
[----:B------:R-:W-:-:S04]  /*20db0*/  IADD3 R15, R213, 0x30, RZ ;  /* 0x00000030d50f7810 */ /* 0x000fc80007ffe0ff */
[----:B------:R-:W-:Y:S02]  /*20dc0*/  SHF.R.S32.HI R15, RZ, 0x1f, R15 ;  /* 0x0000001fff0f7819 */ /* 0x000fe4000001140f */
[----:B--2---:R-:W-:-:S04]  /*20dd0*/  P2R R2, PR, RZ, 0x40 ;  /* 0x00000040ff027803 */ /* 0x004fc80000000000 */
[----:B------:R-:W-:Y:S02]  /*20de0*/  ISETP.NE.AND P3, PT, R2, RZ, PT ;  /* 0x000000ff0200720c */ /* 0x000fe40003f65270 */
[----:B------:R-:W-:Y:S02]  /*20df0*/  @!P0 LEA R2, P6, R13, R0, 0x2 ;  /* 0x000000000d028211 */ /* 0x000fe400078c10ff */
        /* <DEDUP_REMOVED lines=15> */
[----:B------:R-:W-:-:S04]  /*20ef0*/  IADD3 R12, R213, 0x50, RZ ;  /* 0x00000050d50c7810 */ /* 0x000fc80007ffe0ff */
[----:B------:R-:W-:Y:S02]  /*20f00*/  ISETP.GE.AND P0, PT, R12, c[0x0][0x3c8], PT ;  /* 0x0000f2000c007a0c */ /* 0x000fe40003f06270 */
        /* <DEDUP_REMOVED lines=26> */
[C---:B------:R-:W-:Y:S02]  /*210b0*/  @!P0 LEA R2, P6, R12.reuse, R0, 0x2 ;  /* 0x000000000c028211 */ /* 0x040fe400078c10ff */
        /* <DEDUP_REMOVED lines=19> */
[----:B------:R-:W-:Y:S02]  /*211f0*/  ISETP.GE.AND P5, PT, R252, c[0x0][0x3c8], PT ;  /* 0x0000f200fc007a0c */ /* 0x000fe40003fa6270 */
        /* <DEDUP_REMOVED lines=12> */
[----:B------:R-:W-:Y:S02]  /*212c0*/  SHF.R.S32.HI R15, RZ, 0x1f, R249 ;  /* 0x0000001fff0f7819 */ /* 0x000fe400000114f9 */
[----:B------:R-:W-:Y:S02]  /*212d0*/  @!P2 LEA.HI.X R9, R12, R4, R14, 0x2, P3 ;  /* 0x000000040c09a211 */ /* 0x000fe400018f140e */
[C---:B------:R-:W-:Y:S02]  /*212e0*/  IADD3 R14, R213.reuse, 0x78, RZ ;  /* 0x00000078d50e7810 */ /* 0x040fe40007ffe0ff */
[----:B------:R-:W-:Y:S01]  /*212f0*/  IADD3 R12, R213, 0x80, RZ ;  /* 0x00000080d50c7810 */ /* 0x000fe20007ffe0ff */
[----:B------:R-:W-:Y:S01]  /*21300*/  @!P2 ST.E.64 [R8.64], R132 ;  /* 0x000000840800a985 */ /* 0x000fe2000c101b0c */
[----:B------:R-:W-:-:S02]  /*21310*/  SHF.R.S32.HI R14, RZ, 0x1f, R14 ;  /* 0x0000001fff0e7819 */ /* 0x000fc4000001140e */
[----:B------:R-:W-:Y:S02]  /*21320*/  SHF.R.S32.HI R12, RZ, 0x1f, R12 ;  /* 0x0000001fff0c7819 */ /* 0x000fe4000001140c */
        /* <DEDUP_REMOVED lines=14> */
[----:B------:R-:W-:Y:S02]  /*21410*/  SHF.R.S32.HI R14, RZ, 0x1f, R248 ;  /* 0x0000001fff0e7819 */ /* 0x000fe400000114f8 */
        /* <DEDUP_REMOVED lines=30> */
.L_x_2432:
        /* <DEDUP_REMOVED lines=18> */
.L_x_2453:
        /* <DEDUP_REMOVED lines=42> */
[----:B-1----:R-:W-:Y:S01]  /*219c0*/  IMAD R2, R15, R3, RZ ;  /* 0x000000030f027224 */ /* 0x002fe200078e02ff */
        /* <DEDUP_REMOVED lines=13> */
.L_x_2455:
[----:B------:R-:W-:Y:S05]  /*21aa0*/  BSYNC B0 ;  /* 0x0000000000007941 */ /* 0x000fea0003800000 */
.L_x_2454:
[----:B------:R-:W-:-:S13]  /*21ab0*/  ISETP.GT.AND P0, PT, R21, 0x1, PT ;  /* 0x000000011500780c */ /* 0x000fda0003f04270 */
[----:B------:R-:W-:Y:S05]  /*21ac0*/  @P0 BRA `(.L_x_2447) ;  /* 0x0000070000000947 */ /* 0x000fea0003800000 */
[----:B-1----:R-:W-:Y:S01]  /*21ad0*/  MOV R2, c[0x0][0x4e8] ;  /* 0x00013a0000027a02 */ /* 0x002fe20000000f00 */
[----:B------:R-:W-:Y:S01]  /*21ae0*/  IMAD R4, R19, c[0x0][0x3a0], RZ ;  /* 0x0000e80013047a24 */ /* 0x000fe200078e02ff */
[----:B------:R-:W-:Y:S02]  /*21af0*/  LEA R5, R216, R231, 0x5 ;  /* 0x000000e7d8057211 */ /* 0x000fe400078e28ff */
[----:B------:R-:W-:Y:S01]  /*21b00*/  ISETP.NE.AND P0, PT, R2, 0x1, PT ;  /* 0x000000010200780c */ /* 0x000fe20003f05270 */
[----:B------:R-:W-:Y:S01]  /*21b10*/  IMAD.WIDE.U32 R2, R0, c[0x0][0x3a0], RZ ;  /* 0x0000e80000027a25 */ /* 0x000fe200078e00ff */
[----:B------:R-:W-:-:S03]  /*21b20*/  IADD3 R13, R231, R226, RZ ;  /* 0x000000e2e70d7210 */ /* 0x000fc60007ffe0ff */
[----:B------:R-:W-:Y:S01]  /*21b30*/  IMAD R0, R0, c[0x0][0x3a4], R4 ;  /* 0x0000e90000007a24 */ /* 0x000fe200078e0204 */
[----:B------:R-:W-:Y:S01]  /*21b40*/  IADD3 R4, R5, R226, RZ ;  /* 0x000000e205047210 */ /* 0x000fe20007ffe0ff */
[----:B------:R-:W-:-:S03]  /*21b50*/  IMAD R5, R23, c[0x0][0x3f0], RZ ;  /* 0x0000fc0017057a24 */ /* 0x000fc600078e02ff */
[----:B------:R-:W-:Y:S01]  /*21b60*/  IADD3 R3, R3, R0, RZ ;  /* 0x0000000003037210 */ /* 0x000fe20007ffe0ff */
[----:B------:R-:W-:Y:S01]  /*21b70*/  IMAD R7, R9, c[0x0][0x3f4], R5 ;  /* 0x0000fd0009077a24 */ /* 0x000fe200078e0205 */
[----:B------:R-:W-:Y:S01]  /*21b80*/  MOV R0, R4 ;  /* 0x0000000400007202 */ /* 0x000fe20000000f00 */
[----:B------:R-:W-:-:S04]  /*21b90*/  @P0 IMAD.HI.U32 R6, R4, c[0x0][0x4ec], RZ ;  /* 0x00013b0004060a27 */ /* 0x000fc800078e00ff */
[----:B------:R-:W-:Y:S01]  /*21ba0*/  IMAD.WIDE.U32 R2, R8, c[0x0][0x3e8], R2 ;  /* 0x0000fa0008027a25 */ /* 0x000fe200078e0002 */
[----:B------:R-:W-:-:S03]  /*21bb0*/  @P0 SHF.R.U32.HI R0, RZ, c[0x0][0x4f0], R6 ;  /* 0x00013c00ff000a19 */ /* 0x000fc60000011606 */
[----:B------:R-:W-:Y:S01]  /*21bc0*/  IMAD R3, R8, c[0x0][0x3ec], R3 ;  /* 0x0000fb0008037a24 */ /* 0x000fe200078e0203 */
[----:B------:R-:W-:Y:S02]  /*21bd0*/  IADD3 R6, -R0, RZ, RZ ;  /* 0x000000ff00067210 */ /* 0x000fe40007ffe1ff */
[----:B------:R-:W-:Y:S01]  /*21be0*/  SHF.R.S32.HI R5, RZ, 0x1f, R0 ;  /* 0x0000001fff057819 */ /* 0x000fe20000011400 */
[----:B------:R-:W-:-:S04]  /*21bf0*/  IMAD.WIDE.U32 R2, R9, c[0x0][0x3f0], R2 ;  /* 0x0000fc0009027a25 */ /* 0x000fc800078e0002 */
[----:B------:R-:W-:Y:S01]  /*21c00*/  IMAD R4, R6, c[0x0][0x4e8], R4 ;  /* 0x00013a0006047a24 */ /* 0x000fe200078e0204 */
[----:B------:R-:W-:Y:S01]  /*21c10*/  IADD3 R3, R3, R7, RZ ;  /* 0x0000000703037210 */ /* 0x000fe20007ffe0ff */
[----:B------:R-:W-:-:S04]  /*21c20*/  IMAD R5, R5, c[0x0][0x3e0], RZ ;  /* 0x0000f80005057a24 */ /* 0x000fc800078e02ff */
[C---:B------:R-:W-:Y:S01]  /*21c30*/  IMAD R6, R0.reuse, c[0x0][0x3e4], R5 ;  /* 0x0000f90000067a24 */ /* 0x040fe200078e0205 */
[----:B------:R-:W-:Y:S01]  /*21c40*/  SHF.R.S32.HI R5, RZ, 0x1f, R4 ;  /* 0x0000001fff057819 */ /* 0x000fe20000011404 */
[----:B------:R-:W-:-:S04]  /*21c50*/  IMAD.WIDE.U32 R2, R0, c[0x0][0x3e0], R2 ;  /* 0x0000f80000027a25 */ /* 0x000fc800078e0002 */
[----:B------:R-:W-:Y:S01]  /*21c60*/  IMAD R0, R5, c[0x0][0x3d8], RZ ;  /* 0x0000f60005007a24 */ /* 0x000fe200078e02ff */
[----:B------:R-:W-:-:S03]  /*21c70*/  IADD3 R3, R3, R6, RZ ;  /* 0x0000000603037210 */ /* 0x000fc60007ffe0ff */
[C---:B------:R-:W-:Y:S02]  /*21c80*/  IMAD R0, R4.reuse, c[0x0][0x3dc], R0 ;  /* 0x0000f70004007a24 */ /* 0x040fe400078e0200 */
[----:B------:R-:W-:-:S05]  /*21c90*/  IMAD.WIDE.U32 R2, R4, c[0x0][0x3d8], R2 ;  /* 0x0000f60004027a25 */ /* 0x000fca00078e0002 */
[----:B------:R-:W-:Y:S02]  /*21ca0*/  IADD3 R5, R3, R0, RZ ;  /* 0x0000000003057210 */ /* 0x000fe40007ffe0ff */
[----:B------:R-:W-:-:S04]  /*21cb0*/  LEA R14, P0, R2, c[0x0][0x380], 0x1 ;  /* 0x0000e000020e7a11 */ /* 0x000fc800078008ff */
[----:B------:R-:W-:Y:S01]  /*21cc0*/  LEA.HI.X R5, R2, c[0x0][0x384], R5, 0x1, P0 ;  /* 0x0000e10002057a11 */ /* 0x000fe200000f0c05 */
[----:B------:R-:W-:Y:S06]  /*21cd0*/  BRA.DIV ~URZ, `(.L_x_2456) ;  /* 0x000042127f007947 */ /* 0x000fec000b800000 */
[----:B------:R1:W2:Y:S02]  /*21ce0*/  SHFL.IDX PT, R4, R5, RZ, 0x181f ;  /* 0x00181fff05047589 */ /* 0x0002a400000e0000 */
.L_x_2536:
[----:B------:R-:W-:Y:S05]  /*21cf0*/  BRA.DIV ~URZ, `(.L_x_2457) ;  /* 0x000042627f007947 */ /* 0x000fea000b800000 */
[----:B------:R3:W4:Y:S02]  /*21d00*/  SHFL.IDX PT, R0, R14, RZ, 0x181f ;  /* 0x00181fff0e007589 */ /* 0x00072400000e0000 */
.L_x_2537:
        /* <DEDUP_REMOVED lines=16> */
.L_x_2459:
[----:B------:R-:W-:Y:S05]  /*21e10*/  BSYNC B0 ;  /* 0x0000000000007941 */ /* 0x000fea0003800000 */
.L_x_2458:
[----:B------:R-:W-:Y:S05]  /*21e20*/  BRA.DIV ~URZ, `(.L_x_2460) ;  /* 0x000041a27f007947 */ /* 0x000fea000b800000 */
[----:B--2---:R2:W1:Y:S04]  /*21e30*/  SHFL.IDX PT, R4, R5, 0x1, 0x181f ;  /* 0x00381f0005047f89 */ /* 0x00446800000e0000 */
[----:B----4-:R2:W4:Y:S02]  /*21e40*/  SHFL.IDX PT, R0, R14, 0x1, 0x181f ;  /* 0x00381f000e007f89 */ /* 0x01052400000e0000 */
.L_x_2538:
        /* <DEDUP_REMOVED lines=16> */
.L_x_2462:
[----:B------:R-:W-:Y:S05]  /*21f50*/  BSYNC B0 ;  /* 0x0000000000007941 */ /* 0x000fea0003800000 */
.L_x_2461:
[----:B------:R-:W-:Y:S05]  /*21f60*/  BRA.DIV ~URZ, `(.L_x_2463) ;  /* 0x000041327f007947 */ /* 0x000fea000b800000 */
[----:B-1----:R1:W2:Y:S02]  /*21f70*/  SHFL.IDX PT, R4, R5, 0x2, 0x181f ;  /* 0x00581f0005047f89 */ /* 0x0022a400000e0000 */
.L_x_2539:
[----:B------:R-:W-:Y:S05]  /*21f80*/  BRA.DIV ~URZ, `(.L_x_2464) ;  /* 0x000041827f007947 */ /* 0x000fea000b800000 */
[----:B----4-:R4:W1:Y:S02]  /*21f90*/  SHFL.IDX PT, R0, R14, 0x2, 0x181f ;  /* 0x00581f000e007f89 */ /* 0x01086400000e0000 */
.L_x_2540:
        /* <DEDUP_REMOVED lines=16> */
.L_x_2466:
[----:B------:R-:W-:Y:S05]  /*220a0*/  BSYNC B0 ;  /* 0x0000000000007941 */ /* 0x000fea0003800000 */
.L_x_2465:
[----:B------:R-:W-:Y:S05]  /*220b0*/  BRA.DIV ~URZ, `(.L_x_2467) ;  /* 0x000040c27f007947 */ /* 0x000fea000b800000 */
[----:B--2---:R2:W3:Y:S04]  /*220c0*/  SHFL.IDX PT, R4, R5, 0x3, 0x181f ;  /* 0x00781f0005047f89 */ /* 0x0044e800000e0000 */
[----:B-1----:R2:W1:Y:S02]  /*220d0*/  SHFL.IDX PT, R0, R14, 0x3, 0x181f ;  /* 0x00781f000e007f89 */ /* 0x00246400000e0000 */
.L_x_2541:
[----:B------:R-:W-:-:S04]  /*220e0*/  IADD3 R13, R13, 0x60, RZ ;  /* 0x000000600d0d7810 */ /* 0x000fc80007ffe0ff */
        /* <DEDUP_REMOVED lines=14> */
.L_x_2447:
[----:B------:R-:W-:Y:S05]  /*221d0*/  BSYNC B1 ;  /* 0x0000000000017941 */ /* 0x000fea0003800000 */
.L_x_2431:
[----:B------:R-:W-:-:S13]  /*221e0*/  ISETP.NE.AND P0, PT, RZ, UR11, PT ;  /* 0x0000000bff007c0c */ /* 0x000fda000bf05270 */
[----:B------:R-:W-:Y:S01]  /*221f0*/  @P0 WARPSYNC 0xffffffff ;  /* 0xffffffff00000948 */ /* 0x000fe20003800000 */
[----:B------:R-:W-:Y:S06]  /*22200*/  @P0 BAR.SYNC.DEFER_BLOCKING 0x5, 0x100 ;  /* 0x0144000000000b1d */ /* 0x000fec0000010000 */
[----:B------:R-:W4:Y:S04]  /*22210*/  @P0 LDS.128 R236, [0x24100] ;  /* 0x02410000ffec0984 */ /* 0x000f280000000c00 */
[----:B------:R-:W-:Y:S06]  /*22220*/  @P0 BAR.ARV 0x4, 0x100 ;  /* 0x0104000000000b1d */ /* 0x000fec0000002000 */
[----:B------:R-:W-:Y:S05]  /*22230*/  @P0 BRA `(.L_x_2468) ;  /* 0x00000f7000000947 */ /* 0x000fea0003800000 */
[----:B-1--4-:R-:W1:Y:S01]  /*22240*/  S2R R0, SR_TID.X ;  /* 0x0000000000007919 */ /* 0x012e620000002100 */
[----:B--2---:R-:W-:Y:S01]  /*22250*/  IMAD.MOV.U32 R8, RZ, RZ, RZ ;  /* 0x000000ffff087224 */ /* 0x004fe200078e00ff */
[----:B-1----:R-:W-:-:S04]  /*22260*/  LOP3.LUT R15, R0, 0x1f, RZ, 0xc0, !PT ;  /* 0x0000001f000f7812 */ /* 0x002fc800078ec0ff */
[----:B------:R-:W-:Y:S01]  /*22270*/  ISETP.NE.AND P6, PT, R15, 0x1f, PT ;  /* 0x0000001f0f00780c */ /* 0x000fe20003fc5270 */
[----:B------:R-:W-:Y:S10]  /*22280*/  BRA.DIV ~URZ, `(.L_x_2469) ;  /* 0x00003fc27f007947 */ /* 0x000ff4000b800000 */
[----:B------:R1:W2:Y:S02]  /*22290*/  SHFL.IDX PT, R9, R32, RZ, 0x1f ;  /* 0x00001fff20097589 */ /* 0x0002a400000e0000 */
.L_x_2542:
[----:B------:R-:W-:Y:S05]  /*222a0*/  BRA.DIV ~URZ, `(.L_x_2470) ;  /* 0x000040127f007947 */ /* 0x000fea000b800000 */
[----:B------:R4:W1:Y:S02]  /*222b0*/  SHFL.IDX PT, R6, R32, 0x1, 0x1f ;  /* 0x00201f0020067f89 */ /* 0x00086400000e0000 */
.L_x_2543:
[----:B------:R-:W-:Y:S02]  /*222c0*/  IMAD.IADD R0, R239, 0x1, R15 ;  /* 0x00000001ef007824 */ /* 0x000fe400078e020f */
[----:B------:R-:W-:-:S03]  /*222d0*/  IMAD.MOV.U32 R7, RZ, RZ, RZ ;  /* 0x000000ffff077224 */ /* 0x000fc600078e00ff */
[----:B------:R-:W-:-:S13]  /*222e0*/  ISETP.GE.OR P0, PT, R0, c[0x0][0x53c], !P6 ;  /* 0x00014f0000007a0c */ /* 0x000fda0007706670 */
[----:B------:R-:W-:Y:S01]  /*222f0*/  @!P0 MOV R2, 0x4 ;  /* 0x0000000400028802 */ /* 0x000fe20000000f00 */
[----:B---3--:R-:W-:-:S04]  /*22300*/  @!P0 IMAD.MOV.U32 R4, RZ, RZ, 0x4 ;  /* 0x00000004ff048424 */ /* 0x008fc800078e00ff */
[----:B------:R-:W-:-:S04]  /*22310*/  @!P0 IMAD.WIDE R4, R0, R4, c[0x0][0x580] ;  /* 0x0001600000048625 */ /* 0x000fc800078e0204 */
        /* <DEDUP_REMOVED lines=11> */
[----:B------:R3:W4:Y:S02]  /*223d0*/  SHFL.UP PT, R4, R0, 0x1, RZ ;  /* 0x0420000000047989 */ /* 0x00072400000e00ff */
.L_x_2544:
[----:B----4-:R-:W-:-:S04]  /*223e0*/  SEL R4, R4, RZ, P5 ;  /* 0x000000ff04047207 */ /* 0x010fc80002800000 */
[----:B---3--:R-:W-:Y:S01]  /*223f0*/  IADD3 R0, R0, R4, RZ ;  /* 0x0000000400007210 */ /* 0x008fe20007ffe0ff */
        /* <DEDUP_REMOVED lines=14> */
.L_x_2545:
[----:B----4-:R-:W-:Y:S01]  /*224e0*/  IMAD R0, R0, c[0x0][0x538], RZ ;  /* 0x00014e0000007a24 */ /* 0x010fe200078e02ff */
[----:B------:R-:W-:Y:S04]  /*224f0*/  BSSY B1, `(.L_x_2473) ;  /* 0x00000c6000017945 */ /* 0x000fe80003800000 */
[----:B-1----:R-:W-:-:S04]  /*22500*/  IADD3 R6, R0, R6, RZ ;  /* 0x0000000600067210 */ /* 0x002fc80007ffe0ff */
[----:B--2---:R-:W-:-:S13]  /*22510*/  ISETP.GT.AND P0, PT, R6, R9, PT ;  /* 0x000000090600720c */ /* 0x004fda0003f04270 */
[----:B------:R-:W-:Y:S05]  /*22520*/  @P0 BRA `(.L_x_2474) ;  /* 0x0000025000000947 */ /* 0x000fea0003800000 */
.L_x_2478:
        /* <DEDUP_REMOVED lines=17> */
.L_x_2546:
        /* <DEDUP_REMOVED lines=16> */
.L_x_2547:
[----:B--2---:R-:W-:-:S05]  /*22740*/  IMAD R0, R0, c[0x0][0x538], RZ ;  /* 0x00014e0000007a24 */ /* 0x004fca00078e02ff */
[----:B------:R-:W-:-:S04]  /*22750*/  IADD3 R6, R0, R6, RZ ;  /* 0x0000000600067210 */ /* 0x000fc80007ffe0ff */
[----:B------:R-:W-:-:S13]  /*22760*/  ISETP.GT.AND P0, PT, R6, R9, PT ;  /* 0x000000090600720c */ /* 0x000fda0003f04270 */
[----:B-1----:R-:W-:Y:S05]  /*22770*/  @!P0 BRA `(.L_x_2478) ;  /* 0xfffffdb000008947 */ /* 0x002fea000383ffff */
.L_x_2474:
[----:B------:R-:W-:-:S05]  /*22780*/  IADD3 R13, -R0, R6, RZ ;  /* 0x00000006000d7210 */ /* 0x000fca0007ffe1ff */
[----:B------:R-:W-:-:S05]  /*22790*/  IMAD R0, R4, c[0x0][0x538], R13 ;  /* 0x00014e0004007a24 */ /* 0x000fca00078e020d */
[----:B------:R-:W-:Y:S01]  /*227a0*/  ISETP.GT.AND P0, PT, R0, R9, PT ;  /* 0x000000090000720c */ /* 0x000fe20003f04270 */
[----:B------:R-:W-:-:S12]  /*227b0*/  BRA.DIV ~URZ, `(.L_x_2479) ;  /* 0x00003f627f007947 */ /* 0x000fd8000b800000 */
[----:B------:R-:W-:-:S04]  /*227c0*/  VOTE.ANY R6, PT, !P0 ;  /* 0x0000000000067806 */ /* 0x000fc800040e0100 */
.L_x_2548:
[----:B------:R-:W1:Y:S02]  /*227d0*/  POPC R0, R6 ;  /* 0x0000000600007309 */ /* 0x000e640000000000 */
[----:B-1----:R-:W-:Y:S01]  /*227e0*/  IADD3 R239, R0, R239, RZ ;  /* 0x000000ef00ef7210 */ /* 0x002fe20007ffe0ff */
[----:B------:R-:W-:Y:S05]  /*227f0*/  BRA.DIV ~URZ, `(.L_x_2480) ;  /* 0x00003f727f007947 */ /* 0x000fea000b800000 */
[----:B------:R1:W2:Y:S04]  /*22800*/  SHFL.IDX PT, R12, R7, R0, 0x1f ;  /* 0x00001f00070c7589 */ /* 0x0002a800000e0000 */
[----:B------:R1:W4:Y:S02]  /*22810*/  SHFL.IDX PT, R5, R8, R0, 0x1f ;  /* 0x00001f0008057589 */ /* 0x00032400000e0000 */
.L_x_2549:
[----:B------:R-:W-:Y:S01]  /*22820*/  ISETP.NE.AND P0, PT, R6, RZ, PT ;  /* 0x000000ff0600720c */ /* 0x000fe20003f05270 */
[----:B------:R-:W-:-:S12]  /*22830*/  BSSY B0, `(.L_x_2481) ;  /* 0x0000005000007945 */ /* 0x000fd80003800000 */
[----:B------:R-:W-:Y:S05]  /*22840*/  @!P0 BRA `(.L_x_2482) ;  /* 0x0000003000008947 */ /* 0x000fea0003800000 */
[----:B-1----:R-:W-:Y:S01]  /*22850*/  IADD3 R0, R0, -0x1, RZ ;  /* 0xffffffff00007810 */ /* 0x002fe20007ffe0ff */
[----:B------:R-:W-:Y:S05]  /*22860*/  BRA.DIV ~URZ, `(.L_x_2483) ;  /* 0x00003fd27f007947 */ /* 0x000fea000b800000 */
[----:B------:R1:W3:Y:S02]  /*22870*/  SHFL.IDX PT, R14, R4, R0, 0x1f ;  /* 0x00001f00040e7589 */ /* 0x0002e400000e0000 */
.L_x_2482:
[----:B------:R-:W-:Y:S05]  /*22880*/  BSYNC B0 ;  /* 0x0000000000007941 */ /* 0x000fea0003800000 */
.L_x_2481:
[----:B----4-:R-:W-:Y:S01]  /*22890*/  ISETP.NE.AND P0, PT, R5, 0x1, PT ;  /* 0x000000010500780c */ /* 0x010fe20003f05270 */
[----:B---3--:R-:W-:Y:S01]  /*228a0*/  IMAD R236, R14, c[0x0][0x538], R13 ;  /* 0x00014e000eec7a24 */ /* 0x008fe200078e020d */
[----:B------:R-:W-:Y:S04]  /*228b0*/  BSSY B0, `(.L_x_2484) ;  /* 0x0000082000007945 */ /* 0x000fe80003800000 */
[----:B-1----:R-:W-:-:S07]  /*228c0*/  IADD3 R8, -R236, R9, RZ ;  /* 0x00000009ec087210 */ /* 0x002fce0007ffe1ff */
[----:B------:R-:W-:Y:S05]  /*228d0*/  @!P0 BRA `(.L_x_2485) ;  /* 0x000003d000008947 */ /* 0x000fea0003800000 */
[-C--:B--2---:R-:W-:Y:S02]  /*228e0*/  IABS R2, R12.reuse ;  /* 0x0000000c00027213 */ /* 0x084fe40000000000 */
[----:B------:R-:W-:Y:S02]  /*228f0*/  IABS R9, R12 ;  /* 0x0000000c00097213 */ /* 0x000fe40000000000 */
[----:B------:R-:W1:Y:S08]  /*22900*/  I2F.RP R0, R2 ;  /* 0x0000000200007306 */ /* 0x000e700000209400 */
        /* <DEDUP_REMOVED lines=46> */
[C---:B------:R-:W-:Y:S02]  /*22bf0*/  LOP3.LUT R3, R0.reuse, R5, RZ, 0x3c, !PT ;  /* 0x0000000500037212 */ /* 0x040fe400078e3cff */
[----:B------:R-:W-:Y:S02]  /*22c00*/  IADD3 R4, -R0, RZ, RZ ;  /* 0x000000ff00047210 */ /* 0x000fe40007ffe1ff */
[----:B------:R-:W-:-:S07]  /*22c10*/  ISETP.GE.AND P1, PT, R3, RZ, PT ;  /* 0x000000ff0300720c */ /* 0x000fce0003f26270 */
[----:B------:R-:W-:-:S06]  /*22c20*/  @P2 IADD3 R2, R2, 0x1, RZ ;  /* 0x0000000102022810 */ /* 0x000fcc0007ffe0ff */
[----:B------:R-:W-:Y:S01]  /*22c30*/  @!P1 IMAD.MOV R2, RZ, RZ, -R2 ;  /* 0x000000ffff029224 */ /* 0x000fe200078e0a02 */
[----:B------:R-:W-:-:S05]  /*22c40*/  @!P0 LOP3.LUT R2, RZ, R5, RZ, 0x33, !PT ;  /* 0x00000005ff028212 */ /* 0x000fca00078e33ff */
[----:B------:R-:W-:-:S04]  /*22c50*/  IMAD.MOV R3, RZ, RZ, -R2 ;  /* 0x000000ffff037224 */ /* 0x000fc800078e0a02 */
[C---:B------:R-:W-:Y:S02]  /*22c60*/  IMAD R3, R5.reuse, R3, R0 ;  /* 0x0000000305037224 */ /* 0x040fe400078e0200 */
[----:B------:R-:W-:Y:S02]  /*22c70*/  IMAD R0, R5, 0x1000000, R2 ;  /* 0x0100000005007824 */ /* 0x000fe400078e0202 */
[----:B------:R-:W-:Y:S02]  /*22c80*/  IMAD R2, R12, R4, R8 ;  /* 0x000000040c027224 */ /* 0x000fe400078e0208 */
[----:B------:R-:W-:Y:S01]  /*22c90*/  IMAD R238, R3, 0x10000, R0 ;  /* 0x0001000003ee7824 */ /* 0x000fe200078e0200 */
[----:B------:R-:W-:Y:S05]  /*22ca0*/  BRA `(.L_x_2486) ;  /* 0x0000042000007947 */ /* 0x000fea0003800000 */
.L_x_2485:
[----:B------:R-:W-:-:S04]  /*22cb0*/  IMAD.MOV.U32 R2, RZ, RZ, 0x4 ;  /* 0x00000004ff027424 */ /* 0x000fc800078e00ff */
[----:B------:R-:W-:-:S05]  /*22cc0*/  IMAD.WIDE R2, R239, R2, c[0x0][0x590] ;  /* 0x00016400ef027625 */ /* 0x000fca00078e0202 */
[----:B------:R-:W3:Y:S02]  /*22cd0*/  LDG.E R4, [R2.64] ;  /* 0x0000000c02047981 */ /* 0x000ee4000c1e1900 */
        /* <DEDUP_REMOVED lines=29> */
[----:B------:R-:W-:Y:S02]  /*22eb0*/  IMAD R9, R4, R2, RZ ;  /* 0x0000000204097224 */ /* 0x000fe400078e02ff */
[----:B------:R-:W-:-:S03]  /*22ec0*/  IMAD.MOV R2, RZ, RZ, -R2 ;  /* 0x000000ffff027224 */ /* 0x000fc600078e0a02 */
[----:B------:R-:W-:Y:S01]  /*22ed0*/  IADD3 R0, -R9, c[0x0][0x538], RZ ;  /* 0x00014e0009007a10 */ /* 0x000fe20007ffe1ff */
[----:B------:R-:W-:-:S03]  /*22ee0*/  IMAD R6, R7, R2, R8 ;  /* 0x0000000207067224 */ /* 0x000fc600078e0208 */
[----:B------:R-:W-:Y:S02]  /*22ef0*/  IMNMX R0, R4, R0, PT ;  /* 0x0000000004007217 */ /* 0x000fe40003800200 */
[----:B------:R-:W-:Y:S02]  /*22f00*/  IABS R2, R6 ;  /* 0x0000000600027213 */ /* 0x000fe40000000000 */
[-C--:B------:R-:W-:Y:S02]  /*22f10*/  IABS R3, R0.reuse ;  /* 0x0000000000037213 */ /* 0x080fe40000000000 */
[----:B------:R-:W-:Y:S02]  /*22f20*/  IABS R13, R0 ;  /* 0x00000000000d7213 */ /* 0x000fe40000000000 */
[----:B------:R-:W1:Y:S01]  /*22f30*/  I2F.RP R4, R3 ;  /* 0x0000000300047306 */ /* 0x000e620000209400 */
[----:B------:R-:W-:Y:S02]  /*22f40*/  MOV R7, R2 ;  /* 0x0000000200077202 */ /* 0x000fe40000000f00 */
[----:B------:R-:W-:-:S05]  /*22f50*/  IMAD.MOV R2, RZ, RZ, -R13 ;  /* 0x000000ffff027224 */ /* 0x000fca00078e0a0d */
[----:B-1----:R-:W1:Y:S02]  /*22f60*/  MUFU.RCP R4, R4 ;  /* 0x0000000400047308 */ /* 0x002e640000001000 */
[----:B-1----:R-:W-:-:S06]  /*22f70*/  IADD3 R4, R4, 0xffffffe, RZ ;  /* 0x0ffffffe04047810 */ /* 0x002fcc0007ffe0ff */
[----:B------:R-:W1:Y:S02]  /*22f80*/  F2I.FTZ.U32.TRUNC.NTZ R5, R4 ;  /* 0x0000000400057305 */ /* 0x000e64000021f000 */
[----:B-1----:R-:W-:-:S04]  /*22f90*/  IMAD.MOV R4, RZ, RZ, -R5 ;  /* 0x000000ffff047224 */ /* 0x002fc800078e0a05 */
[----:B------:R-:W-:Y:S02]  /*22fa0*/  IMAD R8, R4, R3, RZ ;  /* 0x0000000304087224 */ /* 0x000fe400078e02ff */
[----:B------:R-:W-:-:S04]  /*22fb0*/  IMAD.MOV.U32 R4, RZ, RZ, RZ ;  /* 0x000000ffff047224 */ /* 0x000fc800078e00ff */
[----:B------:R-:W-:-:S04]  /*22fc0*/  IMAD.HI.U32 R5, R5, R8, R4 ;  /* 0x0000000805057227 */ /* 0x000fc800078e0004 */
        /* <DEDUP_REMOVED lines=16> */
.L_x_2486:
[----:B------:R-:W-:Y:S05]  /*230d0*/  BSYNC B0 ;  /* 0x0000000000007941 */ /* 0x000fea0003800000 */
.L_x_2484:
[----:B------:R-:W-:-:S04]  /*230e0*/  LOP3.LUT R2, RZ, R2, RZ, 0x33, !PT ;  /* 0x00000002ff027212 */ /* 0x000fc800078e33ff */
[----:B------:R-:W-:Y:S01]  /*230f0*/  IADD3 R237, R2, R12, RZ ;  /* 0x0000000c02ed7210 */ /* 0x000fe20007ffe0ff */
[----:B------:R-:W-:Y:S05]  /*23100*/  BRA `(.L_x_2487) ;  /* 0x0000004000007947 */ /* 0x000fea0003800000 */
.L_x_2475:
[----:B------:R-:W-:Y:S01]  /*23110*/  IMAD.MOV.U32 R236, RZ, RZ, R9 ;  /* 0x000000ffffec7224 */ /* 0x000fe200078e0009 */
[----:B------:R-:W-:Y:S01]  /*23120*/  MOV R238, RZ ;  /* 0x000000ff00ee7202 */ /* 0x000fe20000000f00 */
[----:B------:R-:W-:Y:S01]  /*23130*/  IMAD.MOV.U32 R237, RZ, RZ, RZ ;  /* 0x000000ffffed7224 */ /* 0x000fe200078e00ff */
[----:B------:R-:W-:Y:S02]  /*23140*/  MOV R239, c[0x0][0x53c] ;  /* 0x00014f0000ef7a02 */ /* 0x000fe40000000f00 */
.L_x_2487:
[----:B------:R-:W-:Y:S05]  /*23150*/  BSYNC B1 ;  /* 0x0000000000017941 */ /* 0x000fea0003800000 */
.L_x_2473:
[----:B------:R-:W-:Y:S01]  /*23160*/  WARPSYNC 0xffffffff ;  /* 0xffffffff00007948 */ /* 0x000fe20003800000 */
[----:B------:R-:W-:Y:S01]  /*23170*/  BAR.SYNC.DEFER_BLOCKING 0x4, 0x100 ;  /* 0x0104000000007b1d */ /* 0x000fe20000010000 */
[----:B------:R-:W-:-:S13]  /*23180*/  ISETP.NE.AND P0, PT, R15, RZ, PT ;  /* 0x000000ff0f00720c */ /* 0x000fda0003f05270 */
[----:B------:R1:W-:Y:S04]  /*23190*/  @!P0 STS.128 [0x24100], R236 ;  /* 0x024100ecff008388 */ /* 0x0003e80000000c00 */
[----:B------:R-:W-:Y:S06]  /*231a0*/  BAR.ARV 0x5, 0x100 ;  /* 0x0144000000007b1d */ /* 0x000fec0000002000 */
.L_x_2468:
[----:B----4-:R-:W-:-:S13]  /*231b0*/  ISETP.GE.AND P0, PT, R239, c[0x0][0x53c], PT ;  /* 0x00014f00ef007a0c */ /* 0x010fda0003f06270 */
[----:B-123--:R-:W-:Y:S01]  /*231c0*/  @P0 CALL.REL.NOINC `(.L_x_2488) ;  /* 0x0000001000000944 */ /* 0x00efe20003c00000 */
[----:B------:R-:W-:Y:S05]  /*231d0*/  BRA `(.L_x_2489) ;  /* 0xfffdebe000007947 */ /* 0x000fea000383ffff */
.L_x_2488:
[----:B------:R-:W-:Y:S05]  /*231e0*/  EXIT ;  /* 0x000000000000794d */ /* 0x000fea0003800000 */
.L_x_2228:
[----:B------:R-:W-:Y:S01]  /*231f0*/  IMAD.MOV.U32 R0, RZ, RZ, R5 ;  /* 0x000000ffff007224 */ /* 0x000fe200078e0005 */
[----:B------:R-:W-:Y:S02]  /*23200*/  MOV R3, 0x1 ;  /* 0x0000000100037802 */ /* 0x000fe40000000f00 */
[----:B------:R-:W-:Y:S02]  /*23210*/  MOV R2, 0x23230 ;  /* 0x0002323000027802 */ /* 0x000fe40000000f00 */
[----:B-1----:R-:W-:Y:S05]  /*23220*/  CALL.REL.NOINC `($__internal_40_$__cuda_sm70_shflsync_up_p) ;  /* 0x0000373000007944 */ /* 0x002fea0003c00000 */
[----:B------:R-:W-:Y:S01]  /*23230*/  MOV R0, R4 ;  /* 0x0000000400007202 */ /* 0x000fe20000000f00 */
[----:B------:R-:W-:Y:S05]  /*23240*/  BRA `(.L_x_2490) ;  /* 0xfffdd1f000007947 */ /* 0x000fea000383ffff */
.L_x_2229:
[----:B------:R-:W-:Y:S01]  /*23250*/  IMAD.MOV.U32 R0, RZ, RZ, R5 ;  /* 0x000000ffff007224 */ /* 0x000fe200078e0005 */
[----:B------:R-:W-:Y:S02]  /*23260*/  MOV R3, 0x2 ;  /* 0x0000000200037802 */ /* 0x000fe40000000f00 */
[----:B------:R-:W-:Y:S02]  /*23270*/  MOV R2, 0x23290 ;  /* 0x0002329000027802 */ /* 0x000fe40000000f00 */
[----:B-1----:R-:W-:Y:S05]  /*23280*/  CALL.REL.NOINC `($__internal_40_$__cuda_sm70_shflsync_up_p) ;  /* 0x000036d000007944 */ /* 0x002fea0003c00000 */
[----:B------:R-:W-:Y:S01]  /*23290*/  SEL R4, R4, RZ, P4 ;  /* 0x000000ff04047207 */ /* 0x000fe20002000000 */
[----:B------:R-:W-:Y:S01]  /*232a0*/  IMAD.MOV.U32 R3, RZ, RZ, 0x4 ;  /* 0x00000004ff037424 */ /* 0x000fe200078e00ff */
[----:B------:R-:W-:-:S03]  /*232b0*/  MOV R2, 0x232e0 ;  /* 0x000232e000027802 */ /* 0x000fc60000000f00 */
[----:B------:R-:W-:Y:S02]  /*232c0*/  IMAD.IADD R0, R5, 0x1, R4 ;  /* 0x0000000105007824 */ /* 0x000fe400078e0204 */
[----:B------:R-:W-:Y:S05]  /*232d0*/  CALL.REL.NOINC `($__internal_40_$__cuda_sm70_shflsync_up_p) ;  /* 0x0000368000007944 */ /* 0x000fea0003c00000 */
        /* <DEDUP_REMOVED lines=12> */
[----:B------:R-:W-:Y:S02]  /*233a0*/  MOV R33, 0x1f ;  /* 0x0000001f00217802 */ /* 0x000fe40000000f00 */
[----:B------:R-:W-:Y:S01]  /*233b0*/  MOV R3, 0x233f0 ;  /* 0x000233f000037802 */ /* 0x000fe20000000f00 */
[----:B------:R-:W-:-:S04]  /*233c0*/  IMAD.IADD R4, R0, 0x1, R4 ;  /* 0x0000000100047824 */ /* 0x000fc800078e0204 */
[----:B------:R-:W-:Y:S02]  /*233d0*/  IMAD.MOV.U32 R34, RZ, RZ, R4 ;  /* 0x000000ffff227224 */ /* 0x000fe400078e0004 */
[----:B------:R-:W-:Y:S05]  /*233e0*/  CALL.REL.NOINC `($__internal_39_$__cuda_sm70_shflsync_idx_p) ;  /* 0x0000351000007944 */ /* 0x000fea0003c00000 */
[----:B------:R-:W-:Y:S01]  /*233f0*/  MOV R0, R35 ;  /* 0x0000002300007202 */ /* 0x000fe20000000f00 */
[----:B------:R-:W-:Y:S05]  /*23400*/  BRA `(.L_x_2491) ;  /* 0xfffdd13000007947 */ /* 0x000fea000383ffff */
.L_x_2231:
[----:B------:R-:W-:Y:S02]  /*23410*/  SEL R0, RZ, 0x1, P0 ;  /* 0x00000001ff007807 */ /* 0x000fe40000000000 */
[----:B------:R-:W-:Y:S02]  /*23420*/  MOV R2, 0x23440 ;  /* 0x0002344000027802 */ /* 0x000fe40000000f00 */
[----:B-1----:R-:W-:Y:S05]  /*23430*/  CALL.REL.NOINC `($__internal_41_$__cuda_sm70_votesync_ballot) ;  /* 0x0000358000007944 */ /* 0x002fea0003c00000 */
[----:B------:R-:W-:Y:S01]  /*23440*/  MOV R6, R0 ;  /* 0x0000000000067202 */ /* 0x000fe20000000f00 */
[----:B------:R-:W-:Y:S05]  /*23450*/  BRA `(.L_x_2492) ;  /* 0xfffdd17000007947 */ /* 0x000fea000383ffff */
.L_x_2232:
[----:B------:R-:W-:Y:S01]  /*23460*/  IMAD.MOV.U32 R34, RZ, RZ, R9 ;  /* 0x000000ffff227224 */ /* 0x000fe200078e0009 */
[----:B------:R-:W-:Y:S01]  /*23470*/  MOV R2, R0 ;  /* 0x0000000000027202 */ /* 0x000fe20000000f00 */
[----:B------:R-:W-:Y:S01]  /*23480*/  IMAD.MOV.U32 R33, RZ, RZ, 0x1f ;  /* 0x0000001fff217424 */ /* 0x000fe200078e00ff */
[----:B------:R-:W-:Y:S02]  /*23490*/  MOV R3, 0x234b0 ;  /* 0x000234b000037802 */ /* 0x000fe40000000f00 */
[----:B------:R-:W-:Y:S05]  /*234a0*/  CALL.REL.NOINC `($__internal_39_$__cuda_sm70_shflsync_idx_p) ;  /* 0x0000345000007944 */ /* 0x000fea0003c00000 */
[----:B------:R-:W-:Y:S01]  /*234b0*/  IMAD.MOV.U32 R12, RZ, RZ, R35 ;  /* 0x000000ffff0c7224 */ /* 0x000fe200078e0023 */
[----:B------:R-:W-:Y:S01]  /*234c0*/  MOV R34, R8 ;  /* 0x0000000800227202 */ /* 0x000fe20000000f00 */
[----:B------:R-:W-:Y:S01]  /*234d0*/  IMAD.MOV.U32 R5, RZ, RZ, RZ ;  /* 0x000000ffff057224 */ /* 0x000fe200078e00ff */
[----:B------:R-:W-:Y:S01]  /*234e0*/  MOV R2, R0 ;  /* 0x0000000000027202 */ /* 0x000fe20000000f00 */
[----:B------:R-:W-:Y:S01]  /*234f0*/  IMAD.MOV.U32 R33, RZ, RZ, 0x1f ;  /* 0x0000001fff217424 */ /* 0x000fe200078e00ff */
[----:B------:R-:W-:-:S02]  /*23500*/  MOV R3, 0x23520 ;  /* 0x0002352000037802 */ /* 0x000fc40000000f00 */
[----:B------:R-:W-:Y:S05]  /*23510*/  CALL.REL.NOINC `($__internal_39_$__cuda_sm70_shflsync_idx_p) ;  /* 0x000033e000007944 */ /* 0x000fea0003c00000 */
[----:B------:R-:W-:Y:S01]  /*23520*/  MOV R9, R35 ;  /* 0x0000002300097202 */ /* 0x000fe20000000f00 */
[----:B------:R-:W-:Y:S05]  /*23530*/  BRA `(.L_x_2493) ;  /* 0xfffdd0f000007947 */ /* 0x000fea000383ffff */
.L_x_2235:
[----:B------:R-:W-:Y:S01]  /*23540*/  IMAD.MOV.U32 R34, RZ, RZ, R4 ;  /* 0x000000ffff227224 */ /* 0x000fe200078e0004 */
[----:B------:R-:W-:Y:S01]  /*23550*/  MOV R2, R0 ;  /* 0x0000000000027202 */ /* 0x000fe20000000f00 */
[----:B------:R-:W-:Y:S01]  /*23560*/  IMAD.MOV.U32 R33, RZ, RZ, 0x1f ;  /* 0x0000001fff217424 */ /* 0x000fe200078e00ff */
[----:B------:R-:W-:-:S02]  /*23570*/  MOV R3, 0x23590 ;  /* 0x0002359000037802 */ /* 0x000fc40000000f00 */
[----:B--23--:R-:W-:Y:S05]  /*23580*/  CALL.REL.NOINC `($__internal_39_$__cuda_sm70_shflsync_idx_p) ;  /* 0x0000337000007944 */ /* 0x00cfea0003c00000 */
[----:B------:R-:W-:Y:S01]  /*23590*/  MOV R5, R35 ;  /* 0x0000002300057202 */ /* 0x000fe20000000f00 */
[----:B------:R-:W-:Y:S05]  /*235a0*/  BRA `(.L_x_2234) ;  /* 0xfffdd0e000007947 */ /* 0x000fea000383ffff */
.L_x_2290:
[----:B------:R-:W-:Y:S01]  /*235b0*/  IMAD.MOV.U32 R34, RZ, RZ, R12 ;  /* 0x000000ffff227224 */ /* 0x000fe200078e000c */
[----:B------:R-:W-:Y:S01]  /*235c0*/  MOV R2, RZ ;  /* 0x000000ff00027202 */ /* 0x000fe20000000f00 */
[----:B------:R-:W-:Y:S01]  /*235d0*/  IMAD.MOV.U32 R33, RZ, RZ, 0x181f ;  /* 0x0000181fff217424 */ /* 0x000fe200078e00ff */
[----:B------:R-:W-:-:S02]  /*235e0*/  MOV R3, 0x23600 ;  /* 0x0002360000037802 */ /* 0x000fc40000000f00 */
[----:B-----5:R-:W-:Y:S05]  /*235f0*/  CALL.REL.NOINC `($__internal_39_$__cuda_sm70_shflsync_idx_p) ;  /* 0x0000330000007944 */ /* 0x020fea0003c00000 */
[----:B------:R-:W-:Y:S01]  /*23600*/  MOV R4, R35 ;  /* 0x0000002300047202 */ /* 0x000fe20000000f00 */
[----:B------:R-:W-:Y:S05]  /*23610*/  BRA `(.L_x_2494) ;  /* 0xfffe553000007947 */ /* 0x000fea000383ffff */
.L_x_2291:
[----:B------:R-:W-:Y:S01]  /*23620*/  IMAD.MOV.U32 R34, RZ, RZ, R13 ;  /* 0x000000ffff227224 */ /* 0x000fe200078e000d */
[----:B------:R-:W-:Y:S01]  /*23630*/  MOV R2, RZ ;  /* 0x000000ff00027202 */ /* 0x000fe20000000f00 */
[----:B------:R-:W-:Y:S01]  /*23640*/  IMAD.MOV.U32 R33, RZ, RZ, 0x181f ;  /* 0x0000181fff217424 */ /* 0x000fe200078e00ff */
[----:B------:R-:W-:-:S02]  /*23650*/  MOV R3, 0x23670 ;  /* 0x0002367000037802 */ /* 0x000fc40000000f00 */
[----:B-12--5:R-:W-:Y:S05]  /*23660*/  CALL.REL.NOINC `($__internal_39_$__cuda_sm70_shflsync_idx_p) ;  /* 0x0000329000007944 */ /* 0x026fea0003c00000 */
[----:B------:R-:W-:Y:S01]  /*23670*/  MOV R0, R35 ;  /* 0x0000002300007202 */ /* 0x000fe20000000f00 */
[----:B------:R-:W-:Y:S05]  /*23680*/  BRA `(.L_x_2495) ;  /* 0xfffe54e000007947 */ /* 0x000fea000383ffff */
.L_x_2294:
[----:B------:R-:W-:Y:S01]  /*23690*/  IMAD.MOV.U32 R34, RZ, RZ, R12 ;  /* 0x000000ffff227224 */ /* 0x000fe200078e000c */
[----:B--2---:R-:W-:Y:S01]  /*236a0*/  MOV R2, 0x1 ;  /* 0x0000000100027802 */ /* 0x004fe20000000f00 */
[----:B------:R-:W-:Y:S01]  /*236b0*/  IMAD.MOV.U32 R33, RZ, RZ, 0x181f ;  /* 0x0000181fff217424 */ /* 0x000fe200078e00ff */
[----:B------:R-:W-:-:S02]  /*236c0*/  MOV R3, 0x236e0 ;  /* 0x000236e000037802 */ /* 0x000fc40000000f00 */
[----:B-1-345:R-:W-:Y:S05]  /*236d0*/  CALL.REL.NOINC `($__internal_39_$__cuda_sm70_shflsync_idx_p) ;  /* 0x0000322000007944 */ /* 0x03afea0003c00000 */
[----:B------:R-:W-:Y:S01]  /*236e0*/  IMAD.MOV.U32 R4, RZ, RZ, R35 ;  /* 0x000000ffff047224 */ /* 0x000fe200078e0023 */
[----:B------:R-:W-:Y:S01]  /*236f0*/  MOV R2, 0x1 ;  /* 0x0000000100027802 */ /* 0x000fe20000000f00 */
[----:B------:R-:W-:Y:S01]  /*23700*/  IMAD.MOV.U32 R34, RZ, RZ, R13 ;  /* 0x000000ffff227224 */ /* 0x000fe200078e000d */
[----:B------:R-:W-:-:S02]  /*23710*/  MOV R33, 0x181f ;  /* 0x0000181f00217802 */ /* 0x000fc40000000f00 */
[----:B------:R-:W-:Y:S02]  /*23720*/  MOV R3, 0x23740 ;  /* 0x0002374000037802 */ /* 0x000fe40000000f00 */
[----:B------:R-:W-:Y:S05]  /*23730*/  CALL.REL.NOINC `($__internal_39_$__cuda_sm70_shflsync_idx_p) ;  /* 0x000031c000007944 */ /* 0x000fea0003c00000 */
[----:B------:R-:W-:Y:S01]  /*23740*/  MOV R0, R35 ;  /* 0x0000002300007202 */ /* 0x000fe20000000f00 */
[----:B------:R-:W-:Y:S05]  /*23750*/  BRA `(.L_x_2496) ;  /* 0xfffe555000007947 */ /* 0x000fea000383ffff */
.L_x_2297:
[----:B------:R-:W-:Y:S01]  /*23760*/  IMAD.MOV.U32 R34, RZ, RZ, R12 ;  /* 0x000000ffff227224 */ /* 0x000fe200078e000c */
[----:B-1----:R-:W-:Y:S01]  /*23770*/  MOV R2, 0x2 ;  /* 0x0000000200027802 */ /* 0x002fe20000000f00 */
[----:B------:R-:W-:Y:S01]  /*23780*/  IMAD.MOV.U32 R33, RZ, RZ, 0x181f ;  /* 0x0000181fff217424 */ /* 0x000fe200078e00ff */
[----:B------:R-:W-:Y:S02]  /*23790*/  MOV R3, 0x237b0 ;  /* 0x000237b000037802 */ /* 0x000fe40000000f00 */
[----:B--2345:R-:W-:Y:S05]  /*237a0*/  CALL.REL.NOINC `($__internal_39_$__cuda_sm70_shflsync_idx_p) ;  /* 0x0000315000007944 */ /* 0x03cfea0003c00000 */
[----:B------:R-:W-:Y:S01]  /*237b0*/  MOV R4, R35 ;  /* 0x0000002300047202 */ /* 0x000fe20000000f00 */
[----:B------:R-:W-:Y:S05]  /*237c0*/  BRA `(.L_x_2497) ;  /* 0xfffe561000007947 */ /* 0x000fea000383ffff */
.L_x_2298:
[----:B------:R-:W-:Y:S01]  /*237d0*/  IMAD.MOV.U32 R34, RZ, RZ, R13 ;  /* 0x000000ffff227224 */ /* 0x000fe200078e000d */
[----:B------:R-:W-:Y:S01]  /*237e0*/  MOV R2, 0x2 ;  /* 0x0000000200027802 */ /* 0x000fe20000000f00 */
[----:B------:R-:W-:Y:S01]  /*237f0*/  IMAD.MOV.U32 R33, RZ, RZ, 0x181f ;  /* 0x0000181fff217424 */ /* 0x000fe200078e00ff */
[----:B------:R-:W-:Y:S02]  /*23800*/  MOV R3, 0x23820 ;  /* 0x0002382000037802 */ /* 0x000fe40000000f00 */
[----:B-12345:R-:W-:Y:S05]  /*23810*/  CALL.REL.NOINC `($__internal_39_$__cuda_sm70_shflsync_idx_p) ;  /* 0x000030e000007944 */ /* 0x03efea0003c00000 */
[----:B------:R-:W-:Y:S01]  /*23820*/  MOV R0, R35 ;  /* 0x0000002300007202 */ /* 0x000fe20000000f00 */
[----:B------:R-:W-:Y:S05]  /*23830*/  BRA `(.L_x_2498) ;  /* 0xfffe55c000007947 */ /* 0x000fea000383ffff */
.L_x_2301:
[----:B------:R-:W-:Y:S01]  /*23840*/  IMAD.MOV.U32 R34, RZ, RZ, R12 ;  /* 0x000000ffff227224 */ /* 0x000fe200078e000c */
[----:B-1----:R-:W-:Y:S01]  /*23850*/  MOV R2, 0x3 ;  /* 0x0000000300027802 */ /* 0x002fe20000000f00 */
[----:B------:R-:W-:Y:S01]  /*23860*/  IMAD.MOV.U32 R33, RZ, RZ, 0x181f ;  /* 0x0000181fff217424 */ /* 0x000fe200078e00ff */
[----:B------:R-:W-:-:S02]  /*23870*/  MOV R3, 0x23890 ;  /* 0x0002389000037802 */ /* 0x000fc40000000f00 */
[----:B--2345:R-:W-:Y:S05]  /*23880*/  CALL.REL.NOINC `($__internal_39_$__cuda_sm70_shflsync_idx_p) ;  /* 0x0000307000007944 */ /* 0x03cfea0003c00000 */
        /* <DEDUP_REMOVED lines=8> */
.L_x_2304:
[----:B------:R-:W-:Y:S01]  /*23910*/  IMAD.MOV.U32 R34, RZ, RZ, R5 ;  /* 0x000000ffff227224 */ /* 0x000fe200078e0005 */
[----:B------:R-:W-:Y:S01]  /*23920*/  MOV R2, RZ ;  /* 0x000000ff00027202 */ /* 0x000fe20000000f00 */
[----:B------:R-:W-:Y:S01]  /*23930*/  IMAD.MOV.U32 R33, RZ, RZ, 0x181f ;  /* 0x0000181fff217424 */ /* 0x000fe200078e00ff */
[----:B------:R-:W-:Y:S02]  /*23940*/  MOV R3, 0x23960 ;  /* 0x0002396000037802 */ /* 0x000fe40000000f00 */
[----:B------:R-:W-:Y:S05]  /*23950*/  CALL.REL.NOINC `($__internal_39_$__cuda_sm70_shflsync_idx_p) ;  /* 0x00002fa000007944 */ /* 0x000fea0003c00000 */
[----:B------:R-:W-:Y:S01]  /*23960*/  MOV R4, R35 ;  /* 0x0000002300047202 */ /* 0x000fe20000000f00 */
[----:B------:R-:W-:Y:S05]  /*23970*/  BRA `(.L_x_2500) ;  /* 0xfffe60c000007947 */ /* 0x000fea000383ffff */
.L_x_2305:
[----:B------:R-:W-:Y:S01]  /*23980*/  IMAD.MOV.U32 R34, RZ, RZ, R14 ;  /* 0x000000ffff227224 */ /* 0x000fe200078e000e */
[----:B------:R-:W-:Y:S01]  /*23990*/  MOV R2, RZ ;  /* 0x000000ff00027202 */ /* 0x000fe20000000f00 */
[----:B------:R-:W-:Y:S01]  /*239a0*/  IMAD.MOV.U32 R33, RZ, RZ, 0x181f ;  /* 0x0000181fff217424 */ /* 0x000fe200078e00ff */
[----:B------:R-:W-:Y:S02]  /*239b0*/  MOV R3, 0x239d0 ;  /* 0x000239d000037802 */ /* 0x000fe40000000f00 */
[----:B-12---:R-:W-:Y:S05]  /*239c0*/  CALL.REL.NOINC `($__internal_39_$__cuda_sm70_shflsync_idx_p) ;  /* 0x00002f3000007944 */ /* 0x006fea0003c00000 */
[----:B------:R-:W-:Y:S01]  /*239d0*/  IADD3 R6, P1, R35, R15, RZ ;  /* 0x0000000f23067210 */ /* 0x000fe20007f3e0ff */
[----:B------:R-:W-:Y:S01]  /*239e0*/  IMAD.MOV.U32 R34, RZ, RZ, R5 ;  /* 0x000000ffff227224 */ /* 0x000fe200078e0005 */
[----:B------:R-:W-:Y:S01]  /*239f0*/  ISETP.GE.AND P0, PT, R198, c[0x0][0x1d4], PT ;  /* 0x00007500c6007a0c */ /* 0x000fe20003f06270 */
[----:B------:R-:W-:-:S02]  /*23a00*/  IMAD.MOV.U32 R33, RZ, RZ, 0x181f ;  /* 0x0000181fff217424 */ /* 0x000fc400078e00ff */
[----:B------:R-:W-:Y:S01]  /*23a10*/  IMAD.X R7, R4, 0x1, R16, P1 ;  /* 0x0000000104077824 */ /* 0x000fe200008e0610 */
[----:B------:R-:W-:Y:S02]  /*23a20*/  IADD3 R8, P1, R35, R17, RZ ;  /* 0x0000001123087210 */ /* 0x000fe40007f3e0ff */
[----:B------:R-:W-:-:S03]  /*23a30*/  SEL R13, RZ, 0x10, P0 ;  /* 0x00000010ff0d7807 */ /* 0x000fc60000000000 */
[----:B------:R-:W-:Y:S01]  /*23a40*/  IMAD.X R9, R4, 0x1, R19, P1 ;  /* 0x0000000104097824 */ /* 0x000fe200008e0613 */
[----:B------:R-:W-:-:S03]  /*23a50*/  IADD3 R2, P1, R35, R20, RZ ;  /* 0x0000001423027210 */ /* 0x000fc60007f3e0ff */
        /* <DEDUP_REMOVED lines=13> */
[----:B-1----:R-:W-:Y:S05]  /*23b30*/  CALL.REL.NOINC `($__internal_39_$__cuda_sm70_shflsync_idx_p) ;  /* 0x00002dc000007944 */ /* 0x002fea0003c00000 */
        /* <DEDUP_REMOVED lines=8> */
.L_x_2310:
[----:B------:R-:W-:Y:S01]  /*23bc0*/  IMAD.MOV.U32 R34, RZ, RZ, R26 ;  /* 0x000000ffff227224 */ /* 0x000fe200078e001a */
[----:B------:R-:W-:Y:S01]  /*23bd0*/  MOV R2, RZ ;  /* 0x000000ff00027202 */ /* 0x000fe20000000f00 */
[----:B------:R-:W-:Y:S01]  /*23be0*/  IMAD.MOV.U32 R33, RZ, RZ, 0x1c1f ;  /* 0x00001c1fff217424 */ /* 0x000fe200078e00ff */
[----:B------:R-:W-:Y:S02]  /*23bf0*/  MOV R3, 0x23c10 ;  /* 0x00023c1000037802 */ /* 0x000fe40000000f00 */
[----:B------:R-:W-:Y:S05]  /*23c00*/  CALL.REL.NOINC `($__internal_39_$__cuda_sm70_shflsync_idx_p) ;  /* 0x00002cf000007944 */ /* 0x000fea0003c00000 */
[----:B------:R-:W-:Y:S01]  /*23c10*/  MOV R5, R35 ;  /* 0x0000002300057202 */ /* 0x000fe20000000f00 */
[----:B------:R-:W-:Y:S05]  /*23c20*/  BRA `(.L_x_2502) ;  /* 0xfffe636000007947 */ /* 0x000fea000383ffff */
.L_x_2311:
[----:B------:R-:W-:Y:S01]  /*23c30*/  IMAD.MOV.U32 R34, RZ, RZ, R27 ;  /* 0x000000ffff227224 */ /* 0x000fe200078e001b */
[----:B------:R-:W-:Y:S01]  /*23c40*/  MOV R2, RZ ;  /* 0x000000ff00027202 */ /* 0x000fe20000000f00 */
[----:B------:R-:W-:Y:S01]  /*23c50*/  IMAD.MOV.U32 R33, RZ, RZ, 0x1c1f ;  /* 0x00001c1fff217424 */ /* 0x000fe200078e00ff */
[----:B------:R-:W-:Y:S02]  /*23c60*/  MOV R3, 0x23c80 ;  /* 0x00023c8000037802 */ /* 0x000fe40000000f00 */
[----:B-12---:R-:W-:Y:S05]  /*23c70*/  CALL.REL.NOINC `($__internal_39_$__cuda_sm70_shflsync_idx_p) ;  /* 0x00002c8000007944 */ /* 0x006fea0003c00000 */
[----:B------:R-:W-:Y:S01]  /*23c80*/  IMAD.MOV.U32 R34, RZ, RZ, R13 ;  /* 0x000000ffff227224 */ /* 0x000fe200078e000d */
[----:B------:R-:W-:Y:S01]  /*23c90*/  MOV R33, 0x1c1f ;  /* 0x00001c1f00217802 */ /* 0x000fe20000000f00 */
[----:B------:R-:W-:Y:S01]  /*23ca0*/  IMAD.MOV.U32 R2, RZ, RZ, RZ ;  /* 0x000000ffff027224 */ /* 0x000fe200078e00ff */
[----:B------:R-:W-:-:S02]  /*23cb0*/  MOV R4, R35 ;  /* 0x0000002300047202 */ /* 0x000fc40000000f00 */
[----:B------:R-:W-:Y:S02]  /*23cc0*/  MOV R3, 0x23ce0 ;  /* 0x00023ce000037802 */ /* 0x000fe40000000f00 */
[----:B------:R-:W-:Y:S05]  /*23cd0*/  CALL.REL.NOINC `($__internal_39_$__cuda_sm70_shflsync_idx_p) ;  /* 0x00002c2000007944 */ /* 0x000fea0003c00000 */
[----:B------:R-:W-:Y:S01]  /*23ce0*/  IMAD.MOV.U32 R12, RZ, RZ, R35 ;  /* 0x000000ffff0c7224 */ /* 0x000fe200078e0023 */
[----:B------:R-:W-:Y:S01]  /*23cf0*/  MOV R2, RZ ;  /* 0x000000ff00027202 */ /* 0x000fe20000000f00 */
[----:B------:R-:W-:Y:S01]  /*23d00*/  IMAD.MOV.U32 R34, RZ, RZ, R32 ;  /* 0x000000ffff227224 */ /* 0x000fe200078e0020 */
[----:B------:R-:W-:Y:S02]  /*23d10*/  MOV R33, 0x1c1f ;  /* 0x00001c1f00217802 */ /* 0x000fe40000000f00 */
[----:B------:R-:W-:Y:S02]  /*23d20*/  MOV R3, 0x23d40 ;  /* 0x00023d4000037802 */ /* 0x000fe40000000f00 */
[----:B------:R-:W-:Y:S05]  /*23d30*/  CALL.REL.NOINC `($__internal_39_$__cuda_sm70_shflsync_idx_p) ;  /* 0x00002bc000007944 */ /* 0x000fea0003c00000 */
[----:B------:R-:W-:Y:S01]  /*23d40*/  MOV R0, R35 ;  /* 0x0000002300007202 */ /* 0x000fe20000000f00 */
[----:B------:R-:W-:Y:S05]  /*23d50*/  BRA `(.L_x_2503) ;  /* 0xfffe627000007947 */ /* 0x000fea000383ffff */
.L_x_2314:
[----:B------:R-:W-:Y:S01]  /*23d60*/  IMAD.MOV.U32 R34, RZ, RZ, R26 ;  /* 0x000000ffff227224 */ /* 0x000fe200078e001a */
[----:B------:R-:W-:Y:S01]  /*23d70*/  MOV R2, 0x1 ;  /* 0x0000000100027802 */ /* 0x000fe20000000f00 */
[----:B------:R-:W-:Y:S01]  /*23d80*/  IMAD.MOV.U32 R33, RZ, RZ, 0x1c1f ;  /* 0x00001c1fff217424 */ /* 0x000fe200078e00ff */
[----:B------:R-:W-:Y:S02]  /*23d90*/  MOV R3, 0x23db0 ;  /* 0x00023db000037802 */ /* 0x000fe40000000f00 */
[----:B---3--:R-:W-:Y:S05]  /*23da0*/  CALL.REL.NOINC `($__internal_39_$__cuda_sm70_shflsync_idx_p) ;  /* 0x00002b5000007944 */ /* 0x008fea0003c00000 */
[----:B------:R-:W-:Y:S01]  /*23db0*/  IMAD.MOV.U32 R5, RZ, RZ, R35 ;  /* 0x000000ffff057224 */ /* 0x000fe200078e0023 */
[----:B------:R-:W-:Y:S01]  /*23dc0*/  MOV R2, 0x1 ;  /* 0x0000000100027802 */ /* 0x000fe20000000f00 */
[----:B------:R-:W-:Y:S01]  /*23dd0*/  IMAD.MOV.U32 R34, RZ, RZ, R27 ;  /* 0x000000ffff227224 */ /* 0x000fe200078e001b */
[----:B------:R-:W-:-:S02]  /*23de0*/  MOV R33, 0x1c1f ;  /* 0x00001c1f00217802 */ /* 0x000fc40000000f00 */
[----:B------:R-:W-:Y:S02]  /*23df0*/  MOV R3, 0x23e10 ;  /* 0x00023e1000037802 */ /* 0x000fe40000000f00 */
[----:B------:R-:W-:Y:S05]  /*23e00*/  CALL.REL.NOINC `($__internal_39_$__cuda_sm70_shflsync_idx_p) ;  /* 0x00002af000007944 */ /* 0x000fea0003c00000 */
[----:B------:R-:W-:Y:S01]  /*23e10*/  IMAD.MOV.U32 R34, RZ, RZ, R13 ;  /* 0x000000ffff227224 */ /* 0x000fe200078e000d */
[----:B------:R-:W-:Y:S01]  /*23e20*/  MOV R33, 0x1c1f ;  /* 0x00001c1f00217802 */ /* 0x000fe20000000f00 */
[----:B------:R-:W-:Y:S01]  /*23e30*/  IMAD.MOV.U32 R2, RZ, RZ, 0x1 ;  /* 0x00000001ff027424 */ /* 0x000fe200078e00ff */
[----:B------:R-:W-:Y:S02]  /*23e40*/  MOV R4, R35 ;  /* 0x0000002300047202 */ /* 0x000fe40000000f00 */
[----:B------:R-:W-:Y:S02]  /*23e50*/  MOV R3, 0x23e70 ;  /* 0x00023e7000037802 */ /* 0x000fe40000000f00 */
[----:B------:R-:W-:Y:S05]  /*23e60*/  CALL.REL.NOINC `($__internal_39_$__cuda_sm70_shflsync_idx_p) ;  /* 0x00002a9000007944 */ /* 0x000fea0003c00000 */
[----:B------:R-:W-:Y:S01]  /*23e70*/  IMAD.MOV.U32 R12, RZ, RZ, R35 ;  /* 0x000000ffff0c7224 */ /* 0x000fe200078e0023 */
[----:B------:R-:W-:Y:S01]  /*23e80*/  MOV R2, 0x1 ;  /* 0x0000000100027802 */ /* 0x000fe20000000f00 */
[----:B------:R-:W-:Y:S01]  /*23e90*/  IMAD.MOV.U32 R34, RZ, RZ, R32 ;  /* 0x000000ffff227224 */ /* 0x000fe200078e0020 */
[----:B------:R-:W-:Y:S02]  /*23ea0*/  MOV R33, 0x1c1f ;  /* 0x00001c1f00217802 */ /* 0x000fe40000000f00 */
[----:B------:R-:W-:-:S02]  /*23eb0*/  MOV R3, 0x23ed0 ;  /* 0x00023ed000037802 */ /* 0x000fc40000000f00 */
[----:B------:R-:W-:Y:S05]  /*23ec0*/  CALL.REL.NOINC `($__internal_39_$__cuda_sm70_shflsync_idx_p) ;  /* 0x00002a3000007944 */ /* 0x000fea0003c00000 */
[----:B------:R-:W-:Y:S01]  /*23ed0*/  MOV R0, R35 ;  /* 0x0000002300007202 */ /* 0x000fe20000000f00 */
[----:B------:R-:W-:Y:S05]  /*23ee0*/  BRA `(.L_x_2504) ;  /* 0xfffe692000007947 */ /* 0x000fea000383ffff */
.L_x_2339:
[----:B------:R-:W-:Y:S01]  /*23ef0*/  IMAD.MOV.U32 R34, RZ, RZ, R22 ;  /* 0x000000ffff227224 */ /* 0x000fe200078e0016 */
[----:B------:R-:W-:Y:S01]  /*23f00*/  MOV R2, RZ ;  /* 0x000000ff00027202 */ /* 0x000fe20000000f00 */
[----:B------:R-:W-:Y:S01]  /*23f10*/  IMAD.MOV.U32 R33, RZ, RZ, 0x1c1f ;  /* 0x00001c1fff217424 */ /* 0x000fe200078e00ff */
[----:B------:R-:W-:-:S02]  /*23f20*/  MOV R3, 0x23f40 ;  /* 0x00023f4000037802 */ /* 0x000fc40000000f00 */
[----:B------:R-:W-:Y:S05]  /*23f30*/  CALL.REL.NOINC `($__internal_39_$__cuda_sm70_shflsync_idx_p) ;  /* 0x000029c000007944 */ /* 0x000fea0003c00000 */
[----:B------:R-:W-:Y:S01]  /*23f40*/  MOV R0, R35 ;  /* 0x0000002300007202 */ /* 0x000fe20000000f00 */
[----:B------:R-:W-:Y:S05]  /*23f50*/  BRA `(.L_x_2505) ;  /* 0xfffe957000007947 */ /* 0x000fea000383ffff */
.L_x_2340:
[----:B------:R-:W-:Y:S01]  /*23f60*/  IMAD.MOV.U32 R34, RZ, RZ, R23 ;  /* 0x000000ffff227224 */ /* 0x000fe200078e0017 */
[----:B------:R-:W-:Y:S01]  /*23f70*/  MOV R2, RZ ;  /* 0x000000ff00027202 */ /* 0x000fe20000000f00 */
[----:B------:R-:W-:Y:S01]  /*23f80*/  IMAD.MOV.U32 R33, RZ, RZ, 0x1c1f ;  /* 0x00001c1fff217424 */ /* 0x000fe200078e00ff */
[----:B------:R-:W-:-:S02]  /*23f90*/  MOV R3, 0x23fb0 ;  /* 0x00023fb000037802 */ /* 0x000fc40000000f00 */
[----:B-12---:R-:W-:Y:S05]  /*23fa0*/  CALL.REL.NOINC `($__internal_39_$__cuda_sm70_shflsync_idx_p) ;  /* 0x0000295000007944 */ /* 0x006fea0003c00000 */
[----:B------:R-:W-:Y:S01]  /*23fb0*/  IMAD.MOV.U32 R34, RZ, RZ, R21 ;  /* 0x000000ffff227224 */ /* 0x000fe200078e0015 */
[----:B------:R-:W-:Y:S01]  /*23fc0*/  MOV R2, RZ ;  /* 0x000000ff00027202 */ /* 0x000fe20000000f00 */
[----:B------:R-:W-:Y:S01]  /*23fd0*/  IMAD.MOV.U32 R33, RZ, RZ, 0x1c1f ;  /* 0x00001c1fff217424 */ /* 0x000fe200078e00ff */
[----:B------:R-:W-:Y:S01]  /*23fe0*/  MOV R8, R35 ;  /* 0x0000002300087202 */ /* 0x000fe20000000f00 */
[----:B------:R-:W-:Y:S01]  /*23ff0*/  IMAD.MOV.U32 R9, RZ, RZ, R0 ;  /* 0x000000ffff097224 */ /* 0x000fe200078e0000 */
[----:B------:R-:W-:-:S02]  /*24000*/  MOV R3, 0x24020 ;  /* 0x0002402000037802 */ /* 0x000fc40000000f00 */
[----:B------:R-:W-:Y:S05]  /*24010*/  CALL.REL.NOINC `($__internal_39_$__cuda_sm70_shflsync_idx_p) ;  /* 0x000028e000007944 */ /* 0x000fea0003c00000 */
[----:B------:R-:W-:Y:S01]  /*24020*/  IMAD.MOV.U32 R20, RZ, RZ, R35 ;  /* 0x000000ffff147224 */ /* 0x000fe200078e0023 */
[----:B------:R-:W-:Y:S01]  /*24030*/  MOV R2, RZ ;  /* 0x000000ff00027202 */ /* 0x000fe20000000f00 */
[----:B------:R-:W-:Y:S01]  /*24040*/  IMAD.MOV.U32 R34, RZ, RZ, R32 ;  /* 0x000000ffff227224 */ /* 0x000fe200078e0020 */
[----:B------:R-:W-:-:S02]  /*24050*/  MOV R33, 0x1c1f ;  /* 0x00001c1f00217802 */ /* 0x000fc40000000f00 */
[----:B------:R-:W-:Y:S02]  /*24060*/  MOV R3, 0x24080 ;  /* 0x0002408000037802 */ /* 0x000fe40000000f00 */
[----:B------:R-:W-:Y:S05]  /*24070*/  CALL.REL.NOINC `($__internal_39_$__cuda_sm70_shflsync_idx_p) ;  /* 0x0000288000007944 */ /* 0x000fea0003c00000 */
[----:B------:R-:W-:Y:S01]  /*24080*/  MOV R3, R35 ;  /* 0x0000002300037202 */ /* 0x000fe20000000f00 */
[----:B------:R-:W-:Y:S05]  /*24090*/  BRA `(.L_x_2506) ;  /* 0xfffe948000007947 */ /* 0x000fea000383ffff */
.L_x_2343:
[----:B------:R-:W-:Y:S01]  /*240a0*/  IMAD.MOV.U32 R34, RZ, RZ, R22 ;  /* 0x000000ffff227224 */ /* 0x000fe200078e0016 */
[----:B------:R-:W-:Y:S01]  /*240b0*/  MOV R2, 0x1 ;  /* 0x0000000100027802 */ /* 0x000fe20000000f00 */
[----:B------:R-:W-:Y:S01]  /*240c0*/  IMAD.MOV.U32 R33, RZ, RZ, 0x1c1f ;  /* 0x00001c1fff217424 */ /* 0x000fe200078e00ff */
[----:B------:R-:W-:Y:S02]  /*240d0*/  MOV R3, 0x240f0 ;  /* 0x000240f000037802 */ /* 0x000fe40000000f00 */
[----:B--23--:R-:W-:Y:S05]  /*240e0*/  CALL.REL.NOINC `($__internal_39_$__cuda_sm70_shflsync_idx_p) ;  /* 0x0000281000007944 */ /* 0x00cfea0003c00000 */
[----:B------:R-:W-:Y:S01]  /*240f0*/  IMAD.MOV.U32 R0, RZ, RZ, R35 ;  /* 0x000000ffff007224 */ /* 0x000fe200078e0023 */
[----:B------:R-:W-:Y:S01]  /*24100*/  MOV R2, 0x1 ;  /* 0x0000000100027802 */ /* 0x000fe20000000f00 */
[----:B------:R-:W-:Y:S01]  /*24110*/  IMAD.MOV.U32 R34, RZ, RZ, R23 ;  /* 0x000000ffff227224 */ /* 0x000fe200078e0017 */
[----:B------:R-:W-:Y:S02]  /*24120*/  MOV R33, 0x1c1f ;  /* 0x00001c1f00217802 */ /* 0x000fe40000000f00 */
[----:B------:R-:W-:Y:S02]  /*24130*/  MOV R3, 0x24150 ;  /* 0x0002415000037802 */ /* 0x000fe40000000f00 */
[----:B------:R-:W-:Y:S05]  /*24140*/  CALL.REL.NOINC `($__internal_39_$__cuda_sm70_shflsync_idx_p) ;  /* 0x000027b000007944 */ /* 0x000fea0003c00000 */
[----:B------:R-:W-:Y:S01]  /*24150*/  IMAD.MOV.U32 R34, RZ, RZ, R21 ;  /* 0x000000ffff227224 */ /* 0x000fe200078e0015 */
[----:B------:R-:W-:Y:S01]  /*24160*/  MOV R2, 0x1 ;  /* 0x0000000100027802 */ /* 0x000fe20000000f00 */
[----:B------:R-:W-:Y:S01]  /*24170*/  IMAD.MOV.U32 R33, RZ, RZ, 0x1c1f ;  /* 0x00001c1fff217424 */ /* 0x000fe200078e00ff */
[----:B------:R-:W-:Y:S01]  /*24180*/  MOV R8, R35 ;  /* 0x0000002300087202 */ /* 0x000fe20000000f00 */
[----:B------:R-:W-:Y:S01]  /*24190*/  IMAD.MOV.U32 R9, RZ, RZ, R0 ;  /* 0x000000ffff097224 */ /* 0x000fe200078e0000 */
[----:B------:R-:W-:-:S02]  /*241a0*/  MOV R3, 0x241c0 ;  /* 0x000241c000037802 */ /* 0x000fc40000000f00 */
[----:B------:R-:W-:Y:S05]  /*241b0*/  CALL.REL.NOINC `($__internal_39_$__cuda_sm70_shflsync_idx_p) ;  /* 0x0000274000007944 */ /* 0x000fea0003c00000 */
        /* <DEDUP_REMOVED lines=8> */
.L_x_2358:
[----:B------:R-:W-:Y:S01]  /*24240*/  IMAD.MOV.U32 R34, RZ, RZ, R20 ;  /* 0x000000ffff227224 */ /* 0x000fe200078e0014 */
[----:B------:R-:W-:Y:S01]  /*24250*/  MOV R2, RZ ;  /* 0x000000ff00027202 */ /* 0x000fe20000000f00 */
[----:B------:R-:W-:Y:S01]  /*24260*/  IMAD.MOV.U32 R33, RZ, RZ, 0x181f ;  /* 0x0000181fff217424 */ /* 0x000fe200078e00ff */
[----:B------:R-:W-:Y:S02]  /*24270*/  MOV R3, 0x24290 ;  /* 0x0002429000037802 */ /* 0x000fe40000000f00 */
[----:B-123--:R-:W-:Y:S05]  /*24280*/  CALL.REL.NOINC `($__internal_39_$__cuda_sm70_shflsync_idx_p) ;  /* 0x0000267000007944 */ /* 0x00efea0003c00000 */
[----:B------:R-:W-:Y:S01]  /*24290*/  MOV R9, R35 ;  /* 0x0000002300097202 */ /* 0x000fe20000000f00 */
[----:B------:R-:W-:Y:S05]  /*242a0*/  BRA `(.L_x_2508) ;  /* 0xfffec7a000007947 */ /* 0x000fea000383ffff */
.L_x_2359:
[----:B------:R-:W-:Y:S01]  /*242b0*/  IMAD.MOV.U32 R34, RZ, RZ, R22 ;  /* 0x000000ffff227224 */ /* 0x000fe200078e0016 */
[----:B------:R-:W-:Y:S01]  /*242c0*/  MOV R2, RZ ;  /* 0x000000ff00027202 */ /* 0x000fe20000000f00 */
[----:B------:R-:W-:Y:S01]  /*242d0*/  IMAD.MOV.U32 R33, RZ, RZ, 0x181f ;  /* 0x0000181fff217424 */ /* 0x000fe200078e00ff */
[----:B------:R-:W-:Y:S02]  /*242e0*/  MOV R3, 0x24300 ;  /* 0x0002430000037802 */ /* 0x000fe40000000f00 */
[----:B-1234-:R-:W-:Y:S05]  /*242f0*/  CALL.REL.NOINC `($__internal_39_$__cuda_sm70_shflsync_idx_p) ;  /* 0x0000260000007944 */ /* 0x01efea0003c00000 */
[----:B------:R-:W-:Y:S01]  /*24300*/  ISETP.GE.AND P0, PT, R198, c[0x0][0x1d4], PT ;  /* 0x00007500c6007a0c */ /* 0x000fe20003f06270 */
[----:B------:R-:W-:Y:S01]  /*24310*/  IMAD.MOV.U32 R34, RZ, RZ, R20 ;  /* 0x000000ffff227224 */ /* 0x000fe200078e0014 */
[----:B------:R-:W-:Y:S01]  /*24320*/  IADD3 R2, P1, R35, R23, RZ ;  /* 0x0000001723027210 */ /* 0x000fe20007f3e0ff */
[----:B------:R-:W-:Y:S01]  /*24330*/  IMAD.MOV.U32 R33, RZ, RZ, 0x181f ;  /* 0x0000181fff217424 */ /* 0x000fe200078e00ff */
[----:B------:R-:W-:-:S03]  /*24340*/  SEL R24, RZ, 0x10, P0 ;  /* 0x00000010ff187807 */ /* 0x000fc60000000000 */
[----:B------:R-:W-:Y:S01]  /*24350*/  IMAD.X R3, R9, 0x1, R25, P1 ;  /* 0x0000000109037824 */ /* 0x000fe200008e0619 */
[----:B------:R-:W-:-:S05]  /*24360*/  IADD3 R16, P1, R35, R26, RZ ;  /* 0x0000001a23107210 */ /* 0x000fca0007f3e0ff */
[----:B------:R-:W-:Y:S01]  /*24370*/  @!PT LDS RZ, [RZ] ;  /* 0x00000000fffff984 */ /* 0x000fe20000000800 */
[----:B------:R-:W-:Y:S01]  /*24380*/  @!PT LDS RZ, [RZ] ;  /* 0x00000000fffff984 */ /* 0x000fe20000000800 */
[----:B------:R-:W-:Y:S01]  /*24390*/  @!PT LDS RZ, [RZ] ;  /* 0x00000000fffff984 */ /* 0x000fe20000000800 */
[----:B------:R1:W-:Y:S01]  /*243a0*/  LDGSTS.E.BYPASS.LTC128B.128 [R144+0x6100], [R2.64], !P0 ;  /* 0x0610000002907fae */ /* 0x0003e2000c101d4c */
[----:B------:R-:W-:Y:S01]  /*243b0*/  IMAD.X R17, R9, 0x1, R27, P1 ;  /* 0x0000000109117824 */ /* 0x000fe200008e061b */
[----:B------:R-:W-:-:S04]  /*243c0*/  ISETP.GE.AND P0, PT, R194, c[0x0][0x1d4], PT ;  /* 0x00007500c2007a0c */ /* 0x000fc80003f06270 */
[----:B------:R-:W-:Y:S02]  /*243d0*/  SEL R20, RZ, 0x10, P0 ;  /* 0x00000010ff147807 */ /* 0x000fe40000000000 */
[----:B-1----:R-:W-:-:S05]  /*243e0*/  IADD3 R2, P1, R35, R28, RZ ;  /* 0x0000001c23027210 */ /* 0x002fca0007f3e0ff */
[----:B------:R-:W-:Y:S01]  /*243f0*/  IMAD.X R3, R9, 0x1, R29, P1 ;  /* 0x0000000109037824 */ /* 0x000fe200008e061d */
[----:B------:R-:W-:-:S04]  /*24400*/  ISETP.GE.AND P1, PT, R201, c[0x0][0x1d4], PT ;  /* 0x00007500c9007a0c */ /* 0x000fc80003f26270 */
        /* <DEDUP_REMOVED lines=14> */
.L_x_2370:
[----:B------:R-:W-:Y:S01]  /*244f0*/  IMAD.MOV.U32 R34, RZ, RZ, R6 ;  /* 0x000000ffff227224 */ /* 0x000fe200078e0006 */
[----:B------:R-:W-:Y:S01]  /*24500*/  MOV R2, RZ ;  /* 0x000000ff00027202 */ /* 0x000fe20000000f00 */
[----:B------:R-:W-:Y:S01]  /*24510*/  IMAD.MOV.U32 R33, RZ, RZ, 0x181f ;  /* 0x0000181fff217424 */ /* 0x000fe200078e00ff */
[----:B------:R-:W-:Y:S02]  /*24520*/  MOV R3, 0x24540 ;  /* 0x0002454000037802 */ /* 0x000fe40000000f00 */
[----:B------:R-:W-:Y:S05]  /*24530*/  CALL.REL.NOINC `($__internal_39_$__cuda_sm70_shflsync_idx_p) ;  /* 0x000023c000007944 */ /* 0x000fea0003c00000 */
[----:B------:R-:W-:Y:S01]  /*24540*/  MOV R4, R35 ;  /* 0x0000002300047202 */ /* 0x000fe20000000f00 */
[----:B------:R-:W-:Y:S05]  /*24550*/  BRA `(.L_x_2510) ;  /* 0xfffef12000007947 */ /* 0x000fea000383ffff */
.L_x_2371:
[----:B------:R-:W-:Y:S01]  /*24560*/  IMAD.MOV.U32 R34, RZ, RZ, R7 ;  /* 0x000000ffff227224 */ /* 0x000fe200078e0007 */
[----:B------:R-:W-:Y:S01]  /*24570*/  MOV R2, RZ ;  /* 0x000000ff00027202 */ /* 0x000fe20000000f00 */
[----:B------:R-:W-:Y:S01]  /*24580*/  IMAD.MOV.U32 R33, RZ, RZ, 0x181f ;  /* 0x0000181fff217424 */ /* 0x000fe200078e00ff */
[----:B------:R-:W-:Y:S02]  /*24590*/  MOV R3, 0x245b0 ;  /* 0x000245b000037802 */ /* 0x000fe40000000f00 */
[----:B-12---:R-:W-:Y:S05]  /*245a0*/  CALL.REL.NOINC `($__internal_39_$__cuda_sm70_shflsync_idx_p) ;  /* 0x0000235000007944 */ /* 0x006fea0003c00000 */
[----:B------:R-:W-:Y:S01]  /*245b0*/  ISETP.GE.AND P4, PT, R198, c[0x0][0x1d4], PT ;  /* 0x00007500c6007a0c */ /* 0x000fe20003f86270 */
[----:B------:R-:W-:Y:S01]  /*245c0*/  IMAD.MOV.U32 R34, RZ, RZ, R6 ;  /* 0x000000ffff227224 */ /* 0x000fe200078e0006 */
[----:B------:R-:W-:Y:S01]  /*245d0*/  IADD3 R2, P0, R35, R13, RZ ;  /* 0x0000000d23027210 */ /* 0x000fe20007f1e0ff */
[----:B------:R-:W-:Y:S01]  /*245e0*/  IMAD.MOV.U32 R33, RZ, RZ, 0x181f ;  /* 0x0000181fff217424 */ /* 0x000fe200078e00ff */
        /* <DEDUP_REMOVED lines=12> */
[----:B------:R-:W-:Y:S01]  /*246b0*/  IMAD.X R3, R4, 0x1, R19, P0 ;  /* 0x0000000104037824 */ /* 0x000fe200000e0613 */
[----:B------:R-:W-:-:S04]  /*246c0*/  ISETP.GE.AND P0, PT, R194, c[0x0][0x1d4], PT ;  /* 0x00007500c2007a0c */ /* 0x000fc80003f06270 */
[----:B------:R-:W-:-:S09]  /*246d0*/  SEL R14, RZ, 0x10, P0 ;  /* 0x00000010ff0e7807 */ /* 0x000fd20000000000 */
[----:B------:R1:W-:Y:S02]  /*246e0*/  LDGSTS.E.BYPASS.LTC128B.128 [R144+0x10100], [R2.64], !P0 ;  /* 0x1010000002907fae */ /* 0x0003e4000c101d4c */
[----:B-1----:R-:W-:Y:S01]  /*246f0*/  IMAD.MOV.U32 R2, RZ, RZ, 0x1 ;  /* 0x00000001ff027424 */ /* 0x002fe200078e00ff */
[----:B------:R-:W-:Y:S02]  /*24700*/  MOV R3, 0x24720 ;  /* 0x0002472000037802 */ /* 0x000fe40000000f00 */
[----:B------:R-:W-:Y:S05]  /*24710*/  CALL.REL.NOINC `($__internal_39_$__cuda_sm70_shflsync_idx_p) ;  /* 0x000021e000007944 */ /* 0x000fea0003c00000 */
[----:B------:R-:W-:Y:S01]  /*24720*/  IMAD.MOV.U32 R4, RZ, RZ, R35 ;  /* 0x000000ffff047224 */ /* 0x000fe200078e0023 */
[----:B------:R-:W-:Y:S01]  /*24730*/  MOV R2, 0x1 ;  /* 0x0000000100027802 */ /* 0x000fe20000000f00 */
[----:B------:R-:W-:Y:S01]  /*24740*/  IMAD.MOV.U32 R34, RZ, RZ, R7 ;  /* 0x000000ffff227224 */ /* 0x000fe200078e0007 */
[----:B------:R-:W-:Y:S02]  /*24750*/  MOV R33, 0x181f ;  /* 0x0000181f00217802 */ /* 0x000fe40000000f00 */
[----:B------:R-:W-:Y:S02]  /*24760*/  MOV R3, 0x24780 ;  /* 0x0002478000037802 */ /* 0x000fe40000000f00 */
[----:B------:R-:W-:Y:S05]  /*24770*/  CALL.REL.NOINC `($__internal_39_$__cuda_sm70_shflsync_idx_p) ;  /* 0x0000218000007944 */ /* 0x000fea0003c00000 */
[----:B------:R-:W-:Y:S01]  /*24780*/  MOV R0, R35 ;  /* 0x0000002300007202 */ /* 0x000fe20000000f00 */
[----:B------:R-:W-:Y:S05]  /*24790*/  BRA `(.L_x_2511) ;  /* 0xfffef03000007947 */ /* 0x000fea000383ffff */
.L_x_2379:
[----:B------:R-:W-:Y:S01]  /*247a0*/  MOV R2, RZ ;  /* 0x000000ff00027202 */ /* 0x000fe20000000f00 */
[----:B------:R-:W-:Y:S01]  /*247b0*/  IMAD.MOV.U32 R34, RZ, RZ, R16 ;  /* 0x000000ffff227224 */ /* 0x000fe200078e0010 */
[----:B------:R-:W-:Y:S01]  /*247c0*/  MOV R3, 0x247f0 ;  /* 0x000247f000037802 */ /* 0x000fe20000000f00 */
[----:B------:R-:W-:Y:S02]  /*247d0*/  IMAD.MOV.U32 R33, RZ, RZ, 0x181f ;  /* 0x0000181fff217424 */ /* 0x000fe400078e00ff */
[----:B-1234-:R-:W-:Y:S05]  /*247e0*/  CALL.REL.NOINC `($__internal_39_$__cuda_sm70_shflsync_idx_p) ;  /* 0x0000211000007944 */ /* 0x01efea0003c00000 */
[----:B------:R-:W-:Y:S01]  /*247f0*/  MOV R5, R35 ;  /* 0x0000002300057202 */ /* 0x000fe20000000f00 */
[----:B------:R-:W-:-:S05]  /*24800*/  BRA `(.L_x_2512) ;  /* 0xfffef6c000007947 */ /* 0x000fca000383ffff */
.L_x_2380:
[----:B------:R-:W-:Y:S01]  /*24810*/  MOV R2, RZ ;  /* 0x000000ff00027202 */ /* 0x000fe20000000f00 */
[----:B------:R-:W-:Y:S01]  /*24820*/  IMAD.MOV.U32 R34, RZ, RZ, R17 ;  /* 0x000000ffff227224 */ /* 0x000fe200078e0011 */
[----:B------:R-:W-:Y:S01]  /*24830*/  MOV R3, 0x24860 ;  /* 0x0002486000037802 */ /* 0x000fe20000000f00 */
[----:B------:R-:W-:Y:S02]  /*24840*/  IMAD.MOV.U32 R33, RZ, RZ, 0x181f ;  /* 0x0000181fff217424 */ /* 0x000fe400078e00ff */
[----:B-1234-:R-:W-:Y:S05]  /*24850*/  CALL.REL.NOINC `($__internal_39_$__cuda_sm70_shflsync_idx_p) ;  /* 0x000020a000007944 */ /* 0x01efea0003c00000 */
[C---:B------:R-:W-:Y:S01]  /*24860*/  LOP3.LUT P4, RZ, R204.reuse, 0x4, RZ, 0xc0, !PT ;  /* 0x00000004ccff7812 */ /* 0x040fe2000788c0ff */
[----:B------:R-:W-:Y:S01]  /*24870*/  IMAD R4, R193, 0x6000, R10 ;  /* 0x00006000c1047824 */ /* 0x000fe200078e020a */
[----:B------:R-:W-:Y:S01]  /*24880*/  IADD3 R2, P0, R35, R24, RZ ;  /* 0x0000001823027210 */ /* 0x000fe20007f1e0ff */
[----:B------:R-:W-:Y:S01]  /*24890*/  IMAD.MOV.U32 R34, RZ, RZ, R16 ;  /* 0x000000ffff227224 */ /* 0x000fe200078e0010 */
[----:B------:R-:W-:Y:S01]  /*248a0*/  LOP3.LUT P3, RZ, R204, 0x2, RZ, 0xc0, !PT ;  /* 0x00000002ccff7812 */ /* 0x000fe2000786c0ff */
[----:B------:R-:W-:Y:S01]  /*248b0*/  IMAD.MOV.U32 R33, RZ, RZ, 0x181f ;  /* 0x0000181fff217424 */ /* 0x000fe200078e00ff */
        /* <DEDUP_REMOVED lines=10> */
[----:B-1----:R-:W-:Y:S05]  /*24960*/  IADD3 R2, P0, R35, R27, RZ ;  /* 0x0000001b23027210 */ /* 0x002fea0007f1e0ff */
[----:B------:R-:W-:Y:S01]  /*24970*/  IMAD.X R3, R5, 0x1, R32, P0 ;  /* 0x0000000105037824 */ /* 0x000fe200000e0620 */
[----:B------:R-:W-:Y:S04]  /*24980*/  ISETP.GE.AND P0, PT, R194, c[0x0][0x1d4], PT ;  /* 0x00007500c2007a0c */ /* 0x000fe80003f06270 */
[----:B------:R-:W-:Y:S09]  /*24990*/  SEL R9, RZ, 0x10, P0 ;  /* 0x00000010ff097807 */ /* 0x000ff20000000000 */
[----:B------:R1:W-:Y:S02]  /*249a0*/  LDGSTS.E.BYPASS.LTC128B.128 [R4+0x4000], [R2.64], !P0 ;  /* 0x0400000002047fae */ /* 0x0003e4000c101d4c */
[----:B-1----:R-:W-:Y:S01]  /*249b0*/  MOV R3, 0x249e0 ;  /* 0x000249e000037802 */ /* 0x002fe20000000f00 */
[----:B------:R-:W-:Y:S02]  /*249c0*/  IMAD.MOV.U32 R2, RZ, RZ, 0x1 ;  /* 0x00000001ff027424 */ /* 0x000fe400078e00ff */
[----:B------:R-:W-:Y:S05]  /*249d0*/  CALL.REL.NOINC `($__internal_39_$__cuda_sm70_shflsync_idx_p) ;  /* 0x00001f2000007944 */ /* 0x000fea0003c00000 */
[----:B------:R-:W-:Y:S01]  /*249e0*/  MOV R2, 0x1 ;  /* 0x0000000100027802 */ /* 0x000fe20000000f00 */
[----:B------:R-:W-:Y:S01]  /*249f0*/  IMAD.MOV.U32 R5, RZ, RZ, R35 ;  /* 0x000000ffff057224 */ /* 0x000fe200078e0023 */
[----:B------:R-:W-:Y:S01]  /*24a00*/  MOV R33, 0x181f ;  /* 0x0000181f00217802 */ /* 0x000fe20000000f00 */
[----:B------:R-:W-:Y:S01]  /*24a10*/  IMAD.MOV.U32 R34, RZ, RZ, R17 ;  /* 0x000000ffff227224 */ /* 0x000fe200078e0011 */
[----:B------:R-:W-:Y:S02]  /*24a20*/  MOV R3, 0x24a40 ;  /* 0x00024a4000037802 */ /* 0x000fe40000000f00 */
[----:B------:R-:W-:Y:S05]  /*24a30*/  CALL.REL.NOINC `($__internal_39_$__cuda_sm70_shflsync_idx_p) ;  /* 0x00001ec000007944 */ /* 0x000fea0003c00000 */
[----:B------:R-:W-:Y:S01]  /*24a40*/  MOV R2, R35 ;  /* 0x0000002300027202 */ /* 0x000fe20000000f00 */
[----:B------:R-:W-:-:S05]  /*24a50*/  BRA `(.L_x_2513) ;  /* 0xfffef5d000007947 */ /* 0x000fca000383ffff */
.L_x_2391:
[----:B------:R-:W-:Y:S01]  /*24a60*/  MOV R2, RZ ;  /* 0x000000ff00027202 */ /* 0x000fe20000000f00 */
[----:B------:R-:W-:Y:S01]  /*24a70*/  IMAD.MOV.U32 R34, RZ, RZ, R5 ;  /* 0x000000ffff227224 */ /* 0x000fe200078e0005 */
[----:B------:R-:W-:Y:S01]  /*24a80*/  MOV R3, 0x24ab0 ;  /* 0x00024ab000037802 */ /* 0x000fe20000000f00 */
[----:B------:R-:W-:Y:S02]  /*24a90*/  IMAD.MOV.U32 R33, RZ, RZ, 0x181f ;  /* 0x0000181fff217424 */ /* 0x000fe400078e00ff */
[----:B------:R-:W-:Y:S05]  /*24aa0*/  CALL.REL.NOINC `($__internal_39_$__cuda_sm70_shflsync_idx_p) ;  /* 0x00001e5000007944 */ /* 0x000fea0003c00000 */
[----:B------:R-:W-:Y:S01]  /*24ab0*/  MOV R4, R35 ;  /* 0x0000002300047202 */ /* 0x000fe20000000f00 */
[----:B------:R-:W-:-:S05]  /*24ac0*/  BRA `(.L_x_2514) ;  /* 0xffff277000007947 */ /* 0x000fca000383ffff */
.L_x_2392:
[----:B------:R-:W-:Y:S01]  /*24ad0*/  MOV R2, RZ ;  /* 0x000000ff00027202 */ /* 0x000fe20000000f00 */
[----:B------:R-:W-:Y:S01]  /*24ae0*/  IMAD.MOV.U32 R34, RZ, RZ, R12 ;  /* 0x000000ffff227224 */ /* 0x000fe200078e000c */
[----:B------:R-:W-:Y:S01]  /*24af0*/  MOV R3, 0x24b20 ;  /* 0x00024b2000037802 */ /* 0x000fe20000000f00 */
[----:B------:R-:W-:Y:S02]  /*24b00*/  IMAD.MOV.U32 R33, RZ, RZ, 0x181f ;  /* 0x0000181fff217424 */ /* 0x000fe400078e00ff */
[----:B-12---:R-:W-:Y:S05]  /*24b10*/  CALL.REL.NOINC `($__internal_39_$__cuda_sm70_shflsync_idx_p) ;  /* 0x00001de000007944 */ /* 0x006fea0003c00000 */
[C---:B------:R-:W-:Y:S01]  /*24b20*/  LOP3.LUT P4, RZ, R204.reuse, 0x4, RZ, 0xc0, !PT ;  /* 0x00000004ccff7812 */ /* 0x040fe2000788c0ff */
[----:B------:R-:W-:Y:S01]  /*24b30*/  IMAD R0, R193, 0x6000, R11 ;  /* 0x00006000c1007824 */ /* 0x000fe200078e020b */
[C---:B------:R-:W-:Y:S01]  /*24b40*/  IADD3 R2, P0, R35.reuse, R16, RZ ;  /* 0x0000001023027210 */ /* 0x040fe20007f1e0ff */
[----:B------:R-:W-:Y:S01]  /*24b50*/  IMAD.MOV.U32 R34, RZ, RZ, R5 ;  /* 0x000000ffff227224 */ /* 0x000fe200078e0005 */
[----:B------:R-:W-:Y:S01]  /*24b60*/  LOP3.LUT P3, RZ, R204, 0x2, RZ, 0xc0, !PT ;  /* 0x00000002ccff7812 */ /* 0x000fe2000786c0ff */
[----:B------:R-:W-:Y:S01]  /*24b70*/  IMAD.MOV.U32 R33, RZ, RZ, 0x181f ;  /* 0x0000181fff217424 */ /* 0x000fe200078e00ff */
        /* <DEDUP_REMOVED lines=26> */
.L_x_2401:
[----:B------:R-:W-:Y:S01]  /*24d20*/  MOV R2, RZ ;  /* 0x000000ff00027202 */ /* 0x000fe20000000f00 */
[----:B------:R-:W-:Y:S01]  /*24d30*/  IMAD.MOV.U32 R34, RZ, RZ, R9 ;  /* 0x000000ffff227224 */ /* 0x000fe200078e0009 */
[----:B------:R-:W-:Y:S01]  /*24d40*/  MOV R3, 0x24d70 ;  /* 0x00024d7000037802 */ /* 0x000fe20000000f00 */
[----:B------:R-:W-:Y:S02]  /*24d50*/  IMAD.MOV.U32 R33, RZ, RZ, 0x181f ;  /* 0x0000181fff217424 */ /* 0x000fe400078e00ff */
[----:B-1234-:R-:W-:Y:S05]  /*24d60*/  CALL.REL.NOINC `($__internal_39_$__cuda_sm70_shflsync_idx_p) ;  /* 0x00001b9000007944 */ /* 0x01efea0003c00000 */
[----:B------:R-:W-:Y:S01]  /*24d70*/  MOV R5, R35 ;  /* 0x0000002300057202 */ /* 0x000fe20000000f00 */
[----:B------:R-:W-:-:S05]  /*24d80*/  BRA `(.L_x_2516) ;  /* 0xffff2d5000007947 */ /* 0x000fca000383ffff */
.L_x_2402:
[----:B------:R-:W-:Y:S01]  /*24d90*/  MOV R2, RZ ;  /* 0x000000ff00027202 */ /* 0x000fe20000000f00 */
[----:B------:R-:W-:Y:S01]  /*24da0*/  IMAD.MOV.U32 R34, RZ, RZ, R16 ;  /* 0x000000ffff227224 */ /* 0x000fe200078e0010 */
[----:B------:R-:W-:Y:S01]  /*24db0*/  MOV R3, 0x24de0 ;  /* 0x00024de000037802 */ /* 0x000fe20000000f00 */
[----:B------:R-:W-:Y:S02]  /*24dc0*/  IMAD.MOV.U32 R33, RZ, RZ, 0x181f ;  /* 0x0000181fff217424 */ /* 0x000fe400078e00ff */
[----:B-1234-:R-:W-:Y:S05]  /*24dd0*/  CALL.REL.NOINC `($__internal_39_$__cuda_sm70_shflsync_idx_p) ;  /* 0x00001b2000007944 */ /* 0x01efea0003c00000 */
[----:B------:R-:W-:Y:S01]  /*24de0*/  ISETP.GE.AND P3, PT, R198, c[0x0][0x1d4], PT ;  /* 0x00007500c6007a0c */ /* 0x000fe20003f66270 */
[----:B------:R-:W-:Y:S01]  /*24df0*/  IMAD R4, R193, 0x6000, R10 ;  /* 0x00006000c1047824 */ /* 0x000fe200078e020a */
[----:B------:R-:W-:Y:S01]  /*24e00*/  IADD3 R2, P0, R35, R17, RZ ;  /* 0x0000001123027210 */ /* 0x000fe20007f1e0ff */
[----:B------:R-:W-:Y:S01]  /*24e10*/  IMAD.MOV.U32 R34, RZ, RZ, R9 ;  /* 0x000000ffff227224 */ /* 0x000fe200078e0009 */
[----:B------:R-:W-:Y:S01]  /*24e20*/  ISETP.GE.AND P1, PT, R201, c[0x0][0x1d4], PT ;  /* 0x00007500c9007a0c */ /* 0x000fe20003f26270 */
        /* <DEDUP_REMOVED lines=27> */
.L_x_2403:
[----:B------:R-:W-:Y:S01]  /*24fe0*/  MOV R152, 0x2 ;  /* 0x0000000200987802 */ /* 0x000fe20000000f00 */
[----:B------:R-:W-:Y:S01]  /*24ff0*/  IMAD.MOV.U32 R2, RZ, RZ, R8 ;  /* 0x000000ffff027224 */ /* 0x000fe200078e0008 */
[----:B------:R-:W-:Y:S02]  /*25000*/  MOV R3, 0x25020 ;  /* 0x0002502000037802 */ /* 0x000fe40000000f00 */
[----:B------:R-:W-:Y:S05]  /*25010*/  CALL.REL.NOINC `($__internal_38_$__cuda_sm70_shflsync_bfly_p) ;  /* 0x0000189000007944 */ /* 0x000fea0003c00000 */
[----:B------:R-:W-:Y:S01]  /*25020*/  MOV R2, R152 ;  /* 0x0000009800027202 */ /* 0x000fe20000000f00 */
[----:B------:R-:W-:-:S05]  /*25030*/  BRA `(.L_x_2518) ;  /* 0xffff397000007947 */ /* 0x000fca000383ffff */
.L_x_2406:
[----:B------:R-:W-:Y:S01]  /*25040*/  MOV R2, RZ ;  /* 0x000000ff00027202 */ /* 0x000fe20000000f00 */
[----:B------:R-:W-:Y:S01]  /*25050*/  IMAD.MOV.U32 R34, RZ, RZ, R12 ;  /* 0x000000ffff227224 */ /* 0x000fe200078e000c */
[----:B------:R-:W-:Y:S01]  /*25060*/  MOV R3, 0x25090 ;  /* 0x0002509000037802 */ /* 0x000fe20000000f00 */
[----:B------:R-:W-:Y:S02]  /*25070*/  IMAD.MOV.U32 R33, RZ, RZ, 0x181f ;  /* 0x0000181fff217424 */ /* 0x000fe400078e00ff */
[----:B------:R-:W-:Y:S05]  /*25080*/  CALL.REL.NOINC `($__internal_39_$__cuda_sm70_shflsync_idx_p) ;  /* 0x0000187000007944 */ /* 0x000fea0003c00000 */
[----:B------:R-:W-:Y:S01]  /*25090*/  MOV R4, R35 ;  /* 0x0000002300047202 */ /* 0x000fe20000000f00 */
[----:B------:R-:W-:-:S05]  /*250a0*/  BRA `(.L_x_2519) ;  /* 0xffff52f000007947 */ /* 0x000fca000383ffff */
.L_x_2407:
[----:B------:R-:W-:Y:S01]  /*250b0*/  MOV R2, RZ ;  /* 0x000000ff00027202 */ /* 0x000fe20000000f00 */
[----:B------:R-:W-:Y:S01]  /*250c0*/  IMAD.MOV.U32 R34, RZ, RZ, R13 ;  /* 0x000000ffff227224 */ /* 0x000fe200078e000d */
[----:B------:R-:W-:Y:S01]  /*250d0*/  MOV R3, 0x25100 ;  /* 0x0002510000037802 */ /* 0x000fe20000000f00 */
[----:B------:R-:W-:Y:S02]  /*250e0*/  IMAD.MOV.U32 R33, RZ, RZ, 0x181f ;  /* 0x0000181fff217424 */ /* 0x000fe400078e00ff */
[----:B-12---:R-:W-:Y:S05]  /*250f0*/  CALL.REL.NOINC `($__internal_39_$__cuda_sm70_shflsync_idx_p) ;  /* 0x0000180000007944 */ /* 0x006fea0003c00000 */
[----:B------:R-:W-:Y:S01]  /*25100*/  ISETP.GE.AND P4, PT, R198, c[0x0][0x1d4], PT ;  /* 0x00007500c6007a0c */ /* 0x000fe20003f86270 */
[----:B------:R-:W-:Y:S01]  /*25110*/  IMAD R0, R193, 0x6000, R11 ;  /* 0x00006000c1007824 */ /* 0x000fe200078e020b */
[----:B------:R-:W-:Y:S01]  /*25120*/  IADD3 R2, P0, R35, R17, RZ ;  /* 0x0000001123027210 */ /* 0x000fe20007f1e0ff */
[----:B------:R-:W-:Y:S01]  /*25130*/  IMAD.MOV.U32 R34, RZ, RZ, R12 ;  /* 0x000000ffff227224 */ /* 0x000fe200078e000c */
[----:B------:R-:W-:Y:S01]  /*25140*/  ISETP.GE.AND P3, PT, R201, c[0x0][0x1d4], PT ;  /* 0x00007500c9007a0c */ /* 0x000fe20003f66270 */
        /* <DEDUP_REMOVED lines=27> */
.L_x_2412:
[----:B------:R-:W-:Y:S01]  /*25300*/  MOV R2, RZ ;  /* 0x000000ff00027202 */ /* 0x000fe20000000f00 */
[----:B------:R-:W-:Y:S01]  /*25310*/  IMAD.MOV.U32 R34, RZ, RZ, R8 ;  /* 0x000000ffff227224 */ /* 0x000fe200078e0008 */
[----:B------:R-:W-:Y:S01]  /*25320*/  MOV R3, 0x25350 ;  /* 0x0002535000037802 */ /* 0x000fe20000000f00 */
[----:B------:R-:W-:Y:S02]  /*25330*/  IMAD.MOV.U32 R33, RZ, RZ, 0x181f ;  /* 0x0000181fff217424 */ /* 0x000fe400078e00ff */
[----:B-1234-:R-:W-:Y:S05]  /*25340*/  CALL.REL.NOINC `($__internal_39_$__cuda_sm70_shflsync_idx_p) ;  /* 0x000015b000007944 */ /* 0x01efea0003c00000 */
[----:B------:R-:W-:Y:S01]  /*25350*/  MOV R5, R35 ;  /* 0x0000002300057202 */ /* 0x000fe20000000f00 */
[----:B------:R-:W-:-:S05]  /*25360*/  BRA `(.L_x_2521) ;  /* 0xffff568000007947 */ /* 0x000fca000383ffff */
.L_x_2413:
        /* <DEDUP_REMOVED lines=37> */
.L_x_2424:
[----:B------:R-:W-:Y:S01]  /*255c0*/  MOV R2, RZ ;  /* 0x000000ff00027202 */ /* 0x000fe20000000f00 */
[----:B------:R-:W-:Y:S01]  /*255d0*/  IMAD.MOV.U32 R34, RZ, RZ, R12 ;  /* 0x000000ffff227224 */ /* 0x000fe200078e000c */
[----:B------:R-:W-:Y:S01]  /*255e0*/  MOV R3, 0x25610 ;  /* 0x0002561000037802 */ /* 0x000fe20000000f00 */
[----:B------:R-:W-:Y:S02]  /*255f0*/  IMAD.MOV.U32 R33, RZ, RZ, 0x181f ;  /* 0x0000181fff217424 */ /* 0x000fe400078e00ff */
[----:B------:R-:W-:Y:S05]  /*25600*/  CALL.REL.NOINC `($__internal_39_$__cuda_sm70_shflsync_idx_p) ;  /* 0x000012f000007944 */ /* 0x000fea0003c00000 */
[----:B------:R-:W-:Y:S01]  /*25610*/  MOV R4, R35 ;  /* 0x0000002300047202 */ /* 0x000fe20000000f00 */
[----:B------:R-:W-:-:S05]  /*25620*/  BRA `(.L_x_2523) ;  /* 0xffff876000007947 */ /* 0x000fca000383ffff */
.L_x_2425:
        /* <DEDUP_REMOVED lines=37> */
.L_x_2427:
[----:B------:R-:W-:Y:S01]  /*25880*/  IMAD.MOV.U32 R2, RZ, RZ, R202 ;  /* 0x000000ffff027224 */ /* 0x000fe200078e00ca */
[----:B------:R-:W-:-:S02]  /*25890*/  MOV R152, 0x2 ;  /* 0x0000000200987802 */ /* 0x000fc40000000f00 */
[----:B------:R-:W-:Y:S02]  /*258a0*/  MOV R3, 0x258c0 ;  /* 0x000258c000037802 */ /* 0x000fe40000000f00 */
[----:B------:R-:W-:Y:S05]  /*258b0*/  CALL.REL.NOINC `($__internal_38_$__cuda_sm70_shflsync_bfly_p) ;  /* 0x00000ff000007944 */ /* 0x000fea0003c00000 */
[----:B------:R-:W-:Y:S01]  /*258c0*/  MOV R0, R152 ;  /* 0x0000009800007202 */ /* 0x000fe20000000f00 */
[----:B------:R-:W-:Y:S05]  /*258d0*/  BRA `(.L_x_2525) ;  /* 0xffff885000007947 */ /* 0x000fea000383ffff */
.L_x_2428:
[----:B------:R-:W-:Y:S01]  /*258e0*/  IMAD.MOV.U32 R2, RZ, RZ, R0 ;  /* 0x000000ffff027224 */ /* 0x000fe200078e0000 */
[----:B------:R-:W-:Y:S02]  /*258f0*/  MOV R152, 0x1 ;  /* 0x0000000100987802 */ /* 0x000fe40000000f00 */
[----:B------:R-:W-:Y:S02]  /*25900*/  MOV R3, 0x25920 ;  /* 0x0002592000037802 */ /* 0x000fe40000000f00 */
[----:B-1----:R-:W-:Y:S05]  /*25910*/  CALL.REL.NOINC `($__internal_38_$__cuda_sm70_shflsync_bfly_p) ;  /* 0x00000f9000007944 */ /* 0x002fea0003c00000 */
[----:B------:R-:W-:Y:S01]  /*25920*/  FADD.FTZ R0, R0, R152 ;  /* 0x0000009800007221 */ /* 0x000fe20000010000 */
[----:B------:R-:W-:Y:S02]  /*25930*/  MOV R2, R203 ;  /* 0x000000cb00027202 */ /* 0x000fe40000000f00 */
[----:B------:R-:W-:Y:S02]  /*25940*/  MOV R152, 0x2 ;  /* 0x0000000200987802 */ /* 0x000fe40000000f00 */
[----:B------:R-:W-:Y:S02]  /*25950*/  MOV R3, 0x25970 ;  /* 0x0002597000037802 */ /* 0x000fe40000000f00 */
[----:B------:R-:W-:Y:S05]  /*25960*/  CALL.REL.NOINC `($__internal_38_$__cuda_sm70_shflsync_bfly_p) ;  /* 0x00000f4000007944 */ /* 0x000fea0003c00000 */
[----:B------:R-:W-:Y:S01]  /*25970*/  FADD.FTZ R4, R203, R152 ;  /* 0x00000098cb047221 */ /* 0x000fe20000010000 */
[----:B------:R-:W-:-:S02]  /*25980*/  MOV R152, 0x1 ;  /* 0x0000000100987802 */ /* 0x000fc40000000f00 */
[----:B------:R-:W-:Y:S02]  /*25990*/  MOV R3, 0x259c0 ;  /* 0x000259c000037802 */ /* 0x000fe40000000f00 */
[----:B------:R-:W-:Y:S02]  /*259a0*/  MOV R2, R4 ;  /* 0x0000000400027202 */ /* 0x000fe40000000f00 */
[----:B------:R-:W-:Y:S05]  /*259b0*/  CALL.REL.NOINC `($__internal_38_$__cuda_sm70_shflsync_bfly_p) ;  /* 0x00000ef000007944 */ /* 0x000fea0003c00000 */
[----:B------:R-:W-:Y:S01]  /*259c0*/  MOV R3, R152 ;  /* 0x0000009800037202 */ /* 0x000fe20000000f00 */
[----:B------:R-:W-:Y:S05]  /*259d0*/  BRA `(.L_x_2526) ;  /* 0xffff87c000007947 */ /* 0x000fea000383ffff */
.L_x_2435:
[----:B--234-:R-:W-:Y:S01]  /*259e0*/  IMAD.MOV.U32 R34, RZ, RZ, R13 ;  /* 0x000000ffff227224 */ /* 0x01cfe200078e000d */
[----:B------:R-:W-:Y:S01]  /*259f0*/  MOV R2, RZ ;  /* 0x000000ff00027202 */ /* 0x000fe20000000f00 */
[----:B------:R-:W-:Y:S01]  /*25a00*/  IMAD.MOV.U32 R33, RZ, RZ, 0x181f ;  /* 0x0000181fff217424 */ /* 0x000fe200078e00ff */
[----:B------:R-:W-:Y:S02]  /*25a10*/  MOV R3, 0x25a30 ;  /* 0x00025a3000037802 */ /* 0x000fe40000000f00 */
[----:B-1----:R-:W-:Y:S05]  /*25a20*/  CALL.REL.NOINC `($__internal_39_$__cuda_sm70_shflsync_idx_p) ;  /* 0x00000ed000007944 */ /* 0x002fea0003c00000 */
[----:B------:R-:W-:Y:S01]  /*25a30*/  MOV R5, R35 ;  /* 0x0000002300057202 */ /* 0x000fe20000000f00 */
[----:B------:R-:W-:Y:S05]  /*25a40*/  BRA `(.L_x_2527) ;  /* 0xffffa03000007947 */ /* 0x000fea000383ffff */
.L_x_2436:
[----:B------:R-:W-:Y:S01]  /*25a50*/  IMAD.MOV.U32 R34, RZ, RZ, R14 ;  /* 0x000000ffff227224 */ /* 0x000fe200078e000e */
[----:B------:R-:W-:Y:S01]  /*25a60*/  MOV R2, RZ ;  /* 0x000000ff00027202 */ /* 0x000fe20000000f00 */
[----:B------:R-:W-:Y:S01]  /*25a70*/  IMAD.MOV.U32 R33, RZ, RZ, 0x181f ;  /* 0x0000181fff217424 */ /* 0x000fe200078e00ff */
[----:B------:R-:W-:-:S02]  /*25a80*/  MOV R3, 0x25aa0 ;  /* 0x00025aa000037802 */ /* 0x000fc40000000f00 */
[----:B-123--:R-:W-:Y:S05]  /*25a90*/  CALL.REL.NOINC `($__internal_39_$__cuda_sm70_shflsync_idx_p) ;  /* 0x00000e6000007944 */ /* 0x00efea0003c00000 */
[----:B------:R-:W-:Y:S01]  /*25aa0*/  MOV R0, R35 ;  /* 0x0000002300007202 */ /* 0x000fe20000000f00 */
[----:B------:R-:W-:Y:S05]  /*25ab0*/  BRA `(.L_x_2528) ;  /* 0xffff9fe000007947 */ /* 0x000fea000383ffff */
.L_x_2439:
[----:B------:R-:W-:Y:S01]  /*25ac0*/  IMAD.MOV.U32 R34, RZ, RZ, R13 ;  /* 0x000000ffff227224 */ /* 0x000fe200078e000d */
[----:B--2---:R-:W-:Y:S01]  /*25ad0*/  MOV R2, 0x1 ;  /* 0x0000000100027802 */ /* 0x004fe20000000f00 */
[----:B------:R-:W-:Y:S01]  /*25ae0*/  IMAD.MOV.U32 R33, RZ, RZ, 0x181f ;  /* 0x0000181fff217424 */ /* 0x000fe200078e00ff */
[----:B------:R-:W-:-:S02]  /*25af0*/  MOV R3, 0x25b10 ;  /* 0x00025b1000037802 */ /* 0x000fc40000000f00 */
[----:B-1-34-:R-:W-:Y:S05]  /*25b00*/  CALL.REL.NOINC `($__internal_39_$__cuda_sm70_shflsync_idx_p) ;  /* 0x00000df000007944 */ /* 0x01afea0003c00000 */
        /* <DEDUP_REMOVED lines=8> */
.L_x_2442:
[----:B------:R-:W-:Y:S01]  /*25b90*/  IMAD.MOV.U32 R34, RZ, RZ, R13 ;  /* 0x000000ffff227224 */ /* 0x000fe200078e000d */
[----:B--2---:R-:W-:Y:S01]  /*25ba0*/  MOV R2, 0x2 ;  /* 0x0000000200027802 */ /* 0x004fe20000000f00 */
[----:B------:R-:W-:Y:S01]  /*25bb0*/  IMAD.MOV.U32 R33, RZ, RZ, 0x181f ;  /* 0x0000181fff217424 */ /* 0x000fe200078e00ff */
[----:B------:R-:W-:Y:S02]  /*25bc0*/  MOV R3, 0x25be0 ;  /* 0x00025be000037802 */ /* 0x000fe40000000f00 */
[----:B-1-34-:R-:W-:Y:S05]  /*25bd0*/  CALL.REL.NOINC `($__internal_39_$__cuda_sm70_shflsync_idx_p) ;  /* 0x00000d2000007944 */ /* 0x01afea0003c00000 */
[----:B------:R-:W-:Y:S01]  /*25be0*/  MOV R5, R35 ;  /* 0x0000002300057202 */ /* 0x000fe20000000f00 */
[----:B------:R-:W-:Y:S05]  /*25bf0*/  BRA `(.L_x_2530) ;  /* 0xffffa10000007947 */ /* 0x000fea000383ffff */
.L_x_2443:
[----:B------:R-:W-:Y:S01]  /*25c00*/  IMAD.MOV.U32 R34, RZ, RZ, R14 ;  /* 0x000000ffff227224 */ /* 0x000fe200078e000e */
[----:B--2---:R-:W-:Y:S01]  /*25c10*/  MOV R2, 0x2 ;  /* 0x0000000200027802 */ /* 0x004fe20000000f00 */
[----:B------:R-:W-:Y:S01]  /*25c20*/  IMAD.MOV.U32 R33, RZ, RZ, 0x181f ;  /* 0x0000181fff217424 */ /* 0x000fe200078e00ff */
[----:B------:R-:W-:Y:S02]  /*25c30*/  MOV R3, 0x25c50 ;  /* 0x00025c5000037802 */ /* 0x000fe40000000f00 */
[----:B-1-34-:R-:W-:Y:S05]  /*25c40*/  CALL.REL.NOINC `($__internal_39_$__cuda_sm70_shflsync_idx_p) ;  /* 0x00000cb000007944 */ /* 0x01afea0003c00000 */
[----:B------:R-:W-:Y:S01]  /*25c50*/  MOV R0, R35 ;  /* 0x0000002300007202 */ /* 0x000fe20000000f00 */
[----:B------:R-:W-:Y:S05]  /*25c60*/  BRA `(.L_x_2531) ;  /* 0xffffa0b000007947 */ /* 0x000fea000383ffff */
.L_x_2446:
[----:B------:R-:W-:Y:S01]  /*25c70*/  IMAD.MOV.U32 R34, RZ, RZ, R13 ;  /* 0x000000ffff227224 */ /* 0x000fe200078e000d */
[----:B---3--:R-:W-:Y:S01]  /*25c80*/  MOV R2, 0x3 ;  /* 0x0000000300027802 */ /* 0x008fe20000000f00 */
        /* <DEDUP_REMOVED lines=11> */
.L_x_2448:
[----:B------:R-:W-:Y:S01]  /*25d40*/  IMAD.MOV.U32 R34, RZ, RZ, R5 ;  /* 0x000000ffff227224 */ /* 0x000fe200078e0005 */
[----:B------:R-:W-:Y:S01]  /*25d50*/  MOV R2, RZ ;  /* 0x000000ff00027202 */ /* 0x000fe20000000f00 */
[----:B------:R-:W-:Y:S01]  /*25d60*/  IMAD.MOV.U32 R33, RZ, RZ, 0x1c1f ;  /* 0x00001c1fff217424 */ /* 0x000fe200078e00ff */
[----:B------:R-:W-:Y:S02]  /*25d70*/  MOV R3, 0x25d90 ;  /* 0x00025d9000037802 */ /* 0x000fe40000000f00 */
[----:B--2---:R-:W-:Y:S05]  /*25d80*/  CALL.REL.NOINC `($__internal_39_$__cuda_sm70_shflsync_idx_p) ;  /* 0x00000b7000007944 */ /* 0x004fea0003c00000 */
[----:B------:R-:W-:Y:S01]  /*25d90*/  MOV R4, R35 ;  /* 0x0000002300047202 */ /* 0x000fe20000000f00 */
[----:B------:R-:W-:Y:S05]  /*25da0*/  BRA `(.L_x_2533) ;  /* 0xffffa3d000007947 */ /* 0x000fea000383ffff */
.L_x_2449:
[----:B------:R-:W-:Y:S01]  /*25db0*/  IMAD.MOV.U32 R34, RZ, RZ, R14 ;  /* 0x000000ffff227224 */ /* 0x000fe200078e000e */
[----:B------:R-:W-:Y:S01]  /*25dc0*/  MOV R2, RZ ;  /* 0x000000ff00027202 */ /* 0x000fe20000000f00 */
[----:B------:R-:W-:Y:S01]  /*25dd0*/  IMAD.MOV.U32 R33, RZ, RZ, 0x1c1f ;  /* 0x00001c1fff217424 */ /* 0x000fe200078e00ff */
[----:B------:R-:W-:Y:S02]  /*25de0*/  MOV R3, 0x25e00 ;  /* 0x00025e0000037802 */ /* 0x000fe40000000f00 */
[----:B-123--:R-:W-:Y:S05]  /*25df0*/  CALL.REL.NOINC `($__internal_39_$__cuda_sm70_shflsync_idx_p) ;  /* 0x00000b0000007944 */ /* 0x00efea0003c00000 */
[----:B------:R-:W-:Y:S01]  /*25e00*/  MOV R0, R35 ;  /* 0x0000002300007202 */ /* 0x000fe20000000f00 */
[----:B------:R-:W-:Y:S05]  /*25e10*/  BRA `(.L_x_2534) ;  /* 0xffffa38000007947 */ /* 0x000fea000383ffff */
.L_x_2452:
        /* <DEDUP_REMOVED lines=13> */
.L_x_2456:
[----:B------:R-:W-:Y:S01]  /*25ef0*/  IMAD.MOV.U32 R34, RZ, RZ, R5 ;  /* 0x000000ffff227224 */ /* 0x000fe200078e0005 */
[----:B------:R-:W-:Y:S01]  /*25f00*/  MOV R2, RZ ;  /* 0x000000ff00027202 */ /* 0x000fe20000000f00 */
[----:B------:R-:W-:Y:S01]  /*25f10*/  IMAD.MOV.U32 R33, RZ, RZ, 0x181f ;  /* 0x0000181fff217424 */ /* 0x000fe200078e00ff */
[----:B------:R-:W-:Y:S02]  /*25f20*/  MOV R3, 0x25f40 ;  /* 0x00025f4000037802 */ /* 0x000fe40000000f00 */
[----:B------:R-:W-:Y:S05]  /*25f30*/  CALL.REL.NOINC `($__internal_39_$__cuda_sm70_shflsync_idx_p) ;  /* 0x000009c000007944 */ /* 0x000fea0003c00000 */
[----:B------:R-:W-:Y:S01]  /*25f40*/  MOV R4, R35 ;  /* 0x0000002300047202 */ /* 0x000fe20000000f00 */
[----:B------:R-:W-:Y:S05]  /*25f50*/  BRA `(.L_x_2536) ;  /* 0xffffbd9000007947 */ /* 0x000fea000383ffff */
.L_x_2457:
[----:B------:R-:W-:Y:S01]  /*25f60*/  IMAD.MOV.U32 R34, RZ, RZ, R14 ;  /* 0x000000ffff227224 */ /* 0x000fe200078e000e */
[----:B------:R-:W-:Y:S01]  /*25f70*/  MOV R2, RZ ;  /* 0x000000ff00027202 */ /* 0x000fe20000000f00 */
[----:B------:R-:W-:Y:S01]  /*25f80*/  IMAD.MOV.U32 R33, RZ, RZ, 0x181f ;  /* 0x0000181fff217424 */ /* 0x000fe200078e00ff */
[----:B------:R-:W-:Y:S02]  /*25f90*/  MOV R3, 0x25fb0 ;  /* 0x00025fb000037802 */ /* 0x000fe40000000f00 */
[----:B-12---:R-:W-:Y:S05]  /*25fa0*/  CALL.REL.NOINC `($__internal_39_$__cuda_sm70_shflsync_idx_p) ;  /* 0x0000095000007944 */ /* 0x006fea0003c00000 */
[----:B------:R-:W-:Y:S01]  /*25fb0*/  MOV R0, R35 ;  /* 0x0000002300007202 */ /* 0x000fe20000000f00 */
[----:B------:R-:W-:Y:S05]  /*25fc0*/  BRA `(.L_x_2537) ;  /* 0xffffbd4000007947 */ /* 0x000fea000383ffff */
.L_x_2460:
        /* <DEDUP_REMOVED lines=13> */
.L_x_2463:
[----:B------:R-:W-:Y:S01]  /*260a0*/  IMAD.MOV.U32 R34, RZ, RZ, R5 ;  /* 0x000000ffff227224 */ /* 0x000fe200078e0005 */
[----:B-1----:R-:W-:Y:S01]  /*260b0*/  MOV R2, 0x2 ;  /* 0x0000000200027802 */ /* 0x002fe20000000f00 */
[----:B------:R-:W-:Y:S01]  /*260c0*/  IMAD.MOV.U32 R33, RZ, RZ, 0x181f ;  /* 0x0000181fff217424 */ /* 0x000fe200078e00ff */
[----:B------:R-:W-:Y:S02]  /*260d0*/  MOV R3, 0x260f0 ;  /* 0x000260f000037802 */ /* 0x000fe40000000f00 */
[----:B--234-:R-:W-:Y:S05]  /*260e0*/  CALL.REL.NOINC `($__internal_39_$__cuda_sm70_shflsync_idx_p) ;  /* 0x0000081000007944 */ /* 0x01cfea0003c00000 */
[----:B------:R-:W-:Y:S01]  /*260f0*/  MOV R4, R35 ;  /* 0x0000002300047202 */ /* 0x000fe20000000f00 */
[----:B------:R-:W-:Y:S05]  /*26100*/  BRA `(.L_x_2539) ;  /* 0xffffbe7000007947 */ /* 0x000fea000383ffff */
.L_x_2464:
[----:B------:R-:W-:Y:S01]  /*26110*/  IMAD.MOV.U32 R34, RZ, RZ, R14 ;  /* 0x000000ffff227224 */ /* 0x000fe200078e000e */
[----:B------:R-:W-:Y:S01]  /*26120*/  MOV R2, 0x2 ;  /* 0x0000000200027802 */ /* 0x000fe20000000f00 */
[----:B------:R-:W-:Y:S01]  /*26130*/  IMAD.MOV.U32 R33, RZ, RZ, 0x181f ;  /* 0x0000181fff217424 */ /* 0x000fe200078e00ff */
[----:B------:R-:W-:Y:S02]  /*26140*/  MOV R3, 0x26160 ;  /* 0x0002616000037802 */ /* 0x000fe40000000f00 */
[----:B-1234-:R-:W-:Y:S05]  /*26150*/  CALL.REL.NOINC `($__internal_39_$__cuda_sm70_shflsync_idx_p) ;  /* 0x000007a000007944 */ /* 0x01efea0003c00000 */
[----:B------:R-:W-:Y:S01]  /*26160*/  MOV R0, R35 ;  /* 0x0000002300007202 */ /* 0x000fe20000000f00 */
[----:B------:R-:W-:Y:S05]  /*26170*/  BRA `(.L_x_2540) ;  /* 0xffffbe2000007947 */ /* 0x000fea000383ffff */
.L_x_2467:
[----:B------:R-:W-:Y:S01]  /*26180*/  IMAD.MOV.U32 R34, RZ, RZ, R5 ;  /* 0x000000ffff227224 */ /* 0x000fe200078e0005 */
[----:B-1----:R-:W-:Y:S01]  /*26190*/  MOV R2, 0x3 ;  /* 0x0000000300027802 */ /* 0x002fe20000000f00 */
[----:B------:R-:W-:Y:S01]  /*261a0*/  IMAD.MOV.U32 R33, RZ, RZ, 0x181f ;  /* 0x0000181fff217424 */ /* 0x000fe200078e00ff */
[----:B------:R-:W-:-:S02]  /*261b0*/  MOV R3, 0x261d0 ;  /* 0x000261d000037802 */ /* 0x000fc40000000f00 */
[----:B--234-:R-:W-:Y:S05]  /*261c0*/  CALL.REL.NOINC `($__internal_39_$__cuda_sm70_shflsync_idx_p) ;  /* 0x0000073000007944 */ /* 0x01cfea0003c00000 */
        /* <DEDUP_REMOVED lines=8> */
.L_x_2469:
[----:B------:R-:W-:Y:S01]  /*26250*/  IMAD.MOV.U32 R34, RZ, RZ, R32 ;  /* 0x000000ffff227224 */ /* 0x000fe200078e0020 */
[----:B------:R-:W-:Y:S01]  /*26260*/  MOV R2, RZ ;  /* 0x000000ff00027202 */ /* 0x000fe20000000f00 */
[----:B------:R-:W-:Y:S01]  /*26270*/  IMAD.MOV.U32 R33, RZ, RZ, 0x1f ;  /* 0x0000001fff217424 */ /* 0x000fe200078e00ff */
[----:B------:R-:W-:Y:S02]  /*26280*/  MOV R3, 0x262a0 ;  /* 0x000262a000037802 */ /* 0x000fe40000000f00 */
[----:B---3--:R-:W-:Y:S05]  /*26290*/  CALL.REL.NOINC `($__internal_39_$__cuda_sm70_shflsync_idx_p) ;  /* 0x0000066000007944 */ /* 0x008fea0003c00000 */
[----:B------:R-:W-:Y:S01]  /*262a0*/  MOV R9, R35 ;  /* 0x0000002300097202 */ /* 0x000fe20000000f00 */
[----:B------:R-:W-:Y:S05]  /*262b0*/  BRA `(.L_x_2542) ;  /* 0xffffbfe000007947 */ /* 0x000fea000383ffff */
.L_x_2470:
[----:B------:R-:W-:Y:S01]  /*262c0*/  IMAD.MOV.U32 R34, RZ, RZ, R32 ;  /* 0x000000ffff227224 */ /* 0x000fe200078e0020 */
[----:B------:R-:W-:Y:S01]  /*262d0*/  MOV R2, 0x1 ;  /* 0x0000000100027802 */ /* 0x000fe20000000f00 */
[----:B------:R-:W-:Y:S01]  /*262e0*/  IMAD.MOV.U32 R33, RZ, RZ, 0x1f ;  /* 0x0000001fff217424 */ /* 0x000fe200078e00ff */
[----:B------:R-:W-:Y:S02]  /*262f0*/  MOV R3, 0x26310 ;  /* 0x0002631000037802 */ /* 0x000fe40000000f00 */
[----:B-123--:R-:W-:Y:S05]  /*26300*/  CALL.REL.NOINC `($__internal_39_$__cuda_sm70_shflsync_idx_p) ;  /* 0x000005f000007944 */ /* 0x00efea0003c00000 */
[----:B------:R-:W-:Y:S01]  /*26310*/  MOV R6, R35 ;  /* 0x0000002300067202 */ /* 0x000fe20000000f00 */
[----:B------:R-:W-:Y:S05]  /*26320*/  BRA `(.L_x_2543) ;  /* 0xffffbf9000007947 */ /* 0x000fea000383ffff */
.L_x_2471:
[----:B------:R-:W-:Y:S02]  /*26330*/  MOV R3, 0x1 ;  /* 0x0000000100037802 */ /* 0x000fe40000000f00 */
[----:B------:R-:W-:-:S02]  /*26340*/  MOV R2, 0x26360 ;  /* 0x0002636000027802 */ /* 0x000fc40000000f00 */
[----:B-12-4-:R-:W-:Y:S05]  /*26350*/  CALL.REL.NOINC `($__internal_40_$__cuda_sm70_shflsync_up_p) ;  /* 0x0000060000007944 */ /* 0x016fea0003c00000 */
[----:B------:R-:W-:Y:S05]  /*26360*/  BRA `(.L_x_2544) ;  /* 0xffffc07000007947 */ /* 0x000fea000383ffff */
.L_x_2472:
[----:B------:R-:W-:Y:S02]  /*26370*/  MOV R3, 0x2 ;  /* 0x0000000200037802 */ /* 0x000fe40000000f00 */
[----:B------:R-:W-:-:S02]  /*26380*/  MOV R2, 0x263a0 ;  /* 0x000263a000027802 */ /* 0x000fc40000000f00 */
[----:B-12---:R-:W-:Y:S05]  /*26390*/  CALL.REL.NOINC `($__internal_40_$__cuda_sm70_shflsync_up_p) ;  /* 0x000005c000007944 */ /* 0x006fea0003c00000 */
        /* <DEDUP_REMOVED lines=24> */
.L_x_2476:
[----:B------:R-:W-:Y:S02]  /*26520*/  MOV R3, 0x1 ;  /* 0x0000000100037802 */ /* 0x000fe40000000f00 */
[----:B------:R-:W-:Y:S02]  /*26530*/  MOV R2, 0x26550 ;  /* 0x0002655000027802 */ /* 0x000fe40000000f00 */
[----:B------:R-:W-:Y:S05]  /*26540*/  CALL.REL.NOINC `($__internal_40_$__cuda_sm70_shflsync_up_p) ;  /* 0x0000041000007944 */ /* 0x000fea0003c00000 */
[----:B------:R-:W-:Y:S01]  /*26550*/  MOV R2, R4 ;  /* 0x0000000400027202 */ /* 0x000fe20000000f00 */
[----:B------:R-:W-:Y:S05]  /*26560*/  BRA `(.L_x_2546) ;  /* 0xffffc0d000007947 */ /* 0x000fea000383ffff */
.L_x_2477:
[----:B------:R-:W-:Y:S02]  /*26570*/  MOV R3, 0x2 ;  /* 0x0000000200037802 */ /* 0x000fe40000000f00 */
[----:B------:R-:W-:Y:S02]  /*26580*/  MOV R2, 0x265a0 ;  /* 0x000265a000027802 */ /* 0x000fe40000000f00 */
        /* <DEDUP_REMOVED lines=25> */
.L_x_2479:
[----:B------:R-:W-:Y:S02]  /*26720*/  SEL R0, RZ, 0x1, P0 ;  /* 0x00000001ff007807 */ /* 0x000fe40000000000 */
[----:B------:R-:W-:Y:S02]  /*26730*/  MOV R2, 0x26750 ;  /* 0x0002675000027802 */ /* 0x000fe40000000f00 */
[----:B---3--:R-:W-:Y:S05]  /*26740*/  CALL.REL.NOINC `($__internal_41_$__cuda_sm70_votesync_ballot) ;  /* 0x0000027000007944 */ /* 0x008fea0003c00000 */
[----:B------:R-:W-:Y:S01]  /*26750*/  MOV R6, R0 ;  /* 0x0000000000067202 */ /* 0x000fe20000000f00 */
[----:B------:R-:W-:Y:S05]  /*26760*/  BRA `(.L_x_2548) ;  /* 0xffffc06000007947 */ /* 0x000fea000383ffff */
.L_x_2480:
[----:B------:R-:W-:Y:S01]  /*26770*/  IMAD.MOV.U32 R34, RZ, RZ, R7 ;  /* 0x000000ffff227224 */ /* 0x000fe200078e0007 */
[----:B------:R-:W-:Y:S01]  /*26780*/  MOV R2, R0 ;  /* 0x0000000000027202 */ /* 0x000fe20000000f00 */
[----:B------:R-:W-:Y:S01]  /*26790*/  IMAD.MOV.U32 R33, RZ, RZ, 0x1f ;  /* 0x0000001fff217424 */ /* 0x000fe200078e00ff */
[----:B------:R-:W-:Y:S02]  /*267a0*/  MOV R3, 0x267c0 ;  /* 0x000267c000037802 */ /* 0x000fe40000000f00 */
[----:B---3--:R-:W-:Y:S05]  /*267b0*/  CALL.REL.NOINC `($__internal_39_$__cuda_sm70_shflsync_idx_p) ;  /* 0x0000014000007944 */ /* 0x008fea0003c00000 */
[----:B------:R-:W-:Y:S01]  /*267c0*/  IMAD.MOV.U32 R12, RZ, RZ, R35 ;  /* 0x000000ffff0c7224 */ /* 0x000fe200078e0023 */
[----:B------:R-:W-:Y:S01]  /*267d0*/  MOV R2, R0 ;  /* 0x0000000000027202 */ /* 0x000fe20000000f00 */
[----:B------:R-:W-:Y:S01]  /*267e0*/  IMAD.MOV.U32 R34, RZ, RZ, R8 ;  /* 0x000000ffff227224 */ /* 0x000fe200078e0008 */
[----:B------:R-:W-:-:S02]  /*267f0*/  MOV R33, 0x1f ;  /* 0x0000001f00217802 */ /* 0x000fc40000000f00 */
[----:B------:R-:W-:Y:S02]  /*26800*/  MOV R3, 0x26820 ;  /* 0x0002682000037802 */ /* 0x000fe40000000f00 */
[----:B------:R-:W-:Y:S05]  /*26810*/  CALL.REL.NOINC `($__internal_39_$__cuda_sm70_shflsync_idx_p) ;  /* 0x000000e000007944 */ /* 0x000fea0003c00000 */
[----:B------:R-:W-:Y:S01]  /*26820*/  MOV R5, R35 ;  /* 0x0000002300057202 */ /* 0x000fe20000000f00 */
[----:B------:R-:W-:Y:S05]  /*26830*/  BRA `(.L_x_2549) ;  /* 0xffffbfe000007947 */ /* 0x000fea000383ffff */
.L_x_2483:
[----:B------:R-:W-:Y:S01]  /*26840*/  IMAD.MOV.U32 R34, RZ, RZ, R4 ;  /* 0x000000ffff227224 */ /* 0x000fe200078e0004 */
[----:B------:R-:W-:Y:S01]  /*26850*/  MOV R2, R0 ;  /* 0x0000000000027202 */ /* 0x000fe20000000f00 */
[----:B------:R-:W-:Y:S01]  /*26860*/  IMAD.MOV.U32 R33, RZ, RZ, 0x1f ;  /* 0x0000001fff217424 */ /* 0x000fe200078e00ff */
[----:B------:R-:W-:Y:S02]  /*26870*/  MOV R3, 0x26890 ;  /* 0x0002689000037802 */ /* 0x000fe40000000f00 */
[----:B--234-:R-:W-:Y:S05]  /*26880*/  CALL.REL.NOINC `($__internal_39_$__cuda_sm70_shflsync_idx_p) ;  /* 0x0000007000007944 */ /* 0x01cfea0003c00000 */
[----:B------:R-:W-:Y:S01]  /*26890*/  MOV R14, R35 ;  /* 0x00000023000e7202 */ /* 0x000fe20000000f00 */
[----:B------:R-:W-:Y:S05]  /*268a0*/  BRA `(.L_x_2482) ;  /* 0xffffbfd000007947 */ /* 0x000fea000383ffff */
        .weak           $__internal_38_$__cuda_sm70_shflsync_bfly_p
        .type           $__internal_38_$__cuda_sm70_shflsync_bfly_p,@function
        .size           $__internal_38_$__cuda_sm70_shflsync_bfly_p,($__internal_39_$__cuda_sm70_shflsync_idx_p - $__internal_38_$__cuda_sm70_shflsync_bfly_p)
$__internal_38_$__cuda_sm70_shflsync_bfly_p:
[----:B------:R-:W-:Y:S04]  /*268b0*/  WARPSYNC R200 ;  /* 0x000000c800007348 */ /* 0x000fe80003800000 */
[----:B------:R1:W2:Y:S02]  /*268c0*/  SHFL.BFLY PT, R152, R2, R152, R214 ;  /* 0x0c00009802987389 */ /* 0x0002a400000e00d6 */
[----:B-1----:R-:W-:-:S02]  /*268d0*/  MOV R2, R3 ;  /* 0x0000000300027202 */ /* 0x002fc40000000f00 */
[----:B------:R-:W-:-:S04]  /*268e0*/  MOV R3, 0x0 ;  /* 0x0000000000037802 */ /* 0x000fc80000000f00 */
[----:B--2---:R-:W-:Y:S05]  /*268f0*/  RET.REL.NODEC R2 `(_ZN7cutlass13device_kernelIN5flash19enable_sm80_to_sm89INS1_16FlashAttnFwdSm80INS1_25CollectiveMainloopFwdSm80ILi8ELi2ELb0EN4cute5tupleIJNS5_1CILi128EEENS7_ILi64EEENS7_ILi192EEEEEELi192ENS_6half_tEfNS_4arch4Sm80ELb0ELb1ELb0ELb1ELb1ELb1ELb1ELb1EEENS1_21CollectiveEpilogueFwdINS6_IJS8_SA_S9_EEENS6_IJNS7_ILi1EEESI_SI_EEESC_SE_Li256ELb1ELb1ELb1ELb0EEENS1_36VarlenDynamicPersistentTileSchedulerILi128ELi64ELi256ELi256ELb1ELb1ELb0ELb1ELb0ELb1EEEEEEEEEvNT_6ParamsE) ;  /* 0xfffd970002007950 */ /* 0x004fea0003c3ffff */
        .weak           $__internal_39_$__cuda_sm70_shflsync_idx_p
        .type           $__internal_39_$__cuda_sm70_shflsync_idx_p,@function
        .size           $__internal_39_$__cuda_sm70_shflsync_idx_p,($__internal_40_$__cuda_sm70_shflsync_up_p - $__internal_39_$__cuda_sm70_shflsync_idx_p)
$__internal_39_$__cuda_sm70_shflsync_idx_p:
[----:B------:R-:W-:-:S04]  /*26900*/  MOV R35, 0xffffffff ;  /* 0xffffffff00237802 */ /* 0x000fc80000000f00 */
[----:B------:R-:W-:Y:S04]  /*26910*/  WARPSYNC R35 ;  /* 0x0000002300007348 */ /* 0x000fe80003800000 */
[----:B------:R1:W2:Y:S02]  /*26920*/  SHFL.IDX PT, R35, R34, R2, R33 ;  /* 0x0000000222237389 */ /* 0x0002a400000e0021 */
[----:B-1----:R-:W-:Y:S02]  /*26930*/  MOV R2, R3 ;  /* 0x0000000300027202 */ /* 0x002fe40000000f00 */
[----:B------:R-:W-:-:S04]  /*26940*/  MOV R3, 0x0 ;  /* 0x0000000000037802 */ /* 0x000fc80000000f00 */
[----:B--2---:R-:W-:Y:S05]  /*26950*/  RET.REL.NODEC R2 `(_ZN7cutlass13device_kernelIN5flash19enable_sm80_to_sm89INS1_16FlashAttnFwdSm80INS1_25CollectiveMainloopFwdSm80ILi8ELi2ELb0EN4cute5tupleIJNS5_1CILi128EEENS7_ILi64EEENS7_ILi192EEEEEELi192ENS_6half_tEfNS_4arch4Sm80ELb0ELb1ELb0ELb1ELb1ELb1ELb1ELb1EEENS1_21CollectiveEpilogueFwdINS6_IJS8_SA_S9_EEENS6_IJNS7_ILi1EEESI_SI_EEESC_SE_Li256ELb1ELb1ELb1ELb0EEENS1_36VarlenDynamicPersistentTileSchedulerILi128ELi64ELi256ELi256ELb1ELb1ELb0ELb1ELb0ELb1EEEEEEEEEvNT_6ParamsE) ;  /* 0xfffd96a002007950 */ /* 0x004fea0003c3ffff */
        .weak           $__internal_40_$__cuda_sm70_shflsync_up_p
        .type           $__internal_40_$__cuda_sm70_shflsync_up_p,@function
        .size           $__internal_40_$__cuda_sm70_shflsync_up_p,($__internal_41_$__cuda_sm70_votesync_ballot - $__internal_40_$__cuda_sm70_shflsync_up_p)
$__internal_40_$__cuda_sm70_shflsync_up_p:
[----:B------:R-:W-:Y:S02]  /*26960*/  MOV R4, RZ ;  /* 0x000000ff00047202 */ /* 0x000fe40000000f00 */
[----:B------:R-:W-:-:S04]  /*26970*/  MOV R12, 0xffffffff ;  /* 0xffffffff000c7802 */ /* 0x000fc80000000f00 */
[----:B------:R-:W-:Y:S04]  /*26980*/  WARPSYNC R12 ;  /* 0x0000000c00007348 */ /* 0x000fe80003800000 */
[----:B------:R1:W2:Y:S02]  /*26990*/  SHFL.UP PT, R4, R0, R3, R4 ;  /* 0x0400000300047389 */ /* 0x0002a400000e0004 */
[----:B-1----:R-:W-:-:S04]  /*269a0*/  MOV R3, 0x0 ;  /* 0x0000000000037802 */ /* 0x002fc80000000f00 */
[----:B--2---:R-:W-:Y:S05]  /*269b0*/  RET.REL.NODEC R2 `(_ZN7cutlass13device_kernelIN5flash19enable_sm80_to_sm89INS1_16FlashAttnFwdSm80INS1_25CollectiveMainloopFwdSm80ILi8ELi2ELb0EN4cute5tupleIJNS5_1CILi128EEENS7_ILi64EEENS7_ILi192EEEEEELi192ENS_6half_tEfNS_4arch4Sm80ELb0ELb1ELb0ELb1ELb1ELb1ELb1ELb1EEENS1_21CollectiveEpilogueFwdINS6_IJS8_SA_S9_EEENS6_IJNS7_ILi1EEESI_SI_EEESC_SE_Li256ELb1ELb1ELb1ELb0EEENS1_36VarlenDynamicPersistentTileSchedulerILi128ELi64ELi256ELi256ELb1ELb1ELb0ELb1ELb0ELb1EEEEEEEEEvNT_6ParamsE) ;  /* 0xfffd964002007950 */ /* 0x004fea0003c3ffff */
        .weak           $__internal_41_$__cuda_sm70_votesync_ballot
        .type           $__internal_41_$__cuda_sm70_votesync_ballot,@function
        .size           $__internal_41_$__cuda_sm70_votesync_ballot,(.L_x_3137 - $__internal_41_$__cuda_sm70_votesync_ballot)
$__internal_41_$__cuda_sm70_votesync_ballot:
[----:B------:R-:W-:Y:S01]  /*269c0*/  ISETP.NE.U32.AND P0, PT, R0, 0x1, PT ;  /* 0x000000010000780c */ /* 0x000fe20003f05070 */
[----:B------:R-:W-:-:S04]  /*269d0*/  IMAD.MOV.U32 R3, RZ, RZ, -0x1 ;  /* 0xffffffffff037424 */ /* 0x000fc800078e00ff */
[----:B------:R-:W-:Y:S08]  /*269e0*/  WARPSYNC R3 ;  /* 0x0000000300007348 */ /* 0x000ff00003800000 */
[----:B------:R-:W-:-:S04]  /*269f0*/  VOTE.ANY R0, PT, !P0 ;  /* 0x0000000000007806 */ /* 0x000fc800040e0100 */
[----:B------:R-:W-:Y:S01]  /*26a00*/  LOP3.LUT R0, R0, R3, RZ, 0xc0, !PT ;  /* 0x0000000300007212 */ /* 0x000fe200078ec0ff */
[----:B------:R-:W-:-:S04]  /*26a10*/  IMAD.MOV.U32 R3, RZ, RZ, 0x0 ;  /* 0x00000000ff037424 */ /* 0x000fc800078e00ff */
[----:B------:R-:W-:Y:S05]  /*26a20*/  RET.REL.NODEC R2 `(_ZN7cutlass13device_kernelIN5flash19enable_sm80_to_sm89INS1_16FlashAttnFwdSm80INS1_25CollectiveMainloopFwdSm80ILi8ELi2ELb0EN4cute5tupleIJNS5_1CILi128EEENS7_ILi64EEENS7_ILi192EEEEEELi192ENS_6half_tEfNS_4arch4Sm80ELb0ELb1ELb0ELb1ELb1ELb1ELb1ELb1EEENS1_21CollectiveEpilogueFwdINS6_IJS8_SA_S9_EEENS6_IJNS7_ILi1EEESI_SI_EEESC_SE_Li256ELb1ELb1ELb1ELb0EEENS1_36VarlenDynamicPersistentTileSchedulerILi128ELi64ELi256ELi256ELb1ELb1ELb0ELb1ELb0ELb1EEEEEEEEEvNT_6ParamsE) ;  /* 0xfffd95d002007950 */ /* 0x000fea0003c3ffff */
.L_x_2550:
        /* <DEDUP_REMOVED lines=13> */
.L_x_3137:


//--------------------- .text._ZN7cutlass13device_kernelIN5flash19enable_sm80_to_sm89INS1_16FlashAttnFwdSm80INS1_25CollectiveMainloopFwdSm80ILi8ELi2ELb0EN4cute5tupleIJNS5_1CILi128EEENS7_ILi64EEENS7_ILi192EEEEEELi192ENS_6half_tEfNS_4arch4Sm80ELb1ELb0ELb0ELb0ELb1ELb0ELb1ELb1EEENS1_21CollectiveEpilogueFwdINS6_IJS8_SA_S9_EEENS6_IJNS7_ILi1EEESI_SI_EEESC_SE_Li256ELb0ELb1ELb1ELb0EEENS1_30DynamicPersistentTileSchedulerILi256ELi256ELb1ELb1ELb0EEEEEEEEEvNT_6ParamsE --------------------------
	.section	.text._ZN7cutlass13device_kernelIN5flash19enable_sm80_to_sm89INS1_16FlashAttnFwdSm80INS1_25CollectiveMainloopFwdSm80ILi8ELi2ELb0EN4cute5tupleIJNS5_1CILi128EEENS7_ILi64EEENS7_ILi192EEEEEELi192ENS_6half_tEfNS_4arch4Sm80ELb1ELb0ELb0ELb0ELb1ELb0ELb1ELb1EEENS1_21CollectiveEpilogueFwdINS6_IJS8_SA_S9_EEENS6_IJNS7_ILi1EEESI_SI_EEESC_SE_Li256ELb0ELb1ELb1ELb0EEENS1_30DynamicPersistentTileSchedulerILi256ELi256ELb1ELb1ELb0EEEEEEEEEvNT_6ParamsE,"ax",@progbits
	.sectioninfo	@"SHI_REGISTERS=255"
	.align	128
.text._ZN7cutlass13device_kernelIN5flash19enable_sm80_to_sm89INS1_16FlashAttnFwdSm80INS1_25CollectiveMainloopFwdSm80ILi8ELi2ELb0EN4cute5tupleIJNS5_1CILi128EEENS7_ILi64EEENS7_ILi192EEEEEELi192ENS_6half_tEfNS_4arch4Sm80ELb1ELb0ELb0ELb0ELb1ELb0ELb1ELb1EEENS1_21CollectiveEpilogueFwdINS6_IJS8_SA_S9_EEENS6_IJNS7_ILi1EEESI_SI_EEESC_SE_Li256ELb0ELb1ELb1ELb0EEENS1_30DynamicPersistentTileSchedulerILi256ELi256ELb1ELb1ELb0EEEEEEEEEvNT_6ParamsE:
        .type           _ZN7cutlass13device_kernelIN5flash19enable_sm80_to_sm89INS1_16FlashAttnFwdSm80INS1_25CollectiveMainloopFwdSm80ILi8ELi2ELb0EN4cute5tupleIJNS5_1CILi128EEENS7_ILi64EEENS7_ILi192EEEEEELi192ENS_6half_tEfNS_4arch4Sm80ELb1ELb0ELb0ELb0ELb1ELb0ELb1ELb1EEENS1_21CollectiveEpilogueFwdINS6_IJS8_SA_S9_EEENS6_IJNS7_ILi1EEESI_SI_EEESC_SE_Li256ELb0ELb1ELb1ELb0EEENS1_30DynamicPersistentTileSchedulerILi256ELi256ELb1ELb1ELb0EEEEEEEEEvNT_6ParamsE,@function
        .size           _ZN7cutlass13device_kernelIN5flash19enable_sm80_to_sm89INS1_16FlashAttnFwdSm80INS1_25CollectiveMainloopFwdSm80ILi8ELi2ELb0EN4cute5tupleIJNS5_1CILi128EEENS7_ILi64EEENS7_ILi192EEEEEELi192ENS_6half_tEfNS_4arch4Sm80ELb1ELb0ELb0ELb0ELb1ELb0ELb1ELb1EEENS1_21CollectiveEpilogueFwdINS6_IJS8_SA_S9_EEENS6_IJNS7_ILi1EEESI_SI_EEESC_SE_Li256ELb0ELb1ELb1ELb0EEENS1_30DynamicPersistentTileSchedulerILi256ELi256ELb1ELb1ELb0EEEEEEEEEvNT_6ParamsE,(.L_x_3142 - _ZN7cutlass13device_kernelIN5flash19enable_sm80_to_sm89INS1_16FlashAttnFwdSm80INS1_25CollectiveMainloopFwdSm80ILi8ELi2ELb0EN4cute5tupleIJNS5_1CILi128EEENS7_ILi64EEENS7_ILi192EEEEEELi192ENS_6half_tEfNS_4arch4Sm80ELb1ELb0ELb0ELb0ELb1ELb0ELb1ELb1EEENS1_21CollectiveEpilogueFwdINS6_IJS8_SA_S9_EEENS6_IJNS7_ILi1EEESI_SI_EEESC_SE_Li256ELb0ELb1ELb1ELb0EEENS1_30DynamicPersistentTileSchedulerILi256ELi256ELb1ELb1ELb0EEEEEEEEEvNT_6ParamsE)
        .other          _ZN7cutlass13device_kernelIN5flash19enable_sm80_to_sm89INS1_16FlashAttnFwdSm80INS1_25CollectiveMainloopFwdSm80ILi8ELi2ELb0EN4cute5tupleIJNS5_1CILi128EEENS7_ILi64EEENS7_ILi192EEEEEELi192ENS_6half_tEfNS_4arch4Sm80ELb1ELb0ELb0ELb0ELb1ELb0ELb1ELb1EEENS1_21CollectiveEpilogueFwdINS6_IJS8_SA_S9_EEENS6_IJNS7_ILi1EEESI_SI_EEESC_SE_Li256ELb0ELb1ELb1ELb0EEENS1_30DynamicPersistentTileSchedulerILi256ELi256ELb1ELb1ELb0EEEEEEEEEvNT_6ParamsE,@"STO_CUDA_ENTRY STV_DEFAULT"
_ZN7cutlass13device_kernelIN5flash19enable_sm80_to_sm89INS1_16FlashAttnFwdSm80INS1_25CollectiveMainloopFwdSm80ILi8ELi2ELb0EN4cute5tupleIJNS5_1CILi128EEENS7_ILi64EEENS7_ILi192EEEEEELi192ENS_6half_tEfNS_4arch4Sm80ELb1ELb0ELb0ELb0ELb1ELb0ELb1ELb1EEENS1_21CollectiveEpilogueFwdINS6_IJS8_SA_S9_EEENS6_IJNS7_ILi1EEESI_SI_EEESC_SE_Li256ELb0ELb1ELb1ELb0EEENS1_30DynamicPersistentTileSchedulerILi256ELi256ELb1ELb1ELb0EEEEEEEEEvNT_6ParamsE:
        /* <DEDUP_REMOVED lines=13> */
[----:B------:R-:W-:Y:S02]  /*00d0*/  ULDC.64 UR6, c[0x0][0x118] ;  /* 0x0000460000067ab9 */ /* 0x000fe40000000a00 */
[CC--:B------:R-:W-:Y:S02]  /*00e0*/  LEA.HI R3, R15.reuse, R18.reuse, RZ, 0x4 ;  /* 0x000000120f037211 */ /* 0x0c0fe400078f20ff */
[-C--:B------:R-:W-:Y:S02]  /*00f0*/  LEA.HI R10, R15, R18.reuse, RZ, 0x3 ;  /* 0x000000120f0a7211 */ /* 0x080fe400078f18ff */
[----:B------:R-:W-:Y:S02]  /*0100*/  LOP3.LUT R2, R3, 0xfffffff0, RZ, 0xc0, !PT ;  /* 0xfffffff003027812 */ /* 0x000fe400078ec0ff */
[----:B------:R-:W-:-:S02]  /*0110*/  LEA.HI R0, R15, R18, RZ, 0x2 ;  /* 0x000000120f007211 */ /* 0x000fc400078f10ff */
[----:B------:R-:W-:Y:S01]  /*0120*/  SHF.R.S32.HI R232, RZ, 0x3, R10 ;  /* 0x00000003ffe87819 */ /* 0x000fe2000001140a */
[----:B------:R-:W-:Y:S01]  /*0130*/  IMAD.IADD R4, R18, 0x1, -R2 ;  /* 0x0000000112047824 */ /* 0x000fe200078e0a02 */
[----:B------:R-:W-:Y:S02]  /*0140*/  LOP3.LUT R207, R10, 0xfffffff8, RZ, 0xc0, !PT ;  /* 0xfffffff80acf7812 */ /* 0x000fe400078ec0ff */
[----:B------:R-:W-:Y:S01]  /*0150*/  LOP3.LUT R0, R0, 0xfffffffc, RZ, 0xc0, !PT ;  /* 0xfffffffc00007812 */ /* 0x000fe200078ec0ff */
[----:B------:R-:W-:Y:S01]  /*0160*/  IMAD.SHL.U32 R2, R232, 0x40, RZ ;  /* 0x00000040e8027824 */ /* 0x000fe200078e00ff */
[----:B------:R-:W-:Y:S01]  /*0170*/  SHF.R.S32.HI R5, RZ, 0x4, R3 ;  /* 0x00000004ff057819 */ /* 0x000fe20000011403 */
[C---:B------:R-:W-:Y:S01]  /*0180*/  IMAD.IADD R207, R18.reuse, 0x1, -R207 ;  /* 0x0000000112cf7824 */ /* 0x040fe200078e0acf */
[----:B------:R-:W-:Y:S01]  /*0190*/  SHF.R.S32.HI R8, RZ, 0x1f, R4 ;  /* 0x0000001fff087819 */ /* 0x000fe20000011404 */
[----:B------:R-:W-:Y:S01]  /*01a0*/  IMAD.IADD R6, R18, 0x1, -R0 ;  /* 0x0000000112067824 */ /* 0x000fe200078e0a00 */
[----:B------:R-:W-:Y:S01]  /*01b0*/  LEA.HI R3, R3, R5, RZ, 0x1 ;  /* 0x0000000503037211 */ /* 0x000fe200078f08ff */
[C---:B------:R-:W-:Y:S01]  /*01c0*/  IMAD.SHL.U32 R192, R207.reuse, 0x8, RZ ;  /* 0x00000008cfc07824 */ /* 0x040fe200078e00ff */
[----:B------:R-:W-:Y:S01]  /*01d0*/  LOP3.LUT R0, R2, 0x1c0, RZ, 0xc0, !PT ;  /* 0x000001c002007812 */ /* 0x000fe200078ec0ff */
[----:B------:R-:W-:Y:S01]  /*01e0*/  IMAD R205, R207, 0x20, R232 ;  /* 0x00000020cfcd7824 */ /* 0x000fe200078e02e8 */
[----:B------:R-:W-:-:S02]  /*01f0*/  LOP3.LUT R3, R3, 0xfffffffe, RZ, 0xc0, !PT ;  /* 0xfffffffe03037812 */ /* 0x000fc400078ec0ff */
[----:B------:R-:W-:Y:S02]  /*0200*/  SHF.R.U32.HI R7, RZ, 0x3, R0 ;  /* 0x00000003ff077819 */ /* 0x000fe40000011600 */
[----:B------:R-:W-:Y:S01]  /*0210*/  LOP3.LUT R2, R0, 0x38, R192, 0xf8, !PT ;  /* 0x0000003800027812 */ /* 0x000fe200078ef8c0 */
[----:B------:R-:W-:Y:S01]  /*0220*/  IMAD.IADD R11, R5, 0x1, -R3 ;  /* 0x00000001050b7824 */ /* 0x000fe200078e0a03 */
[----:B------:R-:W-:Y:S02]  /*0230*/  LEA.HI R0, R6, R6, RZ, 0x1 ;  /* 0x0000000606007211 */ /* 0x000fe400078f08ff */
[----:B------:R-:W-:Y:S02]  /*0240*/  LEA.HI R5, R8, R4, RZ, 0x3 ;  /* 0x0000000408057211 */ /* 0x000fe400078f18ff */
[----:B------:R-:W-:Y:S01]  /*0250*/  LOP3.LUT R13, R2, R7, RZ, 0x3c, !PT ;  /* 0x00000007020d7212 */ /* 0x000fe200078e3cff */
[----:B------:R-:W-:Y:S01]  /*0260*/  IMAD.SHL.U32 R7, R207, 0x40, RZ ;  /* 0x00000040cf077824 */ /* 0x000fe200078e00ff */
[----:B------:R-:W-:-:S02]  /*0270*/  LOP3.LUT R2, R0, 0x1ffffffe, RZ, 0xc0, !PT ;  /* 0x1ffffffe00027812 */ /* 0x000fc400078ec0ff */
[----:B------:R-:W-:Y:S02]  /*0280*/  LOP3.LUT R3, R5, 0xfffffff8, RZ, 0xc0, !PT ;  /* 0xfffffff805037812 */ /* 0x000fe400078ec0ff */
[----:B------:R-:W-:Y:S01]  /*0290*/  LOP3.LUT R0, R7, 0x1c0, RZ, 0xc0, !PT ;  /* 0x000001c007007812 */ /* 0x000fe200078ec0ff */
[----:B------:R-:W-:Y:S01]  /*02a0*/  IMAD.IADD R14, R6, 0x1, -R2 ;  /* 0x00000001060e7824 */ /* 0x000fe200078e0a02 */
[----:B------:R-:W-:Y:S01]  /*02b0*/  LEA.HI R8, R15, R18, RZ, 0x5 ;  /* 0x000000120f087211 */ /* 0x000fe200078f28ff */
[----:B------:R-:W-:Y:S01]  /*02c0*/  IMAD.IADD R9, R4, 0x1, -R3 ;  /* 0x0000000104097824 */ /* 0x000fe200078e0a03 */
[----:B------:R-:W-:Y:S02]  /*02d0*/  LOP3.LUT R4, R0, 0x8, R10, 0xf8, !PT ;  /* 0x0000000800047812 */ /* 0x000fe400078ef80a */
        /* <DEDUP_REMOVED lines=8> */
[C---:B------:R-:W-:Y:S01]  /*0360*/  IMAD.SHL.U32 R3, R9.reuse, 0x40, RZ ;  /* 0x0000004009037824 */ /* 0x040fe200078e00ff */
[----:B------:R-:W-:Y:S01]  /*0370*/  R2P PR, R9, 0x6 ;  /* 0x0000000609007804 */ /* 0x000fe20000000000 */
[----:B------:R-:W-:Y:S01]  /*0380*/  IMAD.SHL.U32 R4, R11, 0x8, RZ ;  /* 0x000000080b047824 */ /* 0x000fe200078e00ff */
[----:B------:R-:W-:Y:S01]  /*0390*/  SHF.R.S32.HI R7, RZ, 0x1f, R17 ;  /* 0x0000001fff077819 */ /* 0x000fe20000011411 */
[----:B------:R-:W-:Y:S01]  /*03a0*/  IMAD.IADD R8, R6, 0x1, -R2 ;  /* 0x0000000106087824 */ /* 0x000fe200078e0a02 */
[----:B------:R-:W-:Y:S01]  /*03b0*/  LOP3.LUT R0, R3, 0x1c0, RZ, 0xc0, !PT ;  /* 0x000001c003007812 */ /* 0x000fe200078ec0ff */
[----:B------:R-:W-:Y:S01]  /*03c0*/  IMAD.SHL.U32 R2, R5, 0x40, RZ ;  /* 0x0000004005027824 */ /* 0x000fe200078e00ff */
[----:B------:R-:W-:-:S02]  /*03d0*/  LEA.HI R7, R7, R17, RZ, 0x2 ;  /* 0x0000001107077211 */ /* 0x000fc400078f10ff */
[----:B------:R-:W-:Y:S02]  /*03e0*/  LOP3.LUT R5, R0, 0x8, R4, 0xf8, !PT ;  /* 0x0000000800057812 */ /* 0x000fe400078ef804 */
[----:B------:R-:W-:Y:S02]  /*03f0*/  SHF.R.U32.HI R3, RZ, 0x3, R0 ;  /* 0x00000003ff037819 */ /* 0x000fe40000011600 */
[----:B------:R-:W-:Y:S02]  /*0400*/  LOP3.LUT R4, R2, 0xfffffe00, RZ, 0xc0, !PT ;  /* 0xfffffe0002047812 */ /* 0x000fe400078ec0ff */
[----:B------:R-:W-:Y:S01]  /*0410*/  LOP3.LUT R3, R5, R3, RZ, 0x3c, !PT ;  /* 0x0000000305037212 */ /* 0x000fe200078e3cff */
[----:B------:R-:W-:Y:S01]  /*0420*/  IMAD.MOV.U32 R5, RZ, RZ, 0x40 ;  /* 0x00000040ff057424 */ /* 0x000fe200078e00ff */
[----:B------:R-:W-:Y:S01]  /*0430*/  SHF.R.S32.HI R0, RZ, 0x2, R7 ;  /* 0x00000002ff007819 */ /* 0x000fe20000011407 */
[----:B------:R-:W-:Y:S01]  /*0440*/  IMAD R2, R6, 0x400, R4 ;  /* 0x0000040006027824 */ /* 0x000fe200078e0204 */
[----:B------:R-:W-:-:S02]  /*0450*/  SEL R168, R168, 0xffffffe0, !P1 ;  /* 0xffffffe0a8a87807 */ /* 0x000fc40004800000 */
[----:B------:R-:W-:Y:S01]  /*0460*/  LEA.HI R10, R15, R18, RZ, 0x6 ;  /* 0x000000120f0a7211 */ /* 0x000fe200078f30ff */
[----:B------:R-:W-:Y:S01]  /*0470*/  IMAD.IADD R2, R2, 0x1, R3 ;  /* 0x0000000102027824 */ /* 0x000fe200078e0203 */
[----:B------:R-:W-:Y:S01]  /*0480*/  LOP3.LUT R3, R3, R4, RZ, 0xfc, !PT ;  /* 0x0000000403037212 */ /* 0x000fe200078efcff */
[----:B------:R-:W-:Y:S01]  /*0490*/  IMAD R16, R8, 0x10, R0 ;  /* 0x0000001008107824 */ /* 0x000fe200078e0200 */
[----:B------:R-:W-:Y:S01]  /*04a0*/  LEA.HI R4, R15, R18, RZ, 0x7 ;  /* 0x000000120f047211 */ /* 0x000fe200078f38ff */
[----:B------:R-:W-:Y:S01]  /*04b0*/  IMAD R0, R11, 0x200, R12 ;  /* 0x000002000b007824 */ /* 0x000fe200078e020c */
[----:B------:R-:W-:Y:S01]  /*04c0*/  LEA R162, R2, 0x18100, 0x1 ;  /* 0x0001810002a27811 */ /* 0x000fe200078e08ff */
[----:B------:R-:W-:Y:S01]  /*04d0*/  IMAD.SHL.U32 R10, R10, 0x8, RZ ;  /* 0x000000080a0a7824 */ /* 0x000fe200078e00ff */
[----:B------:R-:W-:Y:S01]  /*04e0*/  SHF.R.S32.HI R6, RZ, 0x7, R4 ;  /* 0x00000007ff067819 */ /* 0x000fe20000011404 */
[----:B------:R-:W-:Y:S01]  /*04f0*/  STL [R1+0xc], R16 ;  /* 0x00000c1001007387 */ /* 0x000fe20000100800 */
[----:B------:R-:W-:Y:S01]  /*0500*/  LOP3.LUT R4, R7, 0x7ffffffc, RZ, 0xc0, !PT ;  /* 0x7ffffffc07047812 */ /* 0x000fe200078ec0ff */
[----:B------:R-:W-:Y:S01]  /*0510*/  IMAD.IADD R163, R162, 0x1, R168 ;  /* 0x00000001a2a37824 */ /* 0x000fe200078e02a8 */
[----:B------:R-:W-:-:S02]  /*0520*/  LEA R170, R3, 0x100, 0x1 ;  /* 0x0000010003aa7811 */ /* 0x000fc400078e08ff */
[----:B------:R-:W-:Y:S01]  /*0530*/  LEA R169, R0, 0xc100, 0x1 ;  /* 0x0000c10000a97811 */ /* 0x000fe200078e08ff */
[----:B------:R-:W-:Y:S01]  /*0540*/  IMAD.IADD R4, R17, 0x1, -R4 ;  /* 0x0000000111047824 */ /* 0x000fe200078e0a04 */
[----:B------:R-:W-:Y:S01]  /*0550*/  SEL R0, R5, 0xffffffc0, !P2 ;  /* 0xffffffc005007807 */ /* 0x000fe20005000000 */
[----:B------:R-:W-:Y:S01]  /*0560*/  IMAD.IADD R237, R168, 0x1, R170 ;  /* 0x00000001a8ed7824 */ /* 0x000fe200078e02aa */
[----:B------:R-:W-:Y:S01]  /*0570*/  IADD3 R200, R192, 0x80, RZ ;  /* 0x00000080c0c87810 */ /* 0x000fe20007ffe0ff */
[----:B------:R-:W-:Y:S01]  /*0580*/  IMAD.SHL.U32 R222, R4, 0x2, RZ ;  /* 0x0000000204de7824 */ /* 0x000fe200078e00ff */
[----:B------:R-:W-:Y:S01]  /*0590*/  LOP3.LUT R10, R13, 0x7ffffe00, R10, 0xf8, !PT ;  /* 0x7ffffe000d0a7812 */ /* 0x000fe200078ef80a */
[----:B------:R-:W-:Y:S01]  /*05a0*/  IMAD R4, R14, 0x8, R16 ;  /* 0x000000080e047824 */ /* 0x000fe200078e0210 */
[----:B------:R-:W-:Y:S01]  /*05b0*/  IADD3 R201, R192, 0x40, RZ ;  /* 0x00000040c0c97810 */ /* 0x000fe20007ffe0ff */
[----:B------:R-:W-:Y:S01]  /*05c0*/  IMAD.IADD R171, R0, 0x1, R170 ;  /* 0x0000000100ab7824 */ /* 0x000fe200078e02aa */
[----:B------:R-:W-:Y:S01]  /*05d0*/  IADD3 R15, R222, 0x10, RZ ;  /* 0x00000010de0f7810 */ /* 0x000fe20007ffe0ff */
[--C-:B------:R-:W-:Y:S01]  /*05e0*/  IMAD.IADD R165, R162, 0x1, R0.reuse ;  /* 0x00000001a2a57824 */ /* 0x100fe200078e0200 */
[----:B------:R1:W-:Y:S01]  /*05f0*/  STL [R1+0x4], R4 ;  /* 0x0000040401007387 */ /* 0x0003e20000100800 */
[----:B------:R-:W-:Y:S01]  /*0600*/  IMAD.IADD R164, R163, 0x1, R0 ;  /* 0x00000001a3a47824 */ /* 0x000fe200078e0200 */
[----:B------:R-:W-:Y:S01]  /*0610*/  IADD3 R11, R222, 0x28, RZ ;  /* 0x00000028de0b7810 */ /* 0x000fe20007ffe0ff */
[----:B------:R-:W-:Y:S01]  /*0620*/  IMAD.IADD R0, R0, 0x1, R237 ;  /* 0x0000000100007824 */ /* 0x000fe200078e02ed */
[----:B------:R-:W-:Y:S01]  /*0630*/  SHF.R.S32.HI R6, RZ, 0x1f, R192 ;  /* 0x0000001fff067819 */ /* 0x000fe200000114c0 */
[----:B------:R-:W-:Y:S01]  /*0640*/  IMAD.SHL.U32 R209, R10, 0x2, RZ ;  /* 0x000000020ad17824 */ /* 0x000fe200078e00ff */
[----:B------:R-:W-:Y:S01]  /*0650*/  IADD3 R8, R222, 0x40, RZ ;  /* 0x00000040de087810 */ /* 0x000fe20007ffe0ff */
[----:B------:R-:W-:Y:S01]  /*0660*/  IMAD.IADD R239, R168, 0x1, R171 ;  /* 0x00000001a8ef7824 */ /* 0x000fe200078e02ab */
[----:B------:R2:W-:Y:S01]  /*0670*/  STL [R1], R0 ;  /* 0x0000000001007387 */ /* 0x0005e20000100800 */
[----:B------:R-:W-:-:S02]  /*0680*/  SHF.R.S32.HI R6, RZ, 0x1f, R200 ;  /* 0x0000001fff067819 */ /* 0x000fc400000114c8 */
[C---:B------:R-:W-:Y:S02]  /*0690*/  IADD3 R6, R222.reuse, 0x50, RZ ;  /* 0x00000050de067810 */ /* 0x040fe40007ffe0ff */
[C---:B------:R-:W-:Y:S02]  /*06a0*/  IADD3 R252, R222.reuse, 0x60, RZ ;  /* 0x00000060defc7810 */ /* 0x040fe40007ffe0ff */
[----:B------:R-:W-:Y:S02]  /*06b0*/  SHF.R.S32.HI R5, RZ, 0x1f, R15 ;  /* 0x0000001fff057819 */ /* 0x000fe4000001140f */
[C---:B------:R-:W-:Y:S02]  /*06c0*/  IADD3 R251, R222.reuse, 0x68, RZ ;  /* 0x00000068defb7810 */ /* 0x040fe40007ffe0ff */
[C---:B------:R-:W-:Y:S02]  /*06d0*/  IADD3 R250, R222.reuse, 0x70, RZ ;  /* 0x00000070defa7810 */ /* 0x040fe40007ffe0ff */
[----:B------:R-:W-:-:S02]  /*06e0*/  IADD3 R249, R222, 0x78, RZ ;  /* 0x00000078def97810 */ /* 0x000fc40007ffe0ff */
[----:B------:R-:W-:Y:S02]  /*06f0*/  SHF.R.S32.HI R5, RZ, 0x1f, R11 ;  /* 0x0000001fff057819 */ /* 0x000fe4000001140b */
[C---:B-1----:R-:W-:Y:S02]  /*0700*/  IADD3 R4, R222.reuse, 0x58, RZ ;  /* 0x00000058de047810 */ /* 0x042fe40007ffe0ff */
[----:B------:R-:W-:Y:S02]  /*0710*/  SHF.R.S32.HI R7, RZ, 0x1f, R201 ;  /* 0x0000001fff077819 */ /* 0x000fe400000114c9 */
[C---:B------:R-:W-:Y:S02]  /*0720*/  IADD3 R248, R222.reuse, 0x80, RZ ;  /* 0x00000080def87810 */ /* 0x040fe40007ffe0ff */
[C---:B------:R-:W-:Y:S02]  /*0730*/  IADD3 R247, R222.reuse, 0x88, RZ ;  /* 0x00000088def77810 */ /* 0x040fe40007ffe0ff */
        /* <DEDUP_REMOVED lines=34> */
[----:B--2---:R-:W-:Y:S02]  /*0960*/  SHF.R.S32.HI R2, RZ, 0x1f, R241 ;  /* 0x0000001fff027819 */ /* 0x004fe400000114f1 */
.L_x_2615:
        /* <DEDUP_REMOVED lines=18> */
.L_x_2552:
[----:B------:R-:W-:-:S04]  /*0a90*/  MOV R0, c[0x0][0x554] ;  /* 0x0001550000007a02 */ /* 0x000fc80000000f00 */
[----:B------:R-:W-:Y:S02]  /*0aa0*/  ISETP.NE.AND P0, PT, R0, 0x1, PT ;  /* 0x000000010000780c */ /* 0x000fe40003f05270 */
[----:B------:R-:W-:-:S11]  /*0ab0*/  MOV R0, R2 ;  /* 0x0000000200007202 */ /* 0x000fd60000000f00 */
[----:B------:R-:W-:-:S05]  /*0ac0*/  @P0 IMAD.HI.U32 R4, R2, c[0x0][0x558], RZ ;  /* 0x0001560002040a27 */ /* 0x000fca00078e00ff */
[----:B------:R-:W-:-:S05]  /*0ad0*/  @P0 SHF.R.U32.HI R0, RZ, c[0x0][0x55c], R4 ;  /* 0x00015700ff000a19 */ /* 0x000fca0000011604 */
[----:B------:R-:W-:Y:S02]  /*0ae0*/  IMAD R4, R0, c[0x0][0x554], RZ ;  /* 0x0001550000047a24 */ /* 0x000fe400078e02ff */
.L_x_2553:
[----:B------:R-:W-:Y:S05]  /*0af0*/  BSYNC B0 ;  /* 0x0000000000007941 */ /* 0x000fea0003800000 */
.L_x_2551:
        /* <DEDUP_REMOVED lines=10> */
[----:B------:R-:W-:-:S05]  /*0ba0*/  @P1 SHF.R.U32.HI R233, RZ, c[0x0][0x550], R2 ;  /* 0x00015400ffe91a19 */ /* 0x000fca0000011602 */
[----:B------:R-:W-:-:S05]  /*0bb0*/  @P0 IMAD.WIDE R2, R233, R3, c[0x0][0x370] ;  /* 0x0000dc00e9020625 */ /* 0x000fca00078e0203 */
[----:B------:R1:W5:Y:S01]  /*0bc0*/  @P0 LDG.E R216, [R2.64] ;  /* 0x0000000602d80981 */ /* 0x000362000c1e1900 */
[----:B------:R-:W-:Y:S01]  /*0bd0*/  IMAD.MOV.U32 R236, RZ, RZ, R0 ;  /* 0x000000ffffec7224 */ /* 0x000fe200078e0000 */
[----:B------:R-:W-:Y:S01]  /*0be0*/  BSSY B0, `(.L_x_2554) ;  /* 0x0000040000007945 */ /* 0x000fe20003800000 */
[----:B------:R-:W-:-:S05]  /*0bf0*/  IMAD.MOV.U32 R5, RZ, RZ, 0x40 ;  /* 0x00000040ff057424 */ /* 0x000fca00078e00ff */
[----:B------:R-:W-:Y:S01]  /*0c00*/  IADD3 R5, R5, -c[0x0][0x168], RZ ;  /* 0x80005a0005057a10 */ /* 0x000fe20007ffe0ff */
[----:B-1----:R-:W-:-:S05]  /*0c10*/  IMAD.MOV.U32 R2, RZ, RZ, c[0x0][0x53c] ;  /* 0x00014f00ff027624 */ /* 0x002fca00078e00ff */
[----:B------:R-:W-:Y:S02]  /*0c20*/  ISETP.NE.AND P0, PT, R2, 0x1, PT ;  /* 0x000000010200780c */ /* 0x000fe40003f05270 */
[----:B------:R-:W-:-:S11]  /*0c30*/  LOP3.LUT R2, R0, 0x1ffffff, RZ, 0x3c, !PT ;  /* 0x01ffffff00027812 */ /* 0x000fd600078e3cff */
[----:B------:R-:W-:Y:S01]  /*0c40*/  @P0 IMAD.HI.U32 R3, R0, c[0x0][0x540], RZ ;  /* 0x0001500000030a27 */ /* 0x000fe200078e00ff */
[----:B------:R-:W-:Y:S02]  /*0c50*/  IADD3 R0, R2, c[0x0][0x53c], RZ ;  /* 0x00014f0002007a10 */ /* 0x000fe40007ffe0ff */
[----:B------:R-:W-:Y:S02]  /*0c60*/  MOV R2, c[0x0][0x2c4] ;  /* 0x0000b10000027a02 */ /* 0x000fe40000000f00 */
[----:B------:R-:W-:Y:S02]  /*0c70*/  @P0 SHF.R.U32.HI R236, RZ, c[0x0][0x544], R3 ;  /* 0x00015100ffec0a19 */ /* 0x000fe40000011603 */
[----:B------:R-:W-:Y:S01]  /*0c80*/  ISETP.NE.AND P4, PT, R2, 0x1, PT ;  /* 0x000000010200780c */ /* 0x000fe20003f85270 */
[----:B------:R-:W-:Y:S02]  /*0c90*/  IMAD.MOV.U32 R2, RZ, RZ, c[0x0][0x2ac] ;  /* 0x0000ab00ff027624 */ /* 0x000fe400078e00ff */
[----:B------:R-:W-:-:S02]  /*0ca0*/  IMAD R0, R236, c[0x0][0x53c], R0 ;  /* 0x00014f00ec007a24 */ /* 0x000fc400078e0200 */
[----:B------:R-:W-:Y:S02]  /*0cb0*/  IMAD R6, R2, c[0x0][0x1d0], RZ ;  /* 0x0000740002067a24 */ /* 0x000fe400078e02ff */
[----:B------:R-:W-:Y:S02]  /*0cc0*/  IMAD.SHL.U32 R238, R0, 0x80, RZ ;  /* 0x0000008000ee7824 */ /* 0x000fe400078e00ff */
[----:B------:R-:W-:Y:S01]  /*0cd0*/  IMAD R2, R2, c[0x0][0x1d0], R5 ;  /* 0x0000740002027a24 */ /* 0x000fe200078e0205 */
[----:B------:R-:W-:Y:S02]  /*0ce0*/  IADD3 R5, R6, 0x3f, RZ ;  /* 0x0000003f06057810 */ /* 0x000fe40007ffe0ff */
[----:B------:R-:W-:-:S05]  /*0cf0*/  IADD3 R0, R238, 0x7f, RZ ;  /* 0x0000007fee007810 */ /* 0x000fca0007ffe0ff */
        /* <DEDUP_REMOVED lines=8> */
[----:B------:R-:W-:-:S04]  /*0d80*/  SHF.R.S32.HI R2, RZ, 0x6, R3 ;  /* 0x00000006ff027819 */ /* 0x000fc80000011403 */
[----:B------:R-:W-:Y:S01]  /*0d90*/  IMNMX R8, R0, R2, PT ;  /* 0x0000000200087217 */ /* 0x000fe20003800200 */
[----:B------:R-:W-:Y:S02]  /*0da0*/  IMAD.MOV R0, RZ, RZ, -R233 ;  /* 0x000000ffff007224 */ /* 0x000fe400078e0ae9 */
[----:B------:R-:W-:Y:S01]  /*0db0*/  IMAD.MOV.U32 R2, RZ, RZ, RZ ;  /* 0x000000ffff027224 */ /* 0x000fe200078e00ff */
        /* <DEDUP_REMOVED lines=34> */
.L_x_2555:
[----:B------:R-:W-:Y:S05]  /*0fe0*/  BSYNC B0 ;  /* 0x0000000000007941 */ /* 0x000fea0003800000 */
.L_x_2554:
[----:B------:R-:W-:Y:S01]  /*0ff0*/  LOP3.LUT R0, R236, 0xffff, RZ, 0xc0, !PT ;  /* 0x0000ffffec007812 */ /* 0x000fe200078ec0ff */
[----:B------:R-:W-:Y:S01]  /*1000*/  CS2R R16, SRZ ;  /* 0x0000000000107805 */ /* 0x000fe2000001ff00 */
[----:B------:R-:W-:Y:S01]  /*1010*/  CS2R R96, SRZ ;  /* 0x0000000000607805 */ /* 0x000fe2000001ff00 */
[----:B------:R-:W-:Y:S01]  /*1020*/  CS2R R94, SRZ ;  /* 0x00000000005e7805 */ /* 0x000fe2000001ff00 */
        /* <DEDUP_REMOVED lines=57> */
[----:B------:R-:W-:Y:S02]  /*13c0*/  SHF.R.S32.HI R14, RZ, 0x1f, R234 ;  /* 0x0000001fff0e7819 */ /* 0x000fe400000114ea */
[----:B------:R-:W-:Y:S02]  /*13d0*/  IADD3 R4, R205, R238, RZ ;  /* 0x000000eecd047210 */ /* 0x000fe40007ffe0ff */
[----:B------:R-:W-:Y:S01]  /*13e0*/  SHF.R.S32.HI R6, RZ, 0x1f, R233 ;  /* 0x0000001fff067819 */ /* 0x000fe200000114e9 */
[----:B------:R-:W-:Y:S01]  /*13f0*/  IMAD R0, R14, c[0x0][0x1b8], RZ ;  /* 0x00006e000e007a24 */ /* 0x000fe200078e02ff */
[----:B------:R-:W-:Y:S01]  /*1400*/  ISETP.GE.AND P6, PT, R192, c[0x0][0x198], PT ;  /* 0x00006600c0007a0c */ /* 0x000fe20003fc6270 */
[----:B------:R-:W-:Y:S01]  /*1410*/  @P4 IMAD.HI.U32 R7, R4, c[0x0][0x2c8], RZ ;  /* 0x0000b20004074a27 */ /* 0x000fe200078e00ff */
[----:B------:R-:W-:Y:S02]  /*1420*/  ISETP.GE.AND P5, PT, R201, c[0x0][0x198], PT ;  /* 0x00006600c9007a0c */ /* 0x000fe40003fa6270 */
[----:B------:R-:W-:Y:S01]  /*1430*/  ISETP.GE.AND P3, PT, R200, c[0x0][0x198], PT ;  /* 0x00006600c8007a0c */ /* 0x000fe20003f66270 */
[----:B------:R-:W-:Y:S01]  /*1440*/  IMAD R5, R234, c[0x0][0x1bc], R0 ;  /* 0x00006f00ea057a24 */ /* 0x000fe200078e0200 */
[----:B------:R-:W-:Y:S01]  /*1450*/  IADD3 R224, R235, -0x1, RZ ;  /* 0xffffffffebe07810 */ /* 0x000fe20007ffe0ff */
        /* <DEDUP_REMOVED lines=25> */
.L_x_2616:
[----:B------:R-:W-:Y:S05]  /*15f0*/  BRA.DIV ~URZ, `(.L_x_2558) ;  /* 0x0000c5227f007947 */ /* 0x000fea000b800000 */
[----:B------:R3:W4:Y:S02]  /*1600*/  SHFL.IDX PT, R0, R11, RZ, 0x181f ;  /* 0x00181fff0b007589 */ /* 0x00072400000e0000 */
.L_x_2617:
        /* <DEDUP_REMOVED lines=21> */
.L_x_2560:
[----:B------:R-:W-:Y:S05]  /*1760*/  BSYNC B0 ;  /* 0x0000000000007941 */ /* 0x000fea0003800000 */
.L_x_2559:
[----:B------:R-:W-:Y:S05]  /*1770*/  BRA.DIV ~URZ, `(.L_x_2561) ;  /* 0x0000c4127f007947 */ /* 0x000fea000b800000 */
[----:B--2---:R2:W1:Y:S04]  /*1780*/  SHFL.IDX PT, R8, R9, 0x1, 0x181f ;  /* 0x00381f0009087f89 */ /* 0x00446800000e0000 */
[----:B----4-:R2:W4:Y:S02]  /*1790*/  SHFL.IDX PT, R0, R11, 0x1, 0x181f ;  /* 0x00381f000b007f89 */ /* 0x01052400000e0000 */
.L_x_2618:
        /* <DEDUP_REMOVED lines=19> */
.L_x_2563:
[----:B------:R-:W-:Y:S05]  /*18d0*/  BSYNC B0 ;  /* 0x0000000000007941 */ /* 0x000fea0003800000 */
.L_x_2562:
[----:B------:R-:W-:Y:S05]  /*18e0*/  BRA.DIV ~URZ, `(.L_x_2564) ;  /* 0x0000c3727f007947 */ /* 0x000fea000b800000 */
[----:B-1----:R1:W2:Y:S02]  /*18f0*/  SHFL.IDX PT, R8, R9, 0x2, 0x181f ;  /* 0x00581f0009087f89 */ /* 0x0022a400000e0000 */
.L_x_2619:
[----:B------:R-:W-:Y:S05]  /*1900*/  BRA.DIV ~URZ, `(.L_x_2565) ;  /* 0x0000c3c27f007947 */ /* 0x000fea000b800000 */
[----:B----4-:R4:W1:Y:S02]  /*1910*/  SHFL.IDX PT, R0, R11, 0x2, 0x181f ;  /* 0x00581f000b007f89 */ /* 0x01086400000e0000 */
.L_x_2620:
        /* <DEDUP_REMOVED lines=19> */
.L_x_2567:
[----:B------:R-:W-:Y:S05]  /*1a50*/  BSYNC B0 ;  /* 0x0000000000007941 */ /* 0x000fea0003800000 */
.L_x_2566:
[----:B------:R-:W-:Y:S05]  /*1a60*/  BRA.DIV ~URZ, `(.L_x_2568) ;  /* 0x0000c2d27f007947 */ /* 0x000fea000b800000 */
[----:B--2---:R2:W3:Y:S04]  /*1a70*/  SHFL.IDX PT, R8, R9, 0x3, 0x181f ;  /* 0x00781f0009087f89 */ /* 0x0044e800000e0000 */
[----:B-1----:R2:W1:Y:S02]  /*1a80*/  SHFL.IDX PT, R0, R11, 0x3, 0x181f ;  /* 0x00781f000b007f89 */ /* 0x00246400000e0000 */
.L_x_2621:
        /* <DEDUP_REMOVED lines=26> */
[----:B------:R-:W-:-:S02]  /*1c30*/  IMAD.MOV.U32 R15, RZ, RZ, c[0x0][0x2ac] ;  /* 0x0000ab00ff0f7624 */ /* 0x000fc400078e00ff */
        /* <DEDUP_REMOVED lines=16> */
[----:B------:R-:W-:Y:S01]  /*1d40*/  BSSY B0, `(.L_x_2569) ;  /* 0x00000b1000007945 */ /* 0x000fe20003800000 */
[----:B------:R-:W-:-:S04]  /*1d50*/  IMAD.WIDE.U32 R210, R234, c[0x0][0x1e8], RZ ;  /* 0x00007a00ead27a25 */ /* 0x000fc800078e00ff */
[----:B------:R-:W-:Y:S02]  /*1d60*/  IMAD R176, R0, c[0x0][0x2b8], R2 ;  /* 0x0000ae0000b07a24 */ /* 0x000fe400078e0202 */
[----:B------:R-:W-:Y:S02]  /*1d70*/  IMAD R100, R224, -0x40, R15 ;  /* 0xffffffc0e0647824 */ /* 0x000fe400078e020f */
[----:B------:R-:W-:-:S04]  /*1d80*/  IMAD.WIDE.U32 R2, R176, c[0x0][0x1e0], RZ ;  /* 0x00007800b0027a25 */ /* 0x000fc800078e00ff */
[----:B------:R-:W-:Y:S02]  /*1d90*/  IMAD.IADD R13, R100, 0x1, -R232 ;  /* 0x00000001640d7824 */ /* 0x000fe400078e0ae8 */
[----:B------:R-:W-:Y:S02]  /*1da0*/  IMAD R6, R14, c[0x0][0x210], RZ ;  /* 0x000084000e067a24 */ /* 0x000fe400078e02ff */
[----:B------:R-:W-:Y:S01]  /*1db0*/  IMAD.WIDE.U32 R214, R234, c[0x0][0x210], RZ ;  /* 0x00008400ead67a25 */ /* 0x000fe200078e00ff */
[----:B------:R-:W-:-:S03]  /*1dc0*/  ISETP.GE.AND P6, PT, R13, 0x1, PT ;  /* 0x000000010d00780c */ /* 0x000fc60003fc6270 */
[----:B------:R-:W-:Y:S01]  /*1dd0*/  IMAD R6, R234, c[0x0][0x214], R6 ;  /* 0x00008500ea067a24 */ /* 0x000fe200078e0206 */
[----:B-1----:R-:W-:Y:S01]  /*1de0*/  SHF.R.S32.HI R5, RZ, 0x1f, R176 ;  /* 0x0000001fff057819 */ /* 0x002fe200000114b0 */
[----:B------:R-:W-:Y:S02]  /*1df0*/  IMAD.SHL.U32 R17, R192, 0x2, RZ ;  /* 0x00000002c0117824 */ /* 0x000fe400078e00ff */
[----:B------:R-:W-:Y:S02]  /*1e00*/  IMAD.IADD R219, R215, 0x1, R6 ;  /* 0x00000001d7db7824 */ /* 0x000fe400078e0206 */
[----:B------:R-:W-:Y:S02]  /*1e10*/  IMAD R0, R5, c[0x0][0x1e0], RZ ;  /* 0x0000780005007a24 */ /* 0x000fe400078e02ff */
[----:B------:R-:W-:Y:S02]  /*1e20*/  IMAD.SHL.U32 R19, R200, 0x2, RZ ;  /* 0x00000002c8137824 */ /* 0x000fe400078e00ff */
[----:B------:R-:W-:Y:S01]  /*1e30*/  @P6 ISETP.GE.AND P1, PT, R192, c[0x0][0x1d4], PT ;  /* 0x00007500c0006a0c */ /* 0x000fe20003f26270 */
[----:B------:R-:W-:Y:S01]  /*1e40*/  IMAD R0, R176, c[0x0][0x1e4], R0 ;  /* 0x00007900b0007a24 */ /* 0x000fe200078e0200 */
[----:B------:R-:W-:-:S02]  /*1e50*/  @P6 ISETP.GE.AND P5, PT, R201, c[0x0][0x1d4], PT ;  /* 0x00007500c9006a0c */ /* 0x000fc40003fa6270 */
[----:B------:R-:W-:Y:S01]  /*1e60*/  @P6 ISETP.GE.AND P2, PT, R200, c[0x0][0x1d4], PT ;  /* 0x00007500c8006a0c */ /* 0x000fe20003f46270 */
[----:B------:R-:W-:Y:S02]  /*1e70*/  IMAD.IADD R3, R3, 0x1, R0 ;  /* 0x0000000103037824 */ /* 0x000fe400078e0200 */
[----:B------:R-:W-:Y:S01]  /*1e80*/  IMAD R0, R14, c[0x0][0x1e8], RZ ;  /* 0x00007a000e007a24 */ /* 0x000fe200078e02ff */
[----:B------:R-:W-:-:S03]  /*1e90*/  SHF.L.U64.HI R14, R192, 0x1, R18 ;  /* 0x00000001c00e7819 */ /* 0x000fc60000010212 */
[----:B------:R-:W-:-:S04]  /*1ea0*/  IMAD R0, R234, c[0x0][0x1ec], R0 ;  /* 0x00007b00ea007a24 */ /* 0x000fc800078e0200 */
[----:B------:R-:W-:Y:S01]  /*1eb0*/  IMAD.IADD R217, R211, 0x1, R0 ;  /* 0x00000001d3d97824 */ /* 0x000fe200078e0200 */
[----:B--234-:R-:W-:Y:S01]  /*1ec0*/  SHF.R.S32.HI R11, RZ, 0x1f, R173 ;  /* 0x0000001fff0b7819 */ /* 0x01cfe200000114ad */
[----:B------:R-:W-:-:S04]  /*1ed0*/  IMAD.WIDE.U32 R2, R173, c[0x0][0x1f0], R2 ;  /* 0x00007c00ad027a25 */ /* 0x000fc800078e0002 */
[C---:B------:R-:W-:Y:S01]  /*1ee0*/  IMAD R4, R11.reuse, c[0x0][0x1f0], RZ ;  /* 0x00007c000b047a24 */ /* 0x040fe200078e02ff */
[----:B------:R-:W-:Y:S01]  /*1ef0*/  IADD3 R0, P0, R2, R210, RZ ;  /* 0x000000d202007210 */ /* 0x000fe20007f1e0ff */
[----:B------:R-:W-:Y:S02]  /*1f00*/  IMAD R11, R11, c[0x0][0x218], RZ ;  /* 0x000086000b0b7a24 */ /* 0x000fe400078e02ff */
[C---:B------:R-:W-:Y:S02]  /*1f10*/  IMAD R4, R173.reuse, c[0x0][0x1f4], R4 ;  /* 0x00007d00ad047a24 */ /* 0x040fe400078e0204 */
[----:B------:R-:W-:-:S03]  /*1f20*/  IMAD R11, R173, c[0x0][0x21c], R11 ;  /* 0x00008700ad0b7a24 */ /* 0x000fc600078e020b */
[----:B------:R-:W-:Y:S01]  /*1f30*/  IADD3.X R2, R217, R3, R4, P0, !PT ;  /* 0x00000003d9027210 */ /* 0x000fe200007fe404 */
[----:B------:R-:W-:Y:S01]  /*1f40*/  IMAD R4, R5, c[0x0][0x208], RZ ;  /* 0x0000820005047a24 */ /* 0x000fe200078e02ff */
[----:B------:R-:W-:-:S03]  /*1f50*/  LEA R9, P0, R0, c[0x0][0x1c8], 0x1 ;  /* 0x0000720000097a11 */ /* 0x000fc600078008ff */
[----:B------:R-:W-:Y:S01]  /*1f60*/  IMAD R5, R176, c[0x0][0x20c], R4 ;  /* 0x00008300b0057a24 */ /* 0x000fe200078e0204 */
[----:B------:R-:W-:Y:S01]  /*1f70*/  LEA.HI.X R10, R0, c[0x0][0x1cc], R2, 0x1, P0 ;  /* 0x00007300000a7a11 */ /* 0x000fe200000f0c02 */
[----:B------:R-:W-:Y:S01]  /*1f80*/  IMAD.WIDE.U32 R2, R176, c[0x0][0x208], RZ ;  /* 0x00008200b0027a25 */ /* 0x000fe200078e00ff */
[----:B------:R-:W1:Y:S03]  /*1f90*/  SHFL.IDX PT, R0, R9, RZ, 0x181f ;  /* 0x00181fff09007589 */ /* 0x000e6600000e0000 */
[----:B------:R-:W-:Y:S01]  /*1fa0*/  IMAD.IADD R3, R3, 0x1, R5 ;  /* 0x0000000103037824 */ /* 0x000fe200078e0205 */
[----:B------:R-:W2:Y:S03]  /*1fb0*/  SHFL.IDX PT, R8, R10, RZ, 0x181f ;  /* 0x00181fff0a087589 */ /* 0x000ea600000e0000 */
[----:B------:R-:W-:Y:S01]  /*1fc0*/  IMAD.WIDE.U32 R2, R173, c[0x0][0x218], R2 ;  /* 0x00008600ad027a25 */ /* 0x000fe200078e0002 */
[----:B------:R-:W3:Y:S04]  /*1fd0*/  SHFL.IDX PT, R9, R9, 0x1, 0x181f ;  /* 0x00381f0009097f89 */ /* 0x000ee800000e0000 */
[----:B------:R-:W4:Y:S01]  /*1fe0*/  SHFL.IDX PT, R10, R10, 0x1, 0x181f ;  /* 0x00381f000a0a7f89 */ /* 0x000f2200000e0000 */
[----:B-1----:R-:W-:-:S04]  /*1ff0*/  @P6 LEA R4, P0, R192, R0, 0x1 ;  /* 0x00000000c0046211 */ /* 0x002fc800078008ff */
[----:B--2---:R-:W-:Y:S02]  /*2000*/  @P6 LEA.HI.X R5, R192, R8, R18, 0x1, P0 ;  /* 0x00000008c0056211 */ /* 0x004fe400000f0c12 */
[----:B------:R-:W-:-:S03]  /*2010*/  @P6 LEA R6, P0, R201, R0, 0x1 ;  /* 0x00000000c9066211 */ /* 0x000fc600078008ff */
[----:B------:R1:W-:Y:S01]  /*2020*/  @P6 LDGSTS.E.BYPASS.LTC128B.128 [R209+0xc100], [R4.64], !P1 ;  /* 0x0c10000004d16fae */ /* 0x0003e2000c901d46 */
[----:B------:R-:W-:-:S05]  /*2030*/  @P6 LEA.HI.X R7, R201, R8, R16, 0x1, P0 ;  /* 0x00000008c9076211 */ /* 0x000fca00000f0c10 */
[----:B------:R3:W-:Y:S01]  /*2040*/  @P6 LDGSTS.E.BYPASS.LTC128B.128 [R209+0xe100], [R6.64], !P5 ;  /* 0x0e10000006d16fae */ /* 0x0007e2000e901d46 */
[----:B-1----:R-:W-:Y:S02]  /*2050*/  @P6 LEA R4, P1, R200, R0, 0x1 ;  /* 0x00000000c8046211 */ /* 0x002fe400078208ff */
[----:B------:R-:W-:Y:S02]  /*2060*/  IADD3 R0, P0, R2, R214, RZ ;  /* 0x000000d602007210 */ /* 0x000fe40007f1e0ff */
[----:B------:R-:W-:Y:S02]  /*2070*/  @P6 LEA.HI.X R5, R200, R8, R20, 0x1, P1 ;  /* 0x00000008c8056211 */ /* 0x000fe400008f0c14 */
[----:B------:R-:W-:Y:S02]  /*2080*/  ISETP.GE.AND P1, PT, R13, 0x21, PT ;  /* 0x000000210d00780c */ /* 0x000fe40003f26270 */
[----:B------:R-:W-:Y:S01]  /*2090*/  IADD3.X R2, R219, R3, R11, P0, !PT ;  /* 0x00000003db027210 */ /* 0x000fe200007fe40b */
[----:B------:R1:W-:Y:S01]  /*20a0*/  @P6 LDGSTS.E.BYPASS.LTC128B.128 [R209+0x10100], [R4.64], !P2 ;  /* 0x1010000004d16fae */ /* 0x0003e2000d101d46 */
[----:B------:R-:W-:-:S04]  /*20b0*/  LEA R12, P0, R0, c[0x0][0x1f8], 0x1 ;  /* 0x00007e00000c7a11 */ /* 0x000fc800078008ff */
[----:B------:R-:W-:Y:S01]  /*20c0*/  LEA.HI.X R15, R0, c[0x0][0x1fc], R2, 0x1, P0 ;  /* 0x00007f00000f7a11 */ /* 0x000fe200000f0c02 */
[----:B------:R-:W2:Y:S04]  /*20d0*/  SHFL.IDX PT, R8, R12, RZ, 0x181f ;  /* 0x00181fff0c087589 */ /* 0x000ea800000e0000 */
[C---:B---3--:R-:W-:Y:S01]  /*20e0*/  @P1 LEA R6, P0, R192.reuse, R9, 0x1 ;  /* 0x00000009c0061211 */ /* 0x048fe200078008ff */
[----:B------:R-:W3:Y:S01]  /*20f0*/  SHFL.IDX PT, R11, R15, RZ, 0x181f ;  /* 0x00181fff0f0b7589 */ /* 0x000ee200000e0000 */
[C---:B------:R-:W-:Y:S02]  /*2100*/  @P1 ISETP.GE.AND P5, PT, R192.reuse, c[0x0][0x1d4], PT ;  /* 0x00007500c0001a0c */ /* 0x040fe40003fa6270 */
[C---:B------:R-:W-:Y:S01]  /*2110*/  @P1 ISETP.GE.AND P2, PT, R201.reuse, c[0x0][0x1d4], PT ;  /* 0x00007500c9001a0c */ /* 0x040fe20003f46270 */
[----:B------:R-:W5:Y:S01]  /*2120*/  SHFL.IDX PT, R0, R12, 0x1, 0x181f ;  /* 0x00381f000c007f89 */ /* 0x000f6200000e0000 */
[----:B----4-:R-:W-:Y:S01]  /*2130*/  @P1 LEA.HI.X R7, R192, R10, R18, 0x1, P0 ;  /* 0x0000000ac0071211 */ /* 0x010fe200000f0c12 */
[----:B------:R-:W-:Y:S01]  /*2140*/  IMAD.SHL.U32 R18, R201, 0x2, RZ ;  /* 0x00000002c9127824 */ /* 0x000fe200078e00ff */
[----:B------:R-:W-:-:S07]  /*2150*/  @P1 ISETP.GE.AND P0, PT, R200, c[0x0][0x1d4], PT ;  /* 0x00007500c8001a0c */ /* 0x000fce0003f06270 */
[----:B------:R5:W-:Y:S01]  /*2160*/  @P1 LDGSTS.E.BYPASS.LTC128B.128 [R209+0xd100], [R6.64], !P5 ;  /* 0x0d10000006d11fae */ /* 0x000be2000e901d46 */
[----:B------:R-:W-:Y:S02]  /*2170*/  ISETP.GE.AND P5, PT, R192, c[0x0][0x1d4], PT ;  /* 0x00007500c0007a0c */ /* 0x000fe40003fa6270 */
[----:B-1----:R-:W-:-:S04]  /*2180*/  @P1 LEA R4, P6, R201, R9, 0x1 ;  /* 0x00000009c9041211 */ /* 0x002fc800078c08ff */
[CCC-:B------:R-:W-:Y:S02]  /*2190*/  @P1 LEA.HI.X R5, R201.reuse, R10.reuse, R16.reuse, 0x1, P6 ;  /* 0x0000000ac9051211 */ /* 0x1c0fe400030f0c10 */
[C---:B------:R-:W-:Y:S02]  /*21a0*/  @P1 LEA R2, P6, R200.reuse, R9, 0x1 ;  /* 0x00000009c8021211 */ /* 0x040fe400078c08ff */
[C---:B------:R-:W-:Y:S01]  /*21b0*/  SHF.L.U64.HI R16, R201.reuse, 0x1, R16 ;  /* 0x00000001c9107819 */ /* 0x040fe20000010210 */
[----:B------:R2:W-:Y:S01]  /*21c0*/  @P1 LDGSTS.E.BYPASS.LTC128B.128 [R209+0xf100], [R4.64], !P2 ;  /* 0x0f10000004d11fae */ /* 0x0005e2000d101d46 */
[----:B------:R-:W-:Y:S02]  /*21d0*/  @P1 LEA.HI.X R3, R200, R10, R20, 0x1, P6 ;  /* 0x0000000ac8031211 */ /* 0x000fe400030f0c14 */
[----:B------:R-:W-:Y:S01]  /*21e0*/  ISETP.GE.AND P2, PT, R201, c[0x0][0x1d4], PT ;  /* 0x00007500c9007a0c */ /* 0x000fe20003f46270 */
[----:B------:R1:W4:Y:S01]  /*21f0*/  SHFL.IDX PT, R10, R15, 0x1, 0x181f ;  /* 0x00381f000f0a7f89 */ /* 0x00032200000e0000 */
[----:B------:R-:W-:-:S02]  /*2200*/  ISETP.LT.OR P6, PT, R13, 0x1, P5 ;  /* 0x000000010d00780c */ /* 0x000fc40002fc1670 */
[C---:B------:R-:W-:Y:S01]  /*2210*/  ISETP.LT.OR P5, PT, R13.reuse, 0x21, P5 ;  /* 0x000000210d00780c */ /* 0x040fe20002fa1670 */
[----:B------:R4:W-:Y:S01]  /*2220*/  @P1 LDGSTS.E.BYPASS.LTC128B.128 [R209+0x11100], [R2.64], !P0 ;  /* 0x1110000002d11fae */ /* 0x0009e2000c101d46 */
[C---:B------:R-:W-:Y:S02]  /*2230*/  ISETP.LT.OR P1, PT, R13.reuse, 0x1, P2 ;  /* 0x000000010d00780c */ /* 0x040fe40001721670 */
[----:B------:R-:W-:Y:S01]  /*2240*/  ISETP.LT.OR P2, PT, R13, 0x21, P2 ;  /* 0x000000210d00780c */ /* 0x000fe20001741670 */
[----:B------:R-:W0:Y:S01]  /*2250*/  LDGDEPBAR ;  /* 0x00000000000079af */ /* 0x000e220000000000 */
[----:B--2---:R-:W-:Y:S02]  /*2260*/  IADD3 R4, P0, R8, R17, RZ ;  /* 0x0000001108047210 */ /* 0x004fe40007f1e0ff */
[----:B-1----:R-:W-:-:S03]  /*2270*/  SHF.L.U64.HI R15, R200, 0x1, R20 ;  /* 0x00000001c80f7819 */ /* 0x002fc60000010214 */
[----:B---3--:R-:W-:Y:S01]  /*2280*/  IMAD.X R5, R11, 0x1, R14, P0 ;  /* 0x000000010b057824 */ /* 0x008fe200000e060e */
[----:B----4-:R-:W-:-:S04]  /*2290*/  IADD3 R2, P0, R8, R18, RZ ;  /* 0x0000001208027210 */ /* 0x010fc80007f1e0ff */
[----:B------:R1:W-:Y:S01]  /*22a0*/  LDGSTS.E.BYPASS.LTC128B.128 [R209+0x100], [R4.64], !P6 ;  /* 0x0010000004d17fae */ /* 0x0003e2000f101d46 */
[----:B------:R-:W-:Y:S01]  /*22b0*/  IADD3 R8, P6, R8, R19, RZ ;  /* 0x0000001308087210 */ /* 0x000fe20007fde0ff */
[----:B------:R-:W-:Y:S01]  /*22c0*/  IMAD.X R3, R11, 0x1, R16, P0 ;  /* 0x000000010b037824 */ /* 0x000fe200000e0610 */
[----:B-----5:R-:W-:-:S03]  /*22d0*/  IADD3 R6, P0, R0, R17, RZ ;  /* 0x0000001100067210 */ /* 0x020fc60007f1e0ff */
[----:B------:R-:W-:Y:S01]  /*22e0*/  IMAD.X R9, R11, 0x1, R15, P6 ;  /* 0x000000010b097824 */ /* 0x000fe200030e060f */
[----:B------:R2:W-:Y:S01]  /*22f0*/  LDGSTS.E.BYPASS.LTC128B.128 [R209+0x2100], [R2.64], !P1 ;  /* 0x0210000002d17fae */ /* 0x0005e2000c901d46 */
[----:B------:R-:W-:Y:S01]  /*2300*/  ISETP.GE.AND P1, PT, R200, c[0x0][0x1d4], PT ;  /* 0x00007500c8007a0c */ /* 0x000fe20003f26270 */
[----:B------:R-:W-:-:S03]  /*2310*/  IMAD.X R7, R10, 0x1, R14, P0 ;  /* 0x000000010a077824 */ /* 0x000fc600000e060e */
[C---:B------:R-:W-:Y:S02]  /*2320*/  ISETP.LT.OR P6, PT, R13.reuse, 0x1, P1 ;  /* 0x000000010d00780c */ /* 0x040fe40000fc1670 */
[----:B------:R-:W-:-:S11]  /*2330*/  ISETP.LT.OR P1, PT, R13, 0x21, P1 ;  /* 0x000000210d00780c */ /* 0x000fd60000f21670 */
[----:B------:R3:W-:Y:S01]  /*2340*/  LDGSTS.E.BYPASS.LTC128B.128 [R209+0x4100], [R8.64], !P6 ;  /* 0x0410000008d17fae */ /* 0x0007e2000f101d46 */
[----:B-1----:R-:W-:-:S03]  /*2350*/  IADD3 R4, P0, R0, R18, RZ ;  /* 0x0000001200047210 */ /* 0x002fc60007f1e0ff */
[----:B------:R3:W-:Y:S02]  /*2360*/  LDGSTS.E.BYPASS.LTC128B.128 [R209+0x1100], [R6.64], !P5 ;  /* 0x0110000006d17fae */ /* 0x0007e4000e901d46 */
[----:B------:R-:W-:Y:S01]  /*2370*/  IMAD.X R5, R10, 0x1, R16, P0 ;  /* 0x000000010a057824 */ /* 0x000fe200000e0610 */
[----:B--2---:R-:W-:-:S04]  /*2380*/  IADD3 R2, P0, R0, R19, RZ ;  /* 0x0000001300027210 */ /* 0x004fc80007f1e0ff */
[----:B------:R3:W-:Y:S01]  /*2390*/  LDGSTS.E.BYPASS.LTC128B.128 [R209+0x3100], [R4.64], !P2 ;  /* 0x0310000004d17fae */ /* 0x0007e2000d101d46 */
[----:B------:R-:W-:Y:S01]  /*23a0*/  ISETP.GT.AND P2, PT, R205, 0x3f, PT ;  /* 0x0000003fcd00780c */ /* 0x000fe20003f44270 */
[----:B------:R-:W-:-:S05]  /*23b0*/  IMAD.X R3, R10, 0x1, R15, P0 ;  /* 0x000000010a037824 */ /* 0x000fca00000e060f */
[----:B------:R3:W-:Y:S01]  /*23c0*/  LDGSTS.E.BYPASS.LTC128B.128 [R209+0x5100], [R2.64], !P1 ;  /* 0x0510000002d17fae */ /* 0x0007e2000c901d46 */
[----:B------:R-:W-:-:S03]  /*23d0*/  ISETP.GT.AND P1, PT, R224, R204, PT ;  /* 0x000000cce000720c */ /* 0x000fc60003f24270 */
[----:B------:R-:W0:Y:S10]  /*23e0*/  LDGDEPBAR ;  /* 0x00000000000079af */ /* 0x000e340000000000 */
[----:B------:R-:W-:Y:S05]  /*23f0*/  @!P1 BRA `(.L_x_2570) ;  /* 0x0000045000009947 */ /* 0x000fea0003800000 */
[----:B---3--:R-:W-:Y:S01]  /*2400*/  IMAD R2, R224, 0x40, R216 ;  /* 0x00000040e0027824 */ /* 0x008fe200078e02d8 */
        /* <DEDUP_REMOVED lines=27> */
.L_x_2622:
        /* <DEDUP_REMOVED lines=20> */
.L_x_2623:
[----:B--23--:R-:W-:Y:S02]  /*2700*/  IADD3 R6, -R11, 0x10, RZ ;  /* 0x000000100b067810 */ /* 0x00cfe40007ffe1ff */
[----:B------:R-:W-:-:S02]  /*2710*/  IADD3 R4, -R10, 0x10, RZ ;  /* 0x000000100a047810 */ /* 0x000fc40007ffe1ff */
[----:B------:R-:W-:Y:S02]  /*2720*/  LOP3.LUT R6, R6, 0xf, RZ, 0xc0, !PT ;  /* 0x0000000f06067812 */ /* 0x000fe400078ec0ff */
[----:B------:R-:W-:Y:S02]  /*2730*/  LOP3.LUT R4, R4, 0xf, RZ, 0xc0, !PT ;  /* 0x0000000f04047812 */ /* 0x000fe400078ec0ff */
[----:B------:R-:W-:Y:S02]  /*2740*/  IADD3 R6, P5, P0, R6, R0, R17 ;  /* 0x0000000006067210 */ /* 0x000fe400078be011 */
[----:B------:R-:W-:Y:S02]  /*2750*/  IADD3 R2, -R9, 0x10, RZ ;  /* 0x0000001009027810 */ /* 0x000fe40007ffe1ff */
[----:B------:R-:W-:Y:S02]  /*2760*/  IADD3.X R7, RZ, R8, R14, P5, P0 ;  /* 0x00000008ff077210 */ /* 0x000fe40002fe040e */
[----:B------:R-:W-:-:S02]  /*2770*/  IADD3 R4, P5, P0, R4, R0, R18 ;  /* 0x0000000004047210 */ /* 0x000fc400078be012 */
[----:B------:R-:W-:Y:S02]  /*2780*/  LOP3.LUT R2, R2, 0xf, RZ, 0xc0, !PT ;  /* 0x0000000f02027812 */ /* 0x000fe400078ec0ff */
[----:B------:R-:W-:Y:S02]  /*2790*/  IADD3.X R5, RZ, R8, R16, P5, P0 ;  /* 0x00000008ff057210 */ /* 0x000fe40002fe0410 */
[----:B------:R-:W-:Y:S02]  /*27a0*/  IADD3 R2, P5, P0, R2, R0, R19 ;  /* 0x0000000002027210 */ /* 0x000fe400078be013 */
[----:B------:R-:W-:Y:S02]  /*27b0*/  ISETP.NE.U32.AND P6, PT, R11, RZ, PT ;  /* 0x000000ff0b00720c */ /* 0x000fe40003fc5070 */
[----:B------:R-:W-:Y:S02]  /*27c0*/  IADD3.X R3, RZ, R8, R15, P5, P0 ;  /* 0x00000008ff037210 */ /* 0x000fe40002fe040f */
[----:B------:R-:W-:-:S02]  /*27d0*/  ISETP.NE.U32.AND P5, PT, R10, RZ, PT ;  /* 0x000000ff0a00720c */ /* 0x000fc40003fa5070 */
[----:B------:R-:W-:-:S07]  /*27e0*/  ISETP.NE.U32.AND P0, PT, R9, RZ, PT ;  /* 0x000000ff0900720c */ /* 0x000fce0003f05070 */
[----:B------:R-:W-:Y:S01]  /*27f0*/  @!PT LDS RZ, [RZ] ;  /* 0x00000000fffff984 */ /* 0x000fe20000000800 */
[----:B------:R-:W-:Y:S01]  /*2800*/  @!PT LDS RZ, [RZ] ;  /* 0x00000000fffff984 */ /* 0x000fe20000000800 */
[----:B------:R-:W-:Y:S01]  /*2810*/  @!PT LDS RZ, [RZ] ;  /* 0x00000000fffff984 */ /* 0x000fe20000000800 */
[----:B------:R1:W-:Y:S04]  /*2820*/  LDGSTS.E.BYPASS.LTC128B.128.ZFILL [R209+0x13100], [R6.64], P6 ;  /* 0x1310000006d17fae */ /* 0x0003e8000b141d46 */
[----:B------:R1:W-:Y:S04]  /*2830*/  LDGSTS.E.BYPASS.LTC128B.128.ZFILL [R209+0x15100], [R4.64], P5 ;  /* 0x1510000004d17fae */ /* 0x0003e8000a941d46 */
[----:B------:R1:W-:Y:S02]  /*2840*/  LDGSTS.E.BYPASS.LTC128B.128.ZFILL [R209+0x17100], [R2.64], P0 ;  /* 0x1710000002d17fae */ /* 0x0003e40008141d46 */
.L_x_2570:
[----:B------:R-:W-:Y:S05]  /*2850*/  BSYNC B0 ;  /* 0x0000000000007941 */ /* 0x000fea0003800000 */
.L_x_2569:
        /* <DEDUP_REMOVED lines=10> */
[----:B---3--:R2:W3:Y:S04]  /*2900*/  LDSM.16.M88.4 R8, [R162] ;  /* 0x00000000a208783b */ /* 0x0084e80000000200 */
[----:B------:R2:W4:Y:S04]  /*2910*/  LDSM.16.M88.4 R40, [R169] ;  /* 0x00000000a928783b */ /* 0x0005280000000200 */
[----:B------:R2:W1:Y:S04]  /*2920*/  LDSM.16.M88.4 R32, [R169+0x800] ;  /* 0x00080000a920783b */ /* 0x0004680000000200 */
[----:B------:R2:W1:Y:S04]  /*2930*/  LDSM.16.M88.4 R48, [R169+0x1000] ;  /* 0x00100000a930783b */ /* 0x0004680000000200 */
[----:B------:R2:W1:Y:S04]  /*2940*/  LDSM.16.M88.4 R52, [R169+0x1800] ;  /* 0x00180000a934783b */ /* 0x0004680000000200 */
[----:B-1----:R2:W1:Y:S04]  /*2950*/  LDSM.16.M88.4 R4, [R163] ;  /* 0x00000000a304783b */ /* 0x0024680000000200 */
        /* <DEDUP_REMOVED lines=28> */
[----:B------:R2:W4:Y:S02]  /*2b20*/  SHFL.IDX PT, R12, R13, RZ, 0x181f ;  /* 0x00181fff0d0c7589 */ /* 0x00052400000e0000 */
.L_x_2624:
[----:B------:R-:W-:Y:S05]  /*2b30*/  BRA.DIV ~URZ, `(.L_x_2576) ;  /* 0x0000b5f27f007947 */ /* 0x000fea000b800000 */
[----:B------:R-:W5:Y:S01]  /*2b40*/  SHFL.IDX PT, R0, R21, RZ, 0x181f ;  /* 0x00181fff15007589 */ /* 0x000f6200000e0000 */
[----:B------:R-:W-:Y:S02]  /*2b50*/  ISETP.GE.AND P5, PT, R192, c[0x0][0x1d4], PT ;  /* 0x00007500c0007a0c */ /* 0x000fe40003fa6270 */
[----:B------:R-:W-:Y:S02]  /*2b60*/  ISETP.GE.AND P1, PT, R201, c[0x0][0x1d4], PT ;  /* 0x00007500c9007a0c */ /* 0x000fe40003f26270 */
[----:B------:R-:W-:Y:S02]  /*2b70*/  SEL R19, RZ, 0x10, P5 ;  /* 0x00000010ff137807 */ /* 0x000fe40002800000 */
[----:B------:R-:W-:Y:S02]  /*2b80*/  SEL R18, RZ, 0x10, P1 ;  /* 0x00000010ff127807 */ /* 0x000fe40000800000 */
[----:B-----5:R-:W-:-:S02]  /*2b90*/  IADD3 R14, P0, R0, R25, RZ ;  /* 0x00000019000e7210 */ /* 0x020fc40007f1e0ff */
[----:B------:R-:W-:-:S03]  /*2ba0*/  IADD3 R2, P6, R0, R26, RZ ;  /* 0x0000001a00027210 */ /* 0x000fc60007fde0ff */
[----:B----4-:R-:W-:Y:S01]  /*2bb0*/  IMAD.X R15, R12, 0x1, R22, P0 ;  /* 0x000000010c0f7824 */ /* 0x010fe200000e0616 */
        /* <DEDUP_REMOVED lines=8> */
[----:B------:R-:W2:Y:S04]  /*2c40*/  SHFL.IDX PT, R0, R21, 0x1, 0x181f ;  /* 0x00381f0015007f89 */ /* 0x000ea800000e0000 */
[----:B------:R4:W-:Y:S04]  /*2c50*/  LDGSTS.E.BYPASS.LTC128B.128 [R209+0xa100], [R16.64], !P0 ;  /* 0x0a10000010d17fae */ /* 0x0009e8000c101d46 */
[----:B------:R5:W3:Y:S02]  /*2c60*/  SHFL.IDX PT, R12, R13, 0x1, 0x181f ;  /* 0x00381f000d0c7f89 */ /* 0x000ae400000e0000 */
[----:B--2--5:R-:W-:-:S02]  /*2c70*/  SEL R13, RZ, 0x10, P0 ;  /* 0x00000010ff0d7807 */ /* 0x024fc40000000000 */
.L_x_2625:
[----:B----4-:R-:W-:Y:S02]  /*2c80*/  IADD3 R2, -R19, 0x10, RZ ;  /* 0x0000001013027810 */ /* 0x010fe40007ffe1ff */
[----:B------:R-:W-:-:S02]  /*2c90*/  IADD3 R3, -R18, 0x10, RZ ;  /* 0x0000001012037810 */ /* 0x000fc40007ffe1ff */
[----:B------:R-:W-:Y:S02]  /*2ca0*/  LOP3.LUT R2, R2, 0xf, RZ, 0xc0, !PT ;  /* 0x0000000f02027812 */ /* 0x000fe400078ec0ff */
[----:B------:R-:W-:Y:S02]  /*2cb0*/  IADD3 R14, -R13, 0x10, RZ ;  /* 0x000000100d0e7810 */ /* 0x000fe40007ffe1ff */
[----:B------:R-:W-:Y:S02]  /*2cc0*/  LOP3.LUT R3, R3, 0xf, RZ, 0xc0, !PT ;  /* 0x0000000f03037812 */ /* 0x000fe400078ec0ff */
[-C--:B------:R-:W-:Y:S02]  /*2cd0*/  IADD3 R16, P1, P0, R2, R0.reuse, R25 ;  /* 0x0000000002107210 */ /* 0x080fe4000783e019 */
[----:B------:R-:W-:Y:S02]  /*2ce0*/  LOP3.LUT R2, R14, 0xf, RZ, 0xc0, !PT ;  /* 0x0000000f0e027812 */ /* 0x000fe400078ec0ff */
[----:B------:R-:W-:-:S02]  /*2cf0*/  IADD3 R14, P6, P5, R3, R0, R26 ;  /* 0x00000000030e7210 */ /* 0x000fc40007dde01a */
[----:B---3--:R-:W-:Y:S02]  /*2d00*/  IADD3.X R17, RZ, R12, R22, P1, P0 ;  /* 0x0000000cff117210 */ /* 0x008fe40000fe0416 */
        /* <DEDUP_REMOVED lines=12> */
.L_x_2574:
[----:B------:R-:W-:Y:S05]  /*2dd0*/  BSYNC B0 ;  /* 0x0000000000007941 */ /* 0x000fea0003800000 */
.L_x_2573:
[----:B--2---:R-:W2:Y:S01]  /*2de0*/  LDL R3, [R1+0x4] ;  /* 0x0000040001037983 */ /* 0x004ea20000100800 */
[----:B------:R-:W-:Y:S01]  /*2df0*/  IMAD.MOV.U32 R0, RZ, RZ, 0x40 ;  /* 0x00000040ff007424 */ /* 0x000fe200078e00ff */
[----:B------:R-:W-:-:S02]  /*2e00*/  LOP3.LUT P0, RZ, R207, 0x4, RZ, 0xc0, !PT ;  /* 0x00000004cfff7812 */ /* 0x000fc4000780c0ff */
[----:B------:R-:W0:Y:S01]  /*2e10*/  LDGDEPBAR ;  /* 0x00000000000079af */ /* 0x000e220000000000 */
[----:B------:R-:W-:Y:S01]  /*2e20*/  WARPSYNC 0xffffffff ;  /* 0xffffffff00007948 */ /* 0x000fe20003800000 */
[C---:B---34-:R-:W-:Y:S01]  /*2e30*/  HMMA.16816.F32 R44, R8.reuse, R40, RZ ;  /* 0x00000028082c723c */ /* 0x058fe200000018ff */
[----:B------:R-:W-:Y:S01]  /*2e40*/  SEL R166, R0, 0xffffffc0, !P0 ;  /* 0xffffffc000a67807 */ /* 0x000fe20004000000 */
[----:B------:R-:W-:Y:S03]  /*2e50*/  LDSM.16.M88.4 R16, [R165] ;  /* 0x00000000a510783b */ /* 0x000fe60000000200 */
[----:B------:R-:W-:Y:S01]  /*2e60*/  IADD3 R0, R166, R169, R167 ;  /* 0x000000a9a6007210 */ /* 0x000fe20007ffe0a7 */
[----:B------:R-:W-:Y:S01]  /*2e70*/  IMAD.IADD R2, R169, 0x1, R166 ;  /* 0x00000001a9027824 */ /* 0x000fe200078e02a6 */
[----:B------:R-:W-:Y:S01]  /*2e80*/  LDSM.16.M88.4 R88, [R169+0x2000] ;  /* 0x00200000a958783b */ /* 0x000fe20000000200 */
[C---:B------:R-:W-:Y:S03]  /*2e90*/  HMMA.16816.F32 R40, R8.reuse, R42, RZ ;  /* 0x0000002a0828723c */ /* 0x040fe600000018ff */
[----:B------:R-:W3:Y:S04]  /*2ea0*/  LDSM.16.M88.4 R68, [R2] ;  /* 0x000000000244783b */ /* 0x000ee80000000200 */
[----:B------:R-:W4:Y:S01]  /*2eb0*/  LDSM.16.M88.4 R76, [R2+0x800] ;  /* 0x00080000024c783b */ /* 0x000f220000000200 */
[C---:B------:R-:W-:Y:S03]  /*2ec0*/  HMMA.16816.F32 R36, R8.reuse, R32, RZ ;  /* 0x000000200824723c */ /* 0x040fe600000018ff */
[----:B------:R-:W5:Y:S04]  /*2ed0*/  LDSM.16.M88.4 R80, [R2+0x1000] ;  /* 0x001000000250783b */ /* 0x000f680000000200 */
[----:B------:R-:W-:Y:S01]  /*2ee0*/  LDSM.16.M88.4 R92, [R0+0x800] ;  /* 0x00080000005c783b */ /* 0x000fe20000000200 */
[C---:B------:R-:W-:Y:S03]  /*2ef0*/  HMMA.16816.F32 R32, R8.reuse, R34, RZ ;  /* 0x000000220820723c */ /* 0x040fe600000018ff */
[----:B------:R-:W-:Y:S04]  /*2f00*/  LDSM.16.M88.4 R84, [R169+0x2800] ;  /* 0x00280000a954783b */ /* 0x000fe80000000200 */
[----:B------:R-:W-:Y:S01]  /*2f10*/  LDSM.16.M88.4 R96, [R169+0x3800] ;  /* 0x00380000a960783b */ /* 0x000fe20000000200 */
[C---:B------:R-:W-:Y:S08]  /*2f20*/  HMMA.16816.F32 R28, R8.reuse, R48, RZ ;  /* 0x00000030081c723c */ /* 0x040ff000000018ff */
[C---:B------:R-:W-:Y:S08]  /*2f30*/  HMMA.16816.F32 R24, R8.reuse, R50, RZ ;  /* 0x000000320818723c */ /* 0x040ff000000018ff */
[C---:B------:R-:W-:Y:S08]  /*2f40*/  HMMA.16816.F32 R12, R8.reuse, R52, RZ ;  /* 0x00000034080c723c */ /* 0x040ff000000018ff */
[----:B------:R-:W-:Y:S08]  /*2f50*/  HMMA.16816.F32 R8, R8, R54, RZ ;  /* 0x000000360808723c */ /* 0x000ff000000018ff */
[C---:B-1----:R-:W-:Y:S08]  /*2f60*/  HMMA.16816.F32 R52, R4.reuse, R56, R44 ;  /* 0x000000380434723c */ /* 0x042ff0000000182c */
[C---:B------:R-:W-:Y:S08]  /*2f70*/  HMMA.16816.F32 R44, R4.reuse, R58, R40 ;  /* 0x0000003a042c723c */ /* 0x040ff00000001828 */
[C---:B------:R-:W-:Y:S08]  /*2f80*/  HMMA.16816.F32 R36, R4.reuse, R60, R36 ;  /* 0x0000003c0424723c */ /* 0x040ff00000001824 */
[C---:B------:R-:W-:Y:S08]  /*2f90*/  HMMA.16816.F32 R40, R4.reuse, R62, R32 ;  /* 0x0000003e0428723c */ /* 0x040ff00000001820 */
[C---:B------:R-:W-:Y:S08]  /*2fa0*/  HMMA.16816.F32 R48, R4.reuse, R64, R28 ;  /* 0x000000400430723c */ /* 0x040ff0000000181c */
[C---:B------:R-:W-:Y:S01]  /*2fb0*/  HMMA.16816.F32 R60, R4.reuse, R66, R24 ;  /* 0x00000042043c723c */ /* 0x040fe20000001818 */
[----:B------:R-:W1:Y:S07]  /*2fc0*/  LDSM.16.M88.4 R64, [R2+0x1800] ;  /* 0x001800000240783b */ /* 0x000e6e0000000200 */
[C---:B------:R-:W-:Y:S01]  /*2fd0*/  HMMA.16816.F32 R56, R4.reuse, R72, R12 ;  /* 0x000000480438723c */ /* 0x040fe2000000180c */
[----:B------:R-:W-:Y:S07]  /*2fe0*/  LDSM.16.M88.4 R12, [R164] ;  /* 0x00000000a40c783b */ /* 0x000fee0000000200 */
[----:B------:R-:W-:Y:S01]  /*2ff0*/  HMMA.16816.F32 R32, R4, R74, R8 ;  /* 0x0000004a0420723c */ /* 0x000fe20000001808 */
[----:B------:R-:W1:Y:S04]  /*3000*/  LDSM.16.M88.4 R72, [R0] ;  /* 0x000000000048783b */ /* 0x000e680000000200 */
[----:B------:R-:W-:Y:S03]  /*3010*/  LDSM.16.M88.4 R8, [R162+0x4000] ;  /* 0x00400000a208783b */ /* 0x000fe60000000200 */
[C---:B---3--:R-:W-:Y:S01]  /*3020*/  HMMA.16816.F32 R28, R16.reuse, R68, R52 ;  /* 0x00000044101c723c */ /* 0x048fe20000001834 */
[----:B------:R-:W3:Y:S07]  /*3030*/  LDSM.16.M88.4 R52, [R0+0x1000] ;  /* 0x001000000034783b */ /* 0x000eee0000000200 */
[C---:B------:R-:W-:Y:S08]  /*3040*/  HMMA.16816.F32 R24, R16.reuse, R70, R44 ;  /* 0x000000461018723c */ /* 0x040ff0000000182c */
[C---:B----4-:R-:W-:Y:S08]  /*3050*/  HMMA.16816.F32 R40, R16.reuse, R78, R40 ;  /* 0x0000004e1028723c */ /* 0x050ff00000001828 */
[C---:B-----5:R-:W-:Y:S08]  /*3060*/  HMMA.16816.F32 R48, R16.reuse, R80, R48 ;  /* 0x000000501030723c */ /* 0x060ff00000001830 */
[C---:B------:R-:W-:Y:S01]  /*3070*/  HMMA.16816.F32 R60, R16.reuse, R82, R60 ;  /* 0x00000052103c723c */ /* 0x040fe2000000183c */
[----:B------:R-:W4:Y:S07]  /*3080*/  LDSM.16.M88.4 R80, [R0+0x1800] ;  /* 0x001800000050783b */ /* 0x000f2e0000000200 */
[C---:B------:R-:W-:Y:S01]  /*3090*/  HMMA.16816.F32 R4, R16.reuse, R76, R36 ;  /* 0x0000004c1004723c */ /* 0x040fe20000001824 */
[----:B------:R-:W5:Y:S07]  /*30a0*/  LDSM.16.M88.4 R76, [R169+0x3000] ;  /* 0x00300000a94c783b */ /* 0x000f6e0000000200 */
[C---:B-1----:R-:W-:Y:S08]  /*30b0*/  HMMA.16816.F32 R68, R16.reuse, R64, R56 ;  /* 0x000000401044723c */ /* 0x042ff00000001838 */
[----:B------:R-:W-:Y:S08]  /*30c0*/  HMMA.16816.F32 R64, R16, R66, R32 ;  /* 0x000000421040723c */ /* 0x000ff00000001820 */
[C---:B------:R-:W-:Y:S08]  /*30d0*/  HMMA.16816.F32 R44, R12.reuse, R74, R24 ;  /* 0x0000004a0c2c723c */ /* 0x040ff00000001818 */
[C---:B------:R-:W-:Y:S08]  /*30e0*/  HMMA.16816.F32 R32, R12.reuse, R94, R40 ;  /* 0x0000005e0c20723c */ /* 0x040ff00000001828 */
[C---:B------:R-:W-:Y:S01]  /*30f0*/  HMMA.16816.F32 R56, R12.reuse, R72, R28 ;  /* 0x000000480c38723c */ /* 0x040fe2000000181c */
[----:B------:R-:W-:Y:S07]  /*3100*/  LDSM.16.M88.4 R72, [R20+0x3000] ;  /* 0x003000001448783b */ /* 0x000fee0000000200 */
[C---:B------:R-:W-:Y:S01]  /*3110*/  HMMA.16816.F32 R36, R12.reuse, R92, R4 ;  /* 0x0000005c0c24723c */ /* 0x040fe20000001804 */
[----:B------:R-:W-:Y:S04]  /*3120*/  LDSM.16.M88.4 R4, [R163+0x4000] ;  /* 0x00400000a304783b */ /* 0x000fe80000000200 */
[----:B------:R-:W1:Y:S03]  /*3130*/  LDSM.16.M88.4 R92, [R20+0x2000] ;  /* 0x00200000145c783b */ /* 0x000e660000000200 */
[C---:B---3--:R-:W-:Y:S08]  /*3140*/  HMMA.16816.F32 R28, R12.reuse, R52, R48 ;  /* 0x000000340c1c723c */ /* 0x048ff00000001830 */
[C---:B------:R-:W-:Y:S01]  /*3150*/  HMMA.16816.F32 R24, R12.reuse, R54, R60 ;  /* 0x000000360c18723c */ /* 0x040fe2000000183c */
[----:B------:R-:W3:Y:S07]  /*3160*/  LDSM.16.M88.4 R60, [R20+0x2800] ;  /* 0x00280000143c783b */ /* 0x000eee0000000200 */
[C---:B----4-:R-:W-:Y:S01]  /*3170*/  HMMA.16816.F32 R16, R12.reuse, R80, R68 ;  /* 0x000000500c10723c */ /* 0x050fe20000001844 */
[----:B------:R-:W-:Y:S07]  /*3180*/  LDSM.16.M88.4 R68, [R2+0x3000] ;  /* 0x003000000244783b */ /* 0x000fee0000000200 */
[----:B------:R-:W-:Y:S01]  /*3190*/  HMMA.16816.F32 R64, R12, R82, R64 ;  /* 0x000000520c40723c */ /* 0x000fe20000001840 */
[----:B------:R-:W-:Y:S07]  /*31a0*/  LDSM.16.M88.4 R80, [R2+0x3800] ;  /* 0x003800000250783b */ /* 0x000fee0000000200 */
[C---:B------:R-:W-:Y:S08]  /*31b0*/  HMMA.16816.F32 R52, R8.reuse, R90, R44 ;  /* 0x0000005a0834723c */ /* 0x040ff0000000182c */
[C---:B------:R-:W-:Y:S01]  /*31c0*/  HMMA.16816.F32 R44, R8.reuse, R86, R32 ;  /* 0x00000056082c723c */ /* 0x040fe20000001820 */
[----:B------:R-:W4:Y:S07]  /*31d0*/  LDSM.16.M88.4 R32, [R20+0x3800] ;  /* 0x003800001420783b */ /* 0x000f2e0000000200 */
[C---:B------:R-:W-:Y:S08]  /*31e0*/  HMMA.16816.F32 R12, R8.reuse, R88, R56 ;  /* 0x00000058080c723c */ /* 0x040ff00000001838 */
[C---:B------:R-:W-:Y:S01]  /*31f0*/  HMMA.16816.F32 R48, R8.reuse, R84, R36 ;  /* 0x000000540830723c */ /* 0x040fe20000001824 */
[----:B------:R-:W-:Y:S07]  /*3200*/  LDSM.16.M88.4 R84, [R2+0x2800] ;  /* 0x002800000254783b */ /* 0x000fee0000000200 */
[----:B-----5:R-:W-:Y:S01]  /*3210*/  HMMA.16816.F32 R40, R8, R76, R28 ;  /* 0x0000004c0828723c */ /* 0x020fe2000000181c */
[----:B--2---:R-:W-:-:S07]  /*3220*/  IMAD.IADD R206, R3, 0x1, R238 ;  /* 0x0000000103ce7824 */ /* 0x004fce00078e02ee */
[C---:B------:R-:W-:Y:S01]  /*3230*/  HMMA.16816.F32 R36, R8.reuse, R78, R24 ;  /* 0x0000004e0824723c */ /* 0x040fe20000001818 */
[----:B------:R-:W-:Y:S07]  /*3240*/  LDSM.16.M88.4 R76, [R2+0x2000] ;  /* 0x00200000024c783b */ /* 0x000fee0000000200 */
[C---:B------:R-:W-:Y:S01]  /*3250*/  HMMA.16816.F32 R28, R8.reuse, R96, R16 ;  /* 0x00000060081c723c */ /* 0x040fe20000001810 */
[----:B------:R-:W2:Y:S07]  /*3260*/  LDSM.16.M88.4 R16, [R165+0x4000] ;  /* 0x00400000a510783b */ /* 0x000eae0000000200 */
[----:B------:R-:W-:Y:S08]  /*3270*/  HMMA.16816.F32 R24, R8, R98, R64 ;  /* 0x000000620818723c */ /* 0x000ff00000001840 */
[C---:B-1----:R-:W-:Y:S08]  /*3280*/  HMMA.16816.F32 R12, R4.reuse, R92, R12 ;  /* 0x0000005c040c723c */ /* 0x042ff0000000180c */
[C---:B------:R-:W-:Y:S08]  /*3290*/  HMMA.16816.F32 R8, R4.reuse, R94, R52 ;  /* 0x0000005e0408723c */ /* 0x040ff00000001834 */
[C---:B---3--:R-:W-:Y:S08]  /*32a0*/  HMMA.16816.F32 R64, R4.reuse, R62, R44 ;  /* 0x0000003e0440723c */ /* 0x048ff0000000182c */
[C---:B------:R-:W-:Y:S08]  /*32b0*/  HMMA.16816.F32 R56, R4.reuse, R60, R48 ;  /* 0x0000003c0438723c */ /* 0x040ff00000001830 */
[C---:B------:R-:W-:Y:S08]  /*32c0*/  HMMA.16816.F32 R60, R4.reuse, R72, R40 ;  /* 0x00000048043c723c */ /* 0x040ff00000001828 */
[C---:B------:R-:W-:Y:S01]  /*32d0*/  HMMA.16816.F32 R52, R4.reuse, R74, R36 ;  /* 0x0000004a0434723c */ /* 0x040fe20000001824 */
[----:B------:R-:W-:Y:S07]  /*32e0*/  LDSM.16.M88.4 R72, [R0+0x3000] ;  /* 0x003000000048783b */ /* 0x000fee0000000200 */
[C---:B----4-:R-:W-:Y:S01]  /*32f0*/  HMMA.16816.F32 R48, R4.reuse, R32, R28 ;  /* 0x000000200430723c */ /* 0x050fe2000000181c */
[----:B------:R-:W-:Y:S07]  /*3300*/  LDSM.16.M88.4 R28, [R0+0x2000] ;  /* 0x00200000001c783b */ /* 0x000fee0000000200 */
[----:B------:R-:W-:Y:S01]  /*3310*/  HMMA.16816.F32 R44, R4, R34, R24 ;  /* 0x00000022042c723c */ /* 0x000fe20000001818 */
[----:B------:R-:W1:Y:S04]  /*3320*/  LDSM.16.M88.4 R4, [R164+0x4000] ;  /* 0x00400000a404783b */ /* 0x000e680000000200 */
[----:B------:R-:W3:Y:S03]  /*3330*/  LDSM.16.M88.4 R32, [R0+0x2800] ;  /* 0x002800000020783b */ /* 0x000ee60000000200 */
[C---:B--2---:R-:W-:Y:S01]  /*3340*/  HMMA.16816.F32 R36, R16.reuse, R76, R12 ;  /* 0x0000004c1024723c */ /* 0x044fe2000000180c */
[----:B------:R-:W-:Y:S07]  /*3350*/  LDSM.16.M88.4 R12, [R162+0x8000] ;  /* 0x00800000a20c783b */ /* 0x000fee0000000200 */
[C---:B------:R-:W-:Y:S01]  /*3360*/  HMMA.16816.F32 R24, R16.reuse, R78, R8 ;  /* 0x0000004e1018723c */ /* 0x040fe20000001808 */
[----:B------:R-:W-:Y:S07]  /*3370*/  LDSM.16.M88.4 R76, [R169+0x5000] ;  /* 0x00500000a94c783b */ /* 0x000fee0000000200 */
[C---:B------:R-:W-:Y:S01]  /*3380*/  HMMA.16816.F32 R40, R16.reuse, R86, R64 ;  /* 0x000000561028723c */ /* 0x040fe20000001840 */
[----:B------:R-:W2:Y:S07]  /*3390*/  LDSM.16.M88.4 R64, [R0+0x3800] ;  /* 0x003800000040783b */ /* 0x000eae0000000200 */
[C---:B------:R-:W-:Y:S01]  /*33a0*/  HMMA.16816.F32 R8, R16.reuse, R84, R56 ;  /* 0x000000541008723c */ /* 0x040fe20000001838 */
[----:B------:R-:W-:Y:S07]  /*33b0*/  LDSM.16.M88.4 R84, [R169+0x5800] ;  /* 0x00580000a954783b */ /* 0x000fee0000000200 */
[C---:B------:R-:W-:Y:S08]  /*33c0*/  HMMA.16816.F32 R60, R16.reuse, R68, R60 ;  /* 0x00000044103c723c */ /* 0x040ff0000000183c */
[C---:B------:R-:W-:Y:S01]  /*33d0*/  HMMA.16816.F32 R56, R16.reuse, R70, R52 ;  /* 0x000000461038723c */ /* 0x040fe20000001834 */
[----:B------:R-:W4:Y:S07]  /*33e0*/  LDSM.16.M88.4 R68, [R169+0x4000] ;  /* 0x00400000a944783b */ /* 0x000f2e0000000200 */
[C---:B------:R-:W-:Y:S08]  /*33f0*/  HMMA.16816.F32 R52, R16.reuse, R80, R48 ;  /* 0x000000501034723c */ /* 0x040ff00000001830 */
[----:B------:R-:W-:Y:S01]  /*3400*/  HMMA.16816.F32 R48, R16, R82, R44 ;  /* 0x000000521030723c */ /* 0x000fe2000000182c */
[----:B------:R-:W5:Y:S07]  /*3410*/  LDSM.16.M88.4 R80, [R169+0x4800] ;  /* 0x00480000a950783b */ /* 0x000f6e0000000200 */
[C---:B-1----:R-:W-:Y:S08]  /*3420*/  HMMA.16816.F32 R44, R4.reuse, R28, R36 ;  /* 0x0000001c042c723c */ /* 0x042ff00000001824 */
[C---:B------:R-:W-:Y:S08]  /*3430*/  HMMA.16816.F32 R36, R4.reuse, R30, R24 ;  /* 0x0000001e0424723c */ /* 0x040ff00000001818 */
[C---:B---3--:R-:W-:Y:S01]  /*3440*/  HMMA.16816.F32 R28, R4.reuse, R32, R8 ;  /* 0x00000020041c723c */ /* 0x048fe20000001808 */
[----:B------:R-:W-:Y:S07]  /*3450*/  LDSM.16.M88.4 R8, [R163+0x8000] ;  /* 0x00800000a308783b */ /* 0x000fee0000000200 */
[C---:B------:R-:W-:Y:S08]  /*3460*/  HMMA.16816.F32 R24, R4.reuse, R34, R40 ;  /* 0x000000220418723c */ /* 0x040ff00000001828 */
[C---:B------:R-:W-:Y:S01]  /*3470*/  HMMA.16816.F32 R16, R4.reuse, R72, R60 ;  /* 0x000000480410723c */ /* 0x040fe2000000183c */
[----:B------:R-:W-:Y:S07]  /*3480*/  LDSM.16.M88.4 R60, [R2+0x4800] ;  /* 0x00480000023c783b */ /* 0x000fee0000000200 */
[C---:B------:R-:W-:Y:S01]  /*3490*/  HMMA.16816.F32 R32, R4.reuse, R74, R56 ;  /* 0x0000004a0420723c */ /* 0x040fe20000001838 */
[----:B------:R-:W1:Y:S04]  /*34a0*/  LDSM.16.M88.4 R56, [R20+0x4000] ;  /* 0x004000001438783b */ /* 0x000e680000000200 */
[----:B------:R-:W-:Y:S03]  /*34b0*/  LDSM.16.M88.4 R72, [R20+0x5800] ;  /* 0x005800001448783b */ /* 0x000fe60000000200 */
[C---:B--2---:R-:W-:Y:S08]  /*34c0*/  HMMA.16816.F32 R52, R4.reuse, R64, R52 ;  /* 0x000000400434723c */ /* 0x044ff00000001834 */
[----:B------:R-:W-:Y:S01]  /*34d0*/  HMMA.16816.F32 R48, R4, R66, R48 ;  /* 0x000000420430723c */ /* 0x000fe20000001830 */
[----:B------:R-:W2:Y:S04]  /*34e0*/  LDSM.16.M88.4 R64, [R20+0x4800] ;  /* 0x004800001440783b */ /* 0x000ea80000000200 */
[----:B------:R-:W-:Y:S03]  /*34f0*/  LDSM.16.M88.4 R4, [R165+0x8000] ;  /* 0x00800000a504783b */ /* 0x000fe60000000200 */
[C---:B----4-:R-:W-:Y:S08]  /*3500*/  HMMA.16816.F32 R44, R12.reuse, R68, R44 ;  /* 0x000000440c2c723c */ /* 0x050ff0000000182c */
[C---:B------:R-:W-:Y:S01]  /*3510*/  HMMA.16816.F32 R40, R12.reuse, R70, R36 ;  /* 0x000000460c28723c */ /* 0x040fe20000001824 */
[----:B------:R3:W4:Y:S07]  /*3520*/  LDSM.16.M88.4 R68, [R20+0x5000] ;  /* 0x005000001444783b */ /* 0x00072e0000000200 */
[C---:B-----5:R-:W-:Y:S08]  /*3530*/  HMMA.16816.F32 R36, R12.reuse, R80, R28 ;  /* 0x000000500c24723c */ /* 0x060ff0000000181c */
[C---:B------:R-:W-:Y:S08]  /*3540*/  HMMA.16816.F32 R28, R12.reuse, R82, R24 ;  /* 0x000000520c1c723c */ /* 0x040ff00000001818 */
[C---:B------:R-:W-:Y:S08]  /*3550*/  HMMA.16816.F32 R24, R12.reuse, R76, R16 ;  /* 0x0000004c0c18723c */ /* 0x040ff00000001810 */
[C---:B---3--:R-:W-:Y:S01]  /*3560*/  HMMA.16816.F32 R20, R12.reuse, R78, R32 ;  /* 0x0000004e0c14723c */ /* 0x048fe20000001820 */
[----:B------:R-:W3:Y:S07]  /*3570*/  LDSM.16.M88.4 R76, [R2+0x4000] ;  /* 0x00400000024c783b */ /* 0x000eee0000000200 */
[C---:B------:R-:W-:Y:S08]  /*3580*/  HMMA.16816.F32 R16, R12.reuse, R84, R52 ;  /* 0x000000540c10723c */ /* 0x040ff00000001834 */
[----:B------:R-:W-:Y:S08]  /*3590*/  HMMA.16816.F32 R12, R12, R86, R48 ;  /* 0x000000560c0c723c */ /* 0x000ff00000001830 */
[C---:B-1----:R-:W-:Y:S08]  /*35a0*/  HMMA.16816.F32 R52, R8.reuse, R56, R44 ;  /* 0x000000380834723c */ /* 0x042ff0000000182c */
[C---:B------:R-:W-:Y:S01]  /*35b0*/  HMMA.16816.F32 R32, R8.reuse, R58, R40 ;  /* 0x0000003a0820723c */ /* 0x040fe20000001828 */
[----:B------:R-:W-:Y:S07]  /*35c0*/  LDSM.16.M88.4 R56, [R0+0x4000] ;  /* 0x004000000038783b */ /* 0x000fee0000000200 */
[C---:B--2---:R-:W-:Y:S08]  /*35d0*/  HMMA.16816.F32 R48, R8.reuse, R64, R36 ;  /* 0x000000400830723c */ /* 0x044ff00000001824 */
[C---:B----4-:R-:W-:Y:S08]  /*35e0*/  HMMA.16816.F32 R40, R8.reuse, R68, R24 ;  /* 0x000000440828723c */ /* 0x050ff00000001818 */
[C---:B------:R-:W-:Y:S08]  /*35f0*/  HMMA.16816.F32 R36, R8.reuse, R70, R20 ;  /* 0x000000460824723c */ /* 0x040ff00000001814 */
[C---:B------:R-:W-:Y:S01]  /*3600*/  HMMA.16816.F32 R24, R8.reuse, R72, R16 ;  /* 0x000000480818723c */ /* 0x040fe20000001810 */
[----:B------:R-:W1:Y:S07]  /*3610*/  LDSM.16.M88.4 R16, [R2+0x5800] ;  /* 0x005800000210783b */ /* 0x000e6e0000000200 */
[C---:B------:R-:W-:Y:S01]  /*3620*/  HMMA.16816.F32 R44, R8.reuse, R66, R28 ;  /* 0x00000042082c723c */ /* 0x040fe2000000181c */
[----:B------:R2:W-:Y:S04]  /*3630*/  LDSM.16.M88.4 R28, [R2+0x5000] ;  /* 0x00500000021c783b */ /* 0x0005e80000000200 */
[----:B------:R-:W-:Y:S03]  /*3640*/  LDSM.16.M88.4 R64, [R0+0x5000] ;  /* 0x005000000040783b */ /* 0x000fe60000000200 */
[----:B------:R-:W-:Y:S01]  /*3650*/  HMMA.16816.F32 R20, R8, R74, R12 ;  /* 0x0000004a0814723c */ /* 0x000fe2000000180c */
[----:B------:R-:W4:Y:S07]  /*3660*/  LDSM.16.M88.4 R8, [R164+0x8000] ;  /* 0x00800000a408783b */ /* 0x000f2e0000000200 */
[C---:B---3--:R-:W-:Y:S01]  /*3670*/  HMMA.16816.F32 R12, R4.reuse, R76, R52 ;  /* 0x0000004c040c723c */ /* 0x048fe20000001834 */
[----:B------:R-:W3:Y:S07]  /*3680*/  LDSM.16.M88.4 R52, [R0+0x4800] ;  /* 0x004800000034783b */ /* 0x000eee0000000200 */
[----:B------:R-:W-:Y:S01]  /*3690*/  HMMA.16816.F32 R48, R4, R60, R48 ;  /* 0x0000003c0430723c */ /* 0x000fe20000001830 */
[----:B------:R-:W5:Y:S01]  /*36a0*/  LDL R60, [R1] ;  /* 0x00000000013c7983 */ /* 0x000f620000100800 */
[----:B--2---:R-:W-:-:S06]  /*36b0*/  @P4 IMAD.HI.U32 R2, R206, c[0x0][0x2c8], RZ ;  /* 0x0000b200ce024a27 */ /* 0x004fcc00078e00ff */
[C---:B------:R-:W-:Y:S08]  /*36c0*/  HMMA.16816.F32 R32, R4.reuse, R78, R32 ;  /* 0x0000004e0420723c */ /* 0x040ff00000001820 */
[C---:B-1----:R-:W-:Y:S08]  /*36d0*/  HMMA.16816.F32 R24, R4.reuse, R16, R24 ;  /* 0x000000100418723c */ /* 0x042ff00000001818 */
[----:B------:R-:W-:Y:S08]  /*36e0*/  HMMA.16816.F32 R20, R4, R18, R20 ;  /* 0x000000120414723c */ /* 0x000ff00000001814 */
[----:B----4-:R-:W-:Y:S01]  /*36f0*/  HMMA.16816.F32 R16, R8, R56, R12 ;  /* 0x000000380810723c */ /* 0x010fe2000000180c */
[----:B------:R1:W-:Y:S01]  /*3700*/  LDSM.16.M88.4 R12, [R0+0x5800] ;  /* 0x00580000000c783b */ /* 0x0003e20000000200 */
[----:B------:R-:W-:Y:S01]  /*3710*/  IMAD.MOV.U32 R3, RZ, RZ, c[0x0][0x2ac] ;  /* 0x0000ab00ff037624 */ /* 0x000fe200078e00ff */
[----:B------:R-:W-:-:S04]  /*3720*/  DEPBAR.LE SB0, 0x2 ;  /* 0x000080800000791a */ /* 0x000fc80000000000 */
[----:B------:R-:W-:Y:S01]  /*3730*/  BAR.SYNC.DEFER_BLOCKING 0x0 ;  /* 0x0000000000007b1d */ /* 0x000fe20000010000 */
[C---:B------:R-:W-:Y:S08]  /*3740*/  HMMA.16816.F32 R44, R4.reuse, R62, R44 ;  /* 0x0000003e042c723c */ /* 0x040ff0000000182c */
[----:B------:R-:W-:Y:S01]  /*3750*/  HMMA.16816.F32 R40, R4, R28, R40 ;  /* 0x0000001c0428723c */ /* 0x000fe20000001828 */
[----:B-1----:R-:W-:Y:S01]  /*3760*/  IMAD.MOV.U32 R0, RZ, RZ, R206 ;  /* 0x000000ffff007224 */ /* 0x002fe200078e00ce */
[----:B------:R-:W-:-:S06]  /*3770*/  @P4 SHF.R.U32.HI R0, RZ, c[0x0][0x2cc], R2 ;  /* 0x0000b300ff004a19 */ /* 0x000fcc0000011602 */
[----:B------:R-:W-:Y:S01]  /*3780*/  HMMA.16816.F32 R36, R4, R30, R36 ;  /* 0x0000001e0424723c */ /* 0x000fe20000001824 */
[----:B------:R-:W1:Y:S04]  /*3790*/  SHFL.IDX PT, R4, R0, RZ, 0x1c1f ;  /* 0x001c1fff00047589 */ /* 0x000e6800000e0000 */
[----:B------:R2:W4:Y:S03]  /*37a0*/  SHFL.IDX PT, R2, R0, 0x1, 0x1c1f ;  /* 0x003c1f0000027f89 */ /* 0x00052600000e0000 */
[C---:B------:R-:W-:Y:S01]  /*37b0*/  HMMA.16816.F32 R32, R8.reuse, R58, R32 ;  /* 0x0000003a0820723c */ /* 0x040fe20000001820 */
[----:B------:R-:W-:Y:S04]  /*37c0*/  LDSM.16.MT88.4 R28, [R171+0x800] ;  /* 0x00080000ab1c783b */ /* 0x000fe80000004200 */
[----:B------:R-:W-:Y:S03]  /*37d0*/  LDSM.16.MT88.4 R56, [R170+0x4000] ;  /* 0x00400000aa38783b */ /* 0x000fe60000004200 */
[----:B---3--:R-:W-:Y:S01]  /*37e0*/  HMMA.16816.F32 R48, R8, R52, R48 ;  /* 0x000000340830723c */ /* 0x008fe20000001830 */
[----:B------:R-:W-:Y:S04]  /*37f0*/  LDSM.16.MT88.4 R72, [R171+0x2800] ;  /* 0x00280000ab48783b */ /* 0x000fe80000004200 */
[----:B------:R-:W-:Y:S01]  /*3800*/  LDSM.16.MT88.4 R68, [R239+0x2800] ;  /* 0x00280000ef44783b */ /* 0x000fe20000004200 */
[----:B--2---:R-:W-:-:S04]  /*3810*/  IMAD.MOV.U32 R0, RZ, RZ, 0x1 ;  /* 0x00000001ff007424 */ /* 0x004fc800078e00ff */
[----:B------:R-:W-:-:S04]  /*3820*/  IMAD R0, R224, -0x40, R0 ;  /* 0xffffffc0e0007824 */ /* 0x000fc800078e0200 */
[----:B------:R-:W-:-:S05]  /*3830*/  IMAD R0, R3, c[0x0][0x1d0], R0 ;  /* 0x0000740003007a24 */ /* 0x000fca00078e0200 */
[--C-:B------:R-:W-:Y:S01]  /*3840*/  IADD3 R0, R0, -c[0x0][0x168], -R222.reuse ;  /* 0x80005a0000007a10 */ /* 0x100fe20007ffe8de */
[----:B------:R-:W-:-:S04]  /*3850*/  IMAD.IADD R3, R100, 0x1, -R222 ;  /* 0x0000000164037824 */ /* 0x000fc800078e0ade */
[C---:B-1----:R-:W-:Y:S02]  /*3860*/  IMAD.IADD R4, R0.reuse, 0x1, R4 ;  /* 0x0000000100047824 */ /* 0x042fe400078e0204 */
[----:B----4-:R-:W-:-:S03]  /*3870*/  IMAD.IADD R0, R0, 0x1, R2 ;  /* 0x0000000100007824 */ /* 0x010fc600078e0202 */
[C---:B------:R-:W-:Y:S01]  /*3880*/  IMNMX R2, R3.reuse, R4, PT ;  /* 0x0000000403027217 */ /* 0x040fe20003800200 */
[C---:B------:R-:W-:Y:S01]  /*3890*/  HMMA.16816.F32 R44, R8.reuse, R54, R44 ;  /* 0x00000036082c723c */ /* 0x040fe2000000182c */
[----:B------:R-:W-:Y:S01]  /*38a0*/  IMNMX R0, R3, R0, PT ;  /* 0x0000000003007217 */ /* 0x000fe20003800200 */
[----:B------:R-:W-:Y:S01]  /*38b0*/  LDSM.16.MT88.4 R52, [R239+0x2000] ;  /* 0x00200000ef34783b */ /* 0x000fe20000004200 */
[C---:B------:R-:W-:Y:S02]  /*38c0*/  ISETP.GT.AND P0, PT, R2.reuse, RZ, PT ;  /* 0x000000ff0200720c */ /* 0x040fe40003f04270 */
[C---:B------:R-:W-:Y:S02]  /*38d0*/  ISETP.GT.AND P1, PT, R2.reuse, 0x1, PT ;  /* 0x000000010200780c */ /* 0x040fe40003f24270 */
[----:B------:R-:W-:Y:S01]  /*38e0*/  ISETP.GT.AND P6, PT, R2, 0x8, PT ;  /* 0x000000080200780c */ /* 0x000fe20003fc4270 */
[----:B------:R-:W-:Y:S01]  /*38f0*/  HMMA.16816.F32 R40, R8, R64, R40 ;  /* 0x000000400828723c */ /* 0x000fe20000001828 */
[----:B------:R-:W-:-:S02]  /*3900*/  FSEL R4, R16, -INF , P0 ;  /* 0xff80000010047808 */ /* 0x000fc40000000000 */
[----:B------:R-:W-:-:S05]  /*3910*/  ISETP.GT.AND P0, PT, R2, 0x9, PT ;  /* 0x000000090200780c */ /* 0x000fca0003f04270 */
[----:B------:R-:W-:Y:S01]  /*3920*/  HMMA.16816.F32 R36, R8, R66, R36 ;  /* 0x000000420824723c */ /* 0x000fe20000001824 */
[----:B------:R-:W-:-:S07]  /*3930*/  FSEL R7, R32, -INF , P6 ;  /* 0xff80000020077808 */ /* 0x000fce0003000000 */
[C---:B------:R-:W-:Y:S08]  /*3940*/  HMMA.16816.F32 R24, R8.reuse, R12, R24 ;  /* 0x0000000c0818723c */ /* 0x040ff00000001818 */
[----:B------:R-:W-:Y:S07]  /*3950*/  HMMA.16816.F32 R20, R8, R14, R20 ;  /* 0x0000000e0814723c */ /* 0x000fee0000001814 */
[----:B------:R-:W-:-:S02]  /*3960*/  FSEL R8, R17, -INF , P1 ;  /* 0xff80000011087808 */ /* 0x000fc40000800000 */
[----:B------:R-:W-:Y:S02]  /*3970*/  ISETP.GT.AND P1, PT, R0, 0x1, PT ;  /* 0x000000010000780c */ /* 0x000fe40003f24270 */
[----:B------:R-:W-:Y:S02]  /*3980*/  FMNMX.FTZ R3, R4, R8, !PT ;  /* 0x0000000804037209 */ /* 0x000fe40007810000 */
[----:B------:R-:W-:Y:S02]  /*3990*/  ISETP.GT.AND P5, PT, R0, RZ, PT ;  /* 0x000000ff0000720c */ /* 0x000fe40003fa4270 */
        /* <DEDUP_REMOVED lines=8> */
[----:B------:R-:W-:-:S02]  /*3a20*/  ISETP.GT.AND P0, PT, R2, 0x18, PT ;  /* 0x000000180200780c */ /* 0x000fc40003f04270 */
[----:B------:R-:W-:Y:S02]  /*3a30*/  FSEL R9, R49, -INF , P5 ;  /* 0xff80000031097808 */ /* 0x000fe40002800000 */
[----:B------:R-:W-:Y:S02]  /*3a40*/  FMNMX.FTZ R3, R5, R3, !PT ;  /* 0x0000000305037209 */ /* 0x000fe40007810000 */
        /* <DEDUP_REMOVED lines=18> */
[C---:B------:R-:W-:Y:S02]  /*3b70*/  ISETP.GT.AND P0, PT, R2.reuse, 0x30, PT ;  /* 0x000000300200780c */ /* 0x040fe40003f04270 */
[C---:B------:R-:W-:Y:S02]  /*3b80*/  ISETP.GT.AND P1, PT, R2.reuse, 0x31, PT ;  /* 0x000000310200780c */ /* 0x040fe40003f24270 */
[C---:B------:R-:W-:Y:S02]  /*3b90*/  ISETP.GT.AND P6, PT, R2.reuse, 0x38, PT ;  /* 0x000000380200780c */ /* 0x040fe40003fc4270 */
[----:B------:R-:W-:-:S02]  /*3ba0*/  ISETP.GT.AND P5, PT, R2, 0x39, PT ;  /* 0x000000390200780c */ /* 0x000fc40003fa4270 */
[----:B------:R-:W-:Y:S02]  /*3bb0*/  FMNMX.FTZ R2, R83, R3, !PT ;  /* 0x0000000353027209 */ /* 0x000fe40007810000 */
[----:B------:R-:W-:Y:S02]  /*3bc0*/  FSEL R177, R24, -INF , P0 ;  /* 0xff80000018b17808 */ /* 0x000fe40000000000 */
[----:B------:R-:W-:Y:S02]  /*3bd0*/  ISETP.GT.AND P0, PT, R0, 0x9, PT ;  /* 0x000000090000780c */ /* 0x000fe40003f04270 */
[----:B------:R-:W-:Y:S02]  /*3be0*/  FMNMX.FTZ R3, R18, R19, !PT ;  /* 0x0000001312037209 */ /* 0x000fe40007810000 */
[----:B------:R-:W-:Y:S02]  /*3bf0*/  FMNMX.FTZ R2, R82, R2, !PT ;  /* 0x0000000252027209 */ /* 0x000fe40007810000 */
[----:B------:R-:W-:-:S02]  /*3c00*/  FSEL R175, R25, -INF , P1 ;  /* 0xff80000019af7808 */ /* 0x000fc40000800000 */
[----:B------:R-:W-:Y:S02]  /*3c10*/  FSEL R14, R35, -INF , P0 ;  /* 0xff800000230e7808 */ /* 0x000fe40000000000 */
[C---:B------:R-:W-:Y:S01]  /*3c20*/  ISETP.GT.AND P1, PT, R0.reuse, 0x10, PT ;  /* 0x000000100000780c */ /* 0x040fe20003f24270 */
[----:B------:R-:W-:Y:S01]  /*3c30*/  LDSM.16.MT88.4 R32, [R237] ;  /* 0x00000000ed20783b */ /* 0x000fe20000004200 */
[----:B------:R-:W-:Y:S02]  /*3c40*/  FMNMX.FTZ R3, R15, R3, !PT ;  /* 0x000000030f037209 */ /* 0x000fe40007810000 */
[----:B------:R-:W-:Y:S02]  /*3c50*/  FMNMX.FTZ R2, R177, R2, !PT ;  /* 0x00000002b1027209 */ /* 0x000fe40007810000 */
[----:B------:R-:W-:Y:S02]  /*3c60*/  ISETP.GT.AND P0, PT, R0, 0x11, PT ;  /* 0x000000110000780c */ /* 0x000fe40003f04270 */
[----:B------:R-:W-:-:S02]  /*3c70*/  FSEL R13, R50, -INF , P1 ;  /* 0xff800000320d7808 */ /* 0x000fc40000800000 */
[----:B------:R-:W-:Y:S02]  /*3c80*/  FSEL R174, R20, -INF , P6 ;  /* 0xff80000014ae7808 */ /* 0x000fe40003000000 */
        /* <DEDUP_REMOVED lines=8> */
[----:B------:R-:W-:Y:S02]  /*3d10*/  ISETP.GT.AND P1, PT, R0, 0x19, PT ;  /* 0x000000190000780c */ /* 0x000fe40003f24270 */
[----:B------:R-:W-:Y:S02]  /*3d20*/  FSEL R16, R46, -INF , P0 ;  /* 0xff8000002e107808 */ /* 0x000fe40000000000 */
[----:B------:R-:W-:Y:S02]  /*3d30*/  FMNMX.FTZ R2, R11, R2, !PT ;  /* 0x000000020b027209 */ /* 0x000fe40007810000 */
[----:B------:R-:W-:-:S02]  /*3d40*/  FMNMX.FTZ R125, R172, R125, !PT ;  /* 0x0000007dac7d7209 */ /* 0x000fc40007810000 */
[----:B------:R-:W-:Y:S02]  /*3d50*/  FSEL R17, R47, -INF , P1 ;  /* 0xff8000002f117808 */ /* 0x000fe40000800000 */
[----:B------:R-:W-:Y:S01]  /*3d60*/  ISETP.GT.AND P1, PT, R0, 0x20, PT ;  /* 0x000000200000780c */ /* 0x000fe20003f24270 */
[----:B------:R-:W1:Y:S01]  /*3d70*/  SHFL.BFLY PT, R3, R125, 0x2, 0x1f ;  /* 0x0c401f007d037f89 */ /* 0x000e6200000e0000 */
[----:B------:R-:W-:Y:S02]  /*3d80*/  FMNMX.FTZ R2, R16, R2, !PT ;  /* 0x0000000210027209 */ /* 0x000fe40007810000 */
[----:B------:R-:W-:Y:S01]  /*3d90*/  ISETP.GT.AND P0, PT, R0, 0x21, PT ;  /* 0x000000210000780c */ /* 0x000fe20003f04270 */
[----:B------:R-:W-:Y:S01]  /*3da0*/  LDSM.16.MT88.4 R44, [R237+0x2000] ;  /* 0x00200000ed2c783b */ /* 0x000fe20000004200 */
[----:B------:R-:W-:Y:S02]  /*3db0*/  FSEL R78, R42, -INF , P1 ;  /* 0xff8000002a4e7808 */ /* 0x000fe40000800000 */
[----:B------:R-:W-:-:S02]  /*3dc0*/  FMNMX.FTZ R2, R17, R2, !PT ;  /* 0x0000000211027209 */ /* 0x000fc40007810000 */
[----:B------:R-:W-:Y:S02]  /*3dd0*/  FSEL R77, R43, -INF , P0 ;  /* 0xff8000002b4d7808 */ /* 0x000fe40000000000 */
[----:B------:R-:W-:Y:S01]  /*3de0*/  ISETP.GT.AND P1, PT, R0, 0x28, PT ;  /* 0x000000280000780c */ /* 0x000fe20003f24270 */
[----:B------:R-:W-:Y:S01]  /*3df0*/  LDSM.16.MT88.4 R40, [R237+0x800] ;  /* 0x00080000ed28783b */ /* 0x000fe20000004200 */
[----:B------:R-:W-:Y:S02]  /*3e00*/  FMNMX.FTZ R2, R78, R2, !PT ;  /* 0x000000024e027209 */ /* 0x000fe40007810000 */
[----:B------:R-:W-:Y:S02]  /*3e10*/  ISETP.GT.AND P0, PT, R0, 0x29, PT ;  /* 0x000000290000780c */ /* 0x000fe40003f04270 */
[----:B------:R-:W-:Y:S02]  /*3e20*/  FSEL R76, R38, -INF , P1 ;  /* 0xff800000264c7808 */ /* 0x000fe40000800000 */
[----:B------:R-:W-:-:S02]  /*3e30*/  FMNMX.FTZ R2, R77, R2, !PT ;  /* 0x000000024d027209 */ /* 0x000fc40007810000 */
[----:B------:R-:W-:Y:S02]  /*3e40*/  FSEL R79, R39, -INF , P0 ;  /* 0xff800000274f7808 */ /* 0x000fe40000000000 */
[----:B------:R-:W-:Y:S01]  /*3e50*/  ISETP.GT.AND P1, PT, R0, 0x30, PT ;  /* 0x000000300000780c */ /* 0x000fe20003f24270 */
[----:B------:R-:W-:Y:S01]  /*3e60*/  LDSM.16.MT88.4 R36, [R171] ;  /* 0x00000000ab24783b */ /* 0x000fe20000004200 */
[----:B------:R-:W-:Y:S02]  /*3e70*/  FMNMX.FTZ R2, R76, R2, !PT ;  /* 0x000000024c027209 */ /* 0x000fe40007810000 */
[----:B------:R-:W-:Y:S01]  /*3e80*/  ISETP.GT.AND P0, PT, R0, 0x31, PT ;  /* 0x000000310000780c */ /* 0x000fe20003f04270 */
[----:B-----5:R-:W-:Y:S01]  /*3e90*/  LDSM.16.MT88.4 R64, [R60+0x4000] ;  /* 0x004000003c40783b */ /* 0x020fe20000004200 */
[----:B------:R-:W-:Y:S02]  /*3ea0*/  FSEL R161, R26, -INF , P1 ;  /* 0xff8000001aa17808 */ /* 0x000fe40000800000 */
[----:B------:R-:W-:-:S02]  /*3eb0*/  FMNMX.FTZ R2, R79, R2, !PT ;  /* 0x000000024f027209 */ /* 0x000fc40007810000 */
[----:B------:R-:W-:Y:S02]  /*3ec0*/  FSEL R160, R27, -INF , P0 ;  /* 0xff8000001ba07808 */ /* 0x000fe40000000000 */
[C---:B------:R-:W-:Y:S01]  /*3ed0*/  ISETP.GT.AND P1, PT, R0.reuse, 0x38, PT ;  /* 0x000000380000780c */ /* 0x040fe20003f24270 */
[----:B------:R-:W-:Y:S01]  /*3ee0*/  LDSM.16.MT88.4 R24, [R170+0x800] ;  /* 0x00080000aa18783b */ /* 0x000fe20000004200 */
[----:B------:R-:W-:Y:S02]  /*3ef0*/  FMNMX.FTZ R2, R161, R2, !PT ;  /* 0x00000002a1027209 */ /* 0x000fe40007810000 */
[----:B-1----:R-:W-:Y:S02]  /*3f00*/  FMNMX.FTZ R125, R125, R3, !PT ;  /* 0x000000037d7d7209 */ /* 0x002fe40007810000 */
[----:B------:R-:W-:Y:S02]  /*3f10*/  ISETP.GT.AND P0, PT, R0, 0x39, PT ;  /* 0x000000390000780c */ /* 0x000fe40003f04270 */
[----:B------:R-:W-:-:S02]  /*3f20*/  FSEL R95, R22, -INF , P1 ;  /* 0xff800000165f7808 */ /* 0x000fc40000800000 */
[----:B------:R-:W-:Y:S01]  /*3f30*/  FMNMX.FTZ R124, R160, R2, !PT ;  /* 0x00000002a07c7209 */ /* 0x000fe20007810000 */
[----:B------:R-:W1:Y:S01]  /*3f40*/  SHFL.BFLY PT, R0, R125, 0x1, 0x1f ;  /* 0x0c201f007d007f89 */ /* 0x000e6200000e0000 */
[----:B------:R-:W-:Y:S02]  /*3f50*/  FSEL R94, R23, -INF , P0 ;  /* 0xff800000175e7808 */ /* 0x000fe40000000000 */
[----:B------:R-:W-:-:S04]  /*3f60*/  FMNMX.FTZ R124, R95, R124, !PT ;  /* 0x0000007c5f7c7209 */ /* 0x000fc80007810000 */
[----:B------:R-:W-:-:S05]  /*3f70*/  FMNMX.FTZ R124, R94, R124, !PT ;  /* 0x0000007c5e7c7209 */ /* 0x000fca0007810000 */
[----:B------:R-:W2:Y:S01]  /*3f80*/  SHFL.BFLY PT, R3, R124, 0x2, 0x1f ;  /* 0x0c401f007c037f89 */ /* 0x000ea200000e0000 */
[----:B-1----:R-:W-:-:S04]  /*3f90*/  FMNMX.FTZ R125, R125, R0, !PT ;  /* 0x000000007d7d7209 */ /* 0x002fc80007810000 */
[C---:B------:R-:W-:Y:S01]  /*3fa0*/  FSETP.NEU.FTZ.AND P0, PT, R125.reuse, -INF , PT ;  /* 0xff8000007d00780b */ /* 0x040fe20003f1d000 */
[----:B------:R-:W-:-:S05]  /*3fb0*/  FMUL.FTZ R2, R125, c[0x0][0x2d0] ;  /* 0x0000b4007d027a20 */ /* 0x000fca0000410000 */
[----:B------:R-:W-:Y:S02]  /*3fc0*/  FSEL R2, R2, RZ, P0 ;  /* 0x000000ff02027208 */ /* 0x000fe40000000000 */
[----:B--2---:R-:W-:-:S03]  /*3fd0*/  FMNMX.FTZ R124, R124, R3, !PT ;  /* 0x000000037c7c7209 */ /* 0x004fc60007810000 */
[--C-:B------:R-:W-:Y:S02]  /*3fe0*/  FFMA.FTZ R0, R4, c[0x0][0x2d0], -R2.reuse ;  /* 0x0000b40004007a23 */ /* 0x100fe40000010802 */
[----:B------:R-:W1:Y:S02]  /*3ff0*/  SHFL.BFLY PT, R3, R124, 0x1, 0x1f ;  /* 0x0c201f007c037f89 */ /* 0x000e6400000e0000 */
[----:B------:R2:W-:Y:S02]  /*4000*/  MUFU.EX2 R225, R0 ;  /* 0x0000000000e17308 */ /* 0x0005e40000000800 */
[----:B--2---:R-:W-:-:S06]  /*4010*/  FFMA.FTZ R0, R8, c[0x0][0x2d0], -R2 ;  /* 0x0000b40008007a23 */ /* 0x004fcc0000010802 */
[----:B------:R2:W3:Y:S02]  /*4020*/  MUFU.EX2 R223, R0 ;  /* 0x0000000000df7308 */ /* 0x0004e40000000800 */
[----:B--2---:R-:W-:-:S06]  /*4030*/  FFMA.FTZ R0, R7, c[0x0][0x2d0], -R2 ;  /* 0x0000b40007007a23 */ /* 0x004fcc0000010802 */
[----:B------:R2:W-:Y:S01]  /*4040*/  MUFU.EX2 R226, R0 ;  /* 0x0000000000e27308 */ /* 0x0005e20000000800 */
[----:B-1----:R-:W-:Y:S01]  /*4050*/  FMNMX.FTZ R124, R124, R3, !PT ;  /* 0x000000037c7c7209 */ /* 0x002fe20007810000 */
[----:B--2---:R-:W-:-:S06]  /*4060*/  FFMA.FTZ R0, R6, c[0x0][0x2d0], -R2 ;  /* 0x0000b40006007a23 */ /* 0x004fcc0000010802 */
[----:B------:R1:W2:Y:S01]  /*4070*/  MUFU.EX2 R228, R0 ;  /* 0x0000000000e47308 */ /* 0x0002a20000000800 */
[--C-:B------:R-:W-:Y:S01]  /*4080*/  FFMA.FTZ R3, R10, c[0x0][0x2d0], -R2.reuse ;  /* 0x0000b4000a037a23 */ /* 0x100fe20000010802 */
[----:B------:R-:W-:Y:S01]  /*4090*/  FSETP.NEU.FTZ.AND P0, PT, R124, -INF , PT ;  /* 0xff8000007c00780b */ /* 0x000fe20003f1d000 */
[----:B-1----:R-:W-:-:S05]  /*40a0*/  FFMA.FTZ R0, R5, c[0x0][0x2d0], -R2 ;  /* 0x0000b40005007a23 */ /* 0x002fca0000010802 */
[----:B------:R-:W-:Y:S01]  /*40b0*/  MUFU.EX2 R229, R3 ;  /* 0x0000000300e57308 */ /* 0x000fe20000000800 */
[----:B------:R-:W1:Y:S07]  /*40c0*/  LDSM.16.MT88.4 R4, [R170] ;  /* 0x00000000aa04783b */ /* 0x000e6e0000004200 */
[----:B------:R4:W-:Y:S02]  /*40d0*/  MUFU.EX2 R227, R0 ;  /* 0x0000000000e37308 */ /* 0x0009e40000000800 */
[----:B----4-:R-:W-:-:S06]  /*40e0*/  FFMA.FTZ R0, R9, c[0x0][0x2d0], -R2 ;  /* 0x0000b40009007a23 */ /* 0x010fcc0000010802 */
[----:B------:R4:W-:Y:S01]  /*40f0*/  MUFU.EX2 R230, R0 ;  /* 0x0000000000e67308 */ /* 0x0009e20000000800 */
[----:B------:R-:W-:Y:S02]  /*4100*/  FFMA.FTZ R3, R12, c[0x0][0x2d0], -R2 ;  /* 0x0000b4000c037a23 */ /* 0x000fe40000010802 */
[----:B----4-:R-:W-:-:S05]  /*4110*/  FMUL.FTZ R0, R124, c[0x0][0x2d0] ;  /* 0x0000b4007c007a20 */ /* 0x010fca0000410000 */
[----:B------:R4:W-:Y:S01]  /*4120*/  MUFU.EX2 R231, R3 ;  /* 0x0000000300e77308 */ /* 0x0009e20000000800 */
[----:B------:R-:W-:-:S05]  /*4130*/  FSEL R0, R0, RZ, P0 ;  /* 0x000000ff00007208 */ /* 0x000fca0000000000 */
[----:B----4-:R-:W-:-:S04]  /*4140*/  FFMA.FTZ R3, R18, c[0x0][0x2d0], -R0 ;  /* 0x0000b40012037a23 */ /* 0x010fc80000010800 */
[----:B------:R4:W-:Y:S02]  /*4150*/  MUFU.EX2 R179, R3 ;  /* 0x0000000300b37308 */ /* 0x0009e40000000800 */
[----:B----4-:R-:W-:-:S06]  /*4160*/  FFMA.FTZ R3, R19, c[0x0][0x2d0], -R0 ;  /* 0x0000b40013037a23 */ /* 0x010fcc0000010800 */
[----:B------:R4:W5:Y:S02]  /*4170*/  MUFU.EX2 R178, R3 ;  /* 0x0000000300b27308 */ /* 0x0009640000000800 */
[----:B----4-:R-:W-:-:S06]  /*4180*/  FFMA.FTZ R3, R15, c[0x0][0x2d0], -R0 ;  /* 0x0000b4000f037a23 */ /* 0x010fcc0000010800 */
[----:B------:R4:W-:Y:S02]  /*4190*/  MUFU.EX2 R193, R3 ;  /* 0x0000000300c17308 */ /* 0x0009e40000000800 */
[----:B----4-:R-:W-:-:S06]  /*41a0*/  FFMA.FTZ R3, R14, c[0x0][0x2d0], -R0 ;  /* 0x0000b4000e037a23 */ /* 0x010fcc0000010800 */
[----:B------:R4:W1:Y:S01]  /*41b0*/  MUFU.EX2 R195, R3 ;  /* 0x0000000300c37308 */ /* 0x0008620000000800 */
[----:B---3--:R-:W-:Y:S02]  /*41c0*/  F2FP.PACK_AB R8, R223, R225 ;  /* 0x000000e1df08723e */ /* 0x008fe400000000ff */
[----:B--2---:R-:W-:Y:S02]  /*41d0*/  F2FP.PACK_AB R10, R228, R226 ;  /* 0x000000e2e40a723e */ /* 0x004fe400000000ff */
[----:B-----5:R-:W-:Y:S01]  /*41e0*/  F2FP.PACK_AB R9, R178, R179 ;  /* 0x000000b3b209723e */ /* 0x020fe200000000ff */
[----:B----4-:R-:W-:-:S04]  /*41f0*/  FFMA.FTZ R3, R13, c[0x0][0x2d0], -R0 ;  /* 0x0000b4000d037a23 */ /* 0x010fc80000010800 */
[----:B------:R2:W-:Y:S02]  /*4200*/  MUFU.EX2 R194, R3 ;  /* 0x0000000300c27308 */ /* 0x0005e40000000800 */
[----:B--2---:R-:W-:Y:S01]  /*4210*/  FFMA.FTZ R3, R11, c[0x0][0x2d0], -R0 ;  /* 0x0000b4000b037a23 */ /* 0x004fe20000010800 */
[----:B-1----:R-:W-:-:S05]  /*4220*/  F2FP.PACK_AB R11, R195, R193 ;  /* 0x000000c1c30b723e */ /* 0x002fca00000000ff */
[----:B------:R1:W2:Y:S02]  /*4230*/  MUFU.EX2 R203, R3 ;  /* 0x0000000300cb7308 */ /* 0x0002a40000000800 */
[----:B------:R-:W-:Y:S01]  /*4240*/  HMMA.16816.F32 R20, R8, R4, RZ ;  /* 0x000000040814723c */ /* 0x000fe200000018ff */
[----:B-1----:R-:W-:-:S05]  /*4250*/  FFMA.FTZ R3, R16, c[0x0][0x2d0], -R0 ;  /* 0x0000b40010037a23 */ /* 0x002fca0000010800 */
[----:B------:R1:W-:Y:S02]  /*4260*/  MUFU.EX2 R202, R3 ;  /* 0x0000000300ca7308 */ /* 0x0003e40000000800 */
[----:B-1----:R-:W-:Y:S02]  /*4270*/  FFMA.FTZ R3, R17, c[0x0][0x2d0], -R0 ;  /* 0x0000b40011037a23 */ /* 0x002fe40000010800 */
[----:B------:R-:W-:Y:S04]  /*4280*/  HMMA.16816.F32 R16, R8, R6, RZ ;  /* 0x000000060810723c */ /* 0x000fe800000018ff */
[----:B------:R-:W1:Y:S01]  /*4290*/  MUFU.EX2 R208, R3 ;  /* 0x0000000300d07308 */ /* 0x000e620000000800 */
[----:B------:R-:W-:Y:S02]  /*42a0*/  F2FP.PACK_AB R4, R230, R227 ;  /* 0x000000e3e604723e */ /* 0x000fe400000000ff */
[----:B--2---:R-:W-:-:S02]  /*42b0*/  F2FP.PACK_AB R5, R203, R194 ;  /* 0x000000c2cb05723e */ /* 0x004fc400000000ff */
[----:B------:R-:W-:Y:S01]  /*42c0*/  F2FP.PACK_AB R6, R231, R229 ;  /* 0x000000e5e706723e */ /* 0x000fe200000000ff */
[----:B------:R-:W-:Y:S01]  /*42d0*/  HMMA.16816.F32 R12, R8, R32, RZ ;  /* 0x00000020080c723c */ /* 0x000fe200000018ff */
[----:B-1----:R-:W-:-:S07]  /*42e0*/  F2FP.PACK_AB R7, R208, R202 ;  /* 0x000000cad007723e */ /* 0x002fce00000000ff */
[C---:B------:R-:W-:Y:S08]  /*42f0*/  HMMA.16816.F32 R128, R4.reuse, R24, R20 ;  /* 0x000000180480723c */ /* 0x040ff00000001814 */
[----:B------:R-:W-:Y:S01]  /*4300*/  HMMA.16816.F32 R148, R4, R26, R16 ;  /* 0x0000001a0494723c */ /* 0x000fe20000001810 */
[----:B------:R-:W1:Y:S04]  /*4310*/  LDSM.16.MT88.4 R24, [R60] ;  /* 0x000000003c18783b */ /* 0x000e680000004200 */
[----:B------:R-:W-:Y:S03]  /*4320*/  LDSM.16.MT88.4 R60, [R170+0x4800] ;  /* 0x00480000aa3c783b */ /* 0x000fe60000004200 */
[----:B------:R-:W-:Y:S01]  /*4330*/  HMMA.16816.F32 R20, R8, R34, RZ ;  /* 0x000000220814723c */ /* 0x000fe200000018ff */
[----:B------:R-:W-:Y:S07]  /*4340*/  LDSM.16.MT88.4 R32, [R170+0x2000] ;  /* 0x00200000aa20783b */ /* 0x000fee0000004200 */
[----:B------:R-:W-:Y:S08]  /*4350*/  HMMA.16816.F32 R100, R4, R40, R12 ;  /* 0x000000280464723c */ /* 0x000ff0000000180c */
[C---:B------:R-:W-:Y:S08]  /*4360*/  HMMA.16816.F32 R16, R8.reuse, R36, RZ ;  /* 0x000000240810723c */ /* 0x040ff000000018ff */
[----:B------:R-:W-:Y:S01]  /*4370*/  HMMA.16816.F32 R12, R8, R38, RZ ;  /* 0x00000026080c723c */ /* 0x000fe200000018ff */
[----:B------:R-:W-:Y:S07]  /*4380*/  LDSM.16.MT88.4 R36, [R171+0x2000] ;  /* 0x00200000ab24783b */ /* 0x000fee0000004200 */
[C---:B------:R-:W-:Y:S01]  /*4390*/  HMMA.16816.F32 R144, R4.reuse, R42, R20 ;  /* 0x0000002a0490723c */ /* 0x040fe20000001814 */
[----:B------:R-:W2:Y:S07]  /*43a0*/  LDSM.16.MT88.4 R40, [R239+0x800] ;  /* 0x00080000ef28783b */ /* 0x000eae0000004200 */
[C---:B------:R-:W-:Y:S08]  /*43b0*/  HMMA.16816.F32 R108, R4.reuse, R28, R16 ;  /* 0x0000001c046c723c */ /* 0x040ff00000001810 */
[----:B------:R-:W-:Y:S01]  /*43c0*/  HMMA.16816.F32 R116, R4, R30, R12 ;  /* 0x0000001e0474723c */ /* 0x000fe2000000180c */
[----:B------:R-:W3:Y:S07]  /*43d0*/  LDSM.16.MT88.4 R28, [R237+0x2800] ;  /* 0x00280000ed1c783b */ /* 0x000eee0000004200 */
[C---:B-1----:R-:W-:Y:S08]  /*43e0*/  HMMA.16816.F32 R16, R8.reuse, R24, RZ ;  /* 0x000000180810723c */ /* 0x042ff000000018ff */
[----:B------:R-:W-:Y:S11]  /*43f0*/  HMMA.16816.F32 R12, R8, R26, RZ ;  /* 0x0000001a080c723c */ /* 0x000ff600000018ff */
[----:B------:R-:W-:Y:S05]  /*4400*/  @!UPT UIADD3 URZ, URZ, URZ, URZ ;  /* 0x0000003f3f3ff290 */ /* 0x000fea000fffe03f */
[C---:B--2---:R-:W-:Y:S08]  /*4410*/  HMMA.16816.F32 R140, R4.reuse, R40, R16 ;  /* 0x00000028048c723c */ /* 0x044ff00000001810 */
[----:B------:R-:W-:Y:S01]  /*4420*/  HMMA.16816.F32 R132, R4, R42, R12 ;  /* 0x0000002a0484723c */ /* 0x000fe2000000180c */
[----:B------:R-:W1:Y:S07]  /*4430*/  LDSM.16.MT88.4 R40, [R237+0x4000] ;  /* 0x00400000ed28783b */ /* 0x000e6e0000004200 */
[C---:B------:R-:W-:Y:S08]  /*4440*/  HMMA.16816.F32 R16, R8.reuse, R44, RZ ;  /* 0x0000002c0810723c */ /* 0x040ff000000018ff */
[C---:B------:R-:W-:Y:S01]  /*4450*/  HMMA.16816.F32 R12, R8.reuse, R46, RZ ;  /* 0x0000002e080c723c */ /* 0x040fe200000018ff */
[----:B------:R-:W2:Y:S07]  /*4460*/  LDSM.16.MT88.4 R44, [R171+0x4000] ;  /* 0x00400000ab2c783b */ /* 0x000eae0000004200 */
[----:B------:R-:W-:Y:S08]  /*4470*/  HMMA.16816.F32 R24, R8, R32, RZ ;  /* 0x000000200818723c */ /* 0x000ff000000018ff */
[C---:B---3--:R-:W-:Y:S08]  /*4480*/  HMMA.16816.F32 R84, R4.reuse, R28, R16 ;  /* 0x0000001c0454723c */ /* 0x048ff00000001810 */
[----:B------:R-:W-:Y:S08]  /*4490*/  HMMA.16816.F32 R88, R4, R30, R12 ;  /* 0x0000001e0458723c */ /* 0x000ff0000000180c */
[C---:B------:R-:W-:Y:S08]  /*44a0*/  HMMA.16816.F32 R20, R8.reuse, R34, RZ ;  /* 0x000000220814723c */ /* 0x040ff000000018ff */
[C---:B------:R-:W-:Y:S08]  /*44b0*/  HMMA.16816.F32 R28, R8.reuse, R38, RZ ;  /* 0x00000026081c723c */ /* 0x040ff000000018ff */
[C---:B------:R-:W-:Y:S08]  /*44c0*/  HMMA.16816.F32 R16, R8.reuse, R56, RZ ;  /* 0x000000380810723c */ /* 0x040ff000000018ff */
[----:B------:R-:W-:Y:S08]  /*44d0*/  HMMA.16816.F32 R12, R8, R58, RZ ;  /* 0x0000003a080c723c */ /* 0x000ff000000018ff */
[C---:B------:R-:W-:Y:S08]  /*44e0*/  HMMA.16816.F32 R120, R4.reuse, R48, R24 ;  /* 0x000000300478723c */ /* 0x040ff00000001818 */
[C---:B------:R-:W-:Y:S08]  /*44f0*/  HMMA.16816.F32 R112, R4.reuse, R50, R20 ;  /* 0x000000320470723c */ /* 0x040ff00000001814 */
[----:B------:R-:W-:Y:S08]  /*4500*/  HMMA.16816.F32 R96, R4, R74, R28 ;  /* 0x0000004a0460723c */ /* 0x000ff0000000181c */
[C---:B------:R-:W-:Y:S08]  /*4510*/  HMMA.16816.F32 R24, R8.reuse, R52, RZ ;  /* 0x000000340818723c */ /* 0x040ff000000018ff */
[----:B------:R-:W-:Y:S08]  /*4520*/  HMMA.16816.F32 R20, R8, R54, RZ ;  /* 0x000000360814723c */ /* 0x000ff000000018ff */
[----:B------:R-:W-:Y:S01]  /*4530*/  HMMA.16816.F32 R28, R4, R60, R16 ;  /* 0x0000003c041c723c */ /* 0x000fe20000001810 */
[----:B------:R-:W-:Y:S07]  /*4540*/  LDSM.16.MT88.4 R16, [R237+0x4800] ;  /* 0x00480000ed10783b */ /* 0x000fee0000004200 */
[C---:B------:R-:W-:Y:S08]  /*4550*/  HMMA.16816.F32 R32, R8.reuse, R36, RZ ;  /* 0x000000240820723c */ /* 0x040ff000000018ff */
[C---:B-1----:R-:W-:Y:S08]  /*4560*/  HMMA.16816.F32 R56, R8.reuse, R40, RZ ;  /* 0x000000280838723c */ /* 0x042ff000000018ff */
[C---:B------:R-:W-:Y:S08]  /*4570*/  HMMA.16816.F32 R52, R8.reuse, R42, RZ ;  /* 0x0000002a0834723c */ /* 0x040ff000000018ff */
[----:B--2---:R-:W-:Y:S08]  /*4580*/  HMMA.16816.F32 R48, R8, R44, RZ ;  /* 0x0000002c0830723c */ /* 0x004ff000000018ff */
[----:B------:R-:W-:Y:S01]  /*4590*/  HMMA.16816.F32 R60, R4, R62, R12 ;  /* 0x0000003e043c723c */ /* 0x000fe2000000180c */
[----:B------:R-:W1:Y:S07]  /*45a0*/  LDSM.16.MT88.4 R12, [R171+0x4800] ;  /* 0x00480000ab0c783b */ /* 0x000e6e0000004200 */
[C---:B------:R-:W-:Y:S08]  /*45b0*/  HMMA.16816.F32 R44, R8.reuse, R46, RZ ;  /* 0x0000002e082c723c */ /* 0x040ff000000018ff */
[C---:B------:R-:W-:Y:S08]  /*45c0*/  HMMA.16816.F32 R40, R8.reuse, R64, RZ ;  /* 0x000000400828723c */ /* 0x040ff000000018ff */
[----:B------:R-:W-:Y:S01]  /*45d0*/  HMMA.16816.F32 R36, R8, R66, RZ ;  /* 0x000000420824723c */ /* 0x000fe200000018ff */
[----:B------:R-:W2:Y:S01]  /*45e0*/  LDSM.16.MT88.4 R8, [R239+0x4800] ;  /* 0x00480000ef08783b */ /* 0x000ea20000004200 */
[----:B------:R-:W-:-:S04]  /*45f0*/  FFMA.FTZ R3, R81, c[0x0][0x2d0], -R2 ;  /* 0x0000b40051037a23 */ /* 0x000fc80000010802 */
[----:B------:R3:W-:Y:S02]  /*4600*/  MUFU.EX2 R93, R3 ;  /* 0x00000003005d7308 */ /* 0x0007e40000000800 */
[----:B---3--:R-:W-:-:S06]  /*4610*/  FFMA.FTZ R3, R80, c[0x0][0x2d0], -R2 ;  /* 0x0000b40050037a23 */ /* 0x008fcc0000010802 */
[----:B------:R3:W4:Y:S01]  /*4620*/  MUFU.EX2 R137, R3 ;  /* 0x0000000300897308 */ /* 0x0007220000000800 */
[----:B-1----:R-:W-:Y:S01]  /*4630*/  HMMA.16816.F32 R48, R4, R12, R48 ;  /* 0x0000000c0430723c */ /* 0x002fe20000001830 */
[----:B---3--:R-:W-:-:S06]  /*4640*/  FFMA.FTZ R3, R83, c[0x0][0x2d0], -R2 ;  /* 0x0000b40053037a23 */ /* 0x008fcc0000010802 */
[----:B------:R1:W-:Y:S01]  /*4650*/  MUFU.EX2 R138, R3 ;  /* 0x00000003008a7308 */ /* 0x0003e20000000800 */
[C---:B------:R-:W-:Y:S01]  /*4660*/  HMMA.16816.F32 R44, R4.reuse, R14, R44 ;  /* 0x0000000e042c723c */ /* 0x040fe2000000182c */
[----:B------:R-:W3:Y:S07]  /*4670*/  LDSM.16.MT88.4 R12, [R237+0x1000] ;  /* 0x00100000ed0c783b */ /* 0x000eee0000004200 */
[----:B------:R-:W-:Y:S01]  /*4680*/  HMMA.16816.F32 R56, R4, R16, R56 ;  /* 0x000000100438723c */ /* 0x000fe20000001838 */
[----:B-1----:R-:W-:-:S07]  /*4690*/  FFMA.FTZ R3, R82, c[0x0][0x2d0], -R2 ;  /* 0x0000b40052037a23 */ /* 0x002fce0000010802 */
[C---:B------:R-:W-:Y:S01]  /*46a0*/  HMMA.16816.F32 R52, R4.reuse, R18, R52 ;  /* 0x000000120434723c */ /* 0x040fe20000001834 */
[----:B------:R-:W1:Y:S01]  /*46b0*/  LDSM.16.MT88.4 R16, [R170+0x1000] ;  /* 0x00100000aa10783b */ /* 0x000e620000004200 */
[----:B------:R5:W-:Y:S06]  /*46c0*/  MUFU.EX2 R139, R3 ;  /* 0x00000003008b7308 */ /* 0x000bec0000000800 */
[C---:B--2---:R-:W-:Y:S08]  /*46d0*/  HMMA.16816.F32 R40, R4.reuse, R8, R40 ;  /* 0x000000080428723c */ /* 0x044ff00000001828 */
[----:B------:R-:W-:Y:S01]  /*46e0*/  HMMA.16816.F32 R36, R4, R10, R36 ;  /* 0x0000000a0424723c */ /* 0x000fe20000001824 */
[----:B------:R-:W2:Y:S01]  /*46f0*/  LDSM.16.MT88.4 R8, [R171+0x1000] ;  /* 0x00100000ab08783b */ /* 0x000ea20000004200 */
[----:B-----5:R-:W-:-:S04]  /*4700*/  FFMA.FTZ R3, R78, c[0x0][0x2d0], -R0 ;  /* 0x0000b4004e037a23 */ /* 0x020fc80000010800 */
[----:B------:R5:W-:Y:S02]  /*4710*/  MUFU.EX2 R92, R3 ;  /* 0x00000003005c7308 */ /* 0x000be40000000800 */
[----:B-----5:R-:W-:-:S06]  /*4720*/  FFMA.FTZ R3, R77, c[0x0][0x2d0], -R0 ;  /* 0x0000b4004d037a23 */ /* 0x020fcc0000010800 */
[----:B------:R5:W1:Y:S02]  /*4730*/  MUFU.EX2 R127, R3 ;  /* 0x00000003007f7308 */ /* 0x000a640000000800 */
[----:B-----5:R-:W-:-:S06]  /*4740*/  FFMA.FTZ R3, R76, c[0x0][0x2d0], -R0 ;  /* 0x0000b4004c037a23 */ /* 0x020fcc0000010800 */
[----:B------:R5:W-:Y:S02]  /*4750*/  MUFU.EX2 R126, R3 ;  /* 0x00000003007e7308 */ /* 0x000be40000000800 */
[----:B-----5:R-:W-:-:S06]  /*4760*/  FFMA.FTZ R3, R79, c[0x0][0x2d0], -R0 ;  /* 0x0000b4004f037a23 */ /* 0x020fcc0000010800 */
[----:B------:R-:W5:Y:S01]  /*4770*/  MUFU.EX2 R136, R3 ;  /* 0x0000000300887308 */ /* 0x000f620000000800 */
[C---:B------:R-:W-:Y:S08]  /*4780*/  HMMA.16816.F32 R64, R4.reuse, R68, R24 ;  /* 0x000000440440723c */ /* 0x040ff00000001818 */
[C---:B------:R-:W-:Y:S08]  /*4790*/  HMMA.16816.F32 R104, R4.reuse, R72, R32 ;  /* 0x000000480468723c */ /* 0x040ff00000001820 */
[----:B------:R-:W-:Y:S07]  /*47a0*/  HMMA.16816.F32 R68, R4, R70, R20 ;  /* 0x000000460444723c */ /* 0x000fee0000001814 */
[----:B----4-:R-:W-:-:S02]  /*47b0*/  F2FP.PACK_AB R4, R137, R93 ;  /* 0x0000005d8904723e */ /* 0x010fc400000000ff */
[----:B-1----:R-:W-:Y:S02]  /*47c0*/  F2FP.PACK_AB R5, R127, R92 ;  /* 0x0000005c7f05723e */ /* 0x002fe400000000ff */
[----:B------:R-:W-:Y:S02]  /*47d0*/  F2FP.PACK_AB R6, R139, R138 ;  /* 0x0000008a8b06723e */ /* 0x000fe400000000ff */
[----:B-----5:R-:W-:-:S07]  /*47e0*/  F2FP.PACK_AB R7, R136, R126 ;  /* 0x0000007e8807723e */ /* 0x020fce00000000ff */
[C---:B---3--:R-:W-:Y:S08]  /*47f0*/  HMMA.16816.F32 R100, R4.reuse, R12, R100 ;  /* 0x0000000c0464723c */ /* 0x048ff00000001864 */
        /* <DEDUP_REMOVED lines=8> */
[C---:B-1----:R-:W-:Y:S01]  /*4880*/  HMMA.16816.F32 R76, R4.reuse, R12, R120 ;  /* 0x0000000c044c723c */ /* 0x042fe20000001878 */
[--C-:B------:R-:W-:Y:S01]  /*4890*/  FFMA.FTZ R3, R177, c[0x0][0x2d0], -R2.reuse ;  /* 0x0000b400b1037a23 */ /* 0x100fe20000010802 */
[----:B------:R-:W-:Y:S06]  /*48a0*/  LDSM.16.MT88.4 R120, [R239+0x1800] ;  /* 0x00180000ef78783b */ /* 0x000fec0000004200 */
[C---:B------:R-:W-:Y:S01]  /*48b0*/  HMMA.16816.F32 R80, R4.reuse, R14, R112 ;  /* 0x0000000e0450723c */ /* 0x040fe20000001870 */
[----:B------:R-:W1:Y:S04]  /*48c0*/  LDSM.16.MT88.4 R12, [R239+0x3000] ;  /* 0x00300000ef0c783b */ /* 0x000e680000004200 */
[----:B------:R-:W-:Y:S03]  /*48d0*/  LDSM.16.MT88.4 R112, [R171+0x1800] ;  /* 0x00180000ab70783b */ /* 0x000fe60000004200 */
[C---:B---3--:R-:W-:Y:S08]  /*48e0*/  HMMA.16816.F32 R116, R4.reuse, R16, R140 ;  /* 0x000000100474723c */ /* 0x048ff0000000188c */
[C---:B------:R-:W-:Y:S01]  /*48f0*/  HMMA.16816.F32 R72, R4.reuse, R18, R132 ;  /* 0x000000120448723c */ /* 0x040fe20000001884 */
[----:B------:R-:W3:Y:S04]  /*4900*/  LDSM.16.MT88.4 R16, [R171+0x3000] ;  /* 0x00300000ab10783b */ /* 0x000ee80000004200 */
[----:B------:R-:W-:Y:S03]  /*4910*/  LDSM.16.MT88.4 R132, [R170+0x1800] ;  /* 0x00180000aa84783b */ /* 0x000fe60000004200 */
[C---:B--2---:R-:W-:Y:S08]  /*4920*/  HMMA.16816.F32 R84, R4.reuse, R8, R84 ;  /* 0x000000080454723c */ /* 0x044ff00000001854 */
[C---:B------:R-:W-:Y:S01]  /*4930*/  HMMA.16816.F32 R88, R4.reuse, R10, R88 ;  /* 0x0000000a0458723c */ /* 0x040fe20000001858 */
[----:B------:R-:W2:Y:S07]  /*4940*/  LDSM.16.MT88.4 R8, [R170+0x5000] ;  /* 0x00500000aa08783b */ /* 0x000eae0000004200 */
[C---:B-1----:R-:W-:Y:S08]  /*4950*/  HMMA.16816.F32 R144, R4.reuse, R14, R68 ;  /* 0x0000000e0490723c */ /* 0x042ff00000001844 */
[C---:B------:R-:W-:Y:S01]  /*4960*/  HMMA.16816.F32 R148, R4.reuse, R12, R64 ;  /* 0x0000000c0494723c */ /* 0x040fe20000001840 */
[----:B------:R-:W1:Y:S04]  /*4970*/  LDSM.16.MT88.4 R12, [R171+0x5000] ;  /* 0x00500000ab0c783b */ /* 0x000e680000004200 */
[----:B------:R-:W-:Y:S03]  /*4980*/  LDSM.16.MT88.4 R64, [R239+0x3800] ;  /* 0x00380000ef40783b */ /* 0x000fe60000004200 */
[C---:B---3--:R-:W-:Y:S01]  /*4990*/  HMMA.16816.F32 R152, R4.reuse, R16, R104 ;  /* 0x000000100498723c */ /* 0x048fe20000001868 */
[----:B------:R-:W-:Y:S07]  /*49a0*/  LDSM.16.MT88.4 R104, [R237+0x1800] ;  /* 0x00180000ed68783b */ /* 0x000fee0000004200 */
[C---:B------:R-:W-:Y:S01]  /*49b0*/  HMMA.16816.F32 R156, R4.reuse, R18, R96 ;  /* 0x00000012049c723c */ /* 0x040fe20000001860 */
[----:B------:R-:W3:Y:S07]  /*49c0*/  LDSM.16.MT88.4 R16, [R237+0x5000] ;  /* 0x00500000ed10783b */ /* 0x000eee0000004200 */
[C---:B--2---:R-:W-:Y:S08]  /*49d0*/  HMMA.16816.F32 R68, R4.reuse, R8, R28 ;  /* 0x000000080444723c */ /* 0x044ff0000000181c */
[C---:B------:R-:W-:Y:S01]  /*49e0*/  HMMA.16816.F32 R28, R4.reuse, R10, R60 ;  /* 0x0000000a041c723c */ /* 0x040fe2000000183c */
[----:B------:R-:W2:Y:S07]  /*49f0*/  LDSM.16.MT88.4 R8, [R239+0x5000] ;  /* 0x00500000ef08783b */ /* 0x000eae0000004200 */
[C---:B-1----:R-:W-:Y:S01]  /*4a00*/  HMMA.16816.F32 R180, R4.reuse, R12, R48 ;  /* 0x0000000c04b4723c */ /* 0x042fe20000001830 */
[----:B------:R-:W-:Y:S07]  /*4a10*/  LDSM.16.MT88.4 R48, [R237+0x3800] ;  /* 0x00380000ed30783b */ /* 0x000fee0000004200 */
[C---:B------:R-:W-:Y:S01]  /*4a20*/  HMMA.16816.F32 R188, R4.reuse, R14, R44 ;  /* 0x0000000e04bc723c */ /* 0x040fe2000000182c */
[----:B------:R-:W-:Y:S07]  /*4a30*/  LDSM.16.MT88.4 R12, [R239+0x5800] ;  /* 0x00580000ef0c783b */ /* 0x000fee0000004200 */
[C---:B---3--:R-:W-:Y:S01]  /*4a40*/  HMMA.16816.F32 R140, R4.reuse, R16, R56 ;  /* 0x00000010048c723c */ /* 0x048fe20000001838 */
[----:B------:R-:W-:Y:S07]  /*4a50*/  LDSM.16.MT88.4 R56, [R171+0x3800] ;  /* 0x00380000ab38783b */ /* 0x000fee0000004200 */
[C---:B------:R-:W-:Y:S08]  /*4a60*/  HMMA.16816.F32 R16, R4.reuse, R18, R52 ;  /* 0x000000120410723c */ /* 0x040ff00000001834 */
[C---:B--2---:R-:W-:Y:S01]  /*4a70*/  HMMA.16816.F32 R196, R4.reuse, R8, R40 ;  /* 0x0000000804c4723c */ /* 0x044fe20000001828 */
[----:B------:R-:W1:Y:S07]  /*4a80*/  LDSM.16.MT88.4 R40, [R170+0x3800] ;  /* 0x00380000aa28783b */ /* 0x000e6e0000004200 */
[----:B------:R-:W-:Y:S01]  /*4a90*/  HMMA.16816.F32 R184, R4, R10, R36 ;  /* 0x0000000a04b8723c */ /* 0x000fe20000001824 */
[----:B------:R2:W-:Y:S02]  /*4aa0*/  MUFU.EX2 R7, R3 ;  /* 0x0000000300077308 */ /* 0x0005e40000000800 */
[----:B--2---:R-:W-:-:S06]  /*4ab0*/  FFMA.FTZ R3, R175, c[0x0][0x2d0], -R2 ;  /* 0x0000b400af037a23 */ /* 0x004fcc0000010802 */
[----:B------:R2:W3:Y:S02]  /*4ac0*/  MUFU.EX2 R8, R3 ;  /* 0x0000000300087308 */ /* 0x0004e40000000800 */
[--C-:B--2---:R-:W-:Y:S02]  /*4ad0*/  FFMA.FTZ R3, R174, c[0x0][0x2d0], -R2.reuse ;  /* 0x0000b400ae037a23 */ /* 0x104fe40000010802 */
[----:B------:R-:W-:-:S04]  /*4ae0*/  FFMA.FTZ R2, R172, c[0x0][0x2d0], -R2 ;  /* 0x0000b400ac027a23 */ /* 0x000fc80000010802 */
[----:B------:R2:W-:Y:S08]  /*4af0*/  MUFU.EX2 R9, R2 ;  /* 0x0000000200097308 */ /* 0x0005f00000000800 */
[----:B------:R-:W-:Y:S01]  /*4b00*/  MUFU.EX2 R10, R3 ;  /* 0x00000003000a7308 */ /* 0x000fe20000000800 */
[----:B--2---:R-:W-:-:S07]  /*4b10*/  FFMA.FTZ R2, R161, c[0x0][0x2d0], -R0 ;  /* 0x0000b400a1027a23 */ /* 0x004fce0000010800 */
[----:B------:R2:W-:Y:S02]  /*4b20*/  MUFU.EX2 R3, R2 ;  /* 0x0000000200037308 */ /* 0x0005e40000000800 */
[----:B--2---:R-:W-:-:S06]  /*4b30*/  FFMA.FTZ R2, R160, c[0x0][0x2d0], -R0 ;  /* 0x0000b400a0027a23 */ /* 0x004fcc0000010800 */
[----:B------:R2:W4:Y:S02]  /*4b40*/  MUFU.EX2 R5, R2 ;  /* 0x0000000200057308 */ /* 0x0005240000000800 */
[--C-:B--2---:R-:W-:Y:S02]  /*4b50*/  FFMA.FTZ R2, R95, c[0x0][0x2d0], -R0.reuse ;  /* 0x0000b4005f027a23 */ /* 0x104fe40000010800 */
[----:B------:R-:W-:-:S04]  /*4b60*/  FFMA.FTZ R0, R94, c[0x0][0x2d0], -R0 ;  /* 0x0000b4005e007a23 */ /* 0x000fc80000010800 */
[----:B------:R2:W-:Y:S08]  /*4b70*/  MUFU.EX2 R4, R2 ;  /* 0x0000000200047308 */ /* 0x0005f00000000800 */
[----:B------:R5:W1:Y:S01]  /*4b80*/  MUFU.EX2 R6, R0 ;  /* 0x0000000000067308 */ /* 0x000a620000000800 */
[----:B---3--:R-:W-:Y:S02]  /*4b90*/  F2FP.PACK_AB R96, R8, R7 ;  /* 0x000000070860723e */ /* 0x008fe400000000ff */
[----:B----4-:R-:W-:-:S02]  /*4ba0*/  F2FP.PACK_AB R97, R5, R3 ;  /* 0x000000030561723e */ /* 0x010fc400000000ff */
[----:B------:R-:W-:Y:S01]  /*4bb0*/  F2FP.PACK_AB R98, R9, R10 ;  /* 0x0000000a0962723e */ /* 0x000fe200000000ff */
[----:B--2---:R-:W-:Y:S02]  /*4bc0*/  FADD.FTZ R2, R225, R223 ;  /* 0x000000dfe1027221 */ /* 0x004fe40000010000 */
[----:B-----5:R-:W-:Y:S01]  /*4bd0*/  FADD.FTZ R0, R179, R178 ;  /* 0x000000b2b3007221 */ /* 0x020fe20000010000 */
[----:B-1----:R-:W-:-:S03]  /*4be0*/  F2FP.PACK_AB R99, R6, R4 ;  /* 0x000000040663723e */ /* 0x002fc600000000ff */
[----:B------:R-:W-:Y:S02]  /*4bf0*/  FADD.FTZ R0, R193, R0 ;  /* 0x00000000c1007221 */ /* 0x000fe40000010000 */
[----:B------:R-:W-:Y:S02]  /*4c00*/  FADD.FTZ R2, R226, R2 ;  /* 0x00000002e2027221 */ /* 0x000fe40000010000 */
[----:B------:R-:W-:Y:S01]  /*4c10*/  FADD.FTZ R0, R195, R0 ;  /* 0x00000000c3007221 */ /* 0x000fe20000010000 */
[----:B------:R-:W-:Y:S01]  /*4c20*/  HMMA.16816.F32 R116, R96, R120, R116 ;  /* 0x000000786074723c */ /* 0x000fe20000001874 */
[----:B------:R-:W-:Y:S02]  /*4c30*/  FADD.FTZ R2, R228, R2 ;  /* 0x00000002e4027221 */ /* 0x000fe40000010000 */
[----:B------:R-:W-:Y:S02]  /*4c40*/  FADD.FTZ R0, R194, R0 ;  /* 0x00000000c2007221 */ /* 0x000fe40000010000 */
[----:B------:R-:W-:-:S03]  /*4c50*/  FADD.FTZ R2, R227, R2 ;  /* 0x00000002e3027221 */ /* 0x000fc60000010000 */
[----:B------:R-:W-:Y:S01]  /*4c60*/  HMMA.16816.F32 R36, R96, R40, R76 ;  /* 0x000000286024723c */ /* 0x000fe2000000184c */
[----:B------:R-:W-:-:S07]  /*4c70*/  FADD.FTZ R0, R203, R0 ;  /* 0x00000000cb007221 */ /* 0x000fce0000010000 */
[----:B------:R-:W-:Y:S01]  /*4c80*/  HMMA.16816.F32 R44, R96, R48, R84 ;  /* 0x00000030602c723c */ /* 0x000fe20000001854 */
[----:B------:R-:W-:-:S07]  /*4c90*/  FADD.FTZ R2, R230, R2 ;  /* 0x00000002e6027221 */ /* 0x000fce0000010000 */
[----:B------:R-:W-:Y:S01]  /*4ca0*/  HMMA.16816.F32 R120, R96, R122, R72 ;  /* 0x0000007a6078723c */ /* 0x000fe20000001848 */
[----:B------:R-:W1:Y:S01]  /*4cb0*/  LDSM.16.MT88.4 R72, [R170+0x5800] ;  /* 0x00580000aa48783b */ /* 0x000e620000004200 */
[----:B------:R-:W-:-:S06]  /*4cc0*/  FADD.FTZ R0, R202, R0 ;  /* 0x00000000ca007221 */ /* 0x000fcc0000010000 */
[C---:B------:R-:W-:Y:S01]  /*4cd0*/  HMMA.16816.F32 R40, R96.reuse, R42, R80 ;  /* 0x0000002a6028723c */ /* 0x040fe20000001850 */
[----:B------:R-:W2:Y:S07]  /*4ce0*/  LDSM.16.MT88.4 R80, [R237+0x5800] ;  /* 0x00580000ed50783b */ /* 0x000eae0000004200 */
[----:B------:R-:W-:Y:S01]  /*4cf0*/  HMMA.16816.F32 R48, R96, R50, R88 ;  /* 0x000000326030723c */ /* 0x000fe20000001858 */
[----:B------:R-:W3:Y:S01]  /*4d00*/  LDSM.16.MT88.4 R88, [R171+0x5800] ;  /* 0x00580000ab58783b */ /* 0x000ee20000004200 */
[----:B------:R-:W-:-:S02]  /*4d10*/  FADD.FTZ R2, R229, R2 ;  /* 0x00000002e5027221 */ /* 0x000fc40000010000 */
[----:B------:R-:W-:Y:S02]  /*4d20*/  FADD.FTZ R0, R208, R0 ;  /* 0x00000000d0007221 */ /* 0x000fe40000010000 */
[----:B------:R-:W-:Y:S02]  /*4d30*/  FADD.FTZ R2, R231, R2 ;  /* 0x00000002e7027221 */ /* 0x000fe40000010000 */
[----:B------:R-:W-:Y:S02]  /*4d40*/  FADD.FTZ R0, R92, R0 ;  /* 0x000000005c007221 */ /* 0x000fe40000010000 */
[----:B------:R-:W-:Y:S02]  /*4d50*/  FADD.FTZ R2, R93, R2 ;  /* 0x000000025d027221 */ /* 0x000fe40000010000 */
[----:B------:R-:W-:Y:S02]  /*4d60*/  FADD.FTZ R0, R127, R0 ;  /* 0x000000007f007221 */ /* 0x000fe40000010000 */
[----:B------:R-:W-:-:S02]  /*4d70*/  FADD.FTZ R2, R137, R2 ;  /* 0x0000000289027221 */ /* 0x000fc40000010000 */
[----:B------:R-:W-:Y:S02]  /*4d80*/  FADD.FTZ R0, R126, R0 ;  /* 0x000000007e007221 */ /* 0x000fe40000010000 */
[----:B------:R-:W-:Y:S02]  /*4d90*/  FADD.FTZ R2, R138, R2 ;  /* 0x000000028a027221 */ /* 0x000fe40000010000 */
[----:B------:R-:W-:Y:S01]  /*4da0*/  FADD.FTZ R203, R136, R0 ;  /* 0x0000000088cb7221 */ /* 0x000fe20000010000 */
[----:B------:R-:W-:Y:S01]  /*4db0*/  IADD3 R0, R235, -0x3, RZ ;  /* 0xfffffffdeb007810 */ /* 0x000fe20007ffe0ff */
[----:B------:R-:W-:-:S03]  /*4dc0*/  FADD.FTZ R202, R139, R2 ;  /* 0x000000028bca7221 */ /* 0x000fc60000010000 */
[----:B------:R-:W-:Y:S01]  /*4dd0*/  ISETP.GE.AND P0, PT, R0, R204, PT ;  /* 0x000000cc0000720c */ /* 0x000fe20003f06270 */
[----:B------:R-:W-:Y:S02]  /*4de0*/  FADD.FTZ R202, R7, R202 ;  /* 0x000000ca07ca7221 */ /* 0x000fe40000010000 */
[----:B------:R-:W-:Y:S02]  /*4df0*/  FADD.FTZ R203, R3, R203 ;  /* 0x000000cb03cb7221 */ /* 0x000fe40000010000 */
[----:B------:R-:W-:Y:S02]  /*4e00*/  FADD.FTZ R202, R8, R202 ;  /* 0x000000ca08ca7221 */ /* 0x000fe40000010000 */
[----:B------:R-:W-:Y:S01]  /*4e10*/  FADD.FTZ R203, R5, R203 ;  /* 0x000000cb05cb7221 */ /* 0x000fe20000010000 */
[----:B------:R-:W-:Y:S01]  /*4e20*/  HMMA.16816.F32 R128, R96, R132, R128 ;  /* 0x000000846080723c */ /* 0x000fe20000001880 */
[----:B------:R-:W-:Y:S01]  /*4e30*/  FADD.FTZ R202, R10, R202 ;  /* 0x000000ca0aca7221 */ /* 0x000fe20000010000 */
[----:B------:R-:W-:Y:S01]  /*4e40*/  BSSY B0, `(.L_x_2577) ;  /* 0x0000066000007945 */ /* 0x000fe20003800000 */
[----:B------:R-:W-:-:S05]  /*4e50*/  FADD.FTZ R203, R4, R203 ;  /* 0x000000cb04cb7221 */ /* 0x000fca0000010000 */
[----:B------:R-:W-:Y:S01]  /*4e60*/  HMMA.16816.F32 R100, R96, R104, R100 ;  /* 0x000000686064723c */ /* 0x000fe20000001864 */
[----:B------:R-:W-:Y:S02]  /*4e70*/  FADD.FTZ R202, R9, R202 ;  /* 0x000000ca09ca7221 */ /* 0x000fe40000010000 */
[----:B------:R-:W-:-:S05]  /*4e80*/  FADD.FTZ R203, R6, R203 ;  /* 0x000000cb06cb7221 */ /* 0x000fca0000010000 */
[C---:B------:R-:W-:Y:S08]  /*4e90*/  HMMA.16816.F32 R108, R96.reuse, R112, R108 ;  /* 0x00000070606c723c */ /* 0x040ff0000000186c */
[C---:B------:R-:W-:Y:S08]  /*4ea0*/  HMMA.16816.F32 R52, R96.reuse, R56, R152 ;  /* 0x000000386034723c */ /* 0x040ff00000001898 */
[C---:B------:R-:W-:Y:S08]  /*4eb0*/  HMMA.16816.F32 R60, R96.reuse, R64, R148 ;  /* 0x00000040603c723c */ /* 0x040ff00000001894 */
[C---:B-1----:R-:W-:Y:S08]  /*4ec0*/  HMMA.16816.F32 R68, R96.reuse, R72, R68 ;  /* 0x000000486044723c */ /* 0x042ff00000001844 */
[C---:B--2---:R-:W-:Y:S08]  /*4ed0*/  HMMA.16816.F32 R76, R96.reuse, R80, R140 ;  /* 0x00000050604c723c */ /* 0x044ff0000000188c */
        /* <DEDUP_REMOVED lines=23> */
[----:B------:R1:W2:Y:S01]  /*5050*/  @!P2 LDG.E R173, [R2.64] ;  /* 0x0000000602ada981 */ /* 0x0002a2000c1e1900 */
[----:B------:R-:W-:Y:S01]  /*5060*/  IMAD.MOV R0, RZ, RZ, -R0 ;  /* 0x000000ffff007224 */ /* 0x000fe200078e0a00 */
[----:B------:R-:W-:Y:S01]  /*5070*/  SHF.R.S32.HI R11, RZ, 0x1f, R200 ;  /* 0x0000001fff0b7819 */ /* 0x000fe200000114c8 */
[----:B------:R-:W-:Y:S01]  /*5080*/  IMAD.SHL.U32 R18, R200, 0x2, RZ ;  /* 0x00000002c8127824 */ /* 0x000fe200078e00ff */
[----:B------:R-:W-:Y:S01]  /*5090*/  SHF.R.S32.HI R177, RZ, 0x1f, R201 ;  /* 0x0000001fffb17819 */ /* 0x000fe200000114c9 */
[----:B------:R-:W-:Y:S01]  /*50a0*/  IMAD R176, R0, c[0x0][0x2b8], R176 ;  /* 0x0000ae0000b07a24 */ /* 0x000fe200078e02b0 */
[----:B------:R-:W-:Y:S01]  /*50b0*/  SHF.L.U64.HI R15, R200, 0x1, R11 ;  /* 0x00000001c80f7819 */ /* 0x000fe2000001020b */
[----:B------:R-:W-:Y:S01]  /*50c0*/  IMAD.SHL.U32 R17, R201, 0x2, RZ ;  /* 0x00000002c9117824 */ /* 0x000fe200078e00ff */
[----:B------:R-:W-:Y:S01]  /*50d0*/  SHF.R.S32.HI R11, RZ, 0x1f, R192 ;  /* 0x0000001fff0b7819 */ /* 0x000fe200000114c0 */
[----:B------:R-:W-:Y:S01]  /*50e0*/  IMAD.SHL.U32 R16, R192, 0x2, RZ ;  /* 0x00000002c0107824 */ /* 0x000fe200078e00ff */
[----:B------:R-:W-:-:S02]  /*50f0*/  SHF.R.S32.HI R0, RZ, 0x1f, R176 ;  /* 0x0000001fff007819 */ /* 0x000fc400000114b0 */
[----:B------:R-:W-:Y:S02]  /*5100*/  SHF.L.U64.HI R14, R201, 0x1, R177 ;  /* 0x00000001c90e7819 */ /* 0x000fe400000102b1 */
[----:B------:R-:W-:Y:S01]  /*5110*/  SHF.L.U64.HI R13, R192, 0x1, R11 ;  /* 0x00000001c00d7819 */ /* 0x000fe2000001020b */
[----:B------:R-:W-:-:S04]  /*5120*/  IMAD R0, R0, c[0x0][0x1e0], RZ ;  /* 0x0000780000007a24 */ /* 0x000fc800078e02ff */
[C---:B------:R-:W-:Y:S02]  /*5130*/  IMAD R0, R176.reuse, c[0x0][0x1e4], R0 ;  /* 0x00007900b0007a24 */ /* 0x040fe400078e0200 */
[----:B-1----:R-:W-:-:S04]  /*5140*/  IMAD.WIDE.U32 R2, R176, c[0x0][0x1e0], RZ ;  /* 0x00007800b0027a25 */ /* 0x002fc800078e00ff */
[----:B------:R-:W-:Y:S01]  /*5150*/  IMAD.IADD R3, R3, 0x1, R0 ;  /* 0x0000000103037824 */ /* 0x000fe200078e0200 */
[----:B--2---:R-:W-:-:S03]  /*5160*/  SHF.R.S32.HI R5, RZ, 0x1f, R173 ;  /* 0x0000001fff057819 */ /* 0x004fc600000114ad */
[----:B------:R-:W-:-:S04]  /*5170*/  IMAD.WIDE.U32 R2, R173, c[0x0][0x1f0], R2 ;  /* 0x00007c00ad027a25 */ /* 0x000fc800078e0002 */
[----:B------:R-:W-:Y:S01]  /*5180*/  IMAD R5, R5, c[0x0][0x1f0], RZ ;  /* 0x00007c0005057a24 */ /* 0x000fe200078e02ff */
[----:B------:R-:W-:-:S03]  /*5190*/  IADD3 R0, P0, R210, R2, RZ ;  /* 0x00000002d2007210 */ /* 0x000fc60007f1e0ff */
[----:B------:R-:W-:-:S05]  /*51a0*/  IMAD R5, R173, c[0x0][0x1f4], R5 ;  /* 0x00007d00ad057a24 */ /* 0x000fca00078e0205 */
[----:B------:R-:W-:Y:S02]  /*51b0*/  IADD3.X R5, R217, R3, R5, P0, !PT ;  /* 0x00000003d9057210 */ /* 0x000fe400007fe405 */
[----:B------:R-:W-:-:S04]  /*51c0*/  LEA R12, P0, R0, c[0x0][0x1c8], 0x1 ;  /* 0x00007200000c7a11 */ /* 0x000fc800078008ff */
[----:B------:R-:W-:Y:S01]  /*51d0*/  LEA.HI.X R5, R0, c[0x0][0x1cc], R5, 0x1, P0 ;  /* 0x0000730000057a11 */ /* 0x000fe200000f0c05 */
[----:B------:R-:W-:Y:S06]  /*51e0*/  BRA.DIV ~URZ, `(.L_x_2579) ;  /* 0x000091827f007947 */ /* 0x000fec000b800000 */
[----:B------:R1:W2:Y:S02]  /*51f0*/  SHFL.IDX PT, R4, R5, RZ, 0x181f ;  /* 0x00181fff05047589 */ /* 0x0002a400000e0000 */
.L_x_2626:
        /* <DEDUP_REMOVED lines=21> */
.L_x_2627:
        /* <DEDUP_REMOVED lines=21> */
.L_x_2578:
[----:B------:R-:W-:Y:S05]  /*54a0*/  BSYNC B0 ;  /* 0x0000000000007941 */ /* 0x000fea0003800000 */
.L_x_2577:
[----:B-1----:R-:W-:Y:S01]  /*54b0*/  IMAD.MOV.U32 R3, RZ, RZ, c[0x0][0x2ac] ;  /* 0x0000ab00ff037624 */ /* 0x002fe200078e00ff */
[----:B------:R-:W-:Y:S01]  /*54c0*/  IADD3 R172, R235, -0x2, RZ ;  /* 0xfffffffeebac7810 */ /* 0x000fe20007ffe0ff */
[----:B------:R-:W-:Y:S01]  /*54d0*/  @P4 IMAD.HI.U32 R2, R238, c[0x0][0x2c8], RZ ;  /* 0x0000b200ee024a27 */ /* 0x000fe200078e00ff */
[----:B------:R-:W0:Y:S03]  /*54e0*/  LDGDEPBAR ;  /* 0x00000000000079af */ /* 0x000e260000000000 */
[----:B------:R-:W-:-:S02]  /*54f0*/  IMAD R3, R3, c[0x0][0x1d0], RZ ;  /* 0x0000740003037a24 */ /* 0x000fc400078e02ff */
[----:B------:R-:W-:Y:S01]  /*5500*/  IMAD.MOV.U32 R0, RZ, RZ, R238 ;  /* 0x000000ffff007224 */ /* 0x000fe200078e00ee */
[----:B------:R-:W-:Y:S01]  /*5510*/  @P4 SHF.R.U32.HI R0, RZ, c[0x0][0x2cc], R2 ;  /* 0x0000b300ff004a19 */ /* 0x000fe20000011602 */
[----:B------:R-:W-:Y:S02]  /*5520*/  IMAD.MOV.U32 R161, RZ, RZ, 0x1 ;  /* 0x00000001ffa17424 */ /* 0x000fe400078e00ff */
[----:B------:R-:W-:Y:S01]  /*5530*/  IMAD.MOV.U32 R198, RZ, RZ, RZ ;  /* 0x000000ffffc67224 */ /* 0x000fe200078e00ff */
[----:B------:R-:W-:-:S04]  /*5540*/  IADD3 R0, R0, -c[0x0][0x168], R3 ;  /* 0x80005a0000007a10 */ /* 0x000fc80007ffe003 */
[----:B------:R-:W-:-:S04]  /*5550*/  SHF.R.S32.HI R2, RZ, 0x1f, R0 ;  /* 0x0000001fff027819 */ /* 0x000fc80000011400 */
[----:B------:R-:W-:-:S04]  /*5560*/  LEA.HI R0, R2, R0, RZ, 0x6 ;  /* 0x0000000002007211 */ /* 0x000fc800078f30ff */
[----:B------:R-:W-:-:S04]  /*5570*/  SHF.R.S32.HI R0, RZ, 0x6, R0 ;  /* 0x00000006ff007819 */ /* 0x000fc80000011400 */
[----:B------:R-:W-:-:S04]  /*5580*/  IMNMX R208, R204, R0, !PT ;  /* 0x00000000ccd07217 */ /* 0x000fc80007800200 */
[----:B------:R-:W-:-:S13]  /*5590*/  ISETP.GE.AND P0, PT, R172, R208, PT ;  /* 0x000000d0ac00720c */ /* 0x000fda0003f06270 */
[----:B------:R-:W-:Y:S05]  /*55a0*/  @!P0 BRA `(.L_x_2581) ;  /* 0x000033d000008947 */ /* 0x000fea0003800000 */
[----:B------:R-:W-:Y:S01]  /*55b0*/  IMAD.MOV.U32 R127, RZ, RZ, R124 ;  /* 0x000000ffff7f7224 */ /* 0x000fe200078e007c */
[----:B------:R-:W-:Y:S01]  /*55c0*/  MOV R198, RZ ;  /* 0x000000ff00c67202 */ /* 0x000fe20000000f00 */
[----:B------:R-:W-:Y:S01]  /*55d0*/  IMAD.MOV.U32 R126, RZ, RZ, R125 ;  /* 0x000000ffff7e7224 */ /* 0x000fe200078e007d */
[----:B------:R-:W-:Y:S02]  /*55e0*/  MOV R161, 0x1 ;  /* 0x0000000100a17802 */ /* 0x000fe40000000f00 */
.L_x_2590:
        /* <DEDUP_REMOVED lines=21> */
[C---:B------:R-:W-:Y:S01]  /*5740*/  IMAD.SHL.U32 R23, R201.reuse, 0x2, RZ ;  /* 0x00000002c9177824 */ /* 0x040fe200078e00ff */
        /* <DEDUP_REMOVED lines=9> */
[----:B------:R-:W-:Y:S01]  /*57e0*/  SHF.L.U64.HI R20, R201, 0x1, R6 ;  /* 0x00000001c9147819 */ /* 0x000fe20000010206 */
[----:B------:R-:W-:Y:S01]  /*57f0*/  IMAD R12, R12, c[0x0][0x218], RZ ;  /* 0x000086000c0c7a24 */ /* 0x000fe200078e02ff */
[----:B------:R-:W-:Y:S01]  /*5800*/  SHF.L.U64.HI R15, R192, 0x1, R5 ;  /* 0x00000001c00f7819 */ /* 0x000fe20000010205 */
[----:B------:R-:W-:Y:S02]  /*5810*/  IMAD.IADD R3, R3, 0x1, R4 ;  /* 0x0000000103037824 */ /* 0x000fe400078e0204 */
[C---:B------:R-:W-:Y:S02]  /*5820*/  IMAD R12, R173.reuse, c[0x0][0x21c], R12 ;  /* 0x00008700ad0c7a24 */ /* 0x040fe400078e020c */
[----:B------:R-:W-:Y:S05]  /*5830*/  IMAD.WIDE.U32 R2, R173, c[0x0][0x218], R2 ;  /* 0x00008600ad027a25 */ /* 0x000fea00078e0002 */
[----:B------:R-:W-:Y:S04]  /*5840*/  IADD3 R2, P0, R214, R2, RZ ;  /* 0x00000002d6027210 */ /* 0x000fe80007f1e0ff */
[----:B------:R-:W-:Y:S02]  /*5850*/  IADD3.X R12, R219, R3, R12, P0, !PT ;  /* 0x00000003db0c7210 */ /* 0x000fe400007fe40c */
[C---:B------:R-:W-:Y:S04]  /*5860*/  LEA R14, P0, R2.reuse, c[0x0][0x1f8], 0x1 ;  /* 0x00007e00020e7a11 */ /* 0x040fe800078008ff */
[----:B------:R-:W-:Y:S01]  /*5870*/  LEA.HI.X R12, R2, c[0x0][0x1fc], R12, 0x1, P0 ;  /* 0x00007f00020c7a11 */ /* 0x000fe200000f0c0c */
[----:B------:R-:W-:-:S06]  /*5880*/  BRA.DIV ~URZ, `(.L_x_2584) ;  /* 0x00008d927f007947 */ /* 0x000fcc000b800000 */
[----:B------:R4:W3:Y:S02]  /*5890*/  SHFL.IDX PT, R5, R12, RZ, 0x181f ;  /* 0x00181fff0c057589 */ /* 0x0008e400000e0000 */
.L_x_2628:
[----:B------:R-:W-:-:S05]  /*58a0*/  BRA.DIV ~URZ, `(.L_x_2585) ;  /* 0x00008de27f007947 */ /* 0x000fca000b800000 */
[----:B------:R-:W5:Y:S01]  /*58b0*/  SHFL.IDX PT, R2, R14, RZ, 0x181f ;  /* 0x00181fff0e027589 */ /* 0x000f6200000e0000 */
[----:B------:R-:W-:Y:S01]  /*58c0*/  ISETP.GE.AND P5, PT, R192, c[0x0][0x1d4], PT ;  /* 0x00007500c0007a0c */ /* 0x000fe20003fa6270 */
[----:B------:R-:W-:Y:S01]  /*58d0*/  IMAD R4, R198, 0x6000, R220 ;  /* 0x00006000c6047824 */ /* 0x000fe200078e02dc */
[----:B------:R-:W-:Y:S04]  /*58e0*/  ISETP.GE.AND P1, PT, R201, c[0x0][0x1d4], PT ;  /* 0x00007500c9007a0c */ /* 0x000fe80003f26270 */
[----:B------:R-:W-:Y:S02]  /*58f0*/  SEL R13, RZ, 0x10, P1 ;  /* 0x00000010ff0d7807 */ /* 0x000fe40000800000 */
[----:B-----5:R-:W-:Y:S05]  /*5900*/  IADD3 R6, P0, R2, R22, RZ ;  /* 0x0000001602067210 */ /* 0x020fea0007f1e0ff */
[C---:B---3--:R-:W-:Y:S01]  /*5910*/  IMAD.X R7, R5.reuse, 0x1, R15, P0 ;  /* 0x0000000105077824 */ /* 0x048fe200000e060f */
[----:B------:R-:W-:Y:S04]  /*5920*/  ISETP.GE.AND P0, PT, R200, c[0x0][0x1d4], PT ;  /* 0x00007500c8007a0c */ /* 0x000fe80003f06270 */
[----:B------:R-:W-:Y:S01]  /*5930*/  @!PT LDS RZ, [RZ] ;  /* 0x00000000fffff984 */ /* 0x000fe20000000800 */
[----:B------:R-:W-:Y:S01]  /*5940*/  @!PT LDS RZ, [RZ] ;  /* 0x00000000fffff984 */ /* 0x000fe20000000800 */
[----:B------:R3:W-:Y:S02]  /*5950*/  LDGSTS.E.BYPASS.LTC128B.128 [R4], [R6.64], !P5 ;  /* 0x0000000006047fae */ /* 0x0007e4000e901d46 */
[C---:B---3--:R-:W-:Y:S05]  /*5960*/  IADD3 R6, P6, R2.reuse, R23, RZ ;  /* 0x0000001702067210 */ /* 0x048fea0007fde0ff */
[C---:B------:R-:W-:Y:S01]  /*5970*/  IMAD.X R7, R5.reuse, 0x1, R20, P6 ;  /* 0x0000000105077824 */ /* 0x040fe200030e0614 */
[----:B------:R-:W-:Y:S04]  /*5980*/  IADD3 R2, P6, R2, R28, RZ ;  /* 0x0000001c02027210 */ /* 0x000fe80007fde0ff */
[----:B------:R3:W-:Y:S01]  /*5990*/  LDGSTS.E.BYPASS.LTC128B.128 [R4+0x2000], [R6.64], !P1 ;  /* 0x0200000006047fae */ /* 0x0007e2000c901d46 */
[----:B------:R-:W-:Y:S03]  /*59a0*/  IMAD.X R3, R5, 0x1, R21, P6 ;  /* 0x0000000105037824 */ /* 0x000fe600030e0615 */
[----:B------:R5:W4:Y:S04]  /*59b0*/  SHFL.IDX PT, R5, R12, 0x1, 0x181f ;  /* 0x00381f000c057f89 */ /* 0x000b2800000e0000 */
[----:B------:R2:W-:Y:S01]  /*59c0*/  LDGSTS.E.BYPASS.LTC128B.128 [R4+0x4000], [R2.64], !P0 ;  /* 0x0400000002047fae */ /* 0x0005e2000c101d46 */
[----:B---3--:R-:W-:Y:S02]  /*59d0*/  SEL R6, RZ, 0x10, P5 ;  /* 0x00000010ff067807 */ /* 0x008fe40002800000 */
[----:B----45:R-:W-:Y:S01]  /*59e0*/  SEL R12, RZ, 0x10, P0 ;  /* 0x00000010ff0c7807 */ /* 0x030fe20000000000 */
[----:B--2---:R2:W3:Y:S04]  /*59f0*/  SHFL.IDX PT, R2, R14, 0x1, 0x181f ;  /* 0x00381f000e027f89 */ /* 0x0044e800000e0000 */
.L_x_2629:
[C---:B------:R-:W-:Y:S02]  /*5a00*/  ISETP.NE.U32.AND P5, PT, R6.reuse, RZ, PT ;  /* 0x000000ff0600720c */ /* 0x040fe40003fa5070 */
[----:B------:R-:W-:Y:S02]  /*5a10*/  IADD3 R6, -R6, 0x10, RZ ;  /* 0x0000001006067810 */ /* 0x000fe40007ffe1ff */
[C---:B------:R-:W-:Y:S02]  /*5a20*/  ISETP.NE.U32.AND P6, PT, R13.reuse, RZ, PT ;  /* 0x000000ff0d00720c */ /* 0x040fe40003fc5070 */
[----:B------:R-:W-:Y:S02]  /*5a30*/  LOP3.LUT R6, R6, 0xf, RZ, 0xc0, !PT ;  /* 0x0000000f06067812 */ /* 0x000fe400078ec0ff */
[----:B------:R-:W-:Y:S02]  /*5a40*/  IADD3 R13, -R13, 0x10, RZ ;  /* 0x000000100d0d7810 */ /* 0x000fe40007ffe1ff */
[-C--:B---3--:R-:W-:Y:S02]  /*5a50*/  IADD3 R6, P1, P0, R6, R2.reuse, R22 ;  /* 0x0000000206067210 */ /* 0x088fe4000783e016 */
[----:B------:R-:W-:Y:S02]  /*5a60*/  LOP3.LUT R13, R13, 0xf, RZ, 0xc0, !PT ;  /* 0x0000000f0d0d7812 */ /* 0x000fe400078ec0ff */
[-C--:B------:R-:W-:Y:S02]  /*5a70*/  IADD3.X R7, RZ, R5.reuse, R15, P1, P0 ;  /* 0x00000005ff077210 */ /* 0x080fe40000fe040f */
[C---:B------:R-:W-:Y:S03]  /*5a80*/  IADD3 R3, -R12.reuse, 0x10, RZ ;  /* 0x000000100c037810 */ /* 0x040fe60007ffe1ff */
[----:B------:R-:W-:Y:S01]  /*5a90*/  @!PT LDS RZ, [RZ] ;  /* 0x00000000fffff984 */ /* 0x000fe20000000800 */
[----:B------:R-:W-:Y:S01]  /*5aa0*/  @!PT LDS RZ, [RZ] ;  /* 0x00000000fffff984 */ /* 0x000fe20000000800 */
[----:B------:R-:W-:Y:S01]  /*5ab0*/  @!PT LDS RZ, [RZ] ;  /* 0x00000000fffff984 */ /* 0x000fe20000000800 */
[----:B------:R3:W-:Y:S01]  /*5ac0*/  LDGSTS.E.BYPASS.LTC128B.128.ZFILL [R4+0x1000], [R6.64], P5 ;  /* 0x0100000006047fae */ /* 0x0007e2000a941d46 */
[----:B------:R-:W-:Y:S02]  /*5ad0*/  LOP3.LUT R3, R3, 0xf, RZ, 0xc0, !PT ;  /* 0x0000000f03037812 */ /* 0x000fe400078ec0ff */
[----:B------:R-:W-:Y:S02]  /*5ae0*/  ISETP.NE.U32.AND P5, PT, R12, RZ, PT ;  /* 0x000000ff0c00720c */ /* 0x000fe40003fa5070 */
[-C--:B---3--:R-:W-:Y:S04]  /*5af0*/  IADD3 R6, P1, P0, R13, R2.reuse, R23 ;  /* 0x000000020d067210 */ /* 0x088fe8000783e017 */
[-C--:B------:R-:W-:Y:S02]  /*5b00*/  IADD3.X R7, RZ, R5.reuse, R20, P1, P0 ;  /* 0x00000005ff077210 */ /* 0x080fe40000fe0414 */
[----:B------:R-:W-:Y:S03]  /*5b10*/  IADD3 R2, P1, P0, R3, R2, R28 ;  /* 0x0000000203027210 */ /* 0x000fe6000783e01c */
[----:B------:R3:W-:Y:S01]  /*5b20*/  LDGSTS.E.BYPASS.LTC128B.128.ZFILL [R4+0x3000], [R6.64], P6 ;  /* 0x0300000006047fae */ /* 0x0007e2000b141d46 */
[----:B------:R-:W-:Y:S05]  /*5b30*/  IADD3.X R3, RZ, R5, R21, P1, P0 ;  /* 0x00000005ff037210 */ /* 0x000fea0000fe0415 */
[----:B------:R3:W-:Y:S04]  /*5b40*/  LDGSTS.E.BYPASS.LTC128B.128.ZFILL [R4+0x5000], [R2.64], P5 ;  /* 0x0500000002047fae */ /* 0x0007e8000a941d46 */
.L_x_2583:
[----:B------:R-:W-:Y:S05]  /*5b50*/  BSYNC B0 ;  /* 0x0000000000007941 */ /* 0x000fea0003800000 */
.L_x_2582:
[----:B------:R-:W0:Y:S01]  /*5b60*/  LDGDEPBAR ;  /* 0x00000000000079af */ /* 0x000e220000000000 */
[----:B------:R-:W-:Y:S01]  /*5b70*/  WARPSYNC 0xffffffff ;  /* 0xffffffff00007948 */ /* 0x000fe20003800000 */
[C---:B--23--:R-:W-:Y:S01]  /*5b80*/  HMMA.16816.F32 R4, R32.reuse, R8, RZ ;  /* 0x000000082004723c */ /* 0x04cfe200000018ff */
[----:B------:R-:W-:Y:S03]  /*5b90*/  BSSY B0, `(.L_x_2586) ;  /* 0x00002d5000007945 */ /* 0x000fe60003800000 */
[C---:B------:R-:W-:Y:S02]  /*5ba0*/  IADD3 R3, R166.reuse, R0, RZ ;  /* 0x00000000a6037210 */ /* 0x040fe40007ffe0ff */
[----:B------:R-:W-:Y:S02]  /*5bb0*/  IADD3 R125, R166, R124, RZ ;  /* 0x0000007ca67d7210 */ /* 0x000fe40007ffe0ff */
[C---:B------:R-:W-:Y:S01]  /*5bc0*/  HMMA.16816.F32 R8, R32.reuse, R10, RZ ;  /* 0x0000000a2008723c */ /* 0x040fe200000018ff */
[CC--:B------:R-:W-:Y:S03]  /*5bd0*/  IADD3 R2, R167.reuse, R0.reuse, R166 ;  /* 0x00000000a7027210 */ /* 0x0c0fe60007ffe0a6 */
[----:B------:R-:W-:Y:S04]  /*5be0*/  SHF.L.U32 R199, R172, 0x6, RZ ;  /* 0x00000006acc77819 */ /* 0x000fe800000006ff */
        /* <DEDUP_REMOVED lines=28> */
[C---:B------:R-:W-:Y:S07]  /*5db0*/  HMMA.16816.F32 R28, R136.reuse, R152, R28 ;  /* 0x00000098881c723c */ /* 0x040fee000000181c */
[----:B------:R-:W-:Y:S01]  /*5dc0*/  IADD3 R152, R167, R0, RZ ;  /* 0x00000000a7987210 */ /* 0x000fe20007ffe0ff */
[----:B------:R-:W-:Y:S01]  /*5dd0*/  HMMA.16816.F32 R32, R136, R154, R32 ;  /* 0x0000009a8820723c */ /* 0x000fe20000001820 */
[----:B------:R-:W2:Y:S07]  /*5de0*/  LDSM.16.M88.4 R136, [R125+0x800] ;  /* 0x000800007d88783b */ /* 0x000eae0000000200 */
        /* <DEDUP_REMOVED lines=24> */
[----:B------:R-:W2:Y:S08]  /*5f70*/  LDSM.16.M88.4 R144, [R152+0x2800] ;  /* 0x002800009890783b */ /* 0x000eb00000000200 */
        /* <DEDUP_REMOVED lines=12> */
[----:B------:R-:W1:Y:S08]  /*6040*/  LDSM.16.M88.4 R136, [R3+0x2800] ;  /* 0x002800000388783b */ /* 0x000e700000000200 */
        /* <DEDUP_REMOVED lines=12> */
[----:B------:R-:W2:Y:S08]  /*6110*/  LDSM.16.M88.4 R144, [R2+0x2800] ;  /* 0x002800000290783b */ /* 0x000eb00000000200 */
        /* <DEDUP_REMOVED lines=12> */
[----:B------:R-:W2:Y:S08]  /*61e0*/  LDSM.16.M88.4 R136, [R0+0x4800] ;  /* 0x004800000088783b */ /* 0x000eb00000000200 */
[----:B------:R-:W3:Y:S01]  /*61f0*/  LDSM.16.M88.4 R148, [R0+0x5000] ;  /* 0x005000000094783b */ /* 0x000ee20000000200 */
[C---:B-1----:R-:W-:Y:S08]  /*6200*/  HMMA.16816.F32 R4, R140.reuse, R144, R4 ;  /* 0x000000908c04723c */ /* 0x042ff00000001804 */
[C---:B------:R-:W-:Y:S01]  /*6210*/  HMMA.16816.F32 R8, R140.reuse, R146, R8 ;  /* 0x000000928c08723c */ /* 0x040fe20000001808 */
[----:B------:R1:W4:Y:S07]  /*6220*/  LDSM.16.M88.4 R144, [R0+0x5800] ;  /* 0x005800000090783b */ /* 0x00032e0000000200 */
[C---:B--2---:R-:W-:Y:S08]  /*6230*/  HMMA.16816.F32 R12, R140.reuse, R136, R12 ;  /* 0x000000888c0c723c */ /* 0x044ff0000000180c */
[C---:B------:R-:W-:Y:S01]  /*6240*/  HMMA.16816.F32 R16, R140.reuse, R138, R16 ;  /* 0x0000008a8c10723c */ /* 0x040fe20000001810 */
[----:B------:R-:W-:Y:S07]  /*6250*/  LDSM.16.M88.4 R136, [R163+0x8000] ;  /* 0x00800000a388783b */ /* 0x000fee0000000200 */
[C---:B---3--:R-:W-:Y:S04]  /*6260*/  HMMA.16816.F32 R20, R140.reuse, R148, R20 ;  /* 0x000000948c14723c */ /* 0x048fe80000001814 */
[----:B-1----:R-:W-:Y:S04]  /*6270*/  MOV R0, R206 ;  /* 0x000000ce00007202 */ /* 0x002fe80000000f00 */
[C---:B------:R-:W-:Y:S01]  /*6280*/  HMMA.16816.F32 R24, R140.reuse, R150, R24 ;  /* 0x000000968c18723c */ /* 0x040fe20000001818 */
[----:B------:R-:W1:Y:S07]  /*6290*/  LDSM.16.M88.4 R148, [R124+0x4000] ;  /* 0x004000007c94783b */ /* 0x000e6e0000000200 */
[C---:B----4-:R-:W-:Y:S08]  /*62a0*/  HMMA.16816.F32 R28, R140.reuse, R144, R28 ;  /* 0x000000908c1c723c */ /* 0x050ff0000000181c */
[----:B------:R-:W-:Y:S01]  /*62b0*/  HMMA.16816.F32 R32, R140, R146, R32 ;  /* 0x000000928c20723c */ /* 0x000fe20000001820 */
[----:B------:R-:W2:Y:S08]  /*62c0*/  LDSM.16.M88.4 R140, [R152+0x4800] ;  /* 0x00480000988c783b */ /* 0x000eb00000000200 */
[----:B------:R-:W3:Y:S08]  /*62d0*/  LDSM.16.M88.4 R144, [R152+0x5000] ;  /* 0x005000009890783b */ /* 0x000ef00000000200 */
[----:B------:R-:W4:Y:S01]  /*62e0*/  LDSM.16.M88.4 R152, [R152+0x5800] ;  /* 0x005800009898783b */ /* 0x000f220000000200 */
[C---:B-1----:R-:W-:Y:S08]  /*62f0*/  HMMA.16816.F32 R4, R136.reuse, R148, R4 ;  /* 0x000000948804723c */ /* 0x042ff00000001804 */
[C---:B------:R-:W-:Y:S01]  /*6300*/  HMMA.16816.F32 R8, R136.reuse, R150, R8 ;  /* 0x000000968808723c */ /* 0x040fe20000001808 */
[----:B------:R-:W-:Y:S07]  /*6310*/  LDSM.16.M88.4 R148, [R3+0x4800] ;  /* 0x004800000394783b */ /* 0x000fee0000000200 */
[C---:B--2---:R-:W-:Y:S08]  /*6320*/  HMMA.16816.F32 R12, R136.reuse, R140, R12 ;  /* 0x0000008c880c723c */ /* 0x044ff0000000180c */
[C---:B------:R-:W-:Y:S01]  /*6330*/  HMMA.16816.F32 R16, R136.reuse, R142, R16 ;  /* 0x0000008e8810723c */ /* 0x040fe20000001810 */
[----:B------:R-:W-:Y:S07]  /*6340*/  LDSM.16.M88.4 R140, [R165+0x8000] ;  /* 0x00800000a58c783b */ /* 0x000fee0000000200 */
[C---:B---3--:R-:W-:Y:S08]  /*6350*/  HMMA.16816.F32 R20, R136.reuse, R144, R20 ;  /* 0x000000908814723c */ /* 0x048ff00000001814 */
[C---:B------:R-:W-:Y:S01]  /*6360*/  HMMA.16816.F32 R24, R136.reuse, R146, R24 ;  /* 0x000000928818723c */ /* 0x040fe20000001818 */
[----:B------:R-:W1:Y:S07]  /*6370*/  LDSM.16.M88.4 R144, [R3+0x4000] ;  /* 0x004000000390783b */ /* 0x000e6e0000000200 */
[C---:B----4-:R-:W-:Y:S08]  /*6380*/  HMMA.16816.F32 R28, R136.reuse, R152, R28 ;  /* 0x00000098881c723c */ /* 0x050ff0000000181c */
[----:B------:R-:W-:Y:S01]  /*6390*/  HMMA.16816.F32 R32, R136, R154, R32 ;  /* 0x0000009a8820723c */ /* 0x000fe20000001820 */
[----:B------:R-:W2:Y:S08]  /*63a0*/  LDSM.16.M88.4 R136, [R3+0x5000] ;  /* 0x005000000388783b */ /* 0x000eb00000000200 */
[----:B------:R3:W4:Y:S01]  /*63b0*/  LDSM.16.M88.4 R152, [R3+0x5800] ;  /* 0x005800000398783b */ /* 0x0007220000000200 */
[C---:B-1----:R-:W-:Y:S05]  /*63c0*/  HMMA.16816.F32 R4, R140.reuse, R144, R4 ;  /* 0x000000908c04723c */ /* 0x042fea0000001804 */
[----:B---3--:R-:W-:Y:S03]  /*63d0*/  @P4 IMAD.HI.U32 R3, R206, c[0x0][0x2c8], RZ ;  /* 0x0000b200ce034a27 */ /* 0x008fe600078e00ff */
[C---:B------:R-:W-:Y:S01]  /*63e0*/  HMMA.16816.F32 R8, R140.reuse, R146, R8 ;  /* 0x000000928c08723c */ /* 0x040fe20000001808 */
[----:B------:R-:W-:Y:S03]  /*63f0*/  LDSM.16.M88.4 R144, [R164+0x8000] ;  /* 0x00800000a490783b */ /* 0x000fe60000000200 */
[----:B------:R-:W-:Y:S04]  /*6400*/  @P4 SHF.R.U32.HI R0, RZ, c[0x0][0x2cc], R3 ;  /* 0x0000b300ff004a19 */ /* 0x000fe80000011603 */
[C---:B------:R-:W-:Y:S01]  /*6410*/  HMMA.16816.F32 R12, R140.reuse, R148, R12 ;  /* 0x000000948c0c723c */ /* 0x040fe2000000180c */
[----:B------:R-:W-:Y:S07]  /*6420*/  SHFL.IDX PT, R3, R0, 0x1, 0x1c1f ;  /* 0x003c1f0000037f89 */ /* 0x000fee00000e0000 */
[C---:B------:R-:W-:Y:S01]  /*6430*/  HMMA.16816.F32 R16, R140.reuse, R150, R16 ;  /* 0x000000968c10723c */ /* 0x040fe20000001810 */
[----:B------:R1:W3:Y:S07]  /*6440*/  LDSM.16.M88.4 R148, [R125+0x4000] ;  /* 0x004000007d94783b */ /* 0x0002ee0000000200 */
[C---:B--2---:R-:W-:Y:S01]  /*6450*/  HMMA.16816.F32 R20, R140.reuse, R136, R20 ;  /* 0x000000888c14723c */ /* 0x044fe20000001814 */
[----:B------:R2:W-:Y:S07]  /*6460*/  SHFL.IDX PT, R124, R0, RZ, 0x1c1f ;  /* 0x001c1fff007c7589 */ /* 0x0005ee00000e0000 */
[C---:B------:R-:W-:Y:S01]  /*6470*/  HMMA.16816.F32 R24, R140.reuse, R138, R24 ;  /* 0x0000008a8c18723c */ /* 0x040fe20000001818 */
[----:B------:R-:W5:Y:S07]  /*6480*/  LDSM.16.M88.4 R136, [R2+0x4800] ;  /* 0x004800000288783b */ /* 0x000f6e0000000200 */
[C---:B----4-:R-:W-:Y:S01]  /*6490*/  HMMA.16816.F32 R28, R140.reuse, R152, R28 ;  /* 0x000000988c1c723c */ /* 0x050fe2000000181c */
[----:B-1----:R-:W-:Y:S07]  /*64a0*/  MOV R125, c[0x0][0x2ac] ;  /* 0x0000ab00007d7a02 */ /* 0x002fee0000000f00 */
[----:B------:R-:W-:Y:S01]  /*64b0*/  HMMA.16816.F32 R32, R140, R154, R32 ;  /* 0x0000009a8c20723c */ /* 0x000fe20000001820 */
[----:B------:R-:W1:Y:S03]  /*64c0*/  LDSM.16.M88.4 R140, [R2+0x5000] ;  /* 0x00500000028c783b */ /* 0x000e660000000200 */
[----:B--2---:R-:W-:Y:S04]  /*64d0*/  IADD3 R0, -R222, 0x1, -R199 ;  /* 0x00000001de007810 */ /* 0x004fe80007ffe9c7 */
[C---:B---3--:R-:W-:Y:S05]  /*64e0*/  HMMA.16816.F32 R4, R144.reuse, R148, R4 ;  /* 0x000000949004723c */ /* 0x048fea0000001804 */
[----:B------:R-:W-:Y:S03]  /*64f0*/  IMAD R0, R125, c[0x0][0x1d0], R0 ;  /* 0x000074007d007a24 */ /* 0x000fe600078e0200 */
[C---:B------:R-:W-:Y:S01]  /*6500*/  HMMA.16816.F32 R8, R144.reuse, R150, R8 ;  /* 0x000000969008723c */ /* 0x040fe20000001808 */
[----:B------:R2:W3:Y:S01]  /*6510*/  LDSM.16.M88.4 R148, [R2+0x5800] ;  /* 0x005800000294783b */ /* 0x0004e20000000200 */
[----:B------:R-:W-:Y:S04]  /*6520*/  DEPBAR.LE SB0, 0x2 ;  /* 0x000080800000791a */ /* 0x000fe80000000000 */
[----:B------:R-:W-:Y:S02]  /*6530*/  IADD3 R0, R0, -c[0x0][0x168], RZ ;  /* 0x80005a0000007a10 */ /* 0x000fe40007ffe0ff */
[C---:B-----5:R-:W-:Y:S01]  /*6540*/  HMMA.16816.F32 R12, R144.reuse, R136, R12 ;  /* 0x00000088900c723c */ /* 0x060fe2000000180c */
[----:B------:R-:W-:Y:S07]  /*6550*/  BAR.SYNC.DEFER_BLOCKING 0x0 ;  /* 0x0000000000007b1d */ /* 0x000fee0000010000 */
[C---:B------:R-:W-:Y:S08]  /*6560*/  HMMA.16816.F32 R16, R144.reuse, R138, R16 ;  /* 0x0000008a9010723c */ /* 0x040ff00000001810 */
[C---:B-1----:R-:W-:Y:S04]  /*6570*/  HMMA.16816.F32 R20, R144.reuse, R140, R20 ;  /* 0x0000008c9014723c */ /* 0x042fe80000001814 */
[C---:B--2---:R-:W-:Y:S02]  /*6580*/  IADD3 R2, R0.reuse, R124, RZ ;  /* 0x0000007c00027210 */ /* 0x044fe40007ffe0ff */
[----:B------:R-:W-:Y:S02]  /*6590*/  IADD3 R0, R0, R3, RZ ;  /* 0x0000000300007210 */ /* 0x000fe40007ffe0ff */
[C---:B------:R-:W-:Y:S03]  /*65a0*/  HMMA.16816.F32 R24, R144.reuse, R142, R24 ;  /* 0x0000008e9018723c */ /* 0x040fe60000001818 */
[C---:B------:R-:W-:Y:S02]  /*65b0*/  ISETP.GT.AND P6, PT, R2.reuse, RZ, PT ;  /* 0x000000ff0200720c */ /* 0x040fe40003fc4270 */
[----:B------:R-:W-:Y:S02]  /*65c0*/  ISETP.GT.AND P5, PT, R2, 0x1, PT ;  /* 0x000000010200780c */ /* 0x000fe40003fa4270 */
[----:B------:R-:W-:Y:S01]  /*65d0*/  FSEL R4, R4, -INF , P6 ;  /* 0xff80000004047808 */ /* 0x000fe20003000000 */
[C---:B---3--:R-:W-:Y:S04]  /*65e0*/  HMMA.16816.F32 R28, R144.reuse, R148, R28 ;  /* 0x00000094901c723c */ /* 0x048fe8000000181c */
[----:B------:R-:W-:Y:S02]  /*65f0*/  FMNMX.FTZ R3, R4, R126, !PT ;  /* 0x0000007e04037209 */ /* 0x000fe40007810000 */
[----:B------:R-:W-:Y:S02]  /*6600*/  FSEL R5, R5, -INF , P5 ;  /* 0xff80000005057808 */ /* 0x000fe40002800000 */
[C---:B------:R-:W-:Y:S01]  /*6610*/  ISETP.GT.AND P6, PT, R2.reuse, 0x8, PT ;  /* 0x000000080200780c */ /* 0x040fe20003fc4270 */
[----:B------:R-:W-:Y:S03]  /*6620*/  HMMA.16816.F32 R32, R144, R150, R32 ;  /* 0x000000969020723c */ /* 0x000fe60000001820 */
[----:B------:R-:W-:Y:S02]  /*6630*/  ISETP.GT.AND P5, PT, R2, 0x9, PT ;  /* 0x000000090200780c */ /* 0x000fe40003fa4270 */
[----:B------:R-:W-:Y:S02]  /*6640*/  FSEL R8, R8, -INF , P6 ;  /* 0xff80000008087808 */ /* 0x000fe40003000000 */
[----:B------:R-:W-:Y:S02]  /*6650*/  FMNMX.FTZ R3, R5, R3, !PT ;  /* 0x0000000305037209 */ /* 0x000fe40007810000 */
[----:B------:R-:W-:Y:S02]  /*6660*/  FSEL R9, R9, -INF , P5 ;  /* 0xff80000009097808 */ /* 0x000fe40002800000 */
[----:B------:R-:W-:Y:S02]  /*6670*/  ISETP.GT.AND P6, PT, R2, 0x10, PT ;  /* 0x000000100200780c */ /* 0x000fe40003fc4270 */
[----:B------:R-:W-:Y:S02]  /*6680*/  FMNMX.FTZ R3, R8, R3, !PT ;  /* 0x0000000308037209 */ /* 0x000fe40007810000 */
[----:B------:R-:W-:Y:S02]  /*6690*/  ISETP.GT.AND P1, PT, R0, RZ, PT ;  /* 0x000000ff0000720c */ /* 0x000fe40003f24270 */
[----:B------:R-:W-:Y:S02]  /*66a0*/  FSEL R143, R12, -INF , P6 ;  /* 0xff8000000c8f7808 */ /* 0x000fe40003000000 */
[----:B------:R-:W-:Y:S02]  /*66b0*/  FMNMX.FTZ R3, R9, R3, !PT ;  /* 0x0000000309037209 */ /* 0x000fe40007810000 */
[----:B------:R-:W-:Y:S02]  /*66c0*/  FSEL R6, R6, -INF , P1 ;  /* 0xff80000006067808 */ /* 0x000fe40000800000 */
[----:B------:R-:W-:Y:S02]  /*66d0*/  ISETP.GT.AND P0, PT, R0, 0x1, PT ;  /* 0x000000010000780c */ /* 0x000fe40003f04270 */
[----:B------:R-:W-:Y:S02]  /*66e0*/  ISETP.GT.AND P5, PT, R2, 0x11, PT ;  /* 0x000000110200780c */ /* 0x000fe40003fa4270 */
[----:B------:R-:W-:Y:S02]  /*66f0*/  ISETP.GT.AND P1, PT, R0, 0x8, PT ;  /* 0x000000080000780c */ /* 0x000fe40003f24270 */
[----:B------:R-:W-:Y:S02]  /*6700*/  FSEL R7, R7, -INF , P0 ;  /* 0xff80000007077808 */ /* 0x000fe40000000000 */
[----:B------:R-:W-:Y:S02]  /*6710*/  FMNMX.FTZ R125, R143, R3, !PT ;  /* 0x000000038f7d7209 */ /* 0x000fe40007810000 */
[----:B------:R-:W-:Y:S02]  /*6720*/  FMNMX.FTZ R3, R6, R127, !PT ;  /* 0x0000007f06037209 */ /* 0x000fe40007810000 */
[----:B------:R-:W-:Y:S02]  /*6730*/  FSEL R152, R13, -INF , P5 ;  /* 0xff8000000d987808 */ /* 0x000fe40002800000 */
[----:B------:R-:W-:Y:S02]  /*6740*/  FSEL R10, R10, -INF , P1 ;  /* 0xff8000000a0a7808 */ /* 0x000fe40000800000 */
[C---:B------:R-:W-:Y:S02]  /*6750*/  ISETP.GT.AND P1, PT, R0.reuse, 0x10, PT ;  /* 0x000000100000780c */ /* 0x040fe40003f24270 */
[----:B------:R-:W-:Y:S02]  /*6760*/  ISETP.GT.AND P0, PT, R0, 0x9, PT ;  /* 0x000000090000780c */ /* 0x000fe40003f04270 */
[----:B------:R-:W-:Y:S02]  /*6770*/  ISETP.GT.AND P6, PT, R2, 0x18, PT ;  /* 0x000000180200780c */ /* 0x000fe40003fc4270 */
[----:B------:R-:W-:Y:S02]  /*6780*/  FMNMX.FTZ R3, R7, R3, !PT ;  /* 0x0000000307037209 */ /* 0x000fe40007810000 */
[----:B------:R-:W-:Y:S02]  /*6790*/  FSEL R153, R14, -INF , P1 ;  /* 0xff8000000e997808 */ /* 0x000fe40000800000 */
[----:B------:R-:W-:Y:S02]  /*67a0*/  FSEL R11, R11, -INF , P0 ;  /* 0xff8000000b0b7808 */ /* 0x000fe40000000000 */
[----:B------:R-:W-:Y:S02]  /*67b0*/  ISETP.GT.AND P0, PT, R0, 0x11, PT ;  /* 0x000000110000780c */ /* 0x000fe40003f04270 */
[----:B------:R-:W-:Y:S02]  /*67c0*/  FSEL R148, R16, -INF , P6 ;  /* 0xff80000010947808 */ /* 0x000fe40003000000 */
[----:B------:R-:W-:Y:S02]  /*67d0*/  ISETP.GT.AND P5, PT, R2, 0x19, PT ;  /* 0x000000190200780c */ /* 0x000fe40003fa4270 */
[----:B------:R-:W-:Y:S02]  /*67e0*/  ISETP.GT.AND P1, PT, R0, 0x18, PT ;  /* 0x000000180000780c */ /* 0x000fe40003f24270 */
[----:B------:R-:W-:Y:S02]  /*67f0*/  FMNMX.FTZ R125, R152, R125, !PT ;  /* 0x0000007d987d7209 */ /* 0x000fe40007810000 */
[----:B------:R-:W-:Y:S02]  /*6800*/  FMNMX.FTZ R3, R10, R3, !PT ;  /* 0x000000030a037209 */ /* 0x000fe40007810000 */
[----:B------:R-:W-:Y:S02]  /*6810*/  FSEL R154, R15, -INF , P0 ;  /* 0xff8000000f9a7808 */ /* 0x000fe40000000000 */
[----:B------:R-:W-:Y:S02]  /*6820*/  FSEL R149, R17, -INF , P5 ;  /* 0xff80000011957808 */ /* 0x000fe40002800000 */
[----:B------:R-:W-:Y:S02]  /*6830*/  FSEL R155, R18, -INF , P1 ;  /* 0xff800000129b7808 */ /* 0x000fe40000800000 */
[----:B------:R-:W-:Y:S02]  /*6840*/  ISETP.GT.AND P1, PT, R2, 0x20, PT ;  /* 0x000000200200780c */ /* 0x000fe40003f24270 */
[----:B------:R-:W-:Y:S02]  /*6850*/  ISETP.GT.AND P0, PT, R0, 0x19, PT ;  /* 0x000000190000780c */ /* 0x000fe40003f04270 */
[----:B------:R-:W-:Y:S02]  /*6860*/  FMNMX.FTZ R125, R148, R125, !PT ;  /* 0x0000007d947d7209 */ /* 0x000fe40007810000 */
[----:B------:R-:W-:Y:S02]  /*6870*/  FMNMX.FTZ R3, R11, R3, !PT ;  /* 0x000000030b037209 */ /* 0x000fe40007810000 */
[----:B------:R-:W-:Y:S02]  /*6880*/  FSEL R146, R20, -INF , P1 ;  /* 0xff80000014927808 */ /* 0x000fe40000800000 */
[----:B------:R-:W-:Y:S02]  /*6890*/  FSEL R156, R19, -INF , P0 ;  /* 0xff800000139c7808 */ /* 0x000fe40000000000 */
[----:B------:R-:W-:Y:S02]  /*68a0*/  ISETP.GT.AND P0, PT, R2, 0x21, PT ;  /* 0x000000210200780c */ /* 0x000fe40003f04270 */
[----:B------:R-:W-:Y:S02]  /*68b0*/  FMNMX.FTZ R125, R149, R125, !PT ;  /* 0x0000007d957d7209 */ /* 0x000fe40007810000 */
[----:B------:R-:W-:Y:S02]  /*68c0*/  ISETP.GT.AND P6, PT, R0, 0x20, PT ;  /* 0x000000200000780c */ /* 0x000fe40003fc4270 */
[C---:B------:R-:W-:Y:S02]  /*68d0*/  ISETP.GT.AND P1, PT, R2.reuse, 0x29, PT ;  /* 0x000000290200780c */ /* 0x040fe40003f24270 */
[----:B------:R-:W-:Y:S02]  /*68e0*/  ISETP.GT.AND P5, PT, R2, 0x28, PT ;  /* 0x000000280200780c */ /* 0x000fe40003fa4270 */
[----:B------:R-:W-:Y:S02]  /*68f0*/  FMNMX.FTZ R3, R153, R3, !PT ;  /* 0x0000000399037209 */ /* 0x000fe40007810000 */
[----:B------:R-:W-:Y:S02]  /*6900*/  FSEL R151, R21, -INF , P0 ;  /* 0xff80000015977808 */ /* 0x000fe40000000000 */
[----:B------:R-:W-:Y:S02]  /*6910*/  FMNMX.FTZ R125, R146, R125, !PT ;  /* 0x0000007d927d7209 */ /* 0x000fe40007810000 */
[----:B------:R-:W-:Y:S02]  /*6920*/  FSEL R147, R22, -INF , P6 ;  /* 0xff80000016937808 */ /* 0x000fe40003000000 */
[C---:B------:R-:W-:Y:S02]  /*6930*/  ISETP.GT.AND P0, PT, R2.reuse, 0x30, PT ;  /* 0x000000300200780c */ /* 0x040fe40003f04270 */
[C---:B------:R-:W-:Y:S02]  /*6940*/  ISETP.GT.AND P6, PT, R2.reuse, 0x31, PT ;  /* 0x000000310200780c */ /* 0x040fe40003fc4270 */
[----:B------:R-:W-:Y:S02]  /*6950*/  FSEL R150, R25, -INF , P1 ;  /* 0xff80000019967808 */ /* 0x000fe40000800000 */
[----:B------:R-:W-:Y:S02]  /*6960*/  ISETP.GT.AND P1, PT, R2, 0x39, PT ;  /* 0x000000390200780c */ /* 0x000fe40003f24270 */
[----:B------:R-:W-:Y:S02]  /*6970*/  FSEL R158, R24, -INF , P5 ;  /* 0xff800000189e7808 */ /* 0x000fe40002800000 */
[----:B------:R-:W-:Y:S02]  /*6980*/  ISETP.GT.AND P5, PT, R2, 0x38, PT ;  /* 0x000000380200780c */ /* 0x000fe40003fa4270 */
[----:B------:R-:W-:Y:S02]  /*6990*/  FMNMX.FTZ R2, R154, R3, !PT ;  /* 0x000000039a027209 */ /* 0x000fe40007810000 */
[----:B------:R-:W-:Y:S02]  /*69a0*/  FMNMX.FTZ R125, R151, R125, !PT ;  /* 0x0000007d977d7209 */ /* 0x000fe40007810000 */
[----:B------:R-:W-:Y:S02]  /*69b0*/  FMNMX.FTZ R2, R155, R2, !PT ;  /* 0x000000029b027209 */ /* 0x000fe40007810000 */
[----:B------:R-:W-:Y:S02]  /*69c0*/  FMNMX.FTZ R125, R158, R125, !PT ;  /* 0x0000007d9e7d7209 */ /* 0x000fe40007810000 */
[----:B------:R-:W-:Y:S02]  /*69d0*/  FSEL R186, R28, -INF , P0 ;  /* 0xff8000001cba7808 */ /* 0x000fe40000000000 */
[----:B------:R-:W-:Y:S02]  /*69e0*/  ISETP.GT.AND P0, PT, R0, 0x21, PT ;  /* 0x000000210000780c */ /* 0x000fe40003f04270 */
[----:B------:R-:W-:Y:S02]  /*69f0*/  FMNMX.FTZ R2, R156, R2, !PT ;  /* 0x000000029c027209 */ /* 0x000fe40007810000 */
[----:B------:R-:W-:Y:S02]  /*6a00*/  FMNMX.FTZ R125, R150, R125, !PT ;  /* 0x0000007d967d7209 */ /* 0x000fe40007810000 */
[----:B------:R-:W-:Y:S02]  /*6a10*/  FSEL R144, R23, -INF , P0 ;  /* 0xff80000017907808 */ /* 0x000fe40000000000 */
[----:B------:R-:W-:Y:S02]  /*6a20*/  ISETP.GT.AND P0, PT, R0, 0x28, PT ;  /* 0x000000280000780c */ /* 0x000fe40003f04270 */
[----:B------:R-:W-:Y:S02]  /*6a30*/  FMNMX.FTZ R2, R147, R2, !PT ;  /* 0x0000000293027209 */ /* 0x000fe40007810000 */
[----:B------:R-:W-:Y:S02]  /*6a40*/  FSEL R185, R29, -INF , P6 ;  /* 0xff8000001db97808 */ /* 0x000fe40003000000 */
[----:B------:R-:W-:Y:S02]  /*6a50*/  FMNMX.FTZ R125, R186, R125, !PT ;  /* 0x0000007dba7d7209 */ /* 0x000fe40007810000 */
[----:B------:R-:W-:Y:S02]  /*6a60*/  FSEL R181, R33, -INF , P1 ;  /* 0xff80000021b57808 */ /* 0x000fe40000800000 */
        /* <DEDUP_REMOVED lines=9> */
[----:B------:R-:W-:Y:S02]  /*6b00*/  FSEL R184, R30, -INF , P1 ;  /* 0xff8000001eb87808 */ /* 0x000fe40000800000 */
[C---:B------:R-:W-:Y:S02]  /*6b10*/  ISETP.GT.AND P0, PT, R0.reuse, 0x31, PT ;  /* 0x000000310000780c */ /* 0x040fe40003f04270 */
[----:B------:R-:W-:Y:S02]  /*6b20*/  FMNMX.FTZ R2, R157, R2, !PT ;  /* 0x000000029d027209 */ /* 0x000fe40007810000 */
[----:B------:R-:W-:Y:S02]  /*6b30*/  FMNMX.FTZ R125, R181, R125, !PT ;  /* 0x0000007db57d7209 */ /* 0x000fe40007810000 */
[----:B------:R-:W-:Y:S02]  /*6b40*/  FSEL R183, R31, -INF , P0 ;  /* 0xff8000001fb77808 */ /* 0x000fe40000000000 */
[----:B------:R-:W-:Y:S01]  /*6b50*/  ISETP.GT.AND P1, PT, R0, 0x38, PT ;  /* 0x000000380000780c */ /* 0x000fe20003f24270 */
[----:B------:R-:W1:Y:S01]  /*6b60*/  SHFL.BFLY PT, R3, R125, 0x2, 0x1f ;  /* 0x0c401f007d037f89 */ /* 0x000e6200000e0000 */
[----:B------:R-:W-:Y:S02]  /*6b70*/  FMNMX.FTZ R2, R184, R2, !PT ;  /* 0x00000002b8027209 */ /* 0x000fe40007810000 */
[----:B------:R-:W-:Y:S02]  /*6b80*/  FSEL R187, R34, -INF , P1 ;  /* 0xff80000022bb7808 */ /* 0x000fe40000800000 */
[----:B------:R-:W-:Y:S02]  /*6b90*/  ISETP.GT.AND P0, PT, R0, 0x39, PT ;  /* 0x000000390000780c */ /* 0x000fe40003f04270 */
[----:B------:R-:W-:Y:S02]  /*6ba0*/  FMNMX.FTZ R0, R183, R2, !PT ;  /* 0x00000002b7007209 */ /* 0x000fe40007810000 */
[----:B------:R-:W-:Y:S02]  /*6bb0*/  FSEL R191, R35, -INF , P0 ;  /* 0xff80000023bf7808 */ /* 0x000fe40000000000 */
[----:B------:R-:W-:Y:S04]  /*6bc0*/  FMNMX.FTZ R0, R187, R0, !PT ;  /* 0x00000000bb007209 */ /* 0x000fe80007810000 */
        /* <DEDUP_REMOVED lines=8> */
[----:B------:R-:W-:Y:S05]  /*6c50*/  FMUL.FTZ R141, R125, c[0x0][0x2d0] ;  /* 0x0000b4007d8d7a20 */ /* 0x000fea0000410000 */
[----:B------:R-:W-:Y:S05]  /*6c60*/  FSEL R141, R141, RZ, P1 ;  /* 0x000000ff8d8d7208 */ /* 0x000fea0000800000 */
[--C-:B------:R-:W-:Y:S04]  /*6c70*/  FFMA.FTZ R2, R4, c[0x0][0x2d0], -R141.reuse ;  /* 0x0000b40004027a23 */ /* 0x100fe8000001088d */
[----:B------:R1:W-:Y:S01]  /*6c80*/  MUFU.EX2 R190, R2 ;  /* 0x0000000200be7308 */ /* 0x0003e20000000800 */
[----:B--2---:R-:W-:Y:S01]  /*6c90*/  FMNMX.FTZ R124, R0, R124, !PT ;  /* 0x0000007c007c7209 */ /* 0x004fe20007810000 */
[--C-:B------:R-:W-:Y:S03]  /*6ca0*/  FFMA.FTZ R0, R8, c[0x0][0x2d0], -R141.reuse ;  /* 0x0000b40008007a23 */ /* 0x100fe6000001088d */
[C---:B------:R-:W-:Y:S01]  /*6cb0*/  FSETP.NEU.FTZ.AND P0, PT, R124.reuse, -INF , PT ;  /* 0xff8000007c00780b */ /* 0x040fe20003f1d000 */
[----:B------:R-:W-:Y:S04]  /*6cc0*/  FMUL.FTZ R142, R124, c[0x0][0x2d0] ;  /* 0x0000b4007c8e7a20 */ /* 0x000fe80000410000 */
[----:B------:R2:W-:Y:S01]  /*6cd0*/  MUFU.EX2 R197, R0 ;  /* 0x0000000000c57308 */ /* 0x0005e20000000800 */
[----:B------:R-:W-:Y:S05]  /*6ce0*/  FSEL R142, R142, RZ, P0 ;  /* 0x000000ff8e8e7208 */ /* 0x000fea0000000000 */
[----:B------:R-:W-:Y:S04]  /*6cf0*/  FFMA.FTZ R3, R11, c[0x0][0x2d0], -R142 ;  /* 0x0000b4000b037a23 */ /* 0x000fe8000001088e */
[----:B------:R3:W-:Y:S01]  /*6d00*/  MUFU.EX2 R193, R3 ;  /* 0x0000000300c17308 */ /* 0x0007e20000000800 */
[--C-:B-1----:R-:W-:Y:S09]  /*6d10*/  FFMA.FTZ R2, R5, c[0x0][0x2d0], -R141.reuse ;  /* 0x0000b40005027a23 */ /* 0x102ff2000001088d */
[----:B------:R1:W4:Y:S01]  /*6d20*/  MUFU.EX2 R189, R2 ;  /* 0x0000000200bd7308 */ /* 0x0003220000000800 */
[----:B--2---:R-:W-:Y:S09]  /*6d30*/  FFMA.FTZ R0, R9, c[0x0][0x2d0], -R141 ;  /* 0x0000b40009007a23 */ /* 0x004ff2000001088d */
[----:B------:R2:W5:Y:S01]  /*6d40*/  MUFU.EX2 R196, R0 ;  /* 0x0000000000c47308 */ /* 0x0005620000000800 */
[----:B---3--:R-:W-:Y:S05]  /*6d50*/  IADD3 R3, R171, R160, RZ ;  /* 0x000000a0ab037210 */ /* 0x008fea0007ffe0ff */
[----:B------:R-:W-:Y:S01]  /*6d60*/  LDSM.16.MT88.4 R28, [R3] ;  /* 0x00000000031c783b */ /* 0x000fe20000004200 */
[----:B-1----:R-:W-:Y:S02]  /*6d70*/  FSEL R2, R125, RZ, P1 ;  /* 0x000000ff7d027208 */ /* 0x002fe40000800000 */
[----:B----4-:R-:W-:Y:S02]  /*6d80*/  F2FP.PACK_AB R136, R189, R190 ;  /* 0x000000bebd88723e */ /* 0x010fe400000000ff */
[----:B------:R-:W-:Y:S01]  /*6d90*/  ISETP.GE.AND P1, PT, R198, 0x1, PT ;  /* 0x00000001c600780c */ /* 0x000fe20003f26270 */
[----:B------:R-:W-:Y:S01]  /*6da0*/  FADD.FTZ R2, -R2, R126 ;  /* 0x0000007e02027221 */ /* 0x000fe20000010100 */
[----:B------:R-:W-:Y:S03]  /*6db0*/  IADD3 R126, R170, R160, RZ ;  /* 0x000000a0aa7e7210 */ /* 0x000fe60007ffe0ff */
[----:B------:R-:W-:Y:S01]  /*6dc0*/  FMUL.FTZ R2, R2, c[0x0][0x2d0] ;  /* 0x0000b40002027a20 */ /* 0x000fe20000410000 */
[----:B------:R-:W-:Y:S01]  /*6dd0*/  IADD3 R140, R168, R126, RZ ;  /* 0x0000007ea88c7210 */ /* 0x000fe20007ffe0ff */
[--C-:B--2---:R-:W-:Y:S01]  /*6de0*/  FFMA.FTZ R0, R6, c[0x0][0x2d0], -R142.reuse ;  /* 0x0000b40006007a23 */ /* 0x104fe2000001088e */
[----:B------:R-:W1:Y:S01]  /*6df0*/  LDSM.16.MT88.4 R12, [R126] ;  /* 0x000000007e0c783b */ /* 0x000e620000004200 */
[----:B-----5:R-:W-:Y:S02]  /*6e00*/  F2FP.PACK_AB R138, R196, R197 ;  /* 0x000000c5c48a723e */ /* 0x020fe400000000ff */
[----:B------:R2:W-:Y:S05]  /*6e10*/  MUFU.EX2 R188, R0 ;  /* 0x0000000000bc7308 */ /* 0x0005ea0000000800 */
[----:B------:R-:W3:Y:S05]  /*6e20*/  LDSM.16.MT88.4 R20, [R140] ;  /* 0x000000008c14783b */ /* 0x000eea0000004200 */
[----:B------:R-:W4:Y:S01]  /*6e30*/  MUFU.EX2 R2, R2 ;  /* 0x0000000200027308 */ /* 0x000f220000000800 */
[--C-:B--2---:R-:W-:Y:S09]  /*6e40*/  FFMA.FTZ R0, R7, c[0x0][0x2d0], -R142.reuse ;  /* 0x0000b40007007a23 */ /* 0x104ff2000001088e */
[----:B------:R2:W5:Y:S01]  /*6e50*/  MUFU.EX2 R195, R0 ;  /* 0x0000000000c37308 */ /* 0x0005620000000800 */
        /* <DEDUP_REMOVED lines=9> */
[--C-:B--2---:R-:W-:Y:S01]  /*6ef0*/  FFMA.FTZ R0, R10, c[0x0][0x2d0], -R142.reuse ;  /* 0x0000b4000a007a23 */ /* 0x104fe2000001088e */
[----:B-----5:R-:W-:Y:S01]  /*6f00*/  F2FP.PACK_AB R137, R195, R188 ;  /* 0x000000bcc389723e */ /* 0x020fe200000000ff */
[C---:B------:R-:W-:Y:S02]  /*6f10*/  FMUL.FTZ R33, R2.reuse, R121 ;  /* 0x0000007902217220 */ /* 0x040fe40000410000 */
[----:B------:R2:W4:Y:S01]  /*6f20*/  MUFU.EX2 R194, R0 ;  /* 0x0000000000c27308 */ /* 0x0005220000000800 */
        /* <DEDUP_REMOVED lines=12> */
[----:B--2---:R-:W-:Y:S01]  /*6ff0*/  FSEL R0, R124, RZ, P0 ;  /* 0x000000ff7c007208 */ /* 0x004fe20000000000 */
[C---:B------:R-:W-:Y:S01]  /*7000*/  FMUL.FTZ R60, R2.reuse, R60 ;  /* 0x0000003c023c7220 */ /* 0x040fe20000410000 */
[----:B----4-:R-:W-:Y:S01]  /*7010*/  F2FP.PACK_AB R139, R193, R194 ;  /* 0x000000c2c18b723e */ /* 0x010fe200000000ff */
[----:B------:R-:W-:Y:S02]  /*7020*/  FMUL.FTZ R61, R2, R61 ;  /* 0x0000003d023d7220 */ /* 0x000fe40000410000 */
[----:B------:R-:W-:Y:S01]  /*7030*/  FADD.FTZ R0, -R0, R127 ;  /* 0x0000007f00007221 */ /* 0x000fe20000010100 */
[----:B------:R-:W-:Y:S01]  /*7040*/  IADD3 R127, R168, R3, RZ ;  /* 0x00000003a87f7210 */ /* 0x000fe20007ffe0ff */
[----:B------:R-:W-:Y:S02]  /*7050*/  FMUL.FTZ R64, R2, R64 ;  /* 0x0000004002407220 */ /* 0x000fe40000410000 */
[----:B------:R-:W-:Y:S02]  /*7060*/  FMUL.FTZ R0, R0, c[0x0][0x2d0] ;  /* 0x0000b40000007a20 */ /* 0x000fe40000410000 */
[C---:B------:R-:W-:Y:S02]  /*7070*/  FMUL.FTZ R65, R2.reuse, R65 ;  /* 0x0000004102417220 */ /* 0x040fe40000410000 */
        /* <DEDUP_REMOVED lines=14> */
[C---:B--2---:R-:W-:Y:S02]  /*7160*/  FMUL.FTZ R6, R0.reuse, R130 ;  /* 0x0000008200067220 */ /* 0x044fe40000410000 */
[C---:B------:R-:W-:Y:S02]  /*7170*/  FMUL.FTZ R7, R0.reuse, R131 ;  /* 0x0000008300077220 */ /* 0x040fe40000410000 */
[C---:B------:R-:W-:Y:S02]  /*7180*/  FMUL.FTZ R10, R0.reuse, R134 ;  /* 0x00000086000a7220 */ /* 0x040fe40000410000 */
[C---:B------:R-:W-:Y:S02]  /*7190*/  FMUL.FTZ R11, R0.reuse, R135 ;  /* 0x00000087000b7220 */ /* 0x040fe40000410000 */
[----:B------:R-:W-:Y:S01]  /*71a0*/  LDSM.16.MT88.4 R132, [R126+0x1800] ;  /* 0x001800007e84783b */ /* 0x000fe20000004200 */
[C---:B-1----:R-:W-:Y:S05]  /*71b0*/  HMMA.16816.F32 R4, R136.reuse, R12, R4 ;  /* 0x0000000c8804723c */ /* 0x042fea0000001804 */
[----:B------:R-:W-:Y:S02]  /*71c0*/  FMUL.FTZ R18, R0, R106 ;  /* 0x0000006a00127220 */ /* 0x000fe40000410000 */
[C---:B------:R-:W-:Y:S01]  /*71d0*/  FMUL.FTZ R12, R2.reuse, R100 ;  /* 0x00000064020c7220 */ /* 0x040fe20000410000 */
[C---:B------:R-:W-:Y:S04]  /*71e0*/  HMMA.16816.F32 R8, R136.reuse, R14, R8 ;  /* 0x0000000e8808723c */ /* 0x040fe80000001808 */
[----:B------:R-:W-:Y:S02]  /*71f0*/  FMUL.FTZ R13, R2, R101 ;  /* 0x00000065020d7220 */ /* 0x000fe40000410000 */
[C---:B------:R-:W-:Y:S02]  /*7200*/  FMUL.FTZ R19, R0.reuse, R107 ;  /* 0x0000006b00137220 */ /* 0x040fe40000410000 */
[C---:B------:R-:W-:Y:S01]  /*7210*/  FMUL.FTZ R14, R0.reuse, R102 ;  /* 0x00000066000e7220 */ /* 0x040fe20000410000 */
[----:B------:R-:W-:Y:S03]  /*7220*/  LDSM.16.MT88.4 R104, [R126+0x2000] ;  /* 0x002000007e68783b */ /* 0x000fe60000004200 */
[C---:B------:R-:W-:Y:S02]  /*7230*/  FMUL.FTZ R15, R0.reuse, R103 ;  /* 0x00000067000f7220 */ /* 0x040fe40000410000 */
[C---:B------:R-:W-:Y:S02]  /*7240*/  FMUL.FTZ R26, R0.reuse, R114 ;  /* 0x00000072001a7220 */ /* 0x040fe40000410000 */
[C---:B------:R-:W-:Y:S01]  /*7250*/  FMUL.FTZ R27, R0.reuse, R115 ;  /* 0x00000073001b7220 */ /* 0x040fe20000410000 */
[----:B------:R-:W1:Y:S01]  /*7260*/  LDSM.16.MT88.4 R100, [R127] ;  /* 0x000000007f64783b */ /* 0x000e620000004200 */
[C---:B------:R-:W-:Y:S01]  /*7270*/  FMUL.FTZ R34, R0.reuse, R122 ;  /* 0x0000007a00227220 */ /* 0x040fe20000410000 */
[C---:B---3--:R-:W-:Y:S03]  /*7280*/  HMMA.16816.F32 R12, R136.reuse, R20, R12 ;  /* 0x00000014880c723c */ /* 0x048fe6000000180c */
[C---:B------:R-:W-:Y:S02]  /*7290*/  FMUL.FTZ R35, R0.reuse, R123 ;  /* 0x0000007b00237220 */ /* 0x040fe40000410000 */
[----:B------:R-:W-:Y:S01]  /*72a0*/  FMUL.FTZ R38, R0, R38 ;  /* 0x0000002600267220 */ /* 0x000fe20000410000 */
[----:B------:R-:W-:Y:S01]  /*72b0*/  LDSM.16.MT88.4 R120, [R127+0x1800] ;  /* 0x001800007f78783b */ /* 0x000fe20000004200 */
[C---:B------:R-:W-:Y:S01]  /*72c0*/  FMUL.FTZ R21, R2.reuse, R109 ;  /* 0x0000006d02157220 */ /* 0x040fe20000410000 */
[C---:B------:R-:W-:Y:S04]  /*72d0*/  HMMA.16816.F32 R16, R136.reuse, R22, R16 ;  /* 0x000000168810723c */ /* 0x040fe80000001810 */
[----:B------:R-:W-:Y:S02]  /*72e0*/  FMUL.FTZ R20, R2, R108 ;  /* 0x0000006c02147220 */ /* 0x000fe40000410000 */
[C---:B------:R-:W-:Y:S02]  /*72f0*/  FMUL.FTZ R39, R0.reuse, R39 ;  /* 0x0000002700277220 */ /* 0x040fe40000410000 */
[C---:B------:R-:W-:Y:S04]  /*7300*/  FMUL.FTZ R22, R0.reuse, R110 ;  /* 0x0000006e00167220 */ /* 0x040fe80000410000 */
[C---:B------:R-:W-:Y:S02]  /*7310*/  FMUL.FTZ R23, R0.reuse, R111 ;  /* 0x0000006f00177220 */ /* 0x040fe40000410000 */
[C---:B------:R-:W-:Y:S02]  /*7320*/  FMUL.FTZ R42, R0.reuse, R42 ;  /* 0x0000002a002a7220 */ /* 0x040fe40000410000 */
[C---:B------:R-:W-:Y:S02]  /*7330*/  FMUL.FTZ R43, R0.reuse, R43 ;  /* 0x0000002b002b7220 */ /* 0x040fe40000410000 */
[C---:B------:R-:W-:Y:S01]  /*7340*/  FMUL.FTZ R46, R0.reuse, R46 ;  /* 0x0000002e002e7220 */ /* 0x040fe20000410000 */
[C---:B------:R-:W-:Y:S03]  /*7350*/  HMMA.16816.F32 R20, R136.reuse, R28, R20 ;  /* 0x0000001c8814723c */ /* 0x040fe60000001814 */
[C---:B------:R-:W-:Y:S02]  /*7360*/  FMUL.FTZ R47, R0.reuse, R47 ;  /* 0x0000002f002f7220 */ /* 0x040fe40000410000 */
[----:B------:R-:W-:Y:S02]  /*7370*/  FMUL.FTZ R50, R0, R50 ;  /* 0x0000003200327220 */ /* 0x000fe40000410000 */
        /* <DEDUP_REMOVED lines=17> */
[C---:B------:R-:W-:Y:S04]  /*7490*/  HMMA.16816.F32 R36, R136.reuse, R104, R36 ;  /* 0x000000688824723c */ /* 0x040fe80000001824 */
[C---:B------:R-:W-:Y:S02]  /*74a0*/  FMUL.FTZ R70, R0.reuse, R70 ;  /* 0x0000004600467220 */ /* 0x040fe40000410000 */
[C---:B------:R-:W-:Y:S02]  /*74b0*/  FMUL.FTZ R71, R0.reuse, R71 ;  /* 0x0000004700477220 */ /* 0x040fe40000410000 */
[C---:B------:R-:W-:Y:S01]  /*74c0*/  HMMA.16816.F32 R40, R136.reuse, R106, R40 ;  /* 0x0000006a8828723c */ /* 0x040fe20000001828 */
[----:B------:R-:W2:Y:S03]  /*74d0*/  LDSM.16.MT88.4 R104, [R3+0x2000] ;  /* 0x002000000368783b */ /* 0x000ea60000004200 */
        /* <DEDUP_REMOVED lines=9> */
[----:B------:R-:W-:Y:S01]  /*7570*/  FMUL.FTZ R91, R0, R91 ;  /* 0x0000005b005b7220 */ /* 0x000fe20000410000 */
[C---:B-1----:R-:W-:Y:S03]  /*7580*/  HMMA.16816.F32 R44, R136.reuse, R100, R44 ;  /* 0x00000064882c723c */ /* 0x042fe6000000182c */
[--C-:B------:R-:W-:Y:S02]  /*7590*/  FFMA.FTZ R108, R143, c[0x0][0x2d0], -R141.reuse ;  /* 0x0000b4008f6c7a23 */ /* 0x100fe4000001088d */
[----:B------:R-:W-:Y:S02]  /*75a0*/  FMUL.FTZ R93, R2, R93 ;  /* 0x0000005d025d7220 */ /* 0x000fe40000410000 */
[----:B------:R1:W3:Y:S01]  /*75b0*/  MUFU.EX2 R180, R108 ;  /* 0x0000006c00b47308 */ /* 0x0002e20000000800 */
[C---:B------:R-:W-:Y:S01]  /*75c0*/  HMMA.16816.F32 R48, R136.reuse, R102, R48 ;  /* 0x000000668830723c */ /* 0x040fe20000001830 */
[----:B------:R-:W4:Y:S03]  /*75d0*/  LDSM.16.MT88.4 R100, [R127+0x2000] ;  /* 0x002000007f64783b */ /* 0x000f260000004200 */
[C---:B------:R-:W-:Y:S02]  /*75e0*/  FMUL.FTZ R94, R0.reuse, R94 ;  /* 0x0000005e005e7220 */ /* 0x040fe40000410000 */
[----:B------:R-:W-:Y:S02]  /*75f0*/  FMUL.FTZ R95, R0, R95 ;  /* 0x0000005f005f7220 */ /* 0x000fe40000410000 */
[C---:B--2---:R-:W-:Y:S04]  /*7600*/  HMMA.16816.F32 R52, R136.reuse, R104, R52 ;  /* 0x000000688834723c */ /* 0x044fe80000001834 */
[C---:B------:R-:W-:Y:S02]  /*7610*/  FMUL.FTZ R96, R2.reuse, R96 ;  /* 0x0000006002607220 */ /* 0x040fe40000410000 */
[----:B------:R-:W-:Y:S02]  /*7620*/  FMUL.FTZ R97, R2, R97 ;  /* 0x0000006102617220 */ /* 0x000fe40000410000 */
[C---:B------:R-:W-:Y:S01]  /*7630*/  HMMA.16816.F32 R56, R136.reuse, R106, R56 ;  /* 0x0000006a8838723c */ /* 0x040fe20000001838 */
[----:B------:R-:W2:Y:S03]  /*7640*/  LDSM.16.MT88.4 R104, [R126+0x4000] ;  /* 0x004000007e68783b */ /* 0x000ea60000004200 */
[C---:B------:R-:W-:Y:S02]  /*7650*/  FMUL.FTZ R98, R0.reuse, R98 ;  /* 0x0000006200627220 */ /* 0x040fe40000410000 */
[----:B------:R-:W-:Y:S02]  /*7660*/  FMUL.FTZ R99, R0, R99 ;  /* 0x0000006300637220 */ /* 0x000fe40000410000 */
[----:B-1----:R-:W-:Y:S04]  /*7670*/  FFMA.FTZ R108, R153, c[0x0][0x2d0], -R142 ;  /* 0x0000b400996c7a23 */ /* 0x002fe8000001088e */
[----:B------:R1:W5:Y:S01]  /*7680*/  MUFU.EX2 R178, R108 ;  /* 0x0000006c00b27308 */ /* 0x0003620000000800 */
[--C-:B------:R-:W-:Y:S02]  /*7690*/  FFMA.FTZ R112, R151, c[0x0][0x2d0], -R141.reuse ;  /* 0x0000b40097707a23 */ /* 0x100fe4000001088d */
[--C-:B------:R-:W-:Y:S02]  /*76a0*/  FFMA.FTZ R116, R185, c[0x0][0x2d0], -R141.reuse ;  /* 0x0000b400b9747a23 */ /* 0x100fe4000001088d */
[--C-:B------:R-:W-:Y:S02]  /*76b0*/  FFMA.FTZ R117, R182, c[0x0][0x2d0], -R141.reuse ;  /* 0x0000b400b6757a23 */ /* 0x100fe4000001088d */
[----:B------:R-:W-:Y:S02]  /*76c0*/  FFMA.FTZ R2, R2, R202, R190 ;  /* 0x000000ca02027223 */ /* 0x000fe400000100be */
[----:B------:R-:W-:Y:S01]  /*76d0*/  FFMA.FTZ R0, R0, R203, R188 ;  /* 0x000000cb00007223 */ /* 0x000fe200000100bc */
[----:B------:R3:W-:Y:S01]  /*76e0*/  MUFU.EX2 R153, R112 ;  /* 0x0000007000997308 */ /* 0x0007e20000000800 */
[----:B------:R-:W-:Y:S01]  /*76f0*/  FADD.FTZ R2, R189, R2 ;  /* 0x00000002bd027221 */ /* 0x000fe20000010000 */
[C---:B----4-:R-:W-:Y:S03]  /*7700*/  HMMA.16816.F32 R60, R136.reuse, R100, R60 ;  /* 0x00000064883c723c */ /* 0x050fe6000000183c */
[----:B------:R-:W-:Y:S02]  /*7710*/  FADD.FTZ R0, R195, R0 ;  /* 0x00000000c3007221 */ /* 0x000fe40000010000 */
[----:B------:R-:W-:Y:S02]  /*7720*/  FADD.FTZ R2, R197, R2 ;  /* 0x00000002c5027221 */ /* 0x000fe40000010000 */
[----:B------:R-:W-:Y:S01]  /*7730*/  FADD.FTZ R0, R194, R0 ;  /* 0x00000000c2007221 */ /* 0x000fe20000010000 */
[C---:B------:R-:W-:Y:S01]  /*7740*/  HMMA.16816.F32 R64, R136.reuse, R102, R64 ;  /* 0x000000668840723c */ /* 0x040fe20000001840 */
[----:B------:R-:W4:Y:S03]  /*7750*/  LDSM.16.MT88.4 R100, [R140+0x4000] ;  /* 0x004000008c64783b */ /* 0x000f260000004200 */
[----:B-1----:R-:W-:Y:S02]  /*7760*/  FFMA.FTZ R108, R154, c[0x0][0x2d0], -R142 ;  /* 0x0000b4009a6c7a23 */ /* 0x002fe4000001088e */
[----:B------:R-:W-:Y:S02]  /*7770*/  FADD.FTZ R2, R196, R2 ;  /* 0x00000002c4027221 */ /* 0x000fe40000010000 */
[C---:B--2---:R-:W-:Y:S01]  /*7780*/  HMMA.16816.F32 R68, R136.reuse, R104, R68 ;  /* 0x000000688844723c */ /* 0x044fe20000001844 */
[----:B------:R1:W2:Y:S03]  /*7790*/  MUFU.EX2 R177, R108 ;  /* 0x0000006c00b17308 */ /* 0x0002a60000000800 */
[----:B------:R-:W-:Y:S02]  /*77a0*/  FADD.FTZ R0, R193, R0 ;  /* 0x00000000c1007221 */ /* 0x000fe40000010000 */
[----:B---3--:R-:W-:Y:S02]  /*77b0*/  FFMA.FTZ R112, R147, c[0x0][0x2d0], -R142 ;  /* 0x0000b40093707a23 */ /* 0x008fe4000001088e */
[C---:B------:R-:W-:Y:S01]  /*77c0*/  HMMA.16816.F32 R72, R136.reuse, R106, R72 ;  /* 0x0000006a8848723c */ /* 0x040fe20000001848 */
[----:B------:R-:W3:Y:S02]  /*77d0*/  LDSM.16.MT88.4 R104, [R3+0x4000] ;  /* 0x004000000368783b */ /* 0x000ee40000004200 */
[----:B------:R4:W-:Y:S01]  /*77e0*/  MUFU.EX2 R151, R112 ;  /* 0x0000007000977308 */ /* 0x0009e20000000800 */
[----:B------:R-:W-:Y:S02]  /*77f0*/  FADD.FTZ R2, R180, R2 ;  /* 0x00000002b4027221 */ /* 0x000fe40000010000 */
[----:B-----5:R-:W-:Y:S07]  /*7800*/  FADD.FTZ R0, R178, R0 ;  /* 0x00000000b2007221 */ /* 0x020fee0000010000 */
[----:B------:R-:W-:Y:S01]  /*7810*/  MUFU.EX2 R147, R116 ;  /* 0x0000007400937308 */ /* 0x000fe20000000800 */
[----:B-1----:R-:W-:Y:S01]  /*7820*/  LDSM.16.MT88.4 R108, [R140+0x800] ;  /* 0x000800008c6c783b */ /* 0x002fe20000004200 */
[----:B--2---:R-:W-:Y:S01]  /*7830*/  FADD.FTZ R0, R177, R0 ;  /* 0x00000000b1007221 */ /* 0x004fe20000010000 */
[C---:B----4-:R-:W-:Y:S03]  /*7840*/  HMMA.16816.F32 R76, R136.reuse, R100, R76 ;  /* 0x00000064884c723c */ /* 0x050fe6000000184c */
[----:B------:R-:W-:Y:S04]  /*7850*/  FFMA.FTZ R112, R144, c[0x0][0x2d0], -R142 ;  /* 0x0000b40090707a23 */ /* 0x000fe8000001088e */
[--C-:B------:R-:W-:Y:S01]  /*7860*/  FFMA.FTZ R100, R152, c[0x0][0x2d0], -R141.reuse ;  /* 0x0000b40098647a23 */ /* 0x100fe2000001088d */
[C---:B------:R-:W-:Y:S01]  /*7870*/  HMMA.16816.F32 R80, R136.reuse, R102, R80 ;  /* 0x000000668850723c */ /* 0x040fe20000001850 */
[----:B------:R1:W-:Y:S07]  /*7880*/  MUFU.EX2 R152, R112 ;  /* 0x0000007000987308 */ /* 0x0003ee0000000800 */
[C---:B---3--:R-:W-:Y:S03]  /*7890*/  HMMA.16816.F32 R84, R136.reuse, R104, R84 ;  /* 0x000000688854723c */ /* 0x048fe60000001854 */
[----:B------:R2:W3:Y:S04]  /*78a0*/  MUFU.EX2 R179, R100 ;  /* 0x0000006400b37308 */ /* 0x0004e80000000800 */
[--C-:B------:R-:W-:Y:S01]  /*78b0*/  FFMA.FTZ R104, R148, c[0x0][0x2d0], -R141.reuse ;  /* 0x0000b40094687a23 */ /* 0x100fe2000001088d */
[C---:B------:R-:W-:Y:S05]  /*78c0*/  HMMA.16816.F32 R88, R136.reuse, R106, R88 ;  /* 0x0000006a8858723c */ /* 0x040fea0000001858 */
[----:B------:R4:W5:Y:S01]  /*78d0*/  MUFU.EX2 R175, R104 ;  /* 0x0000006800af7308 */ /* 0x0009620000000800 */
[--C-:B-1----:R-:W-:Y:S09]  /*78e0*/  FFMA.FTZ R112, R158, c[0x0][0x2d0], -R141.reuse ;  /* 0x0000b4009e707a23 */ /* 0x102ff2000001088d */
[----:B------:R1:W-:Y:S01]  /*78f0*/  MUFU.EX2 R154, R112 ;  /* 0x00000070009a7308 */ /* 0x0003e20000000800 */
[----:B--2---:R-:W2:Y:S01]  /*7900*/  LDSM.16.MT88.4 R100, [R127+0x4000] ;  /* 0x004000007f64783b */ /* 0x004ea20000004200 */
[----:B---3--:R-:W-:Y:S02]  /*7910*/  FADD.FTZ R2, R179, R2 ;  /* 0x00000002b3027221 */ /* 0x008fe40000010000 */
[--C-:B----4-:R-:W-:Y:S02]  /*7920*/  FFMA.FTZ R104, R149, c[0x0][0x2d0], -R141.reuse ;  /* 0x0000b40095687a23 */ /* 0x110fe4000001088d */
[----:B-----5:R-:W-:Y:S04]  /*7930*/  FADD.FTZ R2, R175, R2 ;  /* 0x00000002af027221 */ /* 0x020fe80000010000 */
[----:B------:R3:W4:Y:S01]  /*7940*/  MUFU.EX2 R174, R104 ;  /* 0x0000006800ae7308 */ /* 0x0007220000000800 */
[--C-:B-1----:R-:W-:Y:S01]  /*7950*/  FFMA.FTZ R112, R150, c[0x0][0x2d0], -R141.reuse ;  /* 0x0000b40096707a23 */ /* 0x102fe2000001088d */
[----:B---3--:R-:W1:Y:S01]  /*7960*/  LDSM.16.MT88.4 R104, [R126+0x800] ;  /* 0x000800007e68783b */ /* 0x008e620000004200 */
[C---:B----4-:R-:W-:Y:S01]  /*7970*/  FADD.FTZ R2, R174.reuse, R2 ;  /* 0x00000002ae027221 */ /* 0x050fe20000010000 */
[C---:B--2---:R-:W-:Y:S07]  /*7980*/  HMMA.16816.F32 R92, R136.reuse, R100, R92 ;  /* 0x00000064885c723c */ /* 0x044fee000000185c */
[--C-:B------:R-:W-:Y:S01]  /*7990*/  FFMA.FTZ R100, R155, c[0x0][0x2d0], -R142.reuse ;  /* 0x0000b4009b647a23 */ /* 0x100fe2000001088e */
[----:B------:R-:W-:Y:S01]  /*79a0*/  HMMA.16816.F32 R96, R136, R102, R96 ;  /* 0x000000668860723c */ /* 0x000fe20000001860 */
[----:B------:R2:W-:Y:S03]  /*79b0*/  MUFU.EX2 R155, R112 ;  /* 0x00000070009b7308 */ /* 0x0005e60000000800 */
[----:B------:R-:W-:Y:S03]  /*79c0*/  F2FP.PACK_AB R101, R177, R178 ;  /* 0x000000b2b165723e */ /* 0x000fe600000000ff */
[----:B------:R-:W-:Y:S04]  /*79d0*/  F2FP.PACK_AB R102, R174, R175 ;  /* 0x000000afae66723e */ /* 0x000fe800000000ff */
[----:B------:R3:W4:Y:S01]  /*79e0*/  MUFU.EX2 R160, R100 ;  /* 0x0000006400a07308 */ /* 0x0007220000000800 */
[--C-:B--2---:R-:W-:Y:S09]  /*79f0*/  FFMA.FTZ R112, R186, c[0x0][0x2d0], -R141.reuse ;  /* 0x0000b400ba707a23 */ /* 0x104ff2000001088d */
[----:B------:R2:W5:Y:S01]  /*7a00*/  MUFU.EX2 R144, R112 ;  /* 0x0000007000907308 */ /* 0x0005620000000800 */
[----:B---3--:R-:W-:Y:S02]  /*7a10*/  FFMA.FTZ R100, R156, c[0x0][0x2d0], -R142 ;  /* 0x0000b4009c647a23 */ /* 0x008fe4000001088e */
[----:B----4-:R-:W-:Y:S07]  /*7a20*/  FADD.FTZ R0, R160, R0 ;  /* 0x00000000a0007221 */ /* 0x010fee0000010000 */
[----:B------:R3:W4:Y:S01]  /*7a30*/  MUFU.EX2 R159, R100 ;  /* 0x00000064009f7308 */ /* 0x0007220000000800 */
[----:B--2---:R-:W-:Y:S01]  /*7a40*/  LDSM.16.MT88.4 R112, [R127+0x5000] ;  /* 0x005000007f70783b */ /* 0x004fe20000004200 */
[----:B-----5:R-:W-:Y:S02]  /*7a50*/  F2FP.PACK_AB R136, R147, R144 ;  /* 0x000000909388723e */ /* 0x020fe400000000ff */
[----:B---3--:R-:W-:Y:S01]  /*7a60*/  F2FP.PACK_AB R100, R179, R180 ;  /* 0x000000b4b364723e */ /* 0x008fe200000000ff */
[C---:B----4-:R-:W-:Y:S01]  /*7a70*/  FADD.FTZ R0, R159.reuse, R0 ;  /* 0x000000009f007221 */ /* 0x050fe20000010000 */
[----:B------:R-:W-:Y:S03]  /*7a80*/  F2FP.PACK_AB R103, R159, R160 ;  /* 0x000000a09f67723e */ /* 0x000fe600000000ff */
[----:B------:R-:W-:Y:S04]  /*7a90*/  FADD.FTZ R0, R151, R0 ;  /* 0x0000000097007221 */ /* 0x000fe80000010000 */
[C---:B-1----:R-:W-:Y:S05]  /*7aa0*/  HMMA.16816.F32 R4, R100.reuse, R104, R4 ;  /* 0x000000686404723c */ /* 0x042fea0000001804 */
[----:B------:R-:W-:Y:S03]  /*7ab0*/  FADD.FTZ R0, R152, R0 ;  /* 0x0000000098007221 */ /* 0x000fe60000010000 */
        /* <DEDUP_REMOVED lines=26> */
[C---:B--2---:R-:W-:Y:S07]  /*7c60*/  HMMA.16816.F32 R76, R100.reuse, R108, R76 ;  /* 0x0000006c644c723c */ /* 0x044fee000000184c */
[--C-:B------:R-:W-:Y:S01]  /*7c70*/  FFMA.FTZ R108, R146, c[0x0][0x2d0], -R141.reuse ;  /* 0x0000b400926c7a23 */ /* 0x100fe2000001088d */
[C---:B------:R-:W-:Y:S01]  /*7c80*/  HMMA.16816.F32 R80, R100.reuse, R110, R80 ;  /* 0x0000006e6450723c */ /* 0x040fe20000001850 */
[----:B------:R-:W-:Y:S03]  /*7c90*/  MUFU.EX2 R146, R117 ;  /* 0x0000007500927308 */ /* 0x000fe60000000800 */
[----:B------:R-:W-:Y:S07]  /*7ca0*/  FFMA.FTZ R141, R181, c[0x0][0x2d0], -R141 ;  /* 0x0000b400b58d7a23 */ /* 0x000fee000001088d */
[----:B------:R2:W3:Y:S10]  /*7cb0*/  MUFU.EX2 R156, R108 ;  /* 0x0000006c009c7308 */ /* 0x0004f40000000800 */
[----:B------:R-:W4:Y:S01]  /*7cc0*/  MUFU.EX2 R148, R141 ;  /* 0x0000008d00947308 */ /* 0x000f220000000800 */
[C---:B-1----:R-:W-:Y:S07]  /*7cd0*/  HMMA.16816.F32 R84, R100.reuse, R104, R84 ;  /* 0x000000686454723c */ /* 0x042fee0000001854 */
[----:B------:R-:W-:Y:S01]  /*7ce0*/  FFMA.FTZ R104, R145, c[0x0][0x2d0], -R142 ;  /* 0x0000b40091687a23 */ /* 0x000fe2000001088e */
[C---:B------:R-:W-:Y:S01]  /*7cf0*/  HMMA.16816.F32 R88, R100.reuse, R106, R88 ;  /* 0x0000006a6458723c */ /* 0x040fe20000001858 */
[----:B--2---:R-:W1:Y:S02]  /*7d00*/  LDSM.16.MT88.4 R108, [R127+0x4800] ;  /* 0x004800007f6c783b */ /* 0x004e640000004200 */
[----:B------:R2:W5:Y:S01]  /*7d10*/  MUFU.EX2 R150, R104 ;  /* 0x0000006800967308 */ /* 0x0005620000000800 */
[----:B---3--:R-:W-:Y:S04]  /*7d20*/  FADD.FTZ R2, R156, R2 ;  /* 0x000000029c027221 */ /* 0x008fe80000010000 */
[----:B------:R-:W-:Y:S01]  /*7d30*/  FADD.FTZ R2, R153, R2 ;  /* 0x0000000299027221 */ /* 0x000fe20000010000 */
[----:B----4-:R-:W-:Y:S03]  /*7d40*/  F2FP.PACK_AB R138, R148, R146 ;  /* 0x00000092948a723e */ /* 0x010fe600000000ff */
[----:B------:R-:W-:Y:S04]  /*7d50*/  FADD.FTZ R2, R154, R2 ;  /* 0x000000029a027221 */ /* 0x000fe80000010000 */
[----:B------:R-:W-:Y:S01]  /*7d60*/  FADD.FTZ R2, R155, R2 ;  /* 0x000000029b027221 */ /* 0x000fe20000010000 */
[----:B--2---:R-:W2:Y:S01]  /*7d70*/  LDSM.16.MT88.4 R104, [R126+0x1000] ;  /* 0x001000007e68783b */ /* 0x004ea20000004200 */
[----:B-----5:R-:W-:Y:S01]  /*7d80*/  FADD.FTZ R0, R150, R0 ;  /* 0x0000000096007221 */ /* 0x020fe20000010000 */
[C---:B-1----:R-:W-:Y:S07]  /*7d90*/  HMMA.16816.F32 R92, R100.reuse, R108, R92 ;  /* 0x0000006c645c723c */ /* 0x042fee000000185c */
[--C-:B------:R-:W-:Y:S01]  /*7da0*/  FFMA.FTZ R108, R157, c[0x0][0x2d0], -R142.reuse ;  /* 0x0000b4009d6c7a23 */ /* 0x100fe2000001088e */
[----:B------:R-:W-:Y:S03]  /*7db0*/  HMMA.16816.F32 R96, R100, R110, R96 ;  /* 0x0000006e6460723c */ /* 0x000fe60000001860 */
[----:B------:R1:W3:Y:S04]  /*7dc0*/  MUFU.EX2 R149, R108 ;  /* 0x0000006c00957308 */ /* 0x0002e80000000800 */
[----:B------:R-:W-:Y:S02]  /*7dd0*/  F2FP.PACK_AB R100, R153, R156 ;  /* 0x0000009c9964723e */ /* 0x000fe400000000ff */
[----:B------:R-:W-:Y:S03]  /*7de0*/  F2FP.PACK_AB R101, R152, R151 ;  /* 0x000000979865723e */ /* 0x000fe600000000ff */
[----:B------:R-:W-:Y:S01]  /*7df0*/  F2FP.PACK_AB R102, R155, R154 ;  /* 0x0000009a9b66723e */ /* 0x000fe200000000ff */
[----:B-1----:R-:W1:Y:S01]  /*7e00*/  LDSM.16.MT88.4 R108, [R140+0x1000] ;  /* 0x001000008c6c783b */ /* 0x002e620000004200 */
[----:B---3--:R-:W-:Y:S07]  /*7e10*/  F2FP.PACK_AB R103, R149, R150 ;  /* 0x000000969567723e */ /* 0x008fee00000000ff */
        /* <DEDUP_REMOVED lines=28> */
[--C-:B------:R-:W-:Y:S01]  /*7fe0*/  FFMA.FTZ R108, R184, c[0x0][0x2d0], -R142.reuse ;  /* 0x0000b400b86c7a23 */ /* 0x100fe2000001088e */
[C---:B------:R-:W-:Y:S03]  /*7ff0*/  HMMA.16816.F32 R80, R100.reuse, R110, R80 ;  /* 0x0000006e6450723c */ /* 0x040fe60000001850 */
[----:B------:R1:W-:Y:S05]  /*8000*/  MUFU.EX2 R143, R108 ;  /* 0x0000006c008f7308 */ /* 0x0003ea0000000800 */
[C---:B--2---:R-:W-:Y:S08]  /*8010*/  HMMA.16816.F32 R84, R100.reuse, R104, R84 ;  /* 0x000000686454723c */ /* 0x044ff00000001854 */
[C---:B------:R-:W-:Y:S01]  /*8020*/  HMMA.16816.F32 R88, R100.reuse, R106, R88 ;  /* 0x0000006a6458723c */ /* 0x040fe20000001858 */
[----:B------:R-:W2:Y:S07]  /*8030*/  LDSM.16.MT88.4 R104, [R140+0x1800] ;  /* 0x001800008c68783b */ /* 0x000eae0000004200 */
[C---:B------:R-:W-:Y:S04]  /*8040*/  HMMA.16816.F32 R92, R100.reuse, R112, R92 ;  /* 0x00000070645c723c */ /* 0x040fe8000000185c */
[--C-:B-1----:R-:W-:Y:S04]  /*8050*/  FFMA.FTZ R108, R183, c[0x0][0x2d0], -R142.reuse ;  /* 0x0000b400b76c7a23 */ /* 0x102fe8000001088e */
[----:B------:R-:W-:Y:S01]  /*8060*/  HMMA.16816.F32 R96, R100, R114, R96 ;  /* 0x000000726460723c */ /* 0x000fe20000001860 */
[----:B------:R1:W3:Y:S01]  /*8070*/  MUFU.EX2 R145, R108 ;  /* 0x0000006c00917308 */ /* 0x0002e20000000800 */
[----:B------:R-:W4:Y:S02]  /*8080*/  LDSM.16.MT88.4 R112, [R3+0x1800] ;  /* 0x001800000370783b */ /* 0x000f240000004200 */
[--C-:B-1----:R-:W-:Y:S01]  /*8090*/  FFMA.FTZ R108, R187, c[0x0][0x2d0], -R142.reuse ;  /* 0x0000b400bb6c7a23 */ /* 0x102fe2000001088e */
[----:B---3--:R-:W-:Y:S01]  /*80a0*/  F2FP.PACK_AB R137, R145, R143 ;  /* 0x0000008f9189723e */ /* 0x008fe200000000ff */
[----:B------:R-:W-:Y:S05]  /*80b0*/  FFMA.FTZ R142, R191, c[0x0][0x2d0], -R142 ;  /* 0x0000b400bf8e7a23 */ /* 0x000fea000001088e */
[----:B------:R-:W-:Y:S10]  /*80c0*/  MUFU.EX2 R141, R108 ;  /* 0x0000006c008d7308 */ /* 0x000ff40000000800 */
[----:B------:R-:W1:Y:S02]  /*80d0*/  MUFU.EX2 R142, R142 ;  /* 0x0000008e008e7308 */ /* 0x000e640000000800 */
[----:B-1----:R-:W-:Y:S07]  /*80e0*/  F2FP.PACK_AB R139, R142, R141 ;  /* 0x0000008d8e8b723e */ /* 0x002fee00000000ff */
[C---:B------:R-:W-:Y:S01]  /*80f0*/  HMMA.16816.F32 R128, R136.reuse, R132, R4 ;  /* 0x000000848880723c */ /* 0x040fe20000001804 */
[----:B------:R-:W1:Y:S07]  /*8100*/  LDSM.16.MT88.4 R4, [R126+0x3800] ;  /* 0x003800007e04783b */ /* 0x000e6e0000004200 */
[C---:B------:R-:W-:Y:S01]  /*8110*/  HMMA.16816.F32 R132, R136.reuse, R134, R8 ;  /* 0x000000868884723c */ /* 0x040fe20000001808 */
[----:B------:R-:W3:Y:S07]  /*8120*/  LDSM.16.MT88.4 R8, [R140+0x3800] ;  /* 0x003800008c08783b */ /* 0x000eee0000004200 */
[C---:B--2---:R-:W-:Y:S01]  /*8130*/  HMMA.16816.F32 R100, R136.reuse, R104, R12 ;  /* 0x000000688864723c */ /* 0x044fe2000000180c */
[----:B------:R-:W2:Y:S07]  /*8140*/  LDSM.16.MT88.4 R12, [R3+0x3800] ;  /* 0x00380000030c783b */ /* 0x000eae0000004200 */
[C---:B------:R-:W-:Y:S01]  /*8150*/  HMMA.16816.F32 R104, R136.reuse, R106, R16 ;  /* 0x0000006a8868723c */ /* 0x040fe20000001810 */
[----:B------:R-:W5:Y:S07]  /*8160*/  LDSM.16.MT88.4 R16, [R127+0x3800] ;  /* 0x003800007f10783b */ /* 0x000f6e0000004200 */
[C---:B----4-:R-:W-:Y:S01]  /*8170*/  HMMA.16816.F32 R108, R136.reuse, R112, R20 ;  /* 0x00000070886c723c */ /* 0x050fe20000001814 */
[----:B------:R-:W-:Y:S07]  /*8180*/  LDSM.16.MT88.4 R20, [R140+0x5800] ;  /* 0x005800008c14783b */ /* 0x000fee0000004200 */
[C---:B------:R-:W-:Y:S08]  /*8190*/  HMMA.16816.F32 R112, R136.reuse, R114, R24 ;  /* 0x000000728870723c */ /* 0x040ff00000001818 */
[C---:B------:R-:W-:Y:S08]  /*81a0*/  HMMA.16816.F32 R116, R136.reuse, R120, R28 ;  /* 0x000000788874723c */ /* 0x040ff0000000181c */
[C---:B------:R-:W-:Y:S08]  /*81b0*/  HMMA.16816.F32 R120, R136.reuse, R122, R32 ;  /* 0x0000007a8878723c */ /* 0x040ff00000001820 */
[C---:B-1----:R-:W-:Y:S08]  /*81c0*/  HMMA.16816.F32 R36, R136.reuse, R4, R36 ;  /* 0x000000048824723c */ /* 0x042ff00000001824 */
[C---:B------:R-:W-:Y:S01]  /*81d0*/  HMMA.16816.F32 R40, R136.reuse, R6, R40 ;  /* 0x000000068828723c */ /* 0x040fe20000001828 */
[----:B------:R-:W1:Y:S07]  /*81e0*/  LDSM.16.MT88.4 R4, [R126+0x5800] ;  /* 0x005800007e04783b */ /* 0x000e6e0000004200 */
[C---:B---3--:R-:W-:Y:S08]  /*81f0*/  HMMA.16816.F32 R44, R136.reuse, R8, R44 ;  /* 0x00000008882c723c */ /* 0x048ff0000000182c */
[C---:B------:R-:W-:Y:S01]  /*8200*/  HMMA.16816.F32 R48, R136.reuse, R10, R48 ;  /* 0x0000000a8830723c */ /* 0x040fe20000001830 */
[----:B------:R3:W4:Y:S07]  /*8210*/  LDSM.16.MT88.4 R8, [R3+0x5800] ;  /* 0x005800000308783b */ /* 0x00072e0000004200 */
[C---:B--2---:R-:W-:Y:S08]  /*8220*/  HMMA.16816.F32 R52, R136.reuse, R12, R52 ;  /* 0x0000000c8834723c */ /* 0x044ff00000001834 */
[C---:B------:R-:W-:Y:S08]  /*8230*/  HMMA.16816.F32 R56, R136.reuse, R14, R56 ;  /* 0x0000000e8838723c */ /* 0x040ff00000001838 */
[C---:B-----5:R-:W-:Y:S04]  /*8240*/  HMMA.16816.F32 R60, R136.reuse, R16, R60 ;  /* 0x00000010883c723c */ /* 0x060fe8000000183c */
[----:B---3--:R-:W-:Y:S02]  /*8250*/  FADD.FTZ R3, R149, R0 ;  /* 0x0000000095037221 */ /* 0x008fe40000010000 */
[----:B------:R-:W-:Y:S02]  /*8260*/  FADD.FTZ R0, R144, R2 ;  /* 0x0000000290007221 */ /* 0x000fe40000010000 */
[C---:B------:R-:W-:Y:S04]  /*8270*/  HMMA.16816.F32 R64, R136.reuse, R18, R64 ;  /* 0x000000128840723c */ /* 0x040fe80000001840 */
[----:B------:R-:W-:Y:S02]  /*8280*/  FADD.FTZ R3, R143, R3 ;  /* 0x000000038f037221 */ /* 0x000fe40000010000 */
[----:B------:R-:W-:Y:S02]  /*8290*/  FADD.FTZ R2, R147, R0 ;  /* 0x0000000093027221 */ /* 0x000fe40000010000 */
[C---:B-1----:R-:W-:Y:S04]  /*82a0*/  HMMA.16816.F32 R68, R136.reuse, R4, R68 ;  /* 0x000000048844723c */ /* 0x042fe80000001844 */
[----:B------:R-:W-:Y:S02]  /*82b0*/  FADD.FTZ R0, R145, R3 ;  /* 0x0000000391007221 */ /* 0x000fe40000010000 */
[----:B------:R-:W-:Y:S01]  /*82c0*/  FADD.FTZ R3, R146, R2 ;  /* 0x0000000292037221 */ /* 0x000fe20000010000 */
[----:B------:R-:W-:Y:S01]  /*82d0*/  IADD3 R2, R198, 0x1, RZ ;  /* 0x00000001c6027810 */ /* 0x000fe20007ffe0ff */
[C---:B------:R-:W-:Y:S01]  /*82e0*/  HMMA.16816.F32 R72, R136.reuse, R6, R72 ;  /* 0x000000068848723c */ /* 0x040fe20000001848 */
[----:B------:R-:W1:Y:S03]  /*82f0*/  LDSM.16.MT88.4 R4, [R127+0x5800] ;  /* 0x005800007f04783b */ /* 0x000e660000004200 */
[----:B------:R-:W-:Y:S01]  /*8300*/  FADD.FTZ R0, R141, R0 ;  /* 0x000000008d007221 */ /* 0x000fe20000010000 */
[----:B------:R-:W-:Y:S01]  /*8310*/  SEL R198, R2, RZ, !P1 ;  /* 0x000000ff02c67207 */ /* 0x000fe20004800000 */
[----:B------:R-:W-:Y:S02]  /*8320*/  FADD.FTZ R202, R148, R3 ;  /* 0x0000000394ca7221 */ /* 0x000fe40000010000 */
[C---:B------:R-:W-:Y:S04]  /*8330*/  HMMA.16816.F32 R76, R136.reuse, R20, R76 ;  /* 0x00000014884c723c */ /* 0x040fe8000000184c */
[----:B------:R-:W-:Y:S04]  /*8340*/  FADD.FTZ R203, R142, R0 ;  /* 0x000000008ecb7221 */ /* 0x000fe80000010000 */
[C---:B------:R-:W-:Y:S08]  /*8350*/  HMMA.16816.F32 R80, R136.reuse, R22, R80 ;  /* 0x000000168850723c */ /* 0x040ff00000001850 */
[C---:B----4-:R-:W-:Y:S08]  /*8360*/  HMMA.16816.F32 R84, R136.reuse, R8, R84 ;  /* 0x000000088854723c */ /* 0x050ff00000001854 */
[C---:B------:R-:W-:Y:S08]  /*8370*/  HMMA.16816.F32 R88, R136.reuse, R10, R88 ;  /* 0x0000000a8858723c */ /* 0x040ff00000001858 */
[C---:B-1----:R-:W-:Y:S07]  /*8380*/  HMMA.16816.F32 R92, R136.reuse, R4, R92 ;  /* 0x00000004885c723c */ /* 0x042fee000000185c */
[----:B------:R-:W-:Y:S01]  /*8390*/  IADD3 R4, R172, -0x2, RZ ;  /* 0xfffffffeac047810 */ /* 0x000fe20007ffe0ff */
[----:B------:R-:W-:Y:S03]  /*83a0*/  HMMA.16816.F32 R96, R136, R6, R96 ;  /* 0x000000068860723c */ /* 0x000fe60000001860 */
[----:B------:R-:W-:Y:S11]  /*83b0*/  ISETP.GE.AND P0, PT, R4, R204, PT ;  /* 0x000000cc0400720c */ /* 0x000ff60003f06270 */
[----:B------:R-:W-:Y:S02]  /*83c0*/  @!UPT UIADD3 URZ, URZ, URZ, URZ ;  /* 0x0000003f3f3ff290 */ /* 0x000fe4000fffe03f */
[----:B------:R-:W-:-:S05]  /*83d0*/  @!P0 BRA `(.L_x_2587) ;  /* 0x0000050000008947 */ /* 0x000fca0003800000 */
[----:B------:R-:W-:Y:S01]  /*83e0*/  IADD3 R2, R205, R199, R216 ;  /* 0x000000c7cd027210 */ /* 0x000fe20007ffe0d8 */
[----:B------:R-:W-:Y:S01]  /*83f0*/  IMAD.MOV.U32 R173, RZ, RZ, RZ ;  /* 0x000000ffffad7224 */ /* 0x000fe200078e00ff */
[----:B------:R-:W-:Y:S01]  /*8400*/  SHF.R.S32.HI R223, RZ, 0x1f, R200 ;  /* 0x0000001fffdf7819 */ /* 0x000fe200000114c8 */
[----:B------:R-:W-:Y:S01]  /*8410*/  IMAD.SHL.U32 R18, R200, 0x2, RZ ;  /* 0x00000002c8127824 */ /* 0x000fe200078e00ff */
[----:B------:R-:W-:Y:S01]  /*8420*/  IADD3 R2, R2, -0x80, RZ ;  /* 0xffffff8002027810 */ /* 0x000fe20007ffe0ff */
[C---:B------:R-:W-:Y:S01]  /*8430*/  IMAD.SHL.U32 R17, R201.reuse, 0x2, RZ ;  /* 0x00000002c9117824 */ /* 0x040fe200078e00ff */
[----:B------:R-:W-:Y:S01]  /*8440*/  SHF.L.U64.HI R15, R200, 0x1, R223 ;  /* 0x00000001c80f7819 */ /* 0x000fe200000102df */
[----:B------:R-:W-:Y:S01]  /*8450*/  IMAD.SHL.U32 R16, R192, 0x2, RZ ;  /* 0x00000002c0107824 */ /* 0x000fe200078e00ff */
[----:B------:R-:W-:Y:S01]  /*8460*/  SHF.R.S32.HI R224, RZ, 0x1f, R201 ;  /* 0x0000001fffe07819 */ /* 0x000fe200000114c9 */
[----:B------:R-:W-:Y:S01]  /*8470*/  @P3 IMAD.HI.U32 R3, R2, c[0x0][0x2bc], RZ ;  /* 0x0000af0002033a27 */ /* 0x000fe200078e00ff */
[----:B------:R-:W-:Y:S02]  /*8480*/  SHF.R.S32.HI R223, RZ, 0x1f, R192 ;  /* 0x0000001fffdf7819 */ /* 0x000fe400000114c0 */
[----:B------:R-:W-:Y:S01]  /*8490*/  SHF.L.U64.HI R14, R201, 0x1, R224 ;  /* 0x00000001c90e7819 */ /* 0x000fe200000102e0 */
[----:B------:R-:W-:Y:S01]  /*84a0*/  IMAD.MOV.U32 R0, RZ, RZ, R2 ;  /* 0x000000ffff007224 */ /* 0x000fe200078e0002 */
[----:B------:R-:W-:Y:S02]  /*84b0*/  @P3 SHF.R.U32.HI R0, RZ, c[0x0][0x2c0], R3 ;  /* 0x0000b000ff003a19 */ /* 0x000fe40000011603 */
[----:B------:R-:W-:Y:S02]  /*84c0*/  SHF.L.U64.HI R13, R192, 0x1, R223 ;  /* 0x00000001c00d7819 */ /* 0x000fe400000102df */
        /* <DEDUP_REMOVED lines=22> */
.L_x_2630:
[----:B------:R-:W-:-:S05]  /*8630*/  BRA.DIV ~URZ, `(.L_x_2589) ;  /* 0x000063127f007947 */ /* 0x000fca000b800000 */
[----:B------:R-:W3:Y:S01]  /*8640*/  SHFL.IDX PT, R2, R12, RZ, 0x181f ;  /* 0x00181fff0c027589 */ /* 0x000ee200000e0000 */
[----:B------:R-:W-:Y:S01]  /*8650*/  ISETP.GE.AND P5, PT, R192, c[0x0][0x1d4], PT ;  /* 0x00007500c0007a0c */ /* 0x000fe20003fa6270 */
[----:B------:R-:W-:Y:S01]  /*8660*/  IMAD R0, R198, 0x6000, R221 ;  /* 0x00006000c6007824 */ /* 0x000fe200078e02dd */
[----:B------:R-:W-:Y:S02]  /*8670*/  ISETP.GE.AND P1, PT, R201, c[0x0][0x1d4], PT ;  /* 0x00007500c9007a0c */ /* 0x000fe40003f26270 */
[C---:B---3--:R-:W-:Y:S02]  /*8680*/  IADD3 R8, P0, R2.reuse, R16, RZ ;  /* 0x0000001002087210 */ /* 0x048fe40007f1e0ff */
[----:B------:R-:W-:Y:S03]  /*8690*/  IADD3 R6, P6, R2, R17, RZ ;  /* 0x0000001102067210 */ /* 0x000fe60007fde0ff */
[----:B--2---:R-:W-:Y:S01]  /*86a0*/  IMAD.X R9, R4, 0x1, R13, P0 ;  /* 0x0000000104097824 */ /* 0x004fe200000e060d */
[----:B------:R-:W-:Y:S01]  /*86b0*/  ISETP.GE.AND P0, PT, R200, c[0x0][0x1d4], PT ;  /* 0x00007500c8007a0c */ /* 0x000fe20003f06270 */
[----:B------:R-:W-:Y:S01]  /*86c0*/  IMAD.X R7, R4, 0x1, R14, P6 ;  /* 0x0000000104077824 */ /* 0x000fe200030e060e */
[----:B------:R-:W-:Y:S02]  /*86d0*/  IADD3 R10, P6, R2, R18, RZ ;  /* 0x00000012020a7210 */ /* 0x000fe40007fde0ff */
[----:B------:R-:W-:Y:S01]  /*86e0*/  @!PT LDS RZ, [RZ] ;  /* 0x00000000fffff984 */ /* 0x000fe20000000800 */
[----:B------:R-:W-:Y:S01]  /*86f0*/  @!PT LDS RZ, [RZ] ;  /* 0x00000000fffff984 */ /* 0x000fe20000000800 */
[----:B------:R2:W-:Y:S03]  /*8700*/  LDGSTS.E.BYPASS.LTC128B.128 [R0], [R8.64], !P5 ;  /* 0x0000000008007fae */ /* 0x0005e6000e901d46 */
[----:B------:R-:W-:Y:S01]  /*8710*/  IMAD.X R11, R4, 0x1, R15, P6 ;  /* 0x00000001040b7824 */ /* 0x000fe200030e060f */
[----:B------:R2:W-:Y:S04]  /*8720*/  LDGSTS.E.BYPASS.LTC128B.128 [R0+0x2000], [R6.64], !P1 ;  /* 0x0200000006007fae */ /* 0x0005e8000c901d46 */
[----:B------:R3:W4:Y:S04]  /*8730*/  SHFL.IDX PT, R4, R5, 0x1, 0x181f ;  /* 0x00381f0005047f89 */ /* 0x00072800000e0000 */
[----:B------:R5:W-:Y:S04]  /*8740*/  LDGSTS.E.BYPASS.LTC128B.128 [R0+0x4000], [R10.64], !P0 ;  /* 0x040000000a007fae */ /* 0x000be8000c101d46 */
[----:B------:R2:W1:Y:S02]  /*8750*/  SHFL.IDX PT, R2, R12, 0x1, 0x181f ;  /* 0x00381f000c027f89 */ /* 0x00046400000e0000 */
[----:B-1-3--:R-:W-:Y:S02]  /*8760*/  SEL R5, RZ, 0x10, P0 ;  /* 0x00000010ff057807 */ /* 0x00afe40000000000 */
[----:B-----5:R-:W-:Y:S02]  /*8770*/  SEL R11, RZ, 0x10, P5 ;  /* 0x00000010ff0b7807 */ /* 0x020fe40002800000 */
[----:B------:R-:W-:Y:S04]  /*8780*/  SEL R10, RZ, 0x10, P1 ;  /* 0x00000010ff0a7807 */ /* 0x000fe80000800000 */
.L_x_2631:
[----:B--2-4-:R-:W-:Y:S02]  /*8790*/  IADD3 R3, -R10, 0x10, RZ ;  /* 0x000000100a037810 */ /* 0x014fe40007ffe1ff */
[----:B------:R-:W-:Y:S02]  /*87a0*/  IADD3 R8, -R11, 0x10, RZ ;  /* 0x000000100b087810 */ /* 0x000fe40007ffe1ff */
[----:B------:R-:W-:Y:S02]  /*87b0*/  IADD3 R6, -R5, 0x10, RZ ;  /* 0x0000001005067810 */ /* 0x000fe40007ffe1ff */
[----:B------:R-:W-:Y:S02]  /*87c0*/  LOP3.LUT R7, R3, 0xf, RZ, 0xc0, !PT ;  /* 0x0000000f03077812 */ /* 0x000fe400078ec0ff */
[----:B------:R-:W-:Y:S02]  /*87d0*/  LOP3.LUT R8, R8, 0xf, RZ, 0xc0, !PT ;  /* 0x0000000f08087812 */ /* 0x000fe400078ec0ff */
[----:B------:R-:W-:Y:S02]  /*87e0*/  LOP3.LUT R3, R6, 0xf, RZ, 0xc0, !PT ;  /* 0x0000000f06037812 */ /* 0x000fe400078ec0ff */
[-C--:B------:R-:W-:Y:S02]  /*87f0*/  IADD3 R6, P6, P5, R7, R2.reuse, R17 ;  /* 0x0000000207067210 */ /* 0x080fe40007dde011 */
[----:B------:R-:W-:Y:S02]  /*8800*/  IADD3 R8, P1, P0, R8, R2, R16 ;  /* 0x0000000208087210 */ /* 0x000fe4000783e010 */
[-C--:B------:R-:W-:Y:S02]  /*8810*/  IADD3.X R7, RZ, R4.reuse, R14, P6, P5 ;  /* 0x00000004ff077210 */ /* 0x080fe400037ea40e */
[----:B------:R-:W-:Y:S02]  /*8820*/  ISETP.NE.U32.AND P6, PT, R11, RZ, PT ;  /* 0x000000ff0b00720c */ /* 0x000fe40003fc5070 */
[----:B------:R-:W-:Y:S02]  /*8830*/  IADD3.X R9, RZ, R4, R13, P1, P0 ;  /* 0x00000004ff097210 */ /* 0x000fe40000fe040d */
[----:B------:R-:W-:Y:S02]  /*8840*/  IADD3 R2, P1, P0, R3, R2, R18 ;  /* 0x0000000203027210 */ /* 0x000fe4000783e012 */
[----:B------:R-:W-:Y:S02]  /*8850*/  ISETP.NE.U32.AND P5, PT, R10, RZ, PT ;  /* 0x000000ff0a00720c */ /* 0x000fe40003fa5070 */
[----:B------:R-:W-:Y:S02]  /*8860*/  IADD3.X R3, RZ, R4, R15, P1, P0 ;  /* 0x00000004ff037210 */ /* 0x000fe40000fe040f */
[----:B------:R-:W-:Y:S03]  /*8870*/  ISETP.NE.U32.AND P0, PT, R5, RZ, PT ;  /* 0x000000ff0500720c */ /* 0x000fe60003f05070 */
[----:B------:R-:W-:Y:S01]  /*8880*/  @!PT LDS RZ, [RZ] ;  /* 0x00000000fffff984 */ /* 0x000fe20000000800 */
[----:B------:R-:W-:Y:S01]  /*8890*/  @!PT LDS RZ, [RZ] ;  /* 0x00000000fffff984 */ /* 0x000fe20000000800 */
[----:B------:R-:W-:Y:S01]  /*88a0*/  @!PT LDS RZ, [RZ] ;  /* 0x00000000fffff984 */ /* 0x000fe20000000800 */
[----:B------:R1:W-:Y:S06]  /*88b0*/  LDGSTS.E.BYPASS.LTC128B.128.ZFILL [R0+0x1000], [R8.64], P6 ;  /* 0x0100000008007fae */ /* 0x0003ec000b141d46 */
[----:B------:R1:W-:Y:S04]  /*88c0*/  LDGSTS.E.BYPASS.LTC128B.128.ZFILL [R0+0x3000], [R6.64], P5 ;  /* 0x0300000006007fae */ /* 0x0003e8000a941d46 */
[----:B------:R1:W-:Y:S02]  /*88d0*/  LDGSTS.E.BYPASS.LTC128B.128.ZFILL [R0+0x5000], [R2.64], P0 ;  /* 0x0500000002007fae */ /* 0x0003e40008141d46 */
.L_x_2587:
[----:B------:R-:W-:Y:S05]  /*88e0*/  BSYNC B0 ;  /* 0x0000000000007941 */ /* 0x000fea0003800000 */
.L_x_2586:
[C---:B------:R-:W-:Y:S01]  /*88f0*/  ISETP.GT.AND P0, PT, R172.reuse, R208, PT ;  /* 0x000000d0ac00720c */ /* 0x040fe20003f04270 */
[----:B------:R-:W0:Y:S01]  /*8900*/  LDGDEPBAR ;  /* 0x00000000000079af */ /* 0x000e220000000000 */
[C---:B------:R-:W-:Y:S01]  /*8910*/  ISETP.GE.AND P1, PT, R161.reuse, 0x1, PT ;  /* 0x00000001a100780c */ /* 0x040fe20003f26270 */
[----:B------:R-:W-:Y:S01]  /*8920*/  IMAD.MOV.U32 R127, RZ, RZ, R124 ;  /* 0x000000ffff7f7224 */ /* 0x000fe200078e007c */
[----:B------:R-:W-:Y:S01]  /*8930*/  IADD3 R161, R161, 0x1, RZ ;  /* 0x00000001a1a17810 */ /* 0x000fe20007ffe0ff */
[----:B------:R-:W-:Y:S01]  /*8940*/  IMAD.MOV.U32 R126, RZ, RZ, R125 ;  /* 0x000000ffff7e7224 */ /* 0x000fe200078e007d */
[----:B------:R-:W-:Y:S02]  /*8950*/  IADD3 R172, R172, -0x1, RZ ;  /* 0xffffffffacac7810 */ /* 0x000fe40007ffe0ff */
[----:B------:R-:W-:Y:S05]  /*8960*/  SEL R161, R161, RZ, !P1 ;  /* 0x000000ffa1a17207 */ /* 0x000fea0004800000 */
[----:B-1----:R-:W-:-:S05]  /*8970*/  @P0 BRA `(.L_x_2590) ;  /* 0xffffcc7000000947 */ /* 0x002fca000383ffff */
.L_x_2581:
[----:B------:R-:W-:Y:S01]  /*8980*/  ISETP.GE.AND P0, PT, R172, R204, PT ;  /* 0x000000ccac00720c */ /* 0x000fe20003f06270 */
[----:B------:R-:W-:Y:S01]  /*8990*/  IMAD.MOV.U32 R179, RZ, RZ, 0x1f ;  /* 0x0000001fffb37424 */ /* 0x000fe200078e00ff */
[----:B------:R-:W-:-:S11]  /*89a0*/  MOV R178, 0xffffffff ;  /* 0xffffffff00b27802 */ /* 0x000fd60000000f00 */
[----:B------:R-:W-:Y:S05]  /*89b0*/  @!P0 BRA `(.L_x_2591) ;  /* 0x00002ea000008947 */ /* 0x000fea0003800000 */
[----:B------:R-:W-:Y:S02]  /*89c0*/  MOV R126, R124 ;  /* 0x0000007c007e7202 */ /* 0x000fe40000000f00 */
[----:B------:R-:W-:Y:S02]  /*89d0*/  MOV R0, R125 ;  /* 0x0000007d00007202 */ /* 0x000fe40000000f00 */
.L_x_2601:
        /* <DEDUP_REMOVED lines=43> */
.L_x_2632:
        /* <DEDUP_REMOVED lines=22> */
.L_x_2633:
        /* <DEDUP_REMOVED lines=21> */
.L_x_2593:
[----:B------:R-:W-:Y:S05]  /*8f40*/  BSYNC B0 ;  /* 0x0000000000007941 */ /* 0x000fea0003800000 */
.L_x_2592:
[----:B------:R-:W0:Y:S01]  /*8f50*/  LDGDEPBAR ;  /* 0x00000000000079af */ /* 0x000e220000000000 */
[----:B------:R-:W-:Y:S01]  /*8f60*/  WARPSYNC 0xffffffff ;  /* 0xffffffff00007948 */ /* 0x000fe20003800000 */
[C---:B--23--:R-:W-:Y:S03]  /*8f70*/  HMMA.16816.F32 R4, R32.reuse, R8, RZ ;  /* 0x000000082004723c */ /* 0x04cfe600000018ff */
[----:B------:R-:W-:Y:S01]  /*8f80*/  ISETP.GE.AND P0, PT, R198, 0x1, PT ;  /* 0x00000001c600780c */ /* 0x000fe20003f06270 */
[C---:B------:R-:W-:Y:S01]  /*8f90*/  IMAD.IADD R3, R166.reuse, 0x1, R124 ;  /* 0x00000001a6037824 */ /* 0x040fe200078e027c */
[C---:B------:R-:W-:Y:S01]  /*8fa0*/  IADD3 R2, R167.reuse, R124, R166 ;  /* 0x0000007ca7027210 */ /* 0x040fe20007ffe0a6 */
[----:B------:R-:W-:Y:S02]  /*8fb0*/  IMAD.IADD R127, R166, 0x1, R125 ;  /* 0x00000001a67f7824 */ /* 0x000fe400078e027d */
        /* <DEDUP_REMOVED lines=30> */
[----:B------:R-:W-:Y:S01]  /*91a0*/  IMAD.IADD R152, R167, 0x1, R124 ;  /* 0x00000001a7987824 */ /* 0x000fe200078e027c */
        /* <DEDUP_REMOVED lines=79> */
[----:B------:R-:W3:Y:S07]  /*96a0*/  LDSM.16.M88.4 R144, [R152+0x5000] ;  /* 0x005000009890783b */ /* 0x000eee0000000200 */
        /* <DEDUP_REMOVED lines=71> */
.L_x_2634:
[----:B-12---:R-:W-:Y:S01]  /*9b20*/  FMNMX.FTZ R125, R125, R2, !PT ;  /* 0x000000027d7d7209 */ /* 0x006fe20007810000 */
[----:B------:R-:W-:Y:S01]  /*9b30*/  SHFL.BFLY PT, R3, R124, 0x2, 0x1f ;  /* 0x0c401f007c037f89 */ /* 0x000fe200000e0000 */
[----:B------:R-:W-:Y:S04]  /*9b40*/  DEPBAR.LE SB0, 0x2 ;  /* 0x000080800000791a */ /* 0x000fe80000000000 */
[----:B------:R-:W-:Y:S03]  /*9b50*/  BSSY B0, `(.L_x_2597) ;  /* 0x00001c6000007945 */ /* 0x000fe60003800000 */
[----:B------:R-:W1:Y:S08]  /*9b60*/  SHFL.BFLY PT, R2, R125, 0x1, 0x1f ;  /* 0x0c201f007d027f89 */ /* 0x000e7000000e0000 */
[----:B------:R-:W-:Y:S01]  /*9b70*/  BAR.SYNC.DEFER_BLOCKING 0x0 ;  /* 0x0000000000007b1d */ /* 0x000fe20000010000 */
[----:B-1----:R-:W-:Y:S02]  /*9b80*/  FMNMX.FTZ R125, R125, R2, !PT ;  /* 0x000000027d7d7209 */ /* 0x002fe40007810000 */
[----:B------:R-:W-:Y:S03]  /*9b90*/  FMNMX.FTZ R124, R124, R3, !PT ;  /* 0x000000037c7c7209 */ /* 0x000fe60007810000 */
[C---:B------:R-:W-:Y:S02]  /*9ba0*/  FADD.FTZ R0, -R125.reuse, R0 ;  /* 0x000000007d007221 */ /* 0x040fe40000010100 */
[----:B------:R-:W-:Y:S01]  /*9bb0*/  FMUL.FTZ R144, R125, c[0x0][0x2d0] ;  /* 0x0000b4007d907a20 */ /* 0x000fe20000410000 */
[----:B------:R-:W1:Y:S01]  /*9bc0*/  SHFL.BFLY PT, R3, R124, 0x1, 0x1f ;  /* 0x0c201f007c037f89 */ /* 0x000e6200000e0000 */
[----:B------:R-:W-:Y:S02]  /*9bd0*/  FMUL.FTZ R0, R0, c[0x0][0x2d0] ;  /* 0x0000b40000007a20 */ /* 0x000fe40000410000 */
[--C-:B------:R-:W-:Y:S02]  /*9be0*/  FFMA.FTZ R4, R4, c[0x0][0x2d0], -R144.reuse ;  /* 0x0000b40004047a23 */ /* 0x100fe40000010890 */
[----:B------:R2:W3:Y:S01]  /*9bf0*/  MUFU.EX2 R2, R0 ;  /* 0x0000000000027308 */ /* 0x0004e20000000800 */
        /* <DEDUP_REMOVED lines=9> */
[--C-:B------:R-:W-:Y:S01]  /*9c90*/  FFMA.FTZ R21, R21, c[0x0][0x2d0], -R144.reuse ;  /* 0x0000b40015157a23 */ /* 0x100fe20000010890 */
[----:B-1----:R-:W-:Y:S02]  /*9ca0*/  FMNMX.FTZ R124, R124, R3, !PT ;  /* 0x000000037c7c7209 */ /* 0x002fe40007810000 */
[----:B------:R-:W1:Y:S01]  /*9cb0*/  MUFU.EX2 R158, R5 ;  /* 0x00000005009e7308 */ /* 0x000e620000000800 */
[-C--:B------:R-:W-:Y:S01]  /*9cc0*/  IADD3 R3, R171, R160.reuse, RZ ;  /* 0x000000a0ab037210 */ /* 0x080fe20007ffe0ff */
[----:B------:R-:W-:Y:S02]  /*9cd0*/  FFMA.FTZ R25, R25, c[0x0][0x2d0], -R144 ;  /* 0x0000b40019197a23 */ /* 0x000fe40000010890 */
[----:B--2---:R-:W-:Y:S01]  /*9ce0*/  FADD.FTZ R0, -R124, R126 ;  /* 0x0000007e7c007221 */ /* 0x004fe20000010100 */
[----:B------:R-:W-:Y:S01]  /*9cf0*/  IADD3 R126, R170, R160, RZ ;  /* 0x000000a0aa7e7210 */ /* 0x000fe20007ffe0ff */
[----:B------:R-:W-:Y:S01]  /*9d00*/  FMUL.FTZ R145, R124, c[0x0][0x2d0] ;  /* 0x0000b4007c917a20 */ /* 0x000fe20000410000 */
[----:B------:R-:W-:Y:S01]  /*9d10*/  IADD3 R127, R168, R3, RZ ;  /* 0x00000003a87f7210 */ /* 0x000fe20007ffe0ff */
[----:B------:R-:W-:Y:S02]  /*9d20*/  FMUL.FTZ R0, R0, c[0x0][0x2d0] ;  /* 0x0000b40000007a20 */ /* 0x000fe40000410000 */
[----:B------:R-:W2:Y:S01]  /*9d30*/  LDSM.16.MT88.4 R140, [R126] ;  /* 0x000000007e8c783b */ /* 0x000ea20000004200 */
[--C-:B------:R-:W-:Y:S01]  /*9d40*/  FFMA.FTZ R6, R6, c[0x0][0x2d0], -R145.reuse ;  /* 0x0000b40006067a23 */ /* 0x100fe20000010891 */
[----:B------:R4:W-:Y:S01]  /*9d50*/  MUFU.EX2 R159, R8 ;  /* 0x00000008009f7308 */ /* 0x0009e20000000800 */
[--C-:B------:R-:W-:Y:S02]  /*9d60*/  FFMA.FTZ R7, R7, c[0x0][0x2d0], -R145.reuse ;  /* 0x0000b40007077a23 */ /* 0x100fe40000010891 */
[--C-:B------:R-:W-:Y:S02]  /*9d70*/  FFMA.FTZ R10, R10, c[0x0][0x2d0], -R145.reuse ;  /* 0x0000b4000a0a7a23 */ /* 0x100fe40000010891 */
[--C-:B------:R-:W-:Y:S02]  /*9d80*/  FFMA.FTZ R11, R11, c[0x0][0x2d0], -R145.reuse ;  /* 0x0000b4000b0b7a23 */ /* 0x100fe40000010891 */
[C---:B---3--:R-:W-:Y:S02]  /*9d90*/  FMUL.FTZ R4, R2.reuse, R128 ;  /* 0x0000008002047220 */ /* 0x048fe40000410000 */
[C---:B------:R-:W-:Y:S01]  /*9da0*/  FMUL.FTZ R100, R2.reuse, R100 ;  /* 0x0000006402647220 */ /* 0x040fe20000410000 */
[----:B------:R-:W3:Y:S01]  /*9db0*/  MUFU.EX2 R177, R9 ;  /* 0x0000000900b17308 */ /* 0x000ee20000000800 */
[----:B------:R-:W-:Y:S01]  /*9dc0*/  FMUL.FTZ R101, R2, R101 ;  /* 0x0000006502657220 */ /* 0x000fe20000410000 */
[----:B-1----:R-:W-:Y:S01]  /*9dd0*/  F2FP.PACK_AB R136, R158, R149 ;  /* 0x000000959e88723e */ /* 0x002fe200000000ff */
[C---:B------:R-:W-:Y:S02]  /*9de0*/  FMUL.FTZ R5, R2.reuse, R129 ;  /* 0x0000008102057220 */ /* 0x040fe40000410000 */
[C---:B------:R-:W-:Y:S02]  /*9df0*/  FMUL.FTZ R104, R2.reuse, R104 ;  /* 0x0000006802687220 */ /* 0x040fe40000410000 */
[C---:B------:R-:W-:Y:S02]  /*9e00*/  FMUL.FTZ R105, R2.reuse, R105 ;  /* 0x0000006902697220 */ /* 0x040fe40000410000 */
[C---:B------:R-:W-:Y:S01]  /*9e10*/  FMUL.FTZ R108, R2.reuse, R108 ;  /* 0x0000006c026c7220 */ /* 0x040fe20000410000 */
[----:B------:R-:W1:Y:S01]  /*9e20*/  MUFU.EX2 R0, R0 ;  /* 0x0000000000007308 */ /* 0x000e620000000800 */
[C---:B------:R-:W-:Y:S02]  /*9e30*/  FMUL.FTZ R109, R2.reuse, R109 ;  /* 0x0000006d026d7220 */ /* 0x040fe40000410000 */
[C---:B------:R-:W-:Y:S02]  /*9e40*/  FMUL.FTZ R112, R2.reuse, R112 ;  /* 0x0000007002707220 */ /* 0x040fe40000410000 */
[C---:B----4-:R-:W-:Y:S02]  /*9e50*/  FMUL.FTZ R8, R2.reuse, R132 ;  /* 0x0000008402087220 */ /* 0x050fe40000410000 */
[C---:B------:R-:W-:Y:S02]  /*9e60*/  FMUL.FTZ R113, R2.reuse, R113 ;  /* 0x0000007102717220 */ /* 0x040fe40000410000 */
[C---:B------:R-:W-:Y:S01]  /*9e70*/  FMUL.FTZ R116, R2.reuse, R116 ;  /* 0x0000007402747220 */ /* 0x040fe20000410000 */
[----:B------:R4:W-:Y:S01]  /*9e80*/  MUFU.EX2 R148, R6 ;  /* 0x0000000600947308 */ /* 0x0009e20000000800 */
[C---:B------:R-:W-:Y:S02]  /*9e90*/  FMUL.FTZ R117, R2.reuse, R117 ;  /* 0x0000007502757220 */ /* 0x040fe40000410000 */
[C---:B------:R-:W-:Y:S01]  /*9ea0*/  FMUL.FTZ R120, R2.reuse, R120 ;  /* 0x0000007802787220 */ /* 0x040fe20000410000 */
[----:B---3--:R-:W-:Y:S01]  /*9eb0*/  F2FP.PACK_AB R138, R177, R159 ;  /* 0x0000009fb18a723e */ /* 0x008fe200000000ff */
[C---:B------:R-:W-:Y:S02]  /*9ec0*/  FMUL.FTZ R9, R2.reuse, R133 ;  /* 0x0000008502097220 */ /* 0x040fe40000410000 */
[C---:B------:R-:W-:Y:S02]  /*9ed0*/  FMUL.FTZ R121, R2.reuse, R121 ;  /* 0x0000007902797220 */ /* 0x040fe40000410000 */
[C---:B------:R-:W-:Y:S01]  /*9ee0*/  FMUL.FTZ R36, R2.reuse, R36 ;  /* 0x0000002402247220 */ /* 0x040fe20000410000 */
[----:B------:R-:W3:Y:S01]  /*9ef0*/  MUFU.EX2 R157, R7 ;  /* 0x00000007009d7308 */ /* 0x000ee20000000800 */
[C---:B------:R-:W-:Y:S02]  /*9f00*/  FMUL.FTZ R37, R2.reuse, R37 ;  /* 0x0000002502257220 */ /* 0x040fe40000410000 */
[----:B------:R-:W-:Y:S02]  /*9f10*/  FMUL.FTZ R40, R2, R40 ;  /* 0x0000002802287220 */ /* 0x000fe40000410000 */
[C---:B-1----:R-:W-:Y:S02]  /*9f20*/  FMUL.FTZ R102, R0.reuse, R102 ;  /* 0x0000006600667220 */ /* 0x042fe40000410000 */
[C---:B------:R-:W-:Y:S02]  /*9f30*/  FMUL.FTZ R103, R0.reuse, R103 ;  /* 0x0000006700677220 */ /* 0x040fe40000410000 */
[C---:B------:R-:W-:Y:S01]  /*9f40*/  FMUL.FTZ R106, R0.reuse, R106 ;  /* 0x0000006a006a7220 */ /* 0x040fe20000410000 */
[----:B------:R1:W-:Y:S01]  /*9f50*/  MUFU.EX2 R174, R10 ;  /* 0x0000000a00ae7308 */ /* 0x0003e20000000800 */
[C---:B------:R-:W-:Y:S02]  /*9f60*/  FMUL.FTZ R107, R0.reuse, R107 ;  /* 0x0000006b006b7220 */ /* 0x040fe40000410000 */
[C---:B------:R-:W-:Y:S02]  /*9f70*/  FMUL.FTZ R110, R0.reuse, R110 ;  /* 0x0000006e006e7220 */ /* 0x040fe40000410000 */
[C---:B----4-:R-:W-:Y:S02]  /*9f80*/  FMUL.FTZ R6, R0.reuse, R130 ;  /* 0x0000008200067220 */ /* 0x050fe40000410000 */
[C---:B------:R-:W-:Y:S02]  /*9f90*/  FMUL.FTZ R111, R0.reuse, R111 ;  /* 0x0000006f006f7220 */ /* 0x040fe40000410000 */
[C---:B------:R-:W-:Y:S01]  /*9fa0*/  FMUL.FTZ R114, R0.reuse, R114 ;  /* 0x0000007200727220 */ /* 0x040fe20000410000 */
[----:B------:R-:W4:Y:S01]  /*9fb0*/  MUFU.EX2 R175, R11 ;  /* 0x0000000b00af7308 */ /* 0x000f220000000800 */
        /* <DEDUP_REMOVED lines=9> */
[C---:B-1----:R-:W-:Y:S02]  /*a050*/  FMUL.FTZ R10, R0.reuse, R134 ;  /* 0x00000086000a7220 */ /* 0x042fe40000410000 */
[----:B------:R-:W-:Y:S02]  /*a060*/  FMUL.FTZ R39, R0, R39 ;  /* 0x0000002700277220 */ /* 0x000fe40000410000 */
[----:B------:R-:W-:Y:S01]  /*a070*/  FMUL.FTZ R41, R2, R41 ;  /* 0x0000002902297220 */ /* 0x000fe20000410000 */
[----:B------:R-:W-:Y:S01]  /*a080*/  MUFU.EX2 R155, R17 ;  /* 0x00000011009b7308 */ /* 0x000fe20000000800 */
[C---:B------:R-:W-:Y:S02]  /*a090*/  FMUL.FTZ R42, R0.reuse, R42 ;  /* 0x0000002a002a7220 */ /* 0x040fe40000410000 */
[C---:B------:R-:W-:Y:S01]  /*a0a0*/  FMUL.FTZ R43, R0.reuse, R43 ;  /* 0x0000002b002b7220 */ /* 0x040fe20000410000 */
[----:B----4-:R-:W-:Y:S01]  /*a0b0*/  F2FP.PACK_AB R139, R175, R174 ;  /* 0x000000aeaf8b723e */ /* 0x010fe200000000ff */
[----:B------:R-:W-:Y:S02]  /*a0c0*/  FMUL.FTZ R11, R0, R135 ;  /* 0x00000087000b7220 */ /* 0x000fe40000410000 */
[----:B------:R-:W-:Y:S01]  /*a0d0*/  LDSM.16.MT88.4 R132, [R126+0x1800] ;  /* 0x001800007e84783b */ /* 0x000fe20000004200 */
[--C-:B------:R-:W-:Y:S02]  /*a0e0*/  FFMA.FTZ R18, R18, c[0x0][0x2d0], -R145.reuse ;  /* 0x0000b40012127a23 */ /* 0x100fe40000010891 */
[--C-:B------:R-:W-:Y:S01]  /*a0f0*/  FFMA.FTZ R19, R19, c[0x0][0x2d0], -R145.reuse ;  /* 0x0000b40013137a23 */ /* 0x100fe20000010891 */
[C---:B--2---:R-:W-:Y:S01]  /*a100*/  HMMA.16816.F32 R4, R136.reuse, R140, R4 ;  /* 0x0000008c8804723c */ /* 0x044fe20000001804 */
[----:B------:R-:W-:Y:S04]  /*a110*/  MUFU.EX2 R150, R18 ;  /* 0x0000001200967308 */ /* 0x000fe80000000800 */
[--C-:B------:R-:W-:Y:S02]  /*a120*/  FFMA.FTZ R22, R22, c[0x0][0x2d0], -R145.reuse ;  /* 0x0000b40016167a23 */ /* 0x100fe40000010891 */
[----:B------:R-:W-:Y:S01]  /*a130*/  IADD3 R140, R168, R126, RZ ;  /* 0x0000007ea88c7210 */ /* 0x000fe20007ffe0ff */
[C---:B------:R-:W-:Y:S03]  /*a140*/  HMMA.16816.F32 R8, R136.reuse, R142, R8 ;  /* 0x0000008e8808723c */ /* 0x040fe60000001808 */
[----:B------:R1:W-:Y:S01]  /*a150*/  MUFU.EX2 R151, R19 ;  /* 0x0000001300977308 */ /* 0x0003e20000000800 */
[----:B------:R-:W2:Y:S01]  /*a160*/  LDSM.16.MT88.4 R128, [R140] ;  /* 0x000000008c80783b */ /* 0x000ea20000004200 */
[--C-:B------:R-:W-:Y:S02]  /*a170*/  FFMA.FTZ R23, R23, c[0x0][0x2d0], -R145.reuse ;  /* 0x0000b40017177a23 */ /* 0x100fe40000010891 */
[--C-:B------:R-:W-:Y:S02]  /*a180*/  FFMA.FTZ R26, R26, c[0x0][0x2d0], -R145.reuse ;  /* 0x0000b4001a1a7a23 */ /* 0x100fe40000010891 */
[----:B------:R-:W-:Y:S03]  /*a190*/  FFMA.FTZ R27, R27, c[0x0][0x2d0], -R145 ;  /* 0x0000b4001b1b7a23 */ /* 0x000fe60000010891 */
        /* <DEDUP_REMOVED lines=10> */
[----:B-1----:R-:W-:Y:S01]  /*a240*/  LDSM.16.MT88.4 R16, [R140+0x800] ;  /* 0x000800008c10783b */ /* 0x002fe20000004200 */
        /* <DEDUP_REMOVED lines=10> */
[C---:B--2---:R-:W-:Y:S03]  /*a2f0*/  HMMA.16816.F32 R100, R136.reuse, R128, R100 ;  /* 0x000000808864723c */ /* 0x044fe60000001864 */
[C---:B------:R-:W-:Y:S02]  /*a300*/  FMUL.FTZ R60, R2.reuse, R60 ;  /* 0x0000003c023c7220 */ /* 0x040fe40000410000 */
[----:B------:R-:W-:Y:S02]  /*a310*/  FMUL.FTZ R61, R2, R61 ;  /* 0x0000003d023d7220 */ /* 0x000fe40000410000 */
[C---:B------:R-:W-:Y:S01]  /*a320*/  FMUL.FTZ R62, R0.reuse, R62 ;  /* 0x0000003e003e7220 */ /* 0x040fe20000410000 */
[C---:B------:R-:W-:Y:S01]  /*a330*/  HMMA.16816.F32 R104, R136.reuse, R130, R104 ;  /* 0x000000828868723c */ /* 0x040fe20000001868 */
[----:B------:R-:W1:Y:S01]  /*a340*/  LDSM.16.MT88.4 R128, [R3] ;  /* 0x000000000380783b */ /* 0x000e620000004200 */
[----:B------:R-:W2:Y:S02]  /*a350*/  MUFU.EX2 R154, R13 ;  /* 0x0000000d009a7308 */ /* 0x000ea40000000800 */
        /* <DEDUP_REMOVED lines=11> */
[----:B--2---:R-:W-:Y:S01]  /*a410*/  F2FP.PACK_AB R12, R154, R147 ;  /* 0x000000939a0c723e */ /* 0x004fe200000000ff */
        /* <DEDUP_REMOVED lines=29> */
[--C-:B------:R-:W-:Y:S02]  /*a5f0*/  FFMA.FTZ R24, R24, c[0x0][0x2d0], -R144.reuse ;  /* 0x0000b40018187a23 */ /* 0x100fe40000010890 */
[----:B------:R-:W-:Y:S01]  /*a600*/  FFMA.FTZ R2, R2, R202, R149 ;  /* 0x000000ca02027223 */ /* 0x000fe20000010095 */
[C---:B-1----:R-:W-:Y:S01]  /*a610*/  HMMA.16816.F32 R116, R136.reuse, R128, R116 ;  /* 0x000000808874723c */ /* 0x042fe20000001874 */
[----:B------:R1:W-:Y:S02]  /*a620*/  MUFU.EX2 R146, R24 ;  /* 0x0000001800927308 */ /* 0x0003e40000000800 */
[--C-:B------:R-:W-:Y:S02]  /*a630*/  FFMA.FTZ R14, R14, c[0x0][0x2d0], -R145.reuse ;  /* 0x0000b4000e0e7a23 */ /* 0x100fe40000010891 */
[--C-:B------:R-:W-:Y:S02]  /*a640*/  FFMA.FTZ R15, R15, c[0x0][0x2d0], -R145.reuse ;  /* 0x0000b4000f0f7a23 */ /* 0x100fe40000010891 */
[--C-:B------:R-:W-:Y:S01]  /*a650*/  FFMA.FTZ R28, R28, c[0x0][0x2d0], -R144.reuse ;  /* 0x0000b4001c1c7a23 */ /* 0x100fe20000010890 */
[C---:B------:R-:W-:Y:S01]  /*a660*/  HMMA.16816.F32 R120, R136.reuse, R130, R120 ;  /* 0x000000828878723c */ /* 0x040fe20000001878 */
[----:B------:R-:W2:Y:S02]  /*a670*/  LDSM.16.MT88.4 R128, [R126+0x2000] ;  /* 0x002000007e80783b */ /* 0x000ea40000004200 */
[----:B------:R3:W4:Y:S01]  /*a680*/  MUFU.EX2 R153, R14 ;  /* 0x0000000e00997308 */ /* 0x0007220000000800 */
[--C-:B------:R-:W-:Y:S02]  /*a690*/  FFMA.FTZ R29, R29, c[0x0][0x2d0], -R144.reuse ;  /* 0x0000b4001d1d7a23 */ /* 0x100fe40000010890 */
[--C-:B------:R-:W-:Y:S02]  /*a6a0*/  FFMA.FTZ R32, R32, c[0x0][0x2d0], -R144.reuse ;  /* 0x0000b40020207a23 */ /* 0x100fe40000010890 */
[----:B------:R-:W-:Y:S04]  /*a6b0*/  FFMA.FTZ R33, R33, c[0x0][0x2d0], -R144 ;  /* 0x0000b40021217a23 */ /* 0x000fe80000010890 */
[--C-:B------:R-:W-:Y:S01]  /*a6c0*/  FFMA.FTZ R30, R30, c[0x0][0x2d0], -R145.reuse ;  /* 0x0000b4001e1e7a23 */ /* 0x100fe20000010891 */
[----:B------:R-:W5:Y:S01]  /*a6d0*/  MUFU.EX2 R152, R15 ;  /* 0x0000000f00987308 */ /* 0x000f620000000800 */
[--C-:B------:R-:W-:Y:S02]  /*a6e0*/  FFMA.FTZ R31, R31, c[0x0][0x2d0], -R145.reuse ;  /* 0x0000b4001f1f7a23 */ /* 0x100fe40000010891 */
[--C-:B------:R-:W-:Y:S02]  /*a6f0*/  FFMA.FTZ R34, R34, c[0x0][0x2d0], -R145.reuse ;  /* 0x0000b40022227a23 */ /* 0x100fe40000010891 */
[----:B-1----:R-:W-:Y:S02]  /*a700*/  FFMA.FTZ R24, R0, R203, R148 ;  /* 0x000000cb00187223 */ /* 0x002fe40000010094 */
[----:B------:R-:W-:Y:S02]  /*a710*/  FADD.FTZ R0, R158, R2 ;  /* 0x000000029e007221 */ /* 0x000fe40000010000 */
[----:B------:R-:W-:Y:S01]  /*a720*/  FADD.FTZ R2, R157, R24 ;  /* 0x000000189d027221 */ /* 0x000fe20000010000 */
[----:B------:R-:W-:Y:S01]  /*a730*/  MUFU.EX2 R28, R28 ;  /* 0x0000001c001c7308 */ /* 0x000fe20000000800 */
[----:B------:R-:W-:Y:S02]  /*a740*/  FFMA.FTZ R35, R35, c[0x0][0x2d0], -R145 ;  /* 0x0000b40023237a23 */ /* 0x000fe40000010891 */
[----:B------:R-:W-:Y:S01]  /*a750*/  FADD.FTZ R0, R159, R0 ;  /* 0x000000009f007221 */ /* 0x000fe20000010000 */
[----:B---3--:R-:W-:Y:S01]  /*a760*/  F2FP.PACK_AB R14, R155, R156 ;  /* 0x0000009c9b0e723e */ /* 0x008fe200000000ff */
[----:B------:R-:W-:Y:S02]  /*a770*/  FADD.FTZ R2, R174, R2 ;  /* 0x00000002ae027221 */ /* 0x000fe40000010000 */
[----:B------:R-:W-:Y:S02]  /*a780*/  FADD.FTZ R0, R177, R0 ;  /* 0x00000000b1007221 */ /* 0x000fe40000010000 */
[----:B------:R-:W-:Y:S01]  /*a790*/  FADD.FTZ R2, R175, R2 ;  /* 0x00000002af027221 */ /* 0x000fe20000010000 */
[----:B------:R-:W-:Y:S01]  /*a7a0*/  MUFU.EX2 R29, R29 ;  /* 0x0000001d001d7308 */ /* 0x000fe20000000800 */
[----:B------:R-:W-:Y:S02]  /*a7b0*/  FADD.FTZ R0, R147, R0 ;  /* 0x0000000093007221 */ /* 0x000fe40000010000 */
[----:B----4-:R-:W-:Y:S01]  /*a7c0*/  FADD.FTZ R2, R153, R2 ;  /* 0x0000000299027221 */ /* 0x010fe20000010000 */
[----:B-----5:R-:W-:Y:S01]  /*a7d0*/  F2FP.PACK_AB R13, R152, R153 ;  /* 0x00000099980d723e */ /* 0x020fe200000000ff */
[----:B------:R-:W-:Y:S01]  /*a7e0*/  FADD.FTZ R0, R154, R0 ;  /* 0x000000009a007221 */ /* 0x000fe20000010000 */
[----:B------:R-:W-:Y:S01]  /*a7f0*/  F2FP.PACK_AB R15, R151, R150 ;  /* 0x00000096970f723e */ /* 0x000fe200000000ff */
[----:B------:R-:W-:Y:S01]  /*a800*/  FADD.FTZ R2, R152, R2 ;  /* 0x0000000298027221 */ /* 0x000fe20000010000 */
[C---:B--2---:R-:W-:Y:S02]  /*a810*/  HMMA.16816.F32 R36, R136.reuse, R128, R36 ;  /* 0x000000808824723c */ /* 0x044fe40000001824 */
[----:B------:R-:W-:Y:S01]  /*a820*/  MUFU.EX2 R32, R32 ;  /* 0x0000002000207308 */ /* 0x000fe20000000800 */
[----:B------:R-:W-:Y:S02]  /*a830*/  FADD.FTZ R0, R156, R0 ;  /* 0x000000009c007221 */ /* 0x000fe40000010000 */
[----:B------:R-:W-:Y:S02]  /*a840*/  FADD.FTZ R2, R150, R2 ;  /* 0x0000000296027221 */ /* 0x000fe40000010000 */
[----:B------:R-:W-:Y:S01]  /*a850*/  FADD.FTZ R0, R155, R0 ;  /* 0x000000009b007221 */ /* 0x000fe20000010000 */
[C---:B------:R-:W-:Y:S01]  /*a860*/  HMMA.16816.F32 R40, R136.reuse, R130, R40 ;  /* 0x000000828828723c */ /* 0x040fe20000001828 */
[----:B------:R-:W1:Y:S03]  /*a870*/  LDSM.16.MT88.4 R128, [R140+0x2000] ;  /* 0x002000008c80783b */ /* 0x000e660000004200 */
[----:B------:R-:W-:Y:S01]  /*a880*/  MUFU.EX2 R33, R33 ;  /* 0x0000002100217308 */ /* 0x000fe20000000800 */
[----:B------:R-:W-:Y:S02]  /*a890*/  FADD.FTZ R2, R151, R2 ;  /* 0x0000000297027221 */ /* 0x000fe40000010000 */
[----:B------:R-:W-:Y:S05]  /*a8a0*/  FADD.FTZ R0, R142, R0 ;  /* 0x000000008e007221 */ /* 0x000fea0000010000 */
[----:B------:R-:W-:Y:S02]  /*a8b0*/  FADD.FTZ R0, R141, R0 ;  /* 0x000000008d007221 */ /* 0x000fe40000010000 */
[----:B------:R-:W-:Y:S02]  /*a8c0*/  MUFU.EX2 R30, R30 ;  /* 0x0000001e001e7308 */ /* 0x000fe40000000800 */
[----:B------:R-:W-:Y:S08]  /*a8d0*/  FADD.FTZ R0, R146, R0 ;  /* 0x0000000092007221 */ /* 0x000ff00000010000 */
[----:B------:R-:W-:Y:S10]  /*a8e0*/  MUFU.EX2 R31, R31 ;  /* 0x0000001f001f7308 */ /* 0x000ff40000000800 */
[----:B------:R-:W-:Y:S01]  /*a8f0*/  MUFU.EX2 R34, R34 ;  /* 0x0000002200227308 */ /* 0x000fe20000000800 */
[C---:B-1----:R-:W-:Y:S09]  /*a900*/  HMMA.16816.F32 R44, R136.reuse, R128, R44 ;  /* 0x00000080882c723c */ /* 0x042ff2000000182c */
[----:B------:R-:W-:Y:S01]  /*a910*/  MUFU.EX2 R35, R35 ;  /* 0x0000002300237308 */ /* 0x000fe20000000800 */
        /* <DEDUP_REMOVED lines=22> */
[----:B------:R-:W-:Y:S01]  /*aa80*/  MUFU.EX2 R136, R26 ;  /* 0x0000001a00887308 */ /* 0x000fe20000000800 */
[----:B--2---:R-:W-:Y:S09]  /*aa90*/  FADD.FTZ R2, R138, R2 ;  /* 0x000000028a027221 */ /* 0x004ff20000010000 */
[----:B------:R2:W5:Y:S01]  /*aaa0*/  MUFU.EX2 R137, R27 ;  /* 0x0000001b00897308 */ /* 0x0005620000000800 */
[----:B---3--:R-:W-:Y:S01]  /*aab0*/  LDSM.16.MT88.4 R20, [R140+0x1000] ;  /* 0x001000008c14783b */ /* 0x008fe20000004200 */
[----:B----4-:R-:W-:Y:S01]  /*aac0*/  FADD.FTZ R2, R139, R2 ;  /* 0x000000028b027221 */ /* 0x010fe20000010000 */
[C---:B-1----:R-:W-:Y:S08]  /*aad0*/  HMMA.16816.F32 R4, R12.reuse, R128, R4 ;  /* 0x000000800c04723c */ /* 0x042ff00000001804 */
[C---:B------:R-:W-:Y:S01]  /*aae0*/  HMMA.16816.F32 R8, R12.reuse, R130, R8 ;  /* 0x000000820c08723c */ /* 0x040fe20000001808 */
[----:B--2---:R-:W-:Y:S07]  /*aaf0*/  LDSM.16.MT88.4 R24, [R3+0x1800] ;  /* 0x001800000318783b */ /* 0x004fee0000004200 */
[C---:B------:R-:W-:Y:S08]  /*ab00*/  HMMA.16816.F32 R100, R12.reuse, R16, R100 ;  /* 0x000000100c64723c */ /* 0x040ff00000001864 */
        /* <DEDUP_REMOVED lines=33> */
[----:B------:R-:W-:Y:S03]  /*ad20*/  F2FP.PACK_AB R14, R143, R146 ;  /* 0x000000928f0e723e */ /* 0x000fe600000000ff */
[----:B------:R-:W-:Y:S02]  /*ad30*/  F2FP.PACK_AB R13, R139, R138 ;  /* 0x0000008a8b0d723e */ /* 0x000fe400000000ff */
[----:B-----5:R-:W-:Y:S07]  /*ad40*/  F2FP.PACK_AB R15, R137, R136 ;  /* 0x00000088890f723e */ /* 0x020fee00000000ff */
        /* <DEDUP_REMOVED lines=40> */
[C---:B------:R-:W-:Y:S01]  /*afd0*/  HMMA.16816.F32 R128, R12.reuse, R132, R4 ;  /* 0x000000840c80723c */ /* 0x040fe20000001804 */
[----:B------:R-:W2:Y:S07]  /*afe0*/  LDSM.16.MT88.4 R4, [R127+0x1800] ;  /* 0x001800007f04783b */ /* 0x000eae0000004200 */
[C---:B------:R-:W-:Y:S01]  /*aff0*/  HMMA.16816.F32 R132, R12.reuse, R134, R8 ;  /* 0x000000860c84723c */ /* 0x040fe20000001808 */
[----:B------:R-:W3:Y:S07]  /*b000*/  LDSM.16.MT88.4 R8, [R126+0x3800] ;  /* 0x003800007e08783b */ /* 0x000eee0000004200 */
[C---:B-1----:R-:W-:Y:S08]  /*b010*/  HMMA.16816.F32 R100, R12.reuse, R16, R100 ;  /* 0x000000100c64723c */ /* 0x042ff00000001864 */
[C---:B------:R-:W-:Y:S01]  /*b020*/  HMMA.16816.F32 R104, R12.reuse, R18, R104 ;  /* 0x000000120c68723c */ /* 0x040fe20000001868 */
[----:B------:R-:W1:Y:S07]  /*b030*/  LDSM.16.MT88.4 R16, [R140+0x3800] ;  /* 0x003800008c10783b */ /* 0x000e6e0000004200 */
[C---:B------:R-:W-:Y:S08]  /*b040*/  HMMA.16816.F32 R108, R12.reuse, R24, R108 ;  /* 0x000000180c6c723c */ /* 0x040ff0000000186c */
[C---:B------:R-:W-:Y:S01]  /*b050*/  HMMA.16816.F32 R112, R12.reuse, R26, R112 ;  /* 0x0000001a0c70723c */ /* 0x040fe20000001870 */
[----:B------:R4:W-:Y:S07]  /*b060*/  LDSM.16.MT88.4 R24, [R3+0x5800] ;  /* 0x005800000318783b */ /* 0x0009ee0000004200 */
[C---:B--2---:R-:W-:Y:S08]  /*b070*/  HMMA.16816.F32 R116, R12.reuse, R4, R116 ;  /* 0x000000040c74723c */ /* 0x044ff00000001874 */
[C---:B------:R-:W-:Y:S01]  /*b080*/  HMMA.16816.F32 R120, R12.reuse, R6, R120 ;  /* 0x000000060c78723c */ /* 0x040fe20000001878 */
[----:B------:R-:W2:Y:S07]  /*b090*/  LDSM.16.MT88.4 R4, [R127+0x3800] ;  /* 0x003800007f04783b */ /* 0x000eae0000004200 */
[C---:B---3--:R-:W-:Y:S04]  /*b0a0*/  HMMA.16816.F32 R36, R12.reuse, R8, R36 ;  /* 0x000000080c24723c */ /* 0x048fe80000001824 */
[----:B----4-:R-:W-:Y:S02]  /*b0b0*/  FADD.FTZ R3, R136, R2 ;  /* 0x0000000288037221 */ /* 0x010fe40000010000 */
[----:B------:R-:W-:Y:S02]  /*b0c0*/  FADD.FTZ R2, R143, R0 ;  /* 0x000000008f027221 */ /* 0x000fe40000010000 */
[C---:B------:R-:W-:Y:S01]  /*b0d0*/  HMMA.16816.F32 R40, R12.reuse, R10, R40 ;  /* 0x0000000a0c28723c */ /* 0x040fe20000001828 */
[----:B------:R-:W3:Y:S03]  /*b0e0*/  LDSM.16.MT88.4 R8, [R126+0x5800] ;  /* 0x005800007e08783b */ /* 0x000ee60000004200 */
[----:B------:R-:W-:Y:S01]  /*b0f0*/  FADD.FTZ R0, R137, R3 ;  /* 0x0000000389007221 */ /* 0x000fe20000010000 */
[----:B------:R-:W-:Y:S01]  /*b100*/  IADD3 R3, R172, -0x2, RZ ;  /* 0xfffffffeac037810 */ /* 0x000fe20007ffe0ff */
[----:B------:R-:W-:Y:S02]  /*b110*/  FADD.FTZ R2, R28, R2 ;  /* 0x000000021c027221 */ /* 0x000fe40000010000 */
[C---:B-1----:R-:W-:Y:S03]  /*b120*/  HMMA.16816.F32 R44, R12.reuse, R16, R44 ;  /* 0x000000100c2c723c */ /* 0x042fe6000000182c */
[----:B------:R-:W-:Y:S01]  /*b130*/  ISETP.GE.AND P0, PT, R3, R204, PT ;  /* 0x000000cc0300720c */ /* 0x000fe20003f06270 */
[----:B------:R-:W-:Y:S02]  /*b140*/  FADD.FTZ R0, R30, R0 ;  /* 0x000000001e007221 */ /* 0x000fe40000010000 */
[----:B------:R-:W-:Y:S02]  /*b150*/  FADD.FTZ R2, R29, R2 ;  /* 0x000000021d027221 */ /* 0x000fe40000010000 */
        /* <DEDUP_REMOVED lines=11> */
[C---:B------:R-:W-:Y:S08]  /*b210*/  HMMA.16816.F32 R64, R12.reuse, R6, R64 ;  /* 0x000000060c40723c */ /* 0x040ff00000001840 */
[C---:B---3--:R-:W-:Y:S08]  /*b220*/  HMMA.16816.F32 R68, R12.reuse, R8, R68 ;  /* 0x000000080c44723c */ /* 0x048ff00000001844 */
[C---:B------:R-:W-:Y:S08]  /*b230*/  HMMA.16816.F32 R72, R12.reuse, R10, R72 ;  /* 0x0000000a0c48723c */ /* 0x040ff00000001848 */
[C---:B-1----:R-:W-:Y:S08]  /*b240*/  HMMA.16816.F32 R76, R12.reuse, R16, R76 ;  /* 0x000000100c4c723c */ /* 0x042ff0000000184c */
[C---:B------:R-:W-:Y:S08]  /*b250*/  HMMA.16816.F32 R80, R12.reuse, R18, R80 ;  /* 0x000000120c50723c */ /* 0x040ff00000001850 */
[C---:B------:R-:W-:Y:S08]  /*b260*/  HMMA.16816.F32 R84, R12.reuse, R24, R84 ;  /* 0x000000180c54723c */ /* 0x040ff00000001854 */
[C---:B------:R-:W-:Y:S08]  /*b270*/  HMMA.16816.F32 R88, R12.reuse, R26, R88 ;  /* 0x0000001a0c58723c */ /* 0x040ff00000001858 */
[C---:B----4-:R-:W-:Y:S08]  /*b280*/  HMMA.16816.F32 R92, R12.reuse, R20, R92 ;  /* 0x000000140c5c723c */ /* 0x050ff0000000185c */
        /* <DEDUP_REMOVED lines=40> */
.L_x_2635:
[----:B------:R-:W-:-:S05]  /*b510*/  BRA.DIV ~URZ, `(.L_x_2600) ;  /* 0x00003a127f007947 */ /* 0x000fca000b800000 */
[----:B------:R-:W3:Y:S01]  /*b520*/  SHFL.IDX PT, R2, R12, RZ, 0x181f ;  /* 0x00181fff0c027589 */ /* 0x000ee200000e0000 */
[----:B------:R-:W-:Y:S01]  /*b530*/  ISETP.GE.AND P4, PT, R192, c[0x0][0x1d4], PT ;  /* 0x00007500c0007a0c */ /* 0x000fe20003f86270 */
[----:B------:R-:W-:Y:S01]  /*b540*/  IMAD R0, R198, 0x6000, R221 ;  /* 0x00006000c6007824 */ /* 0x000fe200078e02dd */
[----:B------:R-:W-:Y:S02]  /*b550*/  ISETP.GE.AND P1, PT, R201, c[0x0][0x1d4], PT ;  /* 0x00007500c9007a0c */ /* 0x000fe40003f26270 */
[----:B------:R-:W-:Y:S02]  /*b560*/  ISETP.GE.AND P0, PT, R200, c[0x0][0x1d4], PT ;  /* 0x00007500c8007a0c */ /* 0x000fe40003f06270 */
[C---:B---3--:R-:W-:Y:S02]  /*b570*/  IADD3 R8, P5, R2.reuse, R16, RZ ;  /* 0x0000001002087210 */ /* 0x048fe40007fbe0ff */
[----:B------:R-:W-:Y:S03]  /*b580*/  IADD3 R6, P6, R2, R17, RZ ;  /* 0x0000001102067210 */ /* 0x000fe60007fde0ff */
[----:B--2---:R-:W-:Y:S01]  /*b590*/  IMAD.X R9, R4, 0x1, R13, P5 ;  /* 0x0000000104097824 */ /* 0x004fe200028e060d */
[----:B------:R-:W-:Y:S01]  /*b5a0*/  IADD3 R10, P5, R2, R18, RZ ;  /* 0x00000012020a7210 */ /* 0x000fe20007fbe0ff */
[C---:B------:R-:W-:Y:S01]  /*b5b0*/  IMAD.X R7, R4.reuse, 0x1, R14, P6 ;  /* 0x0000000104077824 */ /* 0x040fe200030e060e */
[----:B------:R-:W2:Y:S03]  /*b5c0*/  SHFL.IDX PT, R2, R12, 0x1, 0x181f ;  /* 0x00381f000c027f89 */ /* 0x000ea600000e0000 */
[----:B------:R-:W-:Y:S01]  /*b5d0*/  IMAD.X R11, R4, 0x1, R15, P5 ;  /* 0x00000001040b7824 */ /* 0x000fe200028e060f */
[----:B------:R-:W-:Y:S01]  /*b5e0*/  @!PT LDS RZ, [RZ] ;  /* 0x00000000fffff984 */ /* 0x000fe20000000800 */
[----:B------:R3:W-:Y:S04]  /*b5f0*/  LDGSTS.E.BYPASS.LTC128B.128 [R0], [R8.64], !P4 ;  /* 0x0000000008007fae */ /* 0x0007e8000e101d46 */
[----:B------:R4:W-:Y:S04]  /*b600*/  LDGSTS.E.BYPASS.LTC128B.128 [R0+0x2000], [R6.64], !P1 ;  /* 0x0200000006007fae */ /* 0x0009e8000c901d46 */
[----:B------:R5:W-:Y:S04]  /*b610*/  LDGSTS.E.BYPASS.LTC128B.128 [R0+0x4000], [R10.64], !P0 ;  /* 0x040000000a007fae */ /* 0x000be8000c101d46 */
[----:B------:R1:W2:Y:S01]  /*b620*/  SHFL.IDX PT, R4, R5, 0x1, 0x181f ;  /* 0x00381f0005047f89 */ /* 0x0002a200000e0000 */
[----:B----4-:R-:W-:Y:S02]  /*b630*/  SEL R7, RZ, 0x10, P0 ;  /* 0x00000010ff077807 */ /* 0x010fe40000000000 */
[----:B-1----:R-:W-:Y:S02]  /*b640*/  SEL R5, RZ, 0x10, P4 ;  /* 0x00000010ff057807 */ /* 0x002fe40002000000 */
[----:B-----5:R-:W-:Y:S02]  /*b650*/  SEL R10, RZ, 0x10, P1 ;  /* 0x00000010ff0a7807 */ /* 0x020fe40000800000 */
.L_x_2636:
[----:B--23--:R-:W-:Y:S02]  /*b660*/  IADD3 R8, -R5, 0x10, RZ ;  /* 0x0000001005087810 */ /* 0x00cfe40007ffe1ff */
[----:B------:R-:W-:Y:S02]  /*b670*/  IADD3 R3, -R10, 0x10, RZ ;  /* 0x000000100a037810 */ /* 0x000fe40007ffe1ff */
[----:B------:R-:W-:Y:S02]  /*b680*/  LOP3.LUT R8, R8, 0xf, RZ, 0xc0, !PT ;  /* 0x0000000f08087812 */ /* 0x000fe400078ec0ff */
[----:B------:R-:W-:Y:S02]  /*b690*/  LOP3.LUT R3, R3, 0xf, RZ, 0xc0, !PT ;  /* 0x0000000f03037812 */ /* 0x000fe400078ec0ff */
[----:B------:R-:W-:Y:S02]  /*b6a0*/  IADD3 R9, -R7, 0x10, RZ ;  /* 0x0000001007097810 */ /* 0x000fe40007ffe1ff */
[-C--:B------:R-:W-:Y:S02]  /*b6b0*/  IADD3 R8, P5, P4, R8, R2.reuse, R16 ;  /* 0x0000000208087210 */ /* 0x080fe40007cbe010 */
[----:B------:R-:W-:Y:S02]  /*b6c0*/  ISETP.NE.U32.AND P6, PT, R5, RZ, PT ;  /* 0x000000ff0500720c */ /* 0x000fe40003fc5070 */
[----:B------:R-:W-:Y:S02]  /*b6d0*/  IADD3 R6, P1, P0, R3, R2, R17 ;  /* 0x0000000203067210 */ /* 0x000fe4000783e011 */
[----:B------:R-:W-:Y:S02]  /*b6e0*/  LOP3.LUT R3, R9, 0xf, RZ, 0xc0, !PT ;  /* 0x0000000f09037812 */ /* 0x000fe400078ec0ff */
[-C--:B------:R-:W-:Y:S02]  /*b6f0*/  IADD3.X R9, RZ, R4.reuse, R13, P5, P4 ;  /* 0x00000004ff097210 */ /* 0x080fe40002fe840d */
[----:B------:R-:W-:Y:S02]  /*b700*/  ISETP.NE.U32.AND P5, PT, R10, RZ, PT ;  /* 0x000000ff0a00720c */ /* 0x000fe40003fa5070 */
[----:B------:R-:W-:Y:S02]  /*b710*/  ISETP.NE.U32.AND P4, PT, R7, RZ, PT ;  /* 0x000000ff0700720c */ /* 0x000fe40003f85070 */
[----:B------:R-:W-:Y:S01]  /*b720*/  IADD3.X R7, RZ, R4, R14, P1, P0 ;  /* 0x00000004ff077210 */ /* 0x000fe20000fe040e */
[----:B------:R-:W-:Y:S01]  /*b730*/  @!PT LDS RZ, [RZ] ;  /* 0x00000000fffff984 */ /* 0x000fe20000000800 */
[----:B------:R-:W-:Y:S01]  /*b740*/  @!PT LDS RZ, [RZ] ;  /* 0x00000000fffff984 */ /* 0x000fe20000000800 */
[----:B------:R-:W-:Y:S01]  /*b750*/  @!PT LDS RZ, [RZ] ;  /* 0x00000000fffff984 */ /* 0x000fe20000000800 */
[----:B------:R1:W-:Y:S01]  /*b760*/  LDGSTS.E.BYPASS.LTC128B.128.ZFILL [R0+0x1000], [R8.64], P6 ;  /* 0x0100000008007fae */ /* 0x0003e2000b141d46 */
[----:B------:R-:W-:Y:S04]  /*b770*/  IADD3 R2, P1, P0, R3, R2, R18 ;  /* 0x0000000203027210 */ /* 0x000fe8000783e012 */
[----:B------:R-:W-:Y:S03]  /*b780*/  IADD3.X R3, RZ, R4, R15, P1, P0 ;  /* 0x00000004ff037210 */ /* 0x000fe60000fe040f */
[----:B------:R1:W-:Y:S04]  /*b790*/  LDGSTS.E.BYPASS.LTC128B.128.ZFILL [R0+0x3000], [R6.64], P5 ;  /* 0x0300000006007fae */ /* 0x0003e8000a941d46 */
[----:B------:R1:W-:Y:S02]  /*b7a0*/  LDGSTS.E.BYPASS.LTC128B.128.ZFILL [R0+0x5000], [R2.64], P4 ;  /* 0x0500000002007fae */ /* 0x0003e4000a141d46 */
.L_x_2598:
[----:B------:R-:W-:Y:S05]  /*b7b0*/  BSYNC B0 ;  /* 0x0000000000007941 */ /* 0x000fea0003800000 */
.L_x_2597:
        /* <DEDUP_REMOVED lines=10> */
.L_x_2591:
[----:B------:R-:W-:Y:S05]  /*b860*/  BRA.DIV ~URZ, `(.L_x_2602) ;  /* 0x000039127f007947 */ /* 0x000fea000b800000 */
[----:B------:R1:W2:Y:S02]  /*b870*/  SHFL.BFLY PT, R0, R202, 0x2, 0x1f ;  /* 0x0c401f00ca007f89 */ /* 0x0002a400000e0000 */
.L_x_2637:
[----:B--2---:R-:W-:Y:S01]  /*b880*/  FADD.FTZ R0, R0, R202 ;  /* 0x000000ca00007221 */ /* 0x004fe20000010000 */
[----:B------:R-:W-:Y:S05]  /*b890*/  BRA.DIV ~URZ, `(.L_x_2603) ;  /* 0x000039427f007947 */ /* 0x000fea000b800000 */
[----:B------:R-:W2:Y:S04]  /*b8a0*/  SHFL.BFLY PT, R4, R203, 0x2, 0x1f ;  /* 0x0c401f00cb047f89 */ /* 0x000ea800000e0000 */
[----:B------:R-:W3:Y:S01]  /*b8b0*/  SHFL.BFLY PT, R2, R0, 0x1, 0x1f ;  /* 0x0c201f0000027f89 */ /* 0x000ee200000e0000 */
[----:B--2---:R-:W-:-:S02]  /*b8c0*/  FADD.FTZ R4, R4, R203 ;  /* 0x000000cb04047221 */ /* 0x004fc40000010000 */
[----:B---3--:R-:W-:-:S03]  /*b8d0*/  FADD.FTZ R0, R0, R2 ;  /* 0x0000000200007221 */ /* 0x008fc60000010000 */
[----:B------:R2:W3:Y:S04]  /*b8e0*/  SHFL.BFLY PT, R3, R4, 0x1, 0x1f ;  /* 0x0c201f0004037f89 */ /* 0x0004e800000e0000 */
.L_x_2638:
        /* <DEDUP_REMOVED lines=117> */
.L_x_2556:
        /* <DEDUP_REMOVED lines=17> */
.L_x_2605:
[----:B------:R-:W-:Y:S05]  /*c150*/  BSYNC B0 ;  /* 0x0000000000007941 */ /* 0x000fea0003800000 */
.L_x_2604:
        /* <DEDUP_REMOVED lines=15> */
[----:B-1---5:R-:W-:Y:S05]  /*c250*/  CALL.REL.NOINC `($__internal_43_$__cuda_sm70_shflsync_idx_p) ;  /* 0x0000314000007944 */ /* 0x022fea0003c00000 */
.L_x_2608:
[----:B------:R-:W2:Y:S01]  /*c260*/  LDL R6, [R1+0x4] ;  /* 0x0000040001067983 */ /* 0x000ea20000100800 */
[----:B------:R-:W-:Y:S01]  /*c270*/  IMAD.MOV.U32 R5, RZ, RZ, 0x1 ;  /* 0x00000001ff057424 */ /* 0x000fe200078e00ff */
[----:B------:R-:W-:Y:S01]  /*c280*/  SHF.R.S32.HI R0, RZ, 0x1f, R234 ;  /* 0x0000001fff007819 */ /* 0x000fe200000114ea */
[----:B------:R-:W-:Y:S01]  /*c290*/  IMAD.WIDE.U32 R2, R234, c[0x0][0x4d0], RZ ;  /* 0x00013400ea027a25 */ /* 0x000fe200078e00ff */
[----:B------:R-:W3:Y:S02]  /*c2a0*/  LDL R20, [R1+0xc] ;  /* 0x00000c0001147983 */ /* 0x000ee40000100800 */
[----:B------:R-:W-:Y:S01]  /*c2b0*/  ISETP.NE.AND P1, PT, R5, c[0x0][0x4e8], PT ;  /* 0x00013a0005007a0c */ /* 0x000fe20003f25270 */
[C---:B------:R-:W-:Y:S02]  /*c2c0*/  IMAD R4, R0.reuse, c[0x0][0x4d0], RZ ;  /* 0x0001340000047a24 */ /* 0x040fe400078e02ff */
[----:B------:R-:W-:Y:S01]  /*c2d0*/  IMAD R5, R0, c[0x0][0x438], RZ ;  /* 0x00010e0000057a24 */ /* 0x000fe200078e02ff */
[----:B------:R-:W-:Y:S01]  /*c2e0*/  SHF.R.S32.HI R0, RZ, 0x1f, R233 ;  /* 0x0000001fff007819 */ /* 0x000fe200000114e9 */
[----:B------:R-:W-:-:S02]  /*c2f0*/  IMAD R4, R234, c[0x0][0x4d4], R4 ;  /* 0x00013500ea047a24 */ /* 0x000fc400078e0204 */
[----:B------:R-:W-:Y:S02]  /*c300*/  IMAD R8, R234, c[0x0][0x43c], R5 ;  /* 0x00010f00ea087a24 */ /* 0x000fe400078e0205 */
[----:B------:R-:W-:Y:S02]  /*c310*/  IMAD.IADD R3, R3, 0x1, R4 ;  /* 0x0000000103037824 */ /* 0x000fe400078e0204 */
[----:B------:R-:W-:Y:S02]  /*c320*/  IMAD R9, R0, c[0x0][0x4d8], RZ ;  /* 0x0001360000097a24 */ /* 0x000fe400078e02ff */
[----:B------:R-:W-:Y:S01]  /*c330*/  IMAD.WIDE.U32 R4, R234, c[0x0][0x438], RZ ;  /* 0x00010e00ea047a25 */ /* 0x000fe200078e00ff */
[----:B------:R-:W4:Y:S03]  /*c340*/  S2R R21, SR_TID.X ;  /* 0x0000000000157919 */ /* 0x000f260000002100 */
[----:B------:R-:W-:-:S02]  /*c350*/  IMAD R9, R233, c[0x0][0x4dc], R9 ;  /* 0x00013700e9097a24 */ /* 0x000fc400078e0209 */
[----:B------:R-:W-:Y:S01]  /*c360*/  IMAD.WIDE.U32 R2, R233, c[0x0][0x4d8], R2 ;  /* 0x00013600e9027a25 */ /* 0x000fe200078e0002 */
[----:B------:R-:W-:-:S03]  /*c370*/  SHF.R.S32.HI R11, RZ, 0x1f, R236 ;  /* 0x0000001fff0b7819 */ /* 0x000fc600000114ec */
[----:B------:R-:W-:Y:S02]  /*c380*/  IMAD.IADD R5, R5, 0x1, R8 ;  /* 0x0000000105057824 */ /* 0x000fe400078e0208 */
[----:B------:R-:W-:Y:S02]  /*c390*/  IMAD.IADD R3, R3, 0x1, R9 ;  /* 0x0000000103037824 */ /* 0x000fe400078e0209 */
[----:B------:R-:W-:-:S04]  /*c3a0*/  IMAD.WIDE.U32 R8, R233, c[0x0][0x440], R4 ;  /* 0x00011000e9087a25 */ /* 0x000fc800078e0004 */
[----:B------:R-:W-:Y:S02]  /*c3b0*/  IMAD R12, R11, c[0x0][0x4e0], RZ ;  /* 0x000138000b0c7a24 */ /* 0x000fe400078e02ff */
[----:B------:R-:W-:-:S04]  /*c3c0*/  IMAD.WIDE.U32 R4, R236, c[0x0][0x4e0], R2 ;  /* 0x00013800ec047a25 */ /* 0x000fc800078e0002 */
[----:B------:R-:W-:Y:S02]  /*c3d0*/  IMAD R12, R236, c[0x0][0x4e4], R12 ;  /* 0x00013900ec0c7a24 */ /* 0x000fe400078e020c */
[----:B------:R-:W-:-:S04]  /*c3e0*/  IMAD R0, R0, c[0x0][0x440], RZ ;  /* 0x0001100000007a24 */ /* 0x000fc800078e02ff */
[----:B------:R-:W-:Y:S01]  /*c3f0*/  IMAD R15, R233, c[0x0][0x444], R0 ;  /* 0x00011100e90f7a24 */ /* 0x000fe200078e0200 */
[----:B----4-:R-:W-:Y:S01]  /*c400*/  SHF.R.S32.HI R19, RZ, 0x1f, R21 ;  /* 0x0000001fff137819 */ /* 0x010fe20000011415 */
[----:B------:R-:W-:Y:S02]  /*c410*/  IMAD R11, R11, c[0x0][0x448], RZ ;  /* 0x000112000b0b7a24 */ /* 0x000fe400078e02ff */
[----:B------:R-:W-:Y:S01]  /*c420*/  IMAD.IADD R3, R9, 0x1, R15 ;  /* 0x0000000109037824 */ /* 0x000fe200078e020f */
[----:B------:R-:W-:Y:S01]  /*c430*/  LEA.HI R19, R19, R21, RZ, 0x5 ;  /* 0x0000001513137211 */ /* 0x000fe200078f28ff */
[----:B------:R-:W-:-:S03]  /*c440*/  IMAD R11, R236, c[0x0][0x44c], R11 ;  /* 0x00011300ec0b7a24 */ /* 0x000fc600078e020b */
        /* <DEDUP_REMOVED lines=25> */
[----:B------:R-:W-:Y:S02]  /*c5e0*/  SHF.R.S32.HI R28, RZ, 0x1f, R28 ;  /* 0x0000001fff1c7819 */ /* 0x000fe4000001141c */
[----:B------:R-:W-:-:S02]  /*c5f0*/  IADD3 R29, R222, 0x50, RZ ;  /* 0x00000050de1d7810 */ /* 0x000fc40007ffe0ff */
[----:B------:R-:W-:Y:S02]  /*c600*/  SHF.R.S32.HI R30, RZ, 0x1f, R30 ;  /* 0x0000001fff1e7819 */ /* 0x000fe4000001141e */
[C---:B------:R-:W-:Y:S02]  /*c610*/  IADD3 R31, R222.reuse, 0x48, RZ ;  /* 0x00000048de1f7810 */ /* 0x040fe40007ffe0ff */
        /* <DEDUP_REMOVED lines=16> */
[----:B------:R-:W-:Y:S01]  /*c720*/  SHF.R.S32.HI R144, RZ, 0x1f, R144 ;  /* 0x0000001fff907819 */ /* 0x000fe20000011490 */
[----:B--2---:R-:W-:-:S04]  /*c730*/  IMAD.IADD R7, R6, 0x1, R238 ;  /* 0x0000000106077824 */ /* 0x004fc800078e02ee */
[----:B------:R-:W-:-:S04]  /*c740*/  @P1 IMAD.HI.U32 R10, R7, c[0x0][0x4ec], RZ ;  /* 0x00013b00070a1a27 */ /* 0x000fc800078e00ff */
[----:B------:R-:W-:Y:S01]  /*c750*/  IMAD.MOV.U32 R6, RZ, RZ, R7 ;  /* 0x000000ffff067224 */ /* 0x000fe200078e0007 */
[----:B------:R-:W-:-:S05]  /*c760*/  @P1 SHF.R.U32.HI R6, RZ, c[0x0][0x4f0], R10 ;  /* 0x00013c00ff061a19 */ /* 0x000fca000001160a */
[----:B------:R-:W-:-:S04]  /*c770*/  IMAD.MOV R10, RZ, RZ, -R6 ;  /* 0x000000ffff0a7224 */ /* 0x000fc800078e0a06 */
[----:B------:R-:W-:Y:S01]  /*c780*/  IMAD R10, R10, c[0x0][0x4e8], R7 ;  /* 0x00013a000a0a7a24 */ /* 0x000fe200078e0207 */
[----:B------:R-:W-:Y:S02]  /*c790*/  SHF.R.S32.HI R13, RZ, 0x1f, R6 ;  /* 0x0000001fff0d7819 */ /* 0x000fe40000011406 */
[----:B------:R-:W-:Y:S02]  /*c7a0*/  IADD3 R4, P0, R6, R4, RZ ;  /* 0x0000000406047210 */ /* 0x000fe40007f1e0ff */
[----:B------:R-:W-:Y:S01]  /*c7b0*/  SHF.R.S32.HI R14, RZ, 0x1f, R10 ;  /* 0x0000001fff0e7819 */ /* 0x000fe2000001140a */
[----:B------:R-:W-:Y:S01]  /*c7c0*/  @P1 IMAD.HI.U32 R2, R7, c[0x0][0x4ec], RZ ;  /* 0x00013b0007021a27 */ /* 0x000fe200078e00ff */
[----:B------:R-:W-:-:S03]  /*c7d0*/  IADD3.X R5, R13, R5, R12, P0, !PT ;  /* 0x000000050d057210 */ /* 0x000fc600007fe40c */
[----:B------:R-:W-:Y:S02]  /*c7e0*/  IMAD R6, R14, c[0x0][0x4c8], RZ ;  /* 0x000132000e067a24 */ /* 0x000fe400078e02ff */
[----:B------:R-:W-:Y:S01]  /*c7f0*/  IMAD.MOV.U32 R0, RZ, RZ, R7 ;  /* 0x000000ffff007224 */ /* 0x000fe200078e0007 */
[----:B------:R-:W-:Y:S01]  /*c800*/  @P1 SHF.R.U32.HI R0, RZ, c[0x0][0x4f0], R2 ;  /* 0x00013c00ff001a19 */ /* 0x000fe20000011602 */
[C---:B------:R-:W-:Y:S02]  /*c810*/  IMAD R6, R10.reuse, c[0x0][0x4cc], R6 ;  /* 0x000133000a067a24 */ /* 0x040fe400078e0206 */
[----:B------:R-:W-:Y:S01]  /*c820*/  IMAD.WIDE.U32 R4, R10, c[0x0][0x4c8], R4 ;  /* 0x000132000a047a25 */ /* 0x000fe200078e0004 */
[----:B------:R-:W-:-:S03]  /*c830*/  SHF.R.S32.HI R10, RZ, 0x1f, R0 ;  /* 0x0000001fff0a7819 */ /* 0x000fc60000011400 */
[----:B------:R-:W-:Y:S02]  /*c840*/  IMAD.MOV.U32 R2, RZ, RZ, R8 ;  /* 0x000000ffff027224 */ /* 0x000fe400078e0008 */
[----:B------:R-:W-:Y:S02]  /*c850*/  IMAD.MOV R8, RZ, RZ, -R0 ;  /* 0x000000ffff087224 */ /* 0x000fe400078e0a00 */
[----:B------:R-:W-:Y:S01]  /*c860*/  IMAD.IADD R9, R5, 0x1, R6 ;  /* 0x0000000105097824 */ /* 0x000fe200078e0206 */
[----:B------:R-:W-:Y:S01]  /*c870*/  LEA R6, P0, R4, c[0x0][0x4a8], 0x2 ;  /* 0x00012a0004067a11 */ /* 0x000fe200078010ff */
[----:B------:R-:W-:-:S04]  /*c880*/  IMAD.WIDE.U32 R2, R236, c[0x0][0x448], R2 ;  /* 0x00011200ec027a25 */ /* 0x000fc800078e0002 */
[----:B------:R-:W-:Y:S01]  /*c890*/  IMAD R8, R8, c[0x0][0x4e8], R7 ;  /* 0x00013a0008087a24 */ /* 0x000fe200078e0207 */
[----:B------:R-:W-:Y:S01]  /*c8a0*/  LEA.HI.X R7, R4, c[0x0][0x4ac], R9, 0x2, P0 ;  /* 0x00012b0004077a11 */ /* 0x000fe200000f1409 */
[----:B------:R-:W-:Y:S02]  /*c8b0*/  IMAD R5, R10, c[0x0][0x430], RZ ;  /* 0x00010c000a057a24 */ /* 0x000fe400078e02ff */
[----:B------:R-:W-:Y:S01]  /*c8c0*/  IMAD.IADD R3, R3, 0x1, R11 ;  /* 0x0000000103037824 */ /* 0x000fe200078e020b */
[----:B------:R-:W-:Y:S01]  /*c8d0*/  SHFL.IDX PT, R4, R6, RZ, 0x1c1f ;  /* 0x001c1fff06047589 */ /* 0x000fe200000e0000 */
[C---:B------:R-:W-:Y:S01]  /*c8e0*/  IMAD R10, R0.reuse, c[0x0][0x434], R5 ;  /* 0x00010d00000a7a24 */ /* 0x040fe200078e0205 */
[----:B------:R-:W-:Y:S02]  /*c8f0*/  SHF.R.S32.HI R9, RZ, 0x1f, R8 ;  /* 0x0000001fff097819 */ /* 0x000fe40000011408 */
[----:B------:R-:W2:Y:S01]  /*c900*/  SHFL.IDX PT, R5, R7, RZ, 0x1c1f ;  /* 0x001c1fff07057589 */ /* 0x000ea200000e0000 */
[----:B------:R-:W-:-:S03]  /*c910*/  IMAD.WIDE.U32 R2, R0, c[0x0][0x430], R2 ;  /* 0x00010c0000027a25 */ /* 0x000fc600078e0002 */
[----:B------:R-:W-:Y:S01]  /*c920*/  SHFL.IDX PT, R6, R6, 0x1, 0x1c1f ;  /* 0x003c1f0006067f89 */ /* 0x000fe200000e0000 */
[----:B---3--:R-:W-:-:S03]  /*c930*/  IMAD.IADD R0, R20, 0x1, R238 ;  /* 0x0000000114007824 */ /* 0x008fc600078e02ee */
        /* <DEDUP_REMOVED lines=10> */
[----:B--2---:R2:W-:Y:S01]  /*c9e0*/  @!P2 ST.E [R4.64], R17 ;  /* 0x000000110400a985 */ /* 0x0045e2000c101906 */
        /* <DEDUP_REMOVED lines=17> */
[----:B--234-:R-:W-:Y:S02]  /*cb00*/  @!P5 IMAD.WIDE R6, R222, 0x4, R2 ;  /* 0x00000004de06d825 */ /* 0x01cfe400078e0202 */
[----:B------:R-:W-:-:S03]  /*cb10*/  @!P1 LEA R4, P3, R143, R2, 0x2 ;  /* 0x000000028f049211 */ /* 0x000fc600078610ff */
[----:B------:R2:W-:Y:S01]  /*cb20*/  @!P5 ST.E.64 [R6.64], R128 ;  /* 0x000000800600d985 */ /* 0x0005e2000c101b06 */
[----:B------:R-:W-:Y:S02]  /*cb30*/  @!P1 LEA.HI.X R5, R143, R3, R144, 0x2, P3 ;  /* 0x000000038f059211 */ /* 0x000fe400018f1490 */
[----:B------:R-:W-:-:S03]  /*cb40*/  ISETP.GE.AND P5, PT, R137, c[0x0][0x3c8], PT ;  /* 0x0000f20089007a0c */ /* 0x000fc60003fa6270 */
[----:B------:R3:W-:Y:S01]  /*cb50*/  @!P1 ST.E.64 [R4.64], R132 ;  /* 0x0000008404009985 */ /* 0x0007e2000c101b06 */
[----:B------:R-:W-:Y:S02]  /*cb60*/  ISETP.GE.AND P1, PT, R127, c[0x0][0x3c8], PT ;  /* 0x0000f2007f007a0c */ /* 0x000fe40003f26270 */
[----:B--2---:R-:W-:-:S04]  /*cb70*/  @!P4 LEA R6, P3, R141, R2, 0x2 ;  /* 0x000000028d06c211 */ /* 0x004fc800078610ff */
[----:B------:R-:W-:Y:S02]  /*cb80*/  @!P4 LEA.HI.X R7, R141, R3, R142, 0x2, P3 ;  /* 0x000000038d07c211 */ /* 0x000fe400018f148e */
[----:B---3--:R-:W-:-:S03]  /*cb90*/  @!P2 LEA R4, P3, R139, R2, 0x2 ;  /* 0x000000028b04a211 */ /* 0x008fc600078610ff */
        /* <DEDUP_REMOVED lines=60> */
[----:B--2---:R-:W-:-:S04]  /*cf60*/  @!P3 LEA R6, P4, R246, R2, 0x2 ;  /* 0x00000002f606b211 */ /* 0x004fc800078810ff */
        /* <DEDUP_REMOVED lines=11> */
[----:B--2---:R-:W-:-:S04]  /*d020*/  @!P4 LEA R6, P1, R243, R2, 0x2 ;  /* 0x00000002f306c211 */ /* 0x004fc800078210ff */
        /* <DEDUP_REMOVED lines=8> */
.L_x_2610:
[----:B------:R-:W-:Y:S05]  /*d0b0*/  BSYNC B0 ;  /* 0x0000000000007941 */ /* 0x000fea0003800000 */
.L_x_2609:
[----:B----4-:R4:W1:Y:S04]  /*d0c0*/  SHFL.IDX PT, R3, R10, 0x1, 0x1c1f ;  /* 0x003c1f000a037f89 */ /* 0x01086800000e0000 */
[----:B---3--:R4:W3:Y:S01]  /*d0d0*/  SHFL.IDX PT, R2, R11, 0x1, 0x1c1f ;  /* 0x003c1f000b027f89 */ /* 0x0088e200000e0000 */
[----:B------:R-:W-:Y:S05]  /*d0e0*/  @P0 BRA `(.L_x_2611) ;  /* 0x0000089000000947 */ /* 0x000fea0003800000 */
[----:B------:R-:W-:Y:S02]  /*d0f0*/  ISETP.GE.AND P1, PT, R222, c[0x0][0x3c8], PT ;  /* 0x0000f200de007a0c */ /* 0x000fe40003f26270 */
[----:B------:R-:W-:Y:S02]  /*d100*/  ISETP.GE.AND P2, PT, R143, c[0x0][0x3c8], PT ;  /* 0x0000f2008f007a0c */ /* 0x000fe40003f46270 */
[----:B------:R-:W-:Y:S02]  /*d110*/  ISETP.GE.AND P3, PT, R141, c[0x0][0x3c8], PT ;  /* 0x0000f2008d007a0c */ /* 0x000fe40003f66270 */
[----:B------:R-:W-:-:S07]  /*d120*/  ISETP.GE.AND P0, PT, R139, c[0x0][0x3c8], PT ;  /* 0x0000f2008b007a0c */ /* 0x000fce0003f06270 */
[----:B-123--:R-:W-:Y:S02]  /*d130*/  @!P1 IMAD.WIDE R6, R222, 0x4, R2 ;  /* 0x00000004de069825 */ /* 0x00efe400078e0202 */
        /* <DEDUP_REMOVED lines=8> */
[----:B--2---:R-:W-:-:S03]  /*d1c0*/  @!P0 LEA R4, P5, R139, R2, 0x2 ;  /* 0x000000028b048211 */ /* 0x004fc600078a10ff */
        /* <DEDUP_REMOVED lines=32> */
[CC--:B--2---:R-:W-:Y:S01]  /*d3d0*/  @!P0 LEA R4, P5, R27.reuse, R2.reuse, 0x2 ;  /* 0x000000021b048211 */ /* 0x0c4fe200078a10ff */
        /* <DEDUP_REMOVED lines=11> */
[CC--:B--2---:R-:W-:Y:S01]  /*d490*/  @!P4 LEA R4, P5, R250.reuse, R2.reuse, 0x2 ;  /* 0x00000002fa04c211 */ /* 0x0c4fe200078a10ff */
[----:B------:R1:W-:Y:S03]  /*d4a0*/  @!P2 ST.E.64 [R6.64], R58 ;  /* 0x0000003a0600a985 */ /* 0x0003e6000c101b06 */
[----:B------:R-:W-:Y:S02]  /*d4b0*/  @!P4 LEA.HI.X R5, R250, R3, R24, 0x2, P5 ;  /* 0x00000003fa05c211 */ /* 0x000fe400028f1418 */
[----:B---3--:R-:W-:-:S03]  /*d4c0*/  @!P3 LEA R8, P2, R249, R2, 0x2 ;  /* 0x00000002f908b211 */ /* 0x008fc600078410ff */
        /* <DEDUP_REMOVED lines=35> */
.L_x_2607:
[----:B------:R-:W2:Y:S02]  /*d700*/  S2R R3, SR_TID.X ;  /* 0x0000000000037919 */ /* 0x000ea40000002100 */
[----:B--2---:R-:W-:-:S13]  /*d710*/  ISETP.GT.AND P0, PT, R3, 0x7f, PT ;  /* 0x0000007f0300780c */ /* 0x004fda0003f04270 */
        /* <DEDUP_REMOVED lines=38> */
.L_x_2611:
[----:B------:R-:W-:Y:S05]  /*d980*/  BSYNC B1 ;  /* 0x0000000000017941 */ /* 0x000fea0003800000 */
.L_x_2606:
[----:B--2---:R-:W2:Y:S02]  /*d990*/  LDL R0, [R1+0x8] ;  /* 0x0000080001007983 */ /* 0x004ea40000100800 */
[----:B--2---:R-:W-:-:S13]  /*d9a0*/  ISETP.NE.AND P0, PT, R0, RZ, PT ;  /* 0x000000ff0000720c */ /* 0x004fda0003f05270 */
[----:B------:R-:W-:Y:S01]  /*d9b0*/  @P0 WARPSYNC 0xffffffff ;  /* 0xffffffff00000948 */ /* 0x000fe20003800000 */
[----:B------:R-:W-:Y:S06]  /*d9c0*/  @P0 BAR.SYNC.DEFER_BLOCKING 0x5, 0x100 ;  /* 0x0144000000000b1d */ /* 0x000fec0000010000 */
[----:B------:R-:W2:Y:S04]  /*d9d0*/  @P0 LDS R240, [0x24100] ;  /* 0x02410000fff00984 */ /* 0x000ea80000000800 */
[----:B------:R-:W-:Y:S06]  /*d9e0*/  @P0 BAR.ARV 0x4, 0x100 ;  /* 0x0104000000000b1d */ /* 0x000fec0000002000 */
[----:B------:R-:W-:Y:S05]  /*d9f0*/  @P0 BRA `(.L_x_2612) ;  /* 0x0000007000000947 */ /* 0x000fea0003800000 */
[----:B------:R-:W-:Y:S05]  /*da00*/  BRA.DIV ~URZ, `(.L_x_2613) ;  /* 0x000018d27f007947 */ /* 0x000fea000b800000 */
[----:B------:R4:W3:Y:S02]  /*da10*/  SHFL.IDX PT, R0, R18, RZ, 0x1f ;  /* 0x00001fff12007589 */ /* 0x0008e400000e0000 */
.L_x_2639:
[----:B------:R-:W-:Y:S01]  /*da20*/  WARPSYNC 0xffffffff ;  /* 0xffffffff00007948 */ /* 0x000fe20003800000 */
[----:B------:R-:W-:Y:S01]  /*da30*/  BAR.SYNC.DEFER_BLOCKING 0x4, 0x100 ;  /* 0x0104000000007b1d */ /* 0x000fe20000010000 */
[----:B--23--:R-:W-:-:S05]  /*da40*/  MOV R240, R0 ;  /* 0x0000000000f07202 */ /* 0x00cfca0000000f00 */
[----:B------:R2:W-:Y:S04]  /*da50*/  @!P6 STS [0x24100], R18 ;  /* 0x02410012ff00e388 */ /* 0x0005e80000000800 */
[----:B------:R-:W-:Y:S06]  /*da60*/  BAR.ARV 0x5, 0x100 ;  /* 0x0144000000007b1d */ /* 0x000fec0000002000 */
.L_x_2612:
[----:B--2---:R-:W-:-:S13]  /*da70*/  ISETP.GE.AND P0, PT, R240, c[0x0][0x538], PT ;  /* 0x00014e00f0007a0c */ /* 0x004fda0003f06270 */
[----:B-1-345:R-:W-:Y:S01]  /*da80*/  @P0 CALL.REL.NOINC `(.L_x_2614) ;  /* 0x0000001000000944 */ /* 0x03afe20003c00000 */
[----:B------:R-:W-:Y:S05]  /*da90*/  BRA `(.L_x_2615) ;  /* 0xffff2ed000007947 */ /* 0x000fea000383ffff */
.L_x_2614:
[----:B------:R-:W-:Y:S05]  /*daa0*/  EXIT ;  /* 0x000000000000794d */ /* 0x000fea0003800000 */
.L_x_2557:
[----:B------:R-:W-:Y:S01]  /*dab0*/  IMAD.MOV.U32 R30, RZ, RZ, R9 ;  /* 0x000000ffff1e7224 */ /* 0x000fe200078e0009 */
[----:B------:R-:W-:Y:S01]  /*dac0*/  MOV R29, RZ ;  /* 0x000000ff001d7202 */ /* 0x000fe20000000f00 */
[----:B------:R-:W-:Y:S01]  /*dad0*/  IMAD.MOV.U32 R3, RZ, RZ, 0x181f ;  /* 0x0000181fff037424 */ /* 0x000fe200078e00ff */
[----:B------:R-:W-:Y:S02]  /*dae0*/  MOV R2, 0xdb00 ;  /* 0x0000db0000027802 */ /* 0x000fe40000000f00 */
[----:B-----5:R-:W-:Y:S05]  /*daf0*/  CALL.REL.NOINC `($__internal_43_$__cuda_sm70_shflsync_idx_p) ;  /* 0x000018a000007944 */ /* 0x020fea0003c00000 */
[----:B------:R-:W-:Y:S01]  /*db00*/  MOV R8, R29 ;  /* 0x0000001d00087202 */ /* 0x000fe20000000f00 */
[----:B------:R-:W-:Y:S05]  /*db10*/  BRA `(.L_x_2616) ;  /* 0xffff3ad000007947 */ /* 0x000fea000383ffff */
.L_x_2558:
[----:B------:R-:W-:Y:S01]  /*db20*/  IMAD.MOV.U32 R30, RZ, RZ, R11 ;  /* 0x000000ffff1e7224 */ /* 0x000fe200078e000b */
[----:B------:R-:W-:Y:S01]  /*db30*/  MOV R29, RZ ;  /* 0x000000ff001d7202 */ /* 0x000fe20000000f00 */
[----:B------:R-:W-:Y:S01]  /*db40*/  IMAD.MOV.U32 R3, RZ, RZ, 0x181f ;  /* 0x0000181fff037424 */ /* 0x000fe200078e00ff */
[----:B------:R-:W-:Y:S02]  /*db50*/  MOV R2, 0xdb70 ;  /* 0x0000db7000027802 */ /* 0x000fe40000000f00 */
[----:B-12--5:R-:W-:Y:S05]  /*db60*/  CALL.REL.NOINC `($__internal_43_$__cuda_sm70_shflsync_idx_p) ;  /* 0x0000183000007944 */ /* 0x026fea0003c00000 */
[----:B------:R-:W-:Y:S01]  /*db70*/  MOV R0, R29 ;  /* 0x0000001d00007202 */ /* 0x000fe20000000f00 */
[----:B------:R-:W-:Y:S05]  /*db80*/  BRA `(.L_x_2617) ;  /* 0xffff3a8000007947 */ /* 0x000fea000383ffff */
.L_x_2561:
[----:B------:R-:W-:Y:S01]  /*db90*/  IMAD.MOV.U32 R30, RZ, RZ, R9 ;  /* 0x000000ffff1e7224 */ /* 0x000fe200078e0009 */
[----:B------:R-:W-:Y:S01]  /*dba0*/  MOV R29, 0x1 ;  /* 0x00000001001d7802 */ /* 0x000fe20000000f00 */
[----:B--2---:R-:W-:Y:S01]  /*dbb0*/  IMAD.MOV.U32 R3, RZ, RZ, 0x181f ;  /* 0x0000181fff037424 */ /* 0x004fe200078e00ff */
[----:B------:R-:W-:-:S02]  /*dbc0*/  MOV R2, 0xdbe0 ;  /* 0x0000dbe000027802 */ /* 0x000fc40000000f00 */
[----:B-1-345:R-:W-:Y:S05]  /*dbd0*/  CALL.REL.NOINC `($__internal_43_$__cuda_sm70_shflsync_idx_p) ;  /* 0x000017c000007944 */ /* 0x03afea0003c00000 */
[----:B------:R-:W-:Y:S01]  /*dbe0*/  IMAD.MOV.U32 R8, RZ, RZ, R29 ;  /* 0x000000ffff087224 */ /* 0x000fe200078e001d */
[----:B------:R-:W-:Y:S01]  /*dbf0*/  MOV R29, 0x1 ;  /* 0x00000001001d7802 */ /* 0x000fe20000000f00 */
[----:B------:R-:W-:Y:S01]  /*dc00*/  IMAD.MOV.U32 R30, RZ, RZ, R11 ;  /* 0x000000ffff1e7224 */ /* 0x000fe200078e000b */
[----:B------:R-:W-:-:S02]  /*dc10*/  MOV R3, 0x181f ;  /* 0x0000181f00037802 */ /* 0x000fc40000000f00 */
[----:B------:R-:W-:Y:S02]  /*dc20*/  MOV R2, 0xdc40 ;  /* 0x0000dc4000027802 */ /* 0x000fe40000000f00 */
[----:B------:R-:W-:Y:S05]  /*dc30*/  CALL.REL.NOINC `($__internal_43_$__cuda_sm70_shflsync_idx_p) ;  /* 0x0000176000007944 */ /* 0x000fea0003c00000 */
[----:B------:R-:W-:Y:S01]  /*dc40*/  MOV R0, R29 ;  /* 0x0000001d00007202 */ /* 0x000fe20000000f00 */
[----:B------:R-:W-:Y:S05]  /*dc50*/  BRA `(.L_x_2618) ;  /* 0xffff3b4000007947 */ /* 0x000fea000383ffff */
.L_x_2564:
[----:B------:R-:W-:Y:S01]  /*dc60*/  IMAD.MOV.U32 R30, RZ, RZ, R9 ;  /* 0x000000ffff1e7224 */ /* 0x000fe200078e0009 */
[----:B------:R-:W-:Y:S01]  /*dc70*/  MOV R29, 0x2 ;  /* 0x00000002001d7802 */ /* 0x000fe20000000f00 */
[----:B-1----:R-:W-:Y:S01]  /*dc80*/  IMAD.MOV.U32 R3, RZ, RZ, 0x181f ;  /* 0x0000181fff037424 */ /* 0x002fe200078e00ff */
[----:B------:R-:W-:Y:S02]  /*dc90*/  MOV R2, 0xdcb0 ;  /* 0x0000dcb000027802 */ /* 0x000fe40000000f00 */
[----:B--2345:R-:W-:Y:S05]  /*dca0*/  CALL.REL.NOINC `($__internal_43_$__cuda_sm70_shflsync_idx_p) ;  /* 0x000016f000007944 */ /* 0x03cfea0003c00000 */
[----:B------:R-:W-:Y:S01]  /*dcb0*/  MOV R8, R29 ;  /* 0x0000001d00087202 */ /* 0x000fe20000000f00 */
[----:B------:R-:W-:Y:S05]  /*dcc0*/  BRA `(.L_x_2619) ;  /* 0xffff3c3000007947 */ /* 0x000fea000383ffff */
.L_x_2565:
[----:B------:R-:W-:Y:S01]  /*dcd0*/  IMAD.MOV.U32 R30, RZ, RZ, R11 ;  /* 0x000000ffff1e7224 */ /* 0x000fe200078e000b */
[----:B------:R-:W-:Y:S01]  /*dce0*/  MOV R29, 0x2 ;  /* 0x00000002001d7802 */ /* 0x000fe20000000f00 */
[----:B------:R-:W-:Y:S01]  /*dcf0*/  IMAD.MOV.U32 R3, RZ, RZ, 0x181f ;  /* 0x0000181fff037424 */ /* 0x000fe200078e00ff */
[----:B------:R-:W-:Y:S02]  /*dd00*/  MOV R2, 0xdd20 ;  /* 0x0000dd2000027802 */ /* 0x000fe40000000f00 */
[----:B-12345:R-:W-:Y:S05]  /*dd10*/  CALL.REL.NOINC `($__internal_43_$__cuda_sm70_shflsync_idx_p) ;  /* 0x0000168000007944 */ /* 0x03efea0003c00000 */
[----:B------:R-:W-:Y:S01]  /*dd20*/  MOV R0, R29 ;  /* 0x0000001d00007202 */ /* 0x000fe20000000f00 */
[----:B------:R-:W-:Y:S05]  /*dd30*/  BRA `(.L_x_2620) ;  /* 0xffff3be000007947 */ /* 0x000fea000383ffff */
.L_x_2568:
[----:B------:R-:W-:Y:S01]  /*dd40*/  IMAD.MOV.U32 R30, RZ, RZ, R9 ;  /* 0x000000ffff1e7224 */ /* 0x000fe200078e0009 */
[----:B------:R-:W-:Y:S01]  /*dd50*/  MOV R29, 0x3 ;  /* 0x00000003001d7802 */ /* 0x000fe20000000f00 */
[----:B-1----:R-:W-:Y:S01]  /*dd60*/  IMAD.MOV.U32 R3, RZ, RZ, 0x181f ;  /* 0x0000181fff037424 */ /* 0x002fe200078e00ff */
[----:B------:R-:W-:-:S02]  /*dd70*/  MOV R2, 0xdd90 ;  /* 0x0000dd9000027802 */ /* 0x000fc40000000f00 */
[----:B--2345:R-:W-:Y:S05]  /*dd80*/  CALL.REL.NOINC `($__internal_43_$__cuda_sm70_shflsync_idx_p) ;  /* 0x0000161000007944 */ /* 0x03cfea0003c00000 */
        /* <DEDUP_REMOVED lines=8> */
.L_x_2571:
[----:B------:R-:W-:Y:S01]  /*de10*/  IMAD.MOV.U32 R30, RZ, RZ, R9 ;  /* 0x000000ffff1e7224 */ /* 0x000fe200078e0009 */
[----:B------:R-:W-:Y:S01]  /*de20*/  MOV R29, RZ ;  /* 0x000000ff001d7202 */ /* 0x000fe20000000f00 */
[----:B------:R-:W-:Y:S01]  /*de30*/  IMAD.MOV.U32 R3, RZ, RZ, 0x181f ;  /* 0x0000181fff037424 */ /* 0x000fe200078e00ff */
[----:B------:R-:W-:Y:S02]  /*de40*/  MOV R2, 0xde60 ;  /* 0x0000de6000027802 */ /* 0x000fe40000000f00 */
[----:B------:R-:W-:Y:S05]  /*de50*/  CALL.REL.NOINC `($__internal_43_$__cuda_sm70_shflsync_idx_p) ;  /* 0x0000154000007944 */ /* 0x000fea0003c00000 */
[----:B------:R-:W-:Y:S01]  /*de60*/  MOV R8, R29 ;  /* 0x0000001d00087202 */ /* 0x000fe20000000f00 */
[----:B------:R-:W-:Y:S05]  /*de70*/  BRA `(.L_x_2622) ;  /* 0xffff474000007947 */ /* 0x000fea000383ffff */
.L_x_2572:
[----:B------:R-:W-:Y:S01]  /*de80*/  IMAD.MOV.U32 R30, RZ, RZ, R12 ;  /* 0x000000ffff1e7224 */ /* 0x000fe200078e000c */
[----:B------:R-:W-:Y:S01]  /*de90*/  MOV R29, RZ ;  /* 0x000000ff001d7202 */ /* 0x000fe20000000f00 */
[----:B------:R-:W-:Y:S01]  /*dea0*/  IMAD.MOV.U32 R3, RZ, RZ, 0x181f ;  /* 0x0000181fff037424 */ /* 0x000fe200078e00ff */
[----:B------:R-:W-:Y:S02]  /*deb0*/  MOV R2, 0xded0 ;  /* 0x0000ded000027802 */ /* 0x000fe40000000f00 */
[----:B-12---:R-:W-:Y:S05]  /*dec0*/  CALL.REL.NOINC `($__internal_43_$__cuda_sm70_shflsync_idx_p) ;  /* 0x000014d000007944 */ /* 0x006fea0003c00000 */
[C---:B------:R-:W-:Y:S01]  /*ded0*/  IADD3 R6, P6, R29.reuse, R17, RZ ;  /* 0x000000111d067210 */ /* 0x040fe20007fde0ff */
[----:B------:R-:W-:Y:S01]  /*dee0*/  IMAD.MOV.U32 R30, RZ, RZ, R9 ;  /* 0x000000ffff1e7224 */ /* 0x000fe200078e0009 */
[----:B------:R-:W-:-:S02]  /*def0*/  IADD3 R4, P5, R29, R18, RZ ;  /* 0x000000121d047210 */ /* 0x000fc40007fbe0ff */
[----:B------:R-:W-:Y:S01]  /*df00*/  IADD3 R2, P0, R29, R19, RZ ;  /* 0x000000131d027210 */ /* 0x000fe20007f1e0ff */
[----:B------:R-:W-:Y:S01]  /*df10*/  IMAD.X R7, R8, 0x1, R14, P6 ;  /* 0x0000000108077824 */ /* 0x000fe200030e060e */
[----:B------:R-:W-:Y:S01]  /*df20*/  ISETP.GE.AND P6, PT, R192, c[0x0][0x1d4], PT ;  /* 0x00007500c0007a0c */ /* 0x000fe20003fc6270 */
[C---:B------:R-:W-:Y:S01]  /*df30*/  IMAD.X R5, R8.reuse, 0x1, R16, P5 ;  /* 0x0000000108057824 */ /* 0x040fe200028e0610 */
[----:B------:R-:W-:Y:S01]  /*df40*/  ISETP.GE.AND P5, PT, R201, c[0x0][0x1d4], PT ;  /* 0x00007500c9007a0c */ /* 0x000fe20003fa6270 */
[----:B------:R-:W-:Y:S01]  /*df50*/  IMAD.X R3, R8, 0x1, R15, P0 ;  /* 0x0000000108037824 */ /* 0x000fe200000e060f */
[----:B------:R-:W-:Y:S01]  /*df60*/  ISETP.GE.AND P0, PT, R200, c[0x0][0x1d4], PT ;  /* 0x00007500c8007a0c */ /* 0x000fe20003f06270 */
[----:B------:R-:W-:Y:S01]  /*df70*/  IMAD.MOV.U32 R29, RZ, RZ, 0x1 ;  /* 0x00000001ff1d7424 */ /* 0x000fe200078e00ff */
[----:B------:R-:W-:Y:S02]  /*df80*/  SEL R11, RZ, 0x10, P6 ;  /* 0x00000010ff0b7807 */ /* 0x000fe40003000000 */
[----:B------:R-:W-:-:S02]  /*df90*/  SEL R10, RZ, 0x10, P5 ;  /* 0x00000010ff0a7807 */ /* 0x000fc40002800000 */
[----:B------:R-:W-:-:S03]  /*dfa0*/  SEL R9, RZ, 0x10, P0 ;  /* 0x00000010ff097807 */ /* 0x000fc60000000000 */
        /* <DEDUP_REMOVED lines=8> */
[----:B-1----:R-:W-:Y:S05]  /*e030*/  CALL.REL.NOINC `($__internal_43_$__cuda_sm70_shflsync_idx_p) ;  /* 0x0000136000007944 */ /* 0x002fea0003c00000 */
        /* <DEDUP_REMOVED lines=8> */
.L_x_2575:
[----:B------:R-:W-:Y:S01]  /*e0c0*/  IMAD.MOV.U32 R30, RZ, RZ, R13 ;  /* 0x000000ffff1e7224 */ /* 0x000fe200078e000d */
[----:B------:R-:W-:Y:S01]  /*e0d0*/  MOV R29, RZ ;  /* 0x000000ff001d7202 */ /* 0x000fe20000000f00 */
[----:B------:R-:W-:Y:S01]  /*e0e0*/  IMAD.MOV.U32 R3, RZ, RZ, 0x181f ;  /* 0x0000181fff037424 */ /* 0x000fe200078e00ff */
[----:B------:R-:W-:Y:S02]  /*e0f0*/  MOV R2, 0xe110 ;  /* 0x0000e11000027802 */ /* 0x000fe40000000f00 */
[----:B-1234-:R-:W-:Y:S05]  /*e100*/  CALL.REL.NOINC `($__internal_43_$__cuda_sm70_shflsync_idx_p) ;  /* 0x0000129000007944 */ /* 0x01efea0003c00000 */
[----:B------:R-:W-:Y:S01]  /*e110*/  MOV R12, R29 ;  /* 0x0000001d000c7202 */ /* 0x000fe20000000f00 */
[----:B------:R-:W-:Y:S05]  /*e120*/  BRA `(.L_x_2624) ;  /* 0xffff4a0000007947 */ /* 0x000fea000383ffff */
.L_x_2576:
[----:B------:R-:W-:Y:S01]  /*e130*/  IMAD.MOV.U32 R30, RZ, RZ, R21 ;  /* 0x000000ffff1e7224 */ /* 0x000fe200078e0015 */
[----:B------:R-:W-:Y:S01]  /*e140*/  MOV R29, RZ ;  /* 0x000000ff001d7202 */ /* 0x000fe20000000f00 */
[----:B------:R-:W-:Y:S01]  /*e150*/  IMAD.MOV.U32 R3, RZ, RZ, 0x181f ;  /* 0x0000181fff037424 */ /* 0x000fe200078e00ff */
[----:B------:R-:W-:Y:S02]  /*e160*/  MOV R2, 0xe180 ;  /* 0x0000e18000027802 */ /* 0x000fe40000000f00 */
[----:B-1234-:R-:W-:Y:S05]  /*e170*/  CALL.REL.NOINC `($__internal_43_$__cuda_sm70_shflsync_idx_p) ;  /* 0x0000122000007944 */ /* 0x01efea0003c00000 */
        /* <DEDUP_REMOVED lines=31> */
.L_x_2579:
[----:B------:R-:W-:Y:S01]  /*e370*/  IMAD.MOV.U32 R30, RZ, RZ, R5 ;  /* 0x000000ffff1e7224 */ /* 0x000fe200078e0005 */
[----:B------:R-:W-:Y:S01]  /*e380*/  MOV R29, RZ ;  /* 0x000000ff001d7202 */ /* 0x000fe20000000f00 */
[----:B------:R-:W-:Y:S01]  /*e390*/  IMAD.MOV.U32 R3, RZ, RZ, 0x181f ;  /* 0x0000181fff037424 */ /* 0x000fe200078e00ff */
[----:B------:R-:W-:Y:S02]  /*e3a0*/  MOV R2, 0xe3c0 ;  /* 0x0000e3c000027802 */ /* 0x000fe40000000f00 */
[----:B------:R-:W-:Y:S05]  /*e3b0*/  CALL.REL.NOINC `($__internal_43_$__cuda_sm70_shflsync_idx_p) ;  /* 0x00000fe000007944 */ /* 0x000fea0003c00000 */
[----:B------:R-:W-:Y:S01]  /*e3c0*/  MOV R4, R29 ;  /* 0x0000001d00047202 */ /* 0x000fe20000000f00 */
[----:B------:R-:W-:Y:S05]  /*e3d0*/  BRA `(.L_x_2626) ;  /* 0xffff6e2000007947 */ /* 0x000fea000383ffff */
.L_x_2580:
[----:B------:R-:W-:Y:S01]  /*e3e0*/  IMAD.MOV.U32 R30, RZ, RZ, R12 ;  /* 0x000000ffff1e7224 */ /* 0x000fe200078e000c */
[----:B------:R-:W-:Y:S01]  /*e3f0*/  MOV R29, RZ ;  /* 0x000000ff001d7202 */ /* 0x000fe20000000f00 */
[----:B------:R-:W-:Y:S01]  /*e400*/  IMAD.MOV.U32 R3, RZ, RZ, 0x181f ;  /* 0x0000181fff037424 */ /* 0x000fe200078e00ff */
[----:B------:R-:W-:Y:S02]  /*e410*/  MOV R2, 0xe430 ;  /* 0x0000e43000027802 */ /* 0x000fe40000000f00 */
[----:B-12---:R-:W-:Y:S05]  /*e420*/  CALL.REL.NOINC `($__internal_43_$__cuda_sm70_shflsync_idx_p) ;  /* 0x00000f7000007944 */ /* 0x006fea0003c00000 */
[----:B------:R-:W-:Y:S01]  /*e430*/  IADD3 R6, P0, R29, R16, RZ ;  /* 0x000000101d067210 */ /* 0x000fe20007f1e0ff */
[----:B------:R-:W-:Y:S01]  /*e440*/  IMAD.MOV.U32 R30, RZ, RZ, R5 ;  /* 0x000000ffff1e7224 */ /* 0x000fe200078e0005 */
[----:B------:R-:W-:-:S02]  /*e450*/  ISETP.GE.AND P6, PT, R192, c[0x0][0x1d4], PT ;  /* 0x00007500c0007a0c */ /* 0x000fc40003fc6270 */
[----:B------:R-:W-:Y:S01]  /*e460*/  ISETP.GE.AND P5, PT, R201, c[0x0][0x1d4], PT ;  /* 0x00007500c9007a0c */ /* 0x000fe20003fa6270 */
[C---:B------:R-:W-:Y:S01]  /*e470*/  IMAD.X R7, R4.reuse, 0x1, R13, P0 ;  /* 0x0000000104077824 */ /* 0x040fe200000e060d */
[----:B------:R-:W-:Y:S02]  /*e480*/  IADD3 R2, P0, R29, R17, RZ ;  /* 0x000000111d027210 */ /* 0x000fe40007f1e0ff */
[----:B------:R-:W-:Y:S02]  /*e490*/  SEL R11, RZ, 0x10, P6 ;  /* 0x00000010ff0b7807 */ /* 0x000fe40003000000 */
[----:B------:R-:W-:Y:S01]  /*e4a0*/  SEL R10, RZ, 0x10, P5 ;  /* 0x00000010ff0a7807 */ /* 0x000fe20002800000 */
[----:B------:R-:W-:Y:S01]  /*e4b0*/  IMAD.X R3, R4, 0x1, R14, P0 ;  /* 0x0000000104037824 */ /* 0x000fe200000e060e */
[----:B------:R-:W-:-:S03]  /*e4c0*/  ISETP.GE.AND P0, PT, R200, c[0x0][0x1d4], PT ;  /* 0x00007500c8007a0c */ /* 0x000fc60003f06270 */
[----:B------:R-:W-:Y:S01]  /*e4d0*/  @!PT LDS RZ, [RZ] ;  /* 0x00000000fffff984 */ /* 0x000fe20000000800 */
[----:B------:R-:W-:Y:S01]  /*e4e0*/  @!PT LDS RZ, [RZ] ;  /* 0x00000000fffff984 */ /* 0x000fe20000000800 */
[----:B------:R-:W-:Y:S01]  /*e4f0*/  @!PT LDS RZ, [RZ] ;  /* 0x00000000fffff984 */ /* 0x000fe20000000800 */
[----:B------:R1:W-:Y:S01]  /*e500*/  LDGSTS.E.BYPASS.LTC128B.128 [R209+0xc100], [R6.64], !P6 ;  /* 0x0c10000006d17fae */ /* 0x0003e2000f101d46 */
[----:B------:R-:W-:-:S03]  /*e510*/  SEL R5, RZ, 0x10, P0 ;  /* 0x00000010ff057807 */ /* 0x000fc60000000000 */
[----:B------:R2:W-:Y:S02]  /*e520*/  LDGSTS.E.BYPASS.LTC128B.128 [R209+0xe100], [R2.64], !P5 ;  /* 0x0e10000002d17fae */ /* 0x0005e4000e901d46 */
[----:B--2---:R-:W-:Y:S01]  /*e530*/  IADD3 R2, P1, R29, R18, RZ ;  /* 0x000000121d027210 */ /* 0x004fe20007f3e0ff */
[----:B------:R-:W-:-:S04]  /*e540*/  IMAD.MOV.U32 R29, RZ, RZ, 0x1 ;  /* 0x00000001ff1d7424 */ /* 0x000fc800078e00ff */
[----:B------:R-:W-:-:S05]  /*e550*/  IMAD.X R3, R4, 0x1, R15, P1 ;  /* 0x0000000104037824 */ /* 0x000fca00008e060f */
[----:B------:R2:W-:Y:S02]  /*e560*/  LDGSTS.E.BYPASS.LTC128B.128 [R209+0x10100], [R2.64], !P0 ;  /* 0x1010000002d17fae */ /* 0x0005e4000c101d46 */
[----:B--2---:R-:W-:Y:S01]  /*e570*/  IMAD.MOV.U32 R3, RZ, RZ, 0x181f ;  /* 0x0000181fff037424 */ /* 0x004fe200078e00ff */
[----:B------:R-:W-:Y:S02]  /*e580*/  MOV R2, 0xe5a0 ;  /* 0x0000e5a000027802 */ /* 0x000fe40000000f00 */
[----:B-1----:R-:W-:Y:S05]  /*e590*/  CALL.REL.NOINC `($__internal_43_$__cuda_sm70_shflsync_idx_p) ;  /* 0x00000e0000007944 */ /* 0x002fea0003c00000 */
[----:B------:R-:W-:Y:S01]  /*e5a0*/  IMAD.MOV.U32 R4, RZ, RZ, R29 ;  /* 0x000000ffff047224 */ /* 0x000fe200078e001d */
[----:B------:R-:W-:Y:S01]  /*e5b0*/  MOV R29, 0x1 ;  /* 0x00000001001d7802 */ /* 0x000fe20000000f00 */
[----:B------:R-:W-:Y:S01]  /*e5c0*/  IMAD.MOV.U32 R30, RZ, RZ, R12 ;  /* 0x000000ffff1e7224 */ /* 0x000fe200078e000c */
[----:B------:R-:W-:Y:S02]  /*e5d0*/  MOV R3, 0x181f ;  /* 0x0000181f00037802 */ /* 0x000fe40000000f00 */
[----:B------:R-:W-:Y:S02]  /*e5e0*/  MOV R2, 0xe600 ;  /* 0x0000e60000027802 */ /* 0x000fe40000000f00 */
[----:B------:R-:W-:Y:S05]  /*e5f0*/  CALL.REL.NOINC `($__internal_43_$__cuda_sm70_shflsync_idx_p) ;  /* 0x00000da000007944 */ /* 0x000fea0003c00000 */
[----:B------:R-:W-:Y:S01]  /*e600*/  MOV R0, R29 ;  /* 0x0000001d00007202 */ /* 0x000fe20000000f00 */
[----:B------:R-:W-:Y:S05]  /*e610*/  BRA `(.L_x_2627) ;  /* 0xffff6d3000007947 */ /* 0x000fea000383ffff */
.L_x_2584:
[----:B------:R-:W-:Y:S01]  /*e620*/  MOV R29, RZ ;  /* 0x000000ff001d7202 */ /* 0x000fe20000000f00 */
[----:B------:R-:W-:Y:S01]  /*e630*/  IMAD.MOV.U32 R30, RZ, RZ, R12 ;  /* 0x000000ffff1e7224 */ /* 0x000fe200078e000c */
[----:B------:R-:W-:Y:S01]  /*e640*/  MOV R2, 0xe670 ;  /* 0x0000e67000027802 */ /* 0x000fe20000000f00 */
[----:B------:R-:W-:Y:S02]  /*e650*/  IMAD.MOV.U32 R3, RZ, RZ, 0x181f ;  /* 0x0000181fff037424 */ /* 0x000fe400078e00ff */
[----:B-1234-:R-:W-:Y:S05]  /*e660*/  CALL.REL.NOINC `($__internal_43_$__cuda_sm70_shflsync_idx_p) ;  /* 0x00000d3000007944 */ /* 0x01efea0003c00000 */
[----:B------:R-:W-:Y:S01]  /*e670*/  MOV R5, R29 ;  /* 0x0000001d00057202 */ /* 0x000fe20000000f00 */
[----:B------:R-:W-:-:S05]  /*e680*/  BRA `(.L_x_2628) ;  /* 0xffff721000007947 */ /* 0x000fca000383ffff */
.L_x_2585:
[----:B------:R-:W-:Y:S01]  /*e690*/  MOV R29, RZ ;  /* 0x000000ff001d7202 */ /* 0x000fe20000000f00 */
[----:B------:R-:W-:Y:S01]  /*e6a0*/  IMAD.MOV.U32 R30, RZ, RZ, R14 ;  /* 0x000000ffff1e7224 */ /* 0x000fe200078e000e */
[----:B------:R-:W-:Y:S01]  /*e6b0*/  MOV R2, 0xe6e0 ;  /* 0x0000e6e000027802 */ /* 0x000fe20000000f00 */
[----:B------:R-:W-:Y:S02]  /*e6c0*/  IMAD.MOV.U32 R3, RZ, RZ, 0x181f ;  /* 0x0000181fff037424 */ /* 0x000fe400078e00ff */
[----:B-1234-:R-:W-:Y:S05]  /*e6d0*/  CALL.REL.NOINC `($__internal_43_$__cuda_sm70_shflsync_idx_p) ;  /* 0x00000cc000007944 */ /* 0x01efea0003c00000 */
[----:B------:R-:W-:Y:S01]  /*e6e0*/  ISETP.GE.AND P6, PT, R192, c[0x0][0x1d4], PT ;  /* 0x00007500c0007a0c */ /* 0x000fe20003fc6270 */
[----:B------:R-:W-:Y:S01]  /*e6f0*/  IMAD R4, R198, 0x6000, R220 ;  /* 0x00006000c6047824 */ /* 0x000fe200078e02dc */
[----:B------:R-:W-:Y:S01]  /*e700*/  IADD3 R2, P0, R29, R22, RZ ;  /* 0x000000161d027210 */ /* 0x000fe20007f1e0ff */
[----:B------:R-:W-:Y:S01]  /*e710*/  IMAD.MOV.U32 R30, RZ, RZ, R12 ;  /* 0x000000ffff1e7224 */ /* 0x000fe200078e000c */
        /* <DEDUP_REMOVED lines=10> */
[----:B------:R1:W-:Y:S04]  /*e7c0*/  LDGSTS.E.BYPASS.LTC128B.128 [R4], [R2.64], !P6 ;  /* 0x0000000002047fae */ /* 0x0003e8000f101d46 */
        /* <DEDUP_REMOVED lines=8> */
[----:B------:R-:W-:Y:S05]  /*e850*/  CALL.REL.NOINC `($__internal_43_$__cuda_sm70_shflsync_idx_p) ;  /* 0x00000b4000007944 */ /* 0x000fea0003c00000 */
[----:B------:R-:W-:Y:S01]  /*e860*/  MOV R3, 0x181f ;  /* 0x0000181f00037802 */ /* 0x000fe20000000f00 */
[----:B------:R-:W-:Y:S01]  /*e870*/  IMAD.MOV.U32 R5, RZ, RZ, R29 ;  /* 0x000000ffff057224 */ /* 0x000fe200078e001d */
[----:B------:R-:W-:Y:S01]  /*e880*/  MOV R29, 0x1 ;  /* 0x00000001001d7802 */ /* 0x000fe20000000f00 */
[----:B------:R-:W-:Y:S01]  /*e890*/  IMAD.MOV.U32 R30, RZ, RZ, R14 ;  /* 0x000000ffff1e7224 */ /* 0x000fe200078e000e */
[----:B------:R-:W-:Y:S02]  /*e8a0*/  MOV R2, 0xe8c0 ;  /* 0x0000e8c000027802 */ /* 0x000fe40000000f00 */
[----:B------:R-:W-:Y:S05]  /*e8b0*/  CALL.REL.NOINC `($__internal_43_$__cuda_sm70_shflsync_idx_p) ;  /* 0x00000ae000007944 */ /* 0x000fea0003c00000 */
[----:B------:R-:W-:Y:S01]  /*e8c0*/  MOV R2, R29 ;  /* 0x0000001d00027202 */ /* 0x000fe20000000f00 */
[----:B------:R-:W-:-:S05]  /*e8d0*/  BRA `(.L_x_2629) ;  /* 0xffff712000007947 */ /* 0x000fca000383ffff */
.L_x_2588:
[----:B------:R-:W-:Y:S01]  /*e8e0*/  MOV R29, RZ ;  /* 0x000000ff001d7202 */ /* 0x000fe20000000f00 */
[----:B------:R-:W-:Y:S01]  /*e8f0*/  IMAD.MOV.U32 R30, RZ, RZ, R5 ;  /* 0x000000ffff1e7224 */ /* 0x000fe200078e0005 */
[----:B------:R-:W-:Y:S01]  /*e900*/  MOV R2, 0xe930 ;  /* 0x0000e93000027802 */ /* 0x000fe20000000f00 */
[----:B------:R-:W-:Y:S02]  /*e910*/  IMAD.MOV.U32 R3, RZ, RZ, 0x181f ;  /* 0x0000181fff037424 */ /* 0x000fe400078e00ff */
[----:B------:R-:W-:Y:S05]  /*e920*/  CALL.REL.NOINC `($__internal_43_$__cuda_sm70_shflsync_idx_p) ;  /* 0x00000a7000007944 */ /* 0x000fea0003c00000 */
[----:B------:R-:W-:Y:S01]  /*e930*/  MOV R4, R29 ;  /* 0x0000001d00047202 */ /* 0x000fe20000000f00 */
[----:B------:R-:W-:-:S05]  /*e940*/  BRA `(.L_x_2630) ;  /* 0xffff9ce000007947 */ /* 0x000fca000383ffff */
.L_x_2589:
[----:B------:R-:W-:Y:S01]  /*e950*/  MOV R29, RZ ;  /* 0x000000ff001d7202 */ /* 0x000fe20000000f00 */
[----:B------:R-:W-:Y:S01]  /*e960*/  IMAD.MOV.U32 R30, RZ, RZ, R12 ;  /* 0x000000ffff1e7224 */ /* 0x000fe200078e000c */
[----:B------:R-:W-:Y:S01]  /*e970*/  MOV R2, 0xe9a0 ;  /* 0x0000e9a000027802 */ /* 0x000fe20000000f00 */
[----:B------:R-:W-:Y:S02]  /*e980*/  IMAD.MOV.U32 R3, RZ, RZ, 0x181f ;  /* 0x0000181fff037424 */ /* 0x000fe400078e00ff */
[----:B-12---:R-:W-:Y:S05]  /*e990*/  CALL.REL.NOINC `($__internal_43_$__cuda_sm70_shflsync_idx_p) ;  /* 0x00000a0000007944 */ /* 0x006fea0003c00000 */
[----:B------:R-:W-:Y:S01]  /*e9a0*/  ISETP.GE.AND P6, PT, R192, c[0x0][0x1d4], PT ;  /* 0x00007500c0007a0c */ /* 0x000fe20003fc6270 */
[----:B------:R-:W-:Y:S01]  /*e9b0*/  IMAD R0, R198, 0x6000, R221 ;  /* 0x00006000c6007824 */ /* 0x000fe200078e02dd */
[----:B------:R-:W-:Y:S01]  /*e9c0*/  IADD3 R2, P0, R29, R16, RZ ;  /* 0x000000101d027210 */ /* 0x000fe20007f1e0ff */
[----:B------:R-:W-:Y:S01]  /*e9d0*/  IMAD.MOV.U32 R30, RZ, RZ, R5 ;  /* 0x000000ffff1e7224 */ /* 0x000fe200078e0005 */
[----:B------:R-:W-:Y:S02]  /*e9e0*/  ISETP.GE.AND P5, PT, R201, c[0x0][0x1d4], PT ;  /* 0x00007500c9007a0c */ /* 0x000fe40003fa6270 */
[C---:B------:R-:W-:Y:S01]  /*e9f0*/  IADD3 R6, P1, R29.reuse, R17, RZ ;  /* 0x000000111d067210 */ /* 0x040fe20007f3e0ff */
[----:B------:R-:W-:Y:S01]  /*ea00*/  IMAD.X R3, R4, 0x1, R13, P0 ;  /* 0x0000000104037824 */ /* 0x000fe200000e060d */
[----:B------:R-:W-:Y:S02]  /*ea10*/  ISETP.GE.AND P0, PT, R200, c[0x0][0x1d4], PT ;  /* 0x00007500c8007a0c */ /* 0x000fe40003f06270 */
[----:B------:R-:W-:Y:S01]  /*ea20*/  SEL R11, RZ, 0x10, P6 ;  /* 0x00000010ff0b7807 */ /* 0x000fe20003000000 */
[C---:B------:R-:W-:Y:S01]  /*ea30*/  IMAD.X R7, R4.reuse, 0x1, R14, P1 ;  /* 0x0000000104077824 */ /* 0x040fe200008e060e */
[----:B------:R-:W-:Y:S01]  /*ea40*/  SEL R10, RZ, 0x10, P5 ;  /* 0x00000010ff0a7807 */ /* 0x000fe20002800000 */
[----:B------:R-:W-:Y:S01]  /*ea50*/  @!PT LDS RZ, [RZ] ;  /* 0x00000000fffff984 */ /* 0x000fe20000000800 */
[----:B------:R-:W-:Y:S01]  /*ea60*/  @!PT LDS RZ, [RZ] ;  /* 0x00000000fffff984 */ /* 0x000fe20000000800 */
[----:B------:R-:W-:Y:S01]  /*ea70*/  @!PT LDS RZ, [RZ] ;  /* 0x00000000fffff984 */ /* 0x000fe20000000800 */
[----:B------:R1:W-:Y:S01]  /*ea80*/  LDGSTS.E.BYPASS.LTC128B.128 [R0], [R2.64], !P6 ;  /* 0x0000000002007fae */ /* 0x0003e2000f101d46 */
[----:B------:R-:W-:Y:S03]  /*ea90*/  SEL R5, RZ, 0x10, P0 ;  /* 0x00000010ff057807 */ /* 0x000fe60000000000 */
[----:B------:R2:W-:Y:S01]  /*eaa0*/  LDGSTS.E.BYPASS.LTC128B.128 [R0+0x2000], [R6.64], !P5 ;  /* 0x0200000006007fae */ /* 0x0005e2000e901d46 */
[----:B-1----:R-:W-:Y:S01]  /*eab0*/  IADD3 R2, P1, R29, R18, RZ ;  /* 0x000000121d027210 */ /* 0x002fe20007f3e0ff */
[----:B------:R-:W-:Y:S04]  /*eac0*/  IMAD.MOV.U32 R29, RZ, RZ, 0x1 ;  /* 0x00000001ff1d7424 */ /* 0x000fe800078e00ff */
[----:B------:R-:W-:Y:S05]  /*ead0*/  IMAD.X R3, R4, 0x1, R15, P1 ;  /* 0x0000000104037824 */ /* 0x000fea00008e060f */
[----:B------:R1:W-:Y:S02]  /*eae0*/  LDGSTS.E.BYPASS.LTC128B.128 [R0+0x4000], [R2.64], !P0 ;  /* 0x0400000002007fae */ /* 0x0003e4000c101d46 */
[----:B-1----:R-:W-:Y:S01]  /*eaf0*/  MOV R2, 0xeb20 ;  /* 0x0000eb2000027802 */ /* 0x002fe20000000f00 */
[----:B------:R-:W-:Y:S02]  /*eb00*/  IMAD.MOV.U32 R3, RZ, RZ, 0x181f ;  /* 0x0000181fff037424 */ /* 0x000fe400078e00ff */
[----:B--2---:R-:W-:Y:S05]  /*eb10*/  CALL.REL.NOINC `($__internal_43_$__cuda_sm70_shflsync_idx_p) ;  /* 0x0000088000007944 */ /* 0x004fea0003c00000 */
        /* <DEDUP_REMOVED lines=8> */
.L_x_2594:
[----:B------:R-:W-:Y:S01]  /*eba0*/  MOV R29, RZ ;  /* 0x000000ff001d7202 */ /* 0x000fe20000000f00 */
[----:B------:R-:W-:Y:S01]  /*ebb0*/  IMAD.MOV.U32 R30, RZ, RZ, R12 ;  /* 0x000000ffff1e7224 */ /* 0x000fe200078e000c */
[----:B------:R-:W-:Y:S01]  /*ebc0*/  MOV R2, 0xebf0 ;  /* 0x0000ebf000027802 */ /* 0x000fe20000000f00 */
[----:B------:R-:W-:Y:S02]  /*ebd0*/  IMAD.MOV.U32 R3, RZ, RZ, 0x181f ;  /* 0x0000181fff037424 */ /* 0x000fe400078e00ff */
[----:B-1234-:R-:W-:Y:S05]  /*ebe0*/  CALL.REL.NOINC `($__internal_43_$__cuda_sm70_shflsync_idx_p) ;  /* 0x000007b000007944 */ /* 0x01efea0003c00000 */
[----:B------:R-:W-:Y:S01]  /*ebf0*/  MOV R5, R29 ;  /* 0x0000001d00057202 */ /* 0x000fe20000000f00 */
[----:B------:R-:W-:-:S05]  /*ec00*/  BRA `(.L_x_2632) ;  /* 0xffffa08000007947 */ /* 0x000fca000383ffff */
.L_x_2595:
        /* <DEDUP_REMOVED lines=37> */
.L_x_2596:
[----:B------:R-:W-:Y:S01]  /*ee60*/  MOV R127, 0x2 ;  /* 0x00000002007f7802 */ /* 0x000fe20000000f00 */
[----:B------:R-:W-:Y:S01]  /*ee70*/  IMAD.MOV.U32 R2, RZ, RZ, R125 ;  /* 0x000000ffff027224 */ /* 0x000fe200078e007d */
[----:B------:R-:W-:Y:S02]  /*ee80*/  MOV R3, 0xeea0 ;  /* 0x0000eea000037802 */ /* 0x000fe40000000f00 */
[----:B------:R-:W-:Y:S05]  /*ee90*/  CALL.REL.NOINC `($__internal_42_$__cuda_sm70_shflsync_bfly_p) ;  /* 0x000004b000007944 */ /* 0x000fea0003c00000 */
[----:B------:R-:W-:Y:S01]  /*eea0*/  MOV R2, R127 ;  /* 0x0000007f00027202 */ /* 0x000fe20000000f00 */
[----:B------:R-:W-:-:S05]  /*eeb0*/  BRA `(.L_x_2634) ;  /* 0xffffac6000007947 */ /* 0x000fca000383ffff */
.L_x_2599:
[----:B------:R-:W-:Y:S01]  /*eec0*/  MOV R29, RZ ;  /* 0x000000ff001d7202 */ /* 0x000fe20000000f00 */
[----:B------:R-:W-:Y:S01]  /*eed0*/  IMAD.MOV.U32 R30, RZ, RZ, R5 ;  /* 0x000000ffff1e7224 */ /* 0x000fe200078e0005 */
[----:B------:R-:W-:Y:S01]  /*eee0*/  MOV R2, 0xef10 ;  /* 0x0000ef1000027802 */ /* 0x000fe20000000f00 */
[----:B------:R-:W-:Y:S02]  /*eef0*/  IMAD.MOV.U32 R3, RZ, RZ, 0x181f ;  /* 0x0000181fff037424 */ /* 0x000fe400078e00ff */
[----:B------:R-:W-:Y:S05]  /*ef00*/  CALL.REL.NOINC `($__internal_43_$__cuda_sm70_shflsync_idx_p) ;  /* 0x0000049000007944 */ /* 0x000fea0003c00000 */
[----:B------:R-:W-:Y:S01]  /*ef10*/  MOV R4, R29 ;  /* 0x0000001d00047202 */ /* 0x000fe20000000f00 */
[----:B------:R-:W-:-:S05]  /*ef20*/  BRA `(.L_x_2635) ;  /* 0xffffc5e000007947 */ /* 0x000fca000383ffff */
.L_x_2600:
        /* <DEDUP_REMOVED lines=37> */
.L_x_2602:
[----:B------:R-:W-:Y:S01]  /*f180*/  IMAD.MOV.U32 R2, RZ, RZ, R202 ;  /* 0x000000ffff027224 */ /* 0x000fe200078e00ca */
[----:B------:R-:W-:-:S02]  /*f190*/  MOV R127, 0x2 ;  /* 0x00000002007f7802 */ /* 0x000fc40000000f00 */
[----:B------:R-:W-:Y:S02]  /*f1a0*/  MOV R3, 0xf1c0 ;  /* 0x0000f1c000037802 */ /* 0x000fe40000000f00 */
[----:B------:R-:W-:Y:S05]  /*f1b0*/  CALL.REL.NOINC `($__internal_42_$__cuda_sm70_shflsync_bfly_p) ;  /* 0x0000019000007944 */ /* 0x000fea0003c00000 */
[----:B------:R-:W-:Y:S01]  /*f1c0*/  MOV R0, R127 ;  /* 0x0000007f00007202 */ /* 0x000fe20000000f00 */
[----:B------:R-:W-:Y:S05]  /*f1d0*/  BRA `(.L_x_2637) ;  /* 0xffffc6a000007947 */ /* 0x000fea000383ffff */
.L_x_2603:
[----:B------:R-:W-:Y:S01]  /*f1e0*/  IMAD.MOV.U32 R2, RZ, RZ, R0 ;  /* 0x000000ffff027224 */ /* 0x000fe200078e0000 */
[----:B------:R-:W-:Y:S02]  /*f1f0*/  MOV R127, 0x1 ;  /* 0x00000001007f7802 */ /* 0x000fe40000000f00 */
[----:B------:R-:W-:Y:S02]  /*f200*/  MOV R3, 0xf220 ;  /* 0x0000f22000037802 */ /* 0x000fe40000000f00 */
[----:B-1----:R-:W-:Y:S05]  /*f210*/  CALL.REL.NOINC `($__internal_42_$__cuda_sm70_shflsync_bfly_p) ;  /* 0x0000013000007944 */ /* 0x002fea0003c00000 */
[----:B------:R-:W-:Y:S01]  /*f220*/  FADD.FTZ R0, R0, R127 ;  /* 0x0000007f00007221 */ /* 0x000fe20000010000 */
[----:B------:R-:W-:Y:S02]  /*f230*/  MOV R2, R203 ;  /* 0x000000cb00027202 */ /* 0x000fe40000000f00 */
[----:B------:R-:W-:Y:S02]  /*f240*/  MOV R127, 0x2 ;  /* 0x00000002007f7802 */ /* 0x000fe40000000f00 */
[----:B------:R-:W-:Y:S02]  /*f250*/  MOV R3, 0xf270 ;  /* 0x0000f27000037802 */ /* 0x000fe40000000f00 */
[----:B------:R-:W-:Y:S05]  /*f260*/  CALL.REL.NOINC `($__internal_42_$__cuda_sm70_shflsync_bfly_p) ;  /* 0x000000e000007944 */ /* 0x000fea0003c00000 */
[----:B------:R-:W-:Y:S01]  /*f270*/  FADD.FTZ R4, R203, R127 ;  /* 0x0000007fcb047221 */ /* 0x000fe20000010000 */
[----:B------:R-:W-:-:S02]  /*f280*/  MOV R127, 0x1 ;  /* 0x00000001007f7802 */ /* 0x000fc40000000f00 */
[----:B------:R-:W-:Y:S02]  /*f290*/  MOV R3, 0xf2c0 ;  /* 0x0000f2c000037802 */ /* 0x000fe40000000f00 */
[----:B------:R-:W-:Y:S02]  /*f2a0*/  MOV R2, R4 ;  /* 0x0000000400027202 */ /* 0x000fe40000000f00 */
[----:B------:R-:W-:Y:S05]  /*f2b0*/  CALL.REL.NOINC `($__internal_42_$__cuda_sm70_shflsync_bfly_p) ;  /* 0x0000009000007944 */ /* 0x000fea0003c00000 */
[----:B------:R-:W-:Y:S01]  /*f2c0*/  MOV R3, R127 ;  /* 0x0000007f00037202 */ /* 0x000fe20000000f00 */
[----:B------:R-:W-:Y:S05]  /*f2d0*/  BRA `(.L_x_2638) ;  /* 0xffffc61000007947 */ /* 0x000fea000383ffff */
.L_x_2613:
[----:B------:R-:W-:Y:S01]  /*f2e0*/  IMAD.MOV.U32 R30, RZ, RZ, R18 ;  /* 0x000000ffff1e7224 */ /* 0x000fe200078e0012 */
[----:B------:R-:W-:Y:S01]  /*f2f0*/  MOV R29, RZ ;  /* 0x000000ff001d7202 */ /* 0x000fe20000000f00 */
[----:B-1----:R-:W-:Y:S01]  /*f300*/  IMAD.MOV.U32 R3, RZ, RZ, 0x1f ;  /* 0x0000001fff037424 */ /* 0x002fe200078e00ff */
[----:B---3--:R-:W-:Y:S02]  /*f310*/  MOV R2, 0xf330 ;  /* 0x0000f33000027802 */ /* 0x008fe40000000f00 */
[----:B--2-45:R-:W-:Y:S05]  /*f320*/  CALL.REL.NOINC `($__internal_43_$__cuda_sm70_shflsync_idx_p) ;  /* 0x0000007000007944 */ /* 0x034fea0003c00000 */
[----:B------:R-:W-:Y:S01]  /*f330*/  MOV R0, R29 ;  /* 0x0000001d00007202 */ /* 0x000fe20000000f00 */
[----:B------:R-:W-:Y:S05]  /*f340*/  BRA `(.L_x_2639) ;  /* 0xffffe6d000007947 */ /* 0x000fea000383ffff */
        .weak           $__internal_42_$__cuda_sm70_shflsync_bfly_p
        .type           $__internal_42_$__cuda_sm70_shflsync_bfly_p,@function
        .size           $__internal_42_$__cuda_sm70_shflsync_bfly_p,($__internal_43_$__cuda_sm70_shflsync_idx_p - $__internal_42_$__cuda_sm70_shflsync_bfly_p)
$__internal_42_$__cuda_sm70_shflsync_bfly_p:
[----:B------:R-:W-:Y:S04]  /*f350*/  WARPSYNC R178 ;  /* 0x000000b200007348 */ /* 0x000fe80003800000 */
[----:B------:R1:W2:Y:S02]  /*f360*/  SHFL.BFLY PT, R127, R2, R127, R179 ;  /* 0x0c00007f027f7389 */ /* 0x0002a400000e00b3 */
[----:B-1----:R-:W-:-:S02]  /*f370*/  MOV R2, R3 ;  /* 0x0000000300027202 */ /* 0x002fc40000000f00 */
[----:B------:R-:W-:-:S04]  /*f380*/  MOV R3, 0x0 ;  /* 0x0000000000037802 */ /* 0x000fc80000000f00 */
[----:B--2---:R-:W-:Y:S05]  /*f390*/  RET.REL.NODEC R2 `(_ZN7cutlass13device_kernelIN5flash19enable_sm80_to_sm89INS1_16FlashAttnFwdSm80INS1_25CollectiveMainloopFwdSm80ILi8ELi2ELb0EN4cute5tupleIJNS5_1CILi128EEENS7_ILi64EEENS7_ILi192EEEEEELi192ENS_6half_tEfNS_4arch4Sm80ELb1ELb0ELb0ELb0ELb1ELb0ELb1ELb1EEENS1_21CollectiveEpilogueFwdINS6_IJS8_SA_S9_EEENS6_IJNS7_ILi1EEESI_SI_EEESC_SE_Li256ELb0ELb1ELb1ELb0EEENS1_30DynamicPersistentTileSchedulerILi256ELi256ELb1ELb1ELb0EEEEEEEEEvNT_6ParamsE) ;  /* 0xffff0c6002007950 */ /* 0x004fea0003c3ffff */
        .weak           $__internal_43_$__cuda_sm70_shflsync_idx_p
        .type           $__internal_43_$__cuda_sm70_shflsync_idx_p,@function
        .size           $__internal_43_$__cuda_sm70_shflsync_idx_p,(.L_x_3142 - $__internal_43_$__cuda_sm70_shflsync_idx_p)
$__internal_43_$__cuda_sm70_shflsync_idx_p:
[----:B------:R-:W-:-:S04]  /*f3a0*/  MOV R31, 0xffffffff ;  /* 0xffffffff001f7802 */ /* 0x000fc80000000f00 */
[----:B------:R-:W-:Y:S04]  /*f3b0*/  WARPSYNC R31 ;  /* 0x0000001f00007348 */ /* 0x000fe80003800000 */
[----:B------:R1:W2:Y:S02]  /*f3c0*/  SHFL.IDX PT, R29, R30, R29, R3 ;  /* 0x0000001d1e1d7389 */ /* 0x0002a400000e0003 */
[----:B-1----:R-:W-:-:S04]  /*f3d0*/  MOV R3, 0x0 ;  /* 0x0000000000037802 */ /* 0x002fc80000000f00 */
[----:B--2---:R-:W-:Y:S05]  /*f3e0*/  RET.REL.NODEC R2 `(_ZN7cutlass13device_kernelIN5flash19enable_sm80_to_sm89INS1_16FlashAttnFwdSm80INS1_25CollectiveMainloopFwdSm80ILi8ELi2ELb0EN4cute5tupleIJNS5_1CILi128EEENS7_ILi64EEENS7_ILi192EEEEEELi192ENS_6half_tEfNS_4arch4Sm80ELb1ELb0ELb0ELb0ELb1ELb0ELb1ELb1EEENS1_21CollectiveEpilogueFwdINS6_IJS8_SA_S9_EEENS6_IJNS7_ILi1EEESI_SI_EEESC_SE_Li256ELb0ELb1ELb1ELb0EEENS1_30DynamicPersistentTileSchedulerILi256ELi256ELb1ELb1ELb0EEEEEEEEEvNT_6ParamsE) ;  /* 0xffff0c1002007950 */ /* 0x004fea0003c3ffff */
.L_x_2640:
        /* <DEDUP_REMOVED lines=9> */
.L_x_3142:


//--------------------- .text._ZN7cutlass13device_kernelIN5flash19enable_sm80_to_sm89INS1_16FlashAttnFwdSm80INS1_25CollectiveMainloopFwdSm80ILi8ELi2ELb0EN4cute5tupleIJNS5_1CILi128EEENS7_ILi64EEENS7_ILi192EEEEEELi192ENS_6half_tEfNS_4arch4Sm80ELb1ELb0ELb0ELb1ELb1ELb0ELb1ELb1EEENS1_21CollectiveEpilogueFwdINS6_IJS8_SA_S9_EEENS6_IJNS7_ILi1EEESI_SI_EEESC_SE_Li256ELb1ELb1ELb1ELb0EEENS1_36VarlenDynamicPersistentTileSchedulerILi128ELi64ELi256ELi256ELb1ELb1ELb0ELb1ELb1ELb1EEEEEEEEEvNT_6ParamsE --------------------------
	.section	.text._ZN7cutlass13device_kernelIN5flash19enable_sm80_to_sm89INS1_16FlashAttnFwdSm80INS1_25CollectiveMainloopFwdSm80ILi8ELi2ELb0EN4cute5tupleIJNS5_1CILi128EEENS7_ILi64EEENS7_ILi192EEEEEELi192ENS_6half_tEfNS_4arch4Sm80ELb1ELb0ELb0ELb1ELb1ELb0ELb1ELb1EEENS1_21CollectiveEpilogueFwdINS6_IJS8_SA_S9_EEENS6_IJNS7_ILi1EEESI_SI_EEESC_SE_Li256ELb1ELb1ELb1ELb0EEENS1_36VarlenDynamicPersistentTileSchedulerILi128ELi64ELi256ELi256ELb1ELb1ELb0ELb1ELb1ELb1EEEEEEEEEvNT_6ParamsE,"ax",@progbits
	.sectioninfo	@"SHI_REGISTERS=255"
	.align	128
.text._ZN7cutlass13device_kernelIN5flash19enable_sm80_to_sm89INS1_16FlashAttnFwdSm80INS1_25CollectiveMainloopFwdSm80ILi8ELi2ELb0EN4cute5tupleIJNS5_1CILi128EEENS7_ILi64EEENS7_ILi192EEEEEELi192ENS_6half_tEfNS_4arch4Sm80ELb1ELb0ELb0ELb1ELb1ELb0ELb1ELb1EEENS1_21CollectiveEpilogueFwdINS6_IJS8_SA_S9_EEENS6_IJNS7_ILi1EEESI_SI_EEESC_SE_Li256ELb1ELb1ELb1ELb0EEENS1_36VarlenDynamicPersistentTileSchedulerILi128ELi64ELi256ELi256ELb1ELb1ELb0ELb1ELb1ELb1EEEEEEEEEvNT_6ParamsE:
        .type           _ZN7cutlass13device_kernelIN5flash19enable_sm80_to_sm89INS1_16FlashAttnFwdSm80INS1_25CollectiveMainloopFwdSm80ILi8ELi2ELb0EN4cute5tupleIJNS5_1CILi128EEENS7_ILi64EEENS7_ILi192EEEEEELi192ENS_6half_tEfNS_4arch4Sm80ELb1ELb0ELb0ELb1ELb1ELb0ELb1ELb1EEENS1_21CollectiveEpilogueFwdINS6_IJS8_SA_S9_EEENS6_IJNS7_ILi1EEESI_SI_EEESC_SE_Li256ELb1ELb1ELb1ELb0EEENS1_36VarlenDynamicPersistentTileSchedulerILi128ELi64ELi256ELi256ELb1ELb1ELb0ELb1ELb1ELb1EEEEEEEEEvNT_6ParamsE,@function
        .size           _ZN7cutlass13device_kernelIN5flash19enable_sm80_to_sm89INS1_16FlashAttnFwdSm80INS1_25CollectiveMainloopFwdSm80ILi8ELi2ELb0EN4cute5tupleIJNS5_1CILi128EEENS7_ILi64EEENS7_ILi192EEEEEELi192ENS_6half_tEfNS_4arch4Sm80ELb1ELb0ELb0ELb1ELb1ELb0ELb1ELb1EEENS1_21CollectiveEpilogueFwdINS6_IJS8_SA_S9_EEENS6_IJNS7_ILi1EEESI_SI_EEESC_SE_Li256ELb1ELb1ELb1ELb0EEENS1_36VarlenDynamicPersistentTileSchedulerILi128ELi64ELi256ELi256ELb1ELb1ELb0ELb1ELb1ELb1EEEEEEEEEvNT_6ParamsE,(.L_x_3145 - _ZN7cutlass13device_kernelIN5flash19enable_sm80_to_sm89INS1_16FlashAttnFwdSm80INS1_25CollectiveMainloopFwdSm80ILi8ELi2ELb0EN4cute5tupleIJNS5_1CILi128EEENS7_ILi64EEENS7_ILi192EEEEEELi192ENS_6half_tEfNS_4arch4Sm80ELb1ELb0ELb0ELb1ELb1ELb0ELb1ELb1EEENS1_21CollectiveEpilogueFwdINS6_IJS8_SA_S9_EEENS6_IJNS7_ILi1EEESI_SI_EEESC_SE_Li256ELb1ELb1ELb1ELb0EEENS1_36VarlenDynamicPersistentTileSchedulerILi128ELi64ELi256ELi256ELb1ELb1ELb0ELb1ELb1ELb1EEEEEEEEEvNT_6ParamsE)
        .other          _ZN7cutlass13device_kernelIN5flash19enable_sm80_to_sm89INS1_16FlashAttnFwdSm80INS1_25CollectiveMainloopFwdSm80ILi8ELi2ELb0EN4cute5tupleIJNS5_1CILi128EEENS7_ILi64EEENS7_ILi192EEEEEELi192ENS_6half_tEfNS_4arch4Sm80ELb1ELb0ELb0ELb1ELb1ELb0ELb1ELb1EEENS1_21CollectiveEpilogueFwdINS6_IJS8_SA_S9_EEENS6_IJNS7_ILi1EEESI_SI_EEESC_SE_Li256ELb1ELb1ELb1ELb0EEENS1_36VarlenDynamicPersistentTileSchedulerILi128ELi64ELi256ELi256ELb1ELb1ELb0ELb1ELb1ELb1EEEEEEEEEvNT_6ParamsE,@"STO_CUDA_ENTRY STV_DEFAULT"
_ZN7cutlass13device_kernelIN5flash19enable_sm80_to_sm89INS1_16FlashAttnFwdSm80INS1_25CollectiveMainloopFwdSm80ILi8ELi2ELb0EN4cute5tupleIJNS5_1CILi128EEENS7_ILi64EEENS7_ILi192EEEEEELi192ENS_6half_tEfNS_4arch4Sm80ELb1ELb0ELb0ELb1ELb1ELb0ELb1ELb1EEENS1_21CollectiveEpilogueFwdINS6_IJS8_SA_S9_EEENS6_IJNS7_ILi1EEESI_SI_EEESC_SE_Li256ELb1ELb1ELb1ELb0EEENS1_36VarlenDynamicPersistentTileSchedulerILi128ELi64ELi256ELi256ELb1ELb1ELb0ELb1ELb1ELb1EEEEEEEEEvNT_6ParamsE:
        /* <DEDUP_REMOVED lines=52> */
.L_x_2646:
        /* <DEDUP_REMOVED lines=16> */
.L_x_2770:
        /* <DEDUP_REMOVED lines=16> */
.L_x_2771:
[----:B---3--:R-:W-:-:S05]  /*0540*/  IMAD R0, R0, c[0x0][0x538], RZ ;  /* 0x00014e0000007a24 */ /* 0x008fca00078e02ff */
[----:B------:R-:W-:-:S04]  /*0550*/  IADD3 R6, R0, R6, RZ ;  /* 0x0000000600067210 */ /* 0x000fc80007ffe0ff */
[----:B------:R-:W-:-:S13]  /*0560*/  ISETP.GT.AND P0, PT, R6, UR4, PT ;  /* 0x0000000406007c0c */ /* 0x000fda000bf04270 */
[----:B-12---:R-:W-:Y:S05]  /*0570*/  @!P0 BRA `(.L_x_2646) ;  /* 0xfffffdc000008947 */ /* 0x006fea000383ffff */
.L_x_2642:
[----:B------:R-:W-:-:S05]  /*0580*/  IADD3 R10, -R0, R6, RZ ;  /* 0x00000006000a7210 */ /* 0x000fca0007ffe1ff */
[----:B------:R-:W-:-:S05]  /*0590*/  IMAD R0, R4, c[0x0][0x538], R10 ;  /* 0x00014e0004007a24 */ /* 0x000fca00078e020a */
[----:B------:R-:W-:Y:S01]  /*05a0*/  ISETP.GT.AND P0, PT, R0, UR4, PT ;  /* 0x0000000400007c0c */ /* 0x000fe2000bf04270 */
[----:B------:R-:W-:-:S12]  /*05b0*/  BRA.DIV ~URZ, `(.L_x_2647) ;  /* 0x000114a27f007947 */ /* 0x000fd8000b800000 */
[----:B------:R-:W-:-:S04]  /*05c0*/  VOTE.ANY R6, PT, !P0 ;  /* 0x0000000000067806 */ /* 0x000fc800040e0100 */
.L_x_2772:
[----:B------:R-:W2:Y:S02]  /*05d0*/  POPC R0, R6 ;  /* 0x0000000600007309 */ /* 0x000ea40000000000 */
[----:B-12---:R-:W-:Y:S01]  /*05e0*/  IADD3 R227, R0, R7, RZ ;  /* 0x0000000700e37210 */ /* 0x006fe20007ffe0ff */
[----:B------:R-:W-:Y:S05]  /*05f0*/  BRA.DIV ~URZ, `(.L_x_2648) ;  /* 0x000114b27f007947 */ /* 0x000fea000b800000 */
[----:B------:R1:W2:Y:S01]  /*0600*/  SHFL.IDX PT, R225, R9, R0, 0x1f ;  /* 0x00001f0009e17589 */ /* 0x0002a200000e0000 */
[----:B------:R-:W-:-:S03]  /*0610*/  MOV R5, RZ ;  /* 0x000000ff00057202 */ /* 0x000fc60000000f00 */
[----:B------:R1:W3:Y:S04]  /*0620*/  SHFL.IDX PT, R9, R8, R0, 0x1f ;  /* 0x00001f0008097589 */ /* 0x0002e800000e0000 */
.L_x_2773:
[----:B------:R-:W-:Y:S01]  /*0630*/  ISETP.NE.AND P0, PT, R6, RZ, PT ;  /* 0x000000ff0600720c */ /* 0x000fe20003f05270 */
[----:B------:R-:W-:-:S12]  /*0640*/  BSSY B0, `(.L_x_2649) ;  /* 0x0000005000007945 */ /* 0x000fd80003800000 */
[----:B------:R-:W-:Y:S05]  /*0650*/  @!P0 BRA `(.L_x_2650) ;  /* 0x0000003000008947 */ /* 0x000fea0003800000 */
[----:B------:R-:W-:Y:S01]  /*0660*/  IADD3 R2, R0, -0x1, RZ ;  /* 0xffffffff00027810 */ /* 0x000fe20007ffe0ff */
[----:B------:R-:W-:Y:S05]  /*0670*/  BRA.DIV ~URZ, `(.L_x_2651) ;  /* 0x000115127f007947 */ /* 0x000fea000b800000 */
[----:B------:R4:W1:Y:S02]  /*0680*/  SHFL.IDX PT, R5, R4, R2, 0x1f ;  /* 0x00001f0204057589 */ /* 0x00086400000e0000 */
.L_x_2650:
[----:B------:R-:W-:Y:S05]  /*0690*/  BSYNC B0 ;  /* 0x0000000000007941 */ /* 0x000fea0003800000 */
.L_x_2649:
[----:B---3--:R-:W-:Y:S01]  /*06a0*/  ISETP.NE.AND P0, PT, R9, 0x1, PT ;  /* 0x000000010900780c */ /* 0x008fe20003f05270 */
[----:B-1----:R-:W-:Y:S01]  /*06b0*/  IMAD R224, R5, c[0x0][0x538], R10 ;  /* 0x00014e0005e07a24 */ /* 0x002fe200078e020a */
[----:B------:R-:W-:Y:S04]  /*06c0*/  BSSY B0, `(.L_x_2652) ;  /* 0x0000085000007945 */ /* 0x000fe80003800000 */
[----:B------:R-:W-:-:S07]  /*06d0*/  IADD3 R11, -R224, UR4, RZ ;  /* 0x00000004e00b7c10 */ /* 0x000fce000fffe1ff */
[----:B------:R-:W-:Y:S05]  /*06e0*/  @!P0 BRA `(.L_x_2653) ;  /* 0x000003e000008947 */ /* 0x000fea0003800000 */
[-C--:B--2---:R-:W-:Y:S02]  /*06f0*/  IABS R0, R225.reuse ;  /* 0x000000e100007213 */ /* 0x084fe40000000000 */
[----:B------:R-:W-:-:S03]  /*0700*/  IABS R6, R225 ;  /* 0x000000e100067213 */ /* 0x000fc60000000000 */
[----:B------:R-:W-:Y:S01]  /*0710*/  IMAD.MOV.U32 R5, RZ, RZ, R0 ;  /* 0x000000ffff057224 */ /* 0x000fe200078e0000 */
[----:B------:R-:W-:-:S03]  /*0720*/  IABS R0, R9 ;  /* 0x0000000900007213 */ /* 0x000fc60000000000 */
[----:B----4-:R-:W1:Y:S02]  /*0730*/  I2F.RP R2, R5 ;  /* 0x0000000500027306 */ /* 0x010e640000209400 */
        /* <DEDUP_REMOVED lines=57> */
.L_x_2653:
[----:B----4-:R-:W-:-:S04]  /*0ad0*/  IMAD.MOV.U32 R2, RZ, RZ, 0x4 ;  /* 0x00000004ff027424 */ /* 0x010fc800078e00ff */
        /* <DEDUP_REMOVED lines=67> */
.L_x_2654:
[----:B------:R-:W-:Y:S05]  /*0f10*/  BSYNC B0 ;  /* 0x0000000000007941 */ /* 0x000fea0003800000 */
.L_x_2652:
[----:B------:R-:W-:-:S04]  /*0f20*/  LOP3.LUT R0, RZ, R0, RZ, 0x33, !PT ;  /* 0x00000000ff007212 */ /* 0x000fc800078e33ff */
[----:B------:R-:W-:Y:S01]  /*0f30*/  IADD3 R225, R0, R225, RZ ;  /* 0x000000e100e17210 */ /* 0x000fe20007ffe0ff */
[----:B------:R-:W-:Y:S05]  /*0f40*/  BRA `(.L_x_2655) ;  /* 0x0000004000007947 */ /* 0x000fea0003800000 */
.L_x_2643:
[----:B-1----:R-:W-:Y:S01]  /*0f50*/  IMAD.MOV.U32 R225, RZ, RZ, RZ ;  /* 0x000000ffffe17224 */ /* 0x002fe200078e00ff */
[----:B------:R-:W-:Y:S01]  /*0f60*/  MOV R226, RZ ;  /* 0x000000ff00e27202 */ /* 0x000fe20000000f00 */
[----:B------:R-:W-:Y:S01]  /*0f70*/  IMAD.U32 R224, RZ, RZ, UR4 ;  /* 0x00000004ffe07e24 */ /* 0x000fe2000f8e00ff */
[----:B------:R-:W-:Y:S02]  /*0f80*/  MOV R227, c[0x0][0x53c] ;  /* 0x00014f0000e37a02 */ /* 0x000fe40000000f00 */
.L_x_2655:
[----:B------:R-:W-:Y:S01]  /*0f90*/  ISETP.NE.AND P0, PT, R12, RZ, PT ;  /* 0x000000ff0c00720c */ /* 0x000fe20003f05270 */
[----:B------:R-:W-:-:S12]  /*0fa0*/  WARPSYNC 0xffffffff ;  /* 0xffffffff00007948 */ /* 0x000fd80003800000 */
[----:B------:R1:W-:Y:S04]  /*0fb0*/  @!P0 STS.128 [0x24100], R224 ;  /* 0x024100e0ff008388 */ /* 0x0003e80000000c00 */
[----:B------:R-:W-:Y:S06]  /*0fc0*/  BAR.ARV 0x5, 0x100 ;  /* 0x0144000000007b1d */ /* 0x000fec0000002000 */
.L_x_2641:
        /* <DEDUP_REMOVED lines=48> */
[----:B------:R-:W-:Y:S02]  /*12d0*/  LEA.HI R12, R12, R16, RZ, 0x2 ;  /* 0x000000100c0c7211 */ /* 0x000fe400078f10ff */
[----:B------:R-:W-:Y:S01]  /*12e0*/  ISETP.NE.U32.AND P3, PT, R6, 0x1, PT ;  /* 0x000000010600780c */ /* 0x000fe20003f65070 */
[----:B------:R-:W-:Y:S01]  /*12f0*/  IMAD.IADD R3, R4, 0x1, -R2 ;  /* 0x0000000104037824 */ /* 0x000fe200078e0a02 */
[----:B------:R-:W-:-:S02]  /*1300*/  LOP3.LUT R8, R0, 0x8, R15, 0xf8, !PT ;  /* 0x0000000800087812 */ /* 0x000fc400078ef80f */
[----:B------:R-:W-:Y:S02]  /*1310*/  SHF.R.U32.HI R6, RZ, 0x3, R0 ;  /* 0x00000003ff067819 */ /* 0x000fe40000011600 */
[----:B------:R-:W-:Y:S02]  /*1320*/  LOP3.LUT R0, R13, 0xfffffffc, RZ, 0xc0, !PT ;  /* 0xfffffffc0d007812 */ /* 0x000fe400078ec0ff */
[----:B------:R-:W-:Y:S02]  /*1330*/  SHF.R.S32.HI R2, RZ, 0x2, R12 ;  /* 0x00000002ff027819 */ /* 0x000fe4000001140c */
[----:B------:R-:W-:Y:S01]  /*1340*/  LOP3.LUT P0, RZ, R5, 0x2, RZ, 0xc0, !PT ;  /* 0x0000000205ff7812 */ /* 0x000fe2000780c0ff */
[----:B------:R-:W-:Y:S01]  /*1350*/  IMAD.IADD R0, R17, 0x1, -R0 ;  /* 0x0000000111007824 */ /* 0x000fe200078e0a00 */
[----:B------:R-:W-:Y:S01]  /*1360*/  LOP3.LUT P4, RZ, R5, 0x4, RZ, 0xc0, !PT ;  /* 0x0000000405ff7812 */ /* 0x000fe2000788c0ff */
[----:B------:R-:W-:Y:S01]  /*1370*/  IMAD R15, R3, 0x10, R2 ;  /* 0x00000010030f7824 */ /* 0x000fe200078e0202 */
[----:B------:R-:W-:Y:S01]  /*1380*/  LOP3.LUT R13, R8, R6, RZ, 0x3c, !PT ;  /* 0x00000006080d7212 */ /* 0x000fe200078e3cff */
        /* <DEDUP_REMOVED lines=8> */
[----:B------:R-:W-:Y:S01]  /*1410*/  IMAD R6, R0, 0x2, R8 ;  /* 0x0000000200067824 */ /* 0x000fe200078e0208 */
[----:B------:R-:W-:Y:S01]  /*1420*/  SHF.R.U32.HI R5, RZ, 0x3, R2 ;  /* 0x00000003ff057819 */ /* 0x000fe20000011602 */
[----:B------:R-:W-:Y:S01]  /*1430*/  STL [R1+0x18], R15 ;  /* 0x0000180f01007387 */ /* 0x000fe20000100800 */
[----:B------:R-:W-:-:S02]  /*1440*/  LOP3.LUT R7, R2, 0x8, R7, 0xf8, !PT ;  /* 0x0000000802077812 */ /* 0x000fc400078ef807 */
[----:B------:R-:W-:Y:S01]  /*1450*/  LOP3.LUT R11, R11, 0x7ffffe00, R9, 0xf8, !PT ;  /* 0x7ffffe000b0b7812 */ /* 0x000fe200078ef809 */
[----:B------:R-:W-:Y:S01]  /*1460*/  IMAD.SHL.U32 R9, R10, 0x40, RZ ;  /* 0x000000400a097824 */ /* 0x000fe200078e00ff */
[----:B------:R-:W-:Y:S01]  /*1470*/  LOP3.LUT R4, R4, 0x1c0, RZ, 0xc0, !PT ;  /* 0x000001c004047812 */ /* 0x000fe200078ec0ff */
[----:B------:R-:W-:Y:S01]  /*1480*/  IMAD.IADD R10, R0, 0x1, -R3 ;  /* 0x00000001000a7824 */ /* 0x000fe200078e0a03 */
[----:B------:R-:W-:Y:S01]  /*1490*/  LOP3.LUT R3, R7, R5, RZ, 0x3c, !PT ;  /* 0x0000000507037212 */ /* 0x000fe200078e3cff */
[----:B------:R-:W-:Y:S01]  /*14a0*/  IMAD R0, R14, 0x200, R13 ;  /* 0x000002000e007824 */ /* 0x000fe200078e020d */
[----:B------:R-:W-:Y:S01]  /*14b0*/  LOP3.LUT R5, R12, 0x7ffffffc, RZ, 0xc0, !PT ;  /* 0x7ffffffc0c057812 */ /* 0x000fe200078ec0ff */
[----:B------:R-:W-:Y:S01]  /*14c0*/  IMAD.SHL.U32 R209, R11, 0x2, RZ ;  /* 0x000000020bd17824 */ /* 0x000fe200078e00ff */
[----:B------:R-:W-:Y:S02]  /*14d0*/  SHF.R.S32.HI R7, RZ, 0x1f, R192 ;  /* 0x0000001fff077819 */ /* 0x000fe400000114c0 */
[----:B------:R-:W-:Y:S01]  /*14e0*/  LEA.HI R2, R4, R4, RZ, 0x1d ;  /* 0x0000000404027211 */ /* 0x000fe200078fe8ff */
[----:B------:R-:W-:Y:S01]  /*14f0*/  IMAD.IADD R7, R16, 0x1, -R5 ;  /* 0x0000000110077824 */ /* 0x000fe200078e0a05 */
[----:B------:R-:W-:-:S02]  /*1500*/  LOP3.LUT R4, R9, 0xfffffe00, RZ, 0xc0, !PT ;  /* 0xfffffe0009047812 */ /* 0x000fc400078ec0ff */
[----:B------:R-:W-:Y:S01]  /*1510*/  IADD3 R200, R192, 0x40, RZ ;  /* 0x00000040c0c87810 */ /* 0x000fe20007ffe0ff */
[----:B------:R-:W-:Y:S01]  /*1520*/  IMAD.SHL.U32 R228, R7, 0x2, RZ ;  /* 0x0000000207e47824 */ /* 0x000fe200078e00ff */
[----:B------:R-:W-:Y:S01]  /*1530*/  LEA R169, R0, 0xc100, 0x1 ;  /* 0x0000c10000a97811 */ /* 0x000fe200078e08ff */
[----:B------:R-:W-:Y:S01]  /*1540*/  IMAD.IADD R9, R6, 0x1, R2 ;  /* 0x0000000106097824 */ /* 0x000fe200078e0202 */
[CC--:B------:R-:W-:Y:S01]  /*1550*/  IADD3 R2, R3.reuse, R4.reuse, R8 ;  /* 0x0000000403027210 */ /* 0x0c0fe20007ffe008 */
[----:B------:R-:W-:Y:S01]  /*1560*/  IMAD R7, R10, 0x8, R15 ;  /* 0x000000080a077824 */ /* 0x000fe200078e020f */
[----:B------:R-:W-:Y:S01]  /*1570*/  LOP3.LUT R3, R3, R4, RZ, 0xfc, !PT ;  /* 0x0000000403037212 */ /* 0x000fe200078efcff */
[----:B------:R-:W-:Y:S01]  /*1580*/  IMAD.MOV.U32 R8, RZ, RZ, 0x40 ;  /* 0x00000040ff087424 */ /* 0x000fe200078e00ff */
[C---:B------:R-:W-:Y:S01]  /*1590*/  IADD3 R19, R228.reuse, 0x18, RZ ;  /* 0x00000018e4137810 */ /* 0x040fe20007ffe0ff */
[----:B------:R-:W-:Y:S01]  /*15a0*/  IMAD.MOV.U32 R4, RZ, RZ, 0x20 ;  /* 0x00000020ff047424 */ /* 0x000fe200078e00ff */
[C---:B------:R-:W-:Y:S01]  /*15b0*/  IADD3 R20, R228.reuse, 0x10, RZ ;  /* 0x00000010e4147810 */ /* 0x040fe20007ffe0ff */
[----:B------:R1:W-:Y:S01]  /*15c0*/  STL [R1+0x14], R7 ;  /* 0x0000140701007387 */ /* 0x0003e20000100800 */
[----:B------:R-:W-:-:S02]  /*15d0*/  IADD3 R16, R228, 0x30, RZ ;  /* 0x00000030e4107810 */ /* 0x000fc40007ffe0ff */
[----:B------:R-:W-:Y:S02]  /*15e0*/  LEA R238, R9, 0x80, 0x1 ;  /* 0x0000008009ee7811 */ /* 0x000fe400078e08ff */
[C---:B------:R-:W-:Y:S02]  /*15f0*/  IADD3 R17, R228.reuse, 0x28, RZ ;  /* 0x00000028e4117810 */ /* 0x040fe40007ffe0ff */
[----:B------:R-:W-:Y:S02]  /*1600*/  IADD3 R13, R228, 0x48, RZ ;  /* 0x00000048e40d7810 */ /* 0x000fe40007ffe0ff */
[----:B------:R-:W-:Y:S02]  /*1610*/  SHF.R.S32.HI R6, RZ, 0x1f, R200 ;  /* 0x0000001fff067819 */ /* 0x000fe400000114c8 */
[C---:B------:R-:W-:Y:S02]  /*1620*/  SEL R5, R8.reuse, 0xffffffc0, !P2 ;  /* 0xffffffc008057807 */ /* 0x040fe40005000000 */
[----:B------:R-:W-:-:S02]  /*1630*/  SEL R0, R8, 0xffffffc0, !P4 ;  /* 0xffffffc008007807 */ /* 0x000fc40006000000 */
[----:B------:R-:W-:Y:S02]  /*1640*/  IADD3 R14, R228, 0x40, RZ ;  /* 0x00000040e40e7810 */ /* 0x000fe40007ffe0ff */
[C---:B------:R-:W-:Y:S02]  /*1650*/  SEL R6, R4.reuse, 0xffffffe0, !P1 ;  /* 0xffffffe004067807 */ /* 0x040fe40004800000 */
[----:B------:R-:W-:Y:S02]  /*1660*/  SEL R168, R4, 0xffffffe0, !P0 ;  /* 0xffffffe004a87807 */ /* 0x000fe40004000000 */
[----:B------:R-:W-:Y:S01]  /*1670*/  IADD3 R11, R228, 0x58, RZ ;  /* 0x00000058e40b7810 */ /* 0x000fe20007ffe0ff */
[----:B------:R-:W-:Y:S01]  /*1680*/  IMAD.IADD R241, R238, 0x1, R6 ;  /* 0x00000001eef17824 */ /* 0x000fe200078e0206 */
[C---:B------:R-:W-:Y:S02]  /*1690*/  IADD3 R252, R228.reuse, 0x68, RZ ;  /* 0x00000068e4fc7810 */ /* 0x040fe40007ffe0ff */
[----:B-1----:R-:W-:-:S02]  /*16a0*/  IADD3 R7, R228, 0x60, RZ ;  /* 0x00000060e4077810 */ /* 0x002fc40007ffe0ff */
[----:B------:R-:W-:Y:S02]  /*16b0*/  SHF.R.S32.HI R8, RZ, 0x1f, R19 ;  /* 0x0000001fff087819 */ /* 0x000fe40000011413 */
[C---:B------:R-:W-:Y:S02]  /*16c0*/  IADD3 R251, R228.reuse, 0x70, RZ ;  /* 0x00000070e4fb7810 */ /* 0x040fe40007ffe0ff */
[----:B------:R-:W-:Y:S02]  /*16d0*/  IADD3 R249, R228, 0x80, RZ ;  /* 0x00000080e4f97810 */ /* 0x000fe40007ffe0ff */
[----:B------:R-:W-:Y:S02]  /*16e0*/  SHF.R.S32.HI R4, RZ, 0x1f, R20 ;  /* 0x0000001fff047819 */ /* 0x000fe40000011414 */
[----:B------:R-:W-:Y:S02]  /*16f0*/  SHF.R.S32.HI R8, RZ, 0x1f, R16 ;  /* 0x0000001fff087819 */ /* 0x000fe40000011410 */
[----:B------:R-:W-:-:S02]  /*1700*/  IADD3 R239, R238, -0x10, RZ ;  /* 0xfffffff0eeef7810 */ /* 0x000fc40007ffe0ff */
[C---:B------:R-:W-:Y:S02]  /*1710*/  IADD3 R248, R228.reuse, 0x88, RZ ;  /* 0x00000088e4f87810 */ /* 0x040fe40007ffe0ff */
[----:B------:R-:W-:Y:S02]  /*1720*/  IADD3 R246, R228, 0x98, RZ ;  /* 0x00000098e4f67810 */ /* 0x000fe40007ffe0ff */
[----:B------:R-:W-:Y:S02]  /*1730*/  SHF.R.S32.HI R4, RZ, 0x1f, R17 ;  /* 0x0000001fff047819 */ /* 0x000fe40000011411 */
[----:B------:R-:W-:Y:S02]  /*1740*/  SHF.R.S32.HI R8, RZ, 0x1f, R13 ;  /* 0x0000001fff087819 */ /* 0x000fe4000001140d */
[----:B------:R-:W-:Y:S02]  /*1750*/  @P3 IADD3 R239, R238, 0x10, RZ ;  /* 0x00000010eeef3810 */ /* 0x000fe40007ffe0ff */
[----:B------:R-:W-:-:S02]  /*1760*/  LEA R162, R2, 0x18100, 0x1 ;  /* 0x0001810002a27811 */ /* 0x000fc400078e08ff */
[----:B------:R-:W-:Y:S01]  /*1770*/  IADD3 R245, R228, 0xa0, RZ ;  /* 0x000000a0e4f57810 */ /* 0x000fe20007ffe0ff */
[----:B------:R-:W-:Y:S01]  /*1780*/  IMAD.IADD R240, R6, 0x1, R239 ;  /* 0x0000000106f07824 */ /* 0x000fe200078e02ef */
[----:B------:R-:W-:Y:S01]  /*1790*/  IADD3 R244, R228, 0xa8, RZ ;  /* 0x000000a8e4f47810 */ /* 0x000fe20007ffe0ff */
[----:B------:R-:W-:Y:S01]  /*17a0*/  IMAD.IADD R163, R162, 0x1, R168 ;  /* 0x00000001a2a37824 */ /* 0x000fe200078e02a8 */
[----:B------:R-:W-:Y:S01]  /*17b0*/  SHF.R.S32.HI R4, RZ, 0x1f, R14 ;  /* 0x0000001fff047819 */ /* 0x000fe2000001140e */
[----:B------:R-:W-:Y:S01]  /*17c0*/  IMAD.IADD R2, R240, 0x1, R5 ;  /* 0x00000001f0027824 */ /* 0x000fe200078e0205 */
[----:B------:R-:W-:Y:S01]  /*17d0*/  SHF.R.S32.HI R8, RZ, 0x1f, R7 ;  /* 0x0000001fff087819 */ /* 0x000fe20000011407 */
[--C-:B------:R-:W-:Y:S01]  /*17e0*/  IMAD.IADD R165, R162, 0x1, R0.reuse ;  /* 0x00000001a2a57824 */ /* 0x100fe200078e0200 */
[----:B------:R-:W-:Y:S01]  /*17f0*/  LEA R170, R3, 0x100, 0x1 ;  /* 0x0000010003aa7811 */ /* 0x000fe200078e08ff */
[----:B------:R-:W-:Y:S01]  /*1800*/  IMAD.IADD R3, R5, 0x1, R239 ;  /* 0x0000000105037824 */ /* 0x000fe200078e02ef */
[----:B------:R-:W-:Y:S01]  /*1810*/  IADD3 R243, R228, 0xb0, RZ ;  /* 0x000000b0e4f37810 */ /* 0x000fe20007ffe0ff */
[----:B------:R-:W-:Y:S01]  /*1820*/  IMAD.IADD R164, R163, 0x1, R0 ;  /* 0x00000001a3a47824 */ /* 0x000fe200078e0200 */
[----:B------:R-:W-:Y:S01]  /*1830*/  SHF.R.S32.HI R4, RZ, 0x1f, R11 ;  /* 0x0000001fff047819 */ /* 0x000fe2000001140b */
[----:B------:R-:W-:Y:S01]  /*1840*/  IMAD.IADD R231, R168, 0x1, R170 ;  /* 0x00000001a8e77824 */ /* 0x000fe200078e02aa */
[----:B------:R-:W-:Y:S01]  /*1850*/  SHF.R.S32.HI R7, RZ, 0x1f, R252 ;  /* 0x0000001fff077819 */ /* 0x000fe200000114fc */
[C---:B------:R-:W-:Y:S01]  /*1860*/  IMAD.IADD R171, R0.reuse, 0x1, R170 ;  /* 0x0000000100ab7824 */ /* 0x040fe200078e02aa */
[----:B------:R-:W-:Y:S01]  /*1870*/  SHF.R.S32.HI R4, RZ, 0x1f, R251 ;  /* 0x0000001fff047819 */ /* 0x000fe200000114fb */
[----:B------:R-:W-:Y:S01]  /*1880*/  IMAD.IADD R0, R0, 0x1, R231 ;  /* 0x0000000100007824 */ /* 0x000fe200078e02e7 */
[----:B------:R-:W-:Y:S01]  /*1890*/  SHF.R.S32.HI R7, RZ, 0x1f, R249 ;  /* 0x0000001fff077819 */ /* 0x000fe200000114f9 */
[----:B------:R-:W-:Y:S01]  /*18a0*/  IMAD.IADD R234, R168, 0x1, R171 ;  /* 0x00000001a8ea7824 */ /* 0x000fe200078e02ab */
[----:B------:R-:W-:-:S02]  /*18b0*/  SHF.R.S32.HI R4, RZ, 0x1f, R248 ;  /* 0x0000001fff047819 */ /* 0x000fc400000114f8 */
[----:B------:R-:W-:Y:S02]  /*18c0*/  SHF.R.S32.HI R7, RZ, 0x1f, R246 ;  /* 0x0000001fff077819 */ /* 0x000fe400000114f6 */
[----:B------:R-:W-:Y:S02]  /*18d0*/  SHF.R.S32.HI R4, RZ, 0x1f, R245 ;  /* 0x0000001fff047819 */ /* 0x000fe400000114f5 */
[----:B------:R-:W-:Y:S01]  /*18e0*/  SHF.R.S32.HI R7, RZ, 0x1f, R244 ;  /* 0x0000001fff077819 */ /* 0x000fe200000114f4 */
[----:B------:R-:W-:Y:S01]  /*18f0*/  IMAD.IADD R7, R238, 0x1, R5 ;  /* 0x00000001ee077824 */ /* 0x000fe200078e0205 */
[----:B------:R-:W-:Y:S01]  /*1900*/  SHF.R.S32.HI R4, RZ, 0x1f, R243 ;  /* 0x0000001fff047819 */ /* 0x000fe200000114f3 */
[----:B------:R-:W-:Y:S01]  /*1910*/  IMAD.IADD R4, R241, 0x1, R5 ;  /* 0x00000001f1047824 */ /* 0x000fe200078e0205 */
[----:B------:R-:W-:Y:S02]  /*1920*/  IADD3 R201, R192, 0x80, RZ ;  /* 0x00000080c0c97810 */ /* 0x000fe40007ffe0ff */
[----:B------:R1:W-:Y:S01]  /*1930*/  STL [R1+0xc], R7 ;  /* 0x00000c0701007387 */ /* 0x0003e20000100800 */
[----:B------:R-:W-:-:S02]  /*1940*/  IADD3 R21, R228, 0x8, RZ ;  /* 0x00000008e4157810 */ /* 0x000fc40007ffe0ff */
[C---:B------:R-:W-:Y:S01]  /*1950*/  IADD3 R18, R228.reuse, 0x20, RZ ;  /* 0x00000020e4127810 */ /* 0x040fe20007ffe0ff */
[----:B------:R1:W-:Y:S01]  /*1960*/  STL [R1+0x8], R4 ;  /* 0x0000080401007387 */ /* 0x0003e20000100800 */
[C---:B------:R-:W-:Y:S02]  /*1970*/  IADD3 R250, R228.reuse, 0x78, RZ ;  /* 0x00000078e4fa7810 */ /* 0x040fe40007ffe0ff */
[----:B------:R-:W-:Y:S01]  /*1980*/  SHF.R.S32.HI R12, RZ, 0x1f, R201 ;  /* 0x0000001fff0c7819 */ /* 0x000fe200000114c9 */
[----:B------:R1:W-:Y:S01]  /*1990*/  STL [R1+0x4], R3 ;  /* 0x0000040301007387 */ /* 0x0003e20000100800 */
[C---:B------:R-:W-:Y:S02]  /*19a0*/  IADD3 R15, R228.reuse, 0x38, RZ ;  /* 0x00000038e40f7810 */ /* 0x040fe40007ffe0ff */
[C---:B------:R-:W-:Y:S01]  /*19b0*/  IADD3 R247, R228.reuse, 0x90, RZ ;  /* 0x00000090e4f77810 */ /* 0x040fe20007ffe0ff */
[----:B------:R1:W-:Y:S01]  /*19c0*/  STL [R1], R2 ;  /* 0x0000000201007387 */ /* 0x0003e20000100800 */
[----:B------:R-:W-:-:S02]  /*19d0*/  IADD3 R12, R228, 0x50, RZ ;  /* 0x00000050e40c7810 */ /* 0x000fc40007ffe0ff */
[----:B------:R-:W-:Y:S01]  /*19e0*/  IADD3 R242, R228, 0xb8, RZ ;  /* 0x000000b8e4f27810 */ /* 0x000fe20007ffe0ff */
[----:B------:R1:W-:Y:S01]  /*19f0*/  STL [R1+0x10], R0 ;  /* 0x0000100001007387 */ /* 0x0003e20000100800 */
        /* <DEDUP_REMOVED lines=9> */
.L_x_2769:
[----:B------:R-:W-:-:S04]  /*1a90*/  IMAD.MOV.U32 R8, RZ, RZ, 0x4 ;  /* 0x00000004ff087424 */ /* 0x000fc800078e00ff */
[----:B-1----:R-:W-:-:S05]  /*1aa0*/  IMAD.WIDE R2, R227, R8, c[0x0][0x588] ;  /* 0x00016200e3027625 */ /* 0x002fca00078e0208 */
        /* <DEDUP_REMOVED lines=28> */
.L_x_2656:
[----:B------:R-:W-:-:S04]  /*1c70*/  ISETP.NE.U32.AND P1, PT, RZ, c[0x0][0x368], PT ;  /* 0x0000da00ff007a0c */ /* 0x000fc80003f25070 */
[----:B------:R-:W-:-:S13]  /*1c80*/  ISETP.NE.AND.EX P1, PT, RZ, c[0x0][0x36c], PT, P1 ;  /* 0x0000db00ff007a0c */ /* 0x000fda0003f25310 */
[----:B------:R-:W-:Y:S05]  /*1c90*/  @!P1 BRA `(.L_x_2657) ;  /* 0x0000004000009947 */ /* 0x000fea0003800000 */
[----:B-1----:R-:W-:-:S04]  /*1ca0*/  IADD3 R2, P1, R232, c[0x0][0x368], RZ ;  /* 0x0000da00e8027a10 */ /* 0x002fc80007f3e0ff */
[----:B------:R-:W-:-:S05]  /*1cb0*/  IADD3.X R3, R233, c[0x0][0x36c], RZ, P1, !PT ;  /* 0x0000db00e9037a10 */ /* 0x000fca0000ffe4ff */
[----:B------:R1:W5:Y:S01]  /*1cc0*/  LDG.E R0, [R2.64] ;  /* 0x0000000802007981 */ /* 0x000362000c1e1900 */
[----:B------:R-:W-:Y:S05]  /*1cd0*/  BRA `(.L_x_2658) ;  /* 0x0000008000007947 */ /* 0x000fea0003800000 */
.L_x_2657:
        /* <DEDUP_REMOVED lines=8> */
.L_x_2658:
        /* <DEDUP_REMOVED lines=58> */
.L_x_2660:
[----:B------:R-:W-:Y:S05]  /*2100*/  BSYNC B0 ;  /* 0x0000000000007941 */ /* 0x000fea0003800000 */
.L_x_2659:
[----:B------:R-:W-:Y:S01]  /*2110*/  IMAD R204, R236, R2, RZ ;  /* 0x00000002eccc7224 */ /* 0x000fe200078e02ff */
        /* <DEDUP_REMOVED lines=99> */
.L_x_2774:
[----:B------:R-:W-:Y:S05]  /*2750*/  BRA.DIV ~URZ, `(.L_x_2663) ;  /* 0x0000f5027f007947 */ /* 0x000fea000b800000 */
[----:B------:R3:W4:Y:S02]  /*2760*/  SHFL.IDX PT, R0, R12, RZ, 0x181f ;  /* 0x00181fff0c007589 */ /* 0x00072400000e0000 */
.L_x_2775:
        /* <DEDUP_REMOVED lines=20> */
.L_x_2665:
[----:B------:R-:W-:Y:S05]  /*28b0*/  BSYNC B0 ;  /* 0x0000000000007941 */ /* 0x000fea0003800000 */
.L_x_2664:
[----:B------:R-:W-:Y:S05]  /*28c0*/  BRA.DIV ~URZ, `(.L_x_2666) ;  /* 0x0000f4027f007947 */ /* 0x000fea000b800000 */
[----:B--2---:R2:W1:Y:S04]  /*28d0*/  SHFL.IDX PT, R8, R9, 0x1, 0x181f ;  /* 0x00381f0009087f89 */ /* 0x00446800000e0000 */
[----:B----4-:R2:W4:Y:S02]  /*28e0*/  SHFL.IDX PT, R0, R12, 0x1, 0x181f ;  /* 0x00381f000c007f89 */ /* 0x01052400000e0000 */
.L_x_2776:
        /* <DEDUP_REMOVED lines=19> */
.L_x_2668:
[----:B------:R-:W-:Y:S05]  /*2a20*/  BSYNC B0 ;  /* 0x0000000000007941 */ /* 0x000fea0003800000 */
.L_x_2667:
[----:B------:R-:W-:Y:S05]  /*2a30*/  BRA.DIV ~URZ, `(.L_x_2669) ;  /* 0x0000f3627f007947 */ /* 0x000fea000b800000 */
[----:B-1----:R1:W2:Y:S02]  /*2a40*/  SHFL.IDX PT, R8, R9, 0x2, 0x181f ;  /* 0x00581f0009087f89 */ /* 0x0022a400000e0000 */
.L_x_2777:
[----:B------:R-:W-:Y:S05]  /*2a50*/  BRA.DIV ~URZ, `(.L_x_2670) ;  /* 0x0000f3b27f007947 */ /* 0x000fea000b800000 */
[----:B----4-:R4:W1:Y:S02]  /*2a60*/  SHFL.IDX PT, R0, R12, 0x2, 0x181f ;  /* 0x00581f000c007f89 */ /* 0x01086400000e0000 */
.L_x_2778:
        /* <DEDUP_REMOVED lines=19> */
.L_x_2672:
[----:B------:R-:W-:Y:S05]  /*2ba0*/  BSYNC B0 ;  /* 0x0000000000007941 */ /* 0x000fea0003800000 */
.L_x_2671:
[----:B------:R-:W-:Y:S05]  /*2bb0*/  BRA.DIV ~URZ, `(.L_x_2673) ;  /* 0x0000f2c27f007947 */ /* 0x000fea000b800000 */
[----:B--2---:R2:W3:Y:S04]  /*2bc0*/  SHFL.IDX PT, R8, R9, 0x3, 0x181f ;  /* 0x00781f0009087f89 */ /* 0x0044e800000e0000 */
[----:B-1----:R2:W1:Y:S02]  /*2bd0*/  SHFL.IDX PT, R0, R12, 0x3, 0x181f ;  /* 0x00781f000c007f89 */ /* 0x00246400000e0000 */
.L_x_2779:
[----:B------:R-:W-:Y:S01]  /*2be0*/  IADD3 R2, R10, 0x60, RZ ;  /* 0x000000600a027810 */ /* 0x000fe20007ffe0ff */
[----:B-----5:R-:W-:Y:S01]  /*2bf0*/  IMAD.WIDE.U32 R212, R13, c[0x0][0x2b0], RZ ;  /* 0x0000ac000dd47a25 */ /* 0x020fe200078e00ff */
[----:B------:R-:W-:-:S02]  /*2c00*/  SHF.R.S32.HI R18, RZ, 0x1f, R192 ;  /* 0x0000001fff127819 */ /* 0x000fc400000114c0 */
[----:B------:R-:W-:Y:S02]  /*2c10*/  ISETP.GE.AND P2, PT, R2, R11, PT ;  /* 0x0000000b0200720c */ /* 0x000fe40003f46270 */
        /* <DEDUP_REMOVED lines=40> */
[----:B------:R-:W-:Y:S02]  /*2ea0*/  IMAD R215, R14, c[0x0][0x1ec], R211 ;  /* 0x00007b000ed77a24 */ /* 0x000fe400078e02d3 */
[----:B------:R-:W-:-:S04]  /*2eb0*/  IMAD.WIDE.U32 R2, R177, c[0x0][0x1e0], RZ ;  /* 0x00007800b1027a25 */ /* 0x000fc800078e00ff */
[----:B------:R-:W-:Y:S02]  /*2ec0*/  IMAD R96, R184, -0x40, R220 ;  /* 0xffffffc0b8607824 */ /* 0x000fe400078e02dc */
[----:B------:R-:W-:-:S04]  /*2ed0*/  IMAD.WIDE.U32 R216, R14, c[0x0][0x210], RZ ;  /* 0x000084000ed87a25 */ /* 0x000fc800078e00ff */
[----:B------:R-:W-:Y:S02]  /*2ee0*/  IMAD.IADD R13, R96, 0x1, -R229 ;  /* 0x00000001600d7824 */ /* 0x000fe400078e0ae5 */
[----:B------:R-:W-:Y:S01]  /*2ef0*/  IMAD R219, R14, c[0x0][0x214], R217 ;  /* 0x000085000edb7a24 */ /* 0x000fe200078e02d9 */
[C---:B------:R-:W-:Y:S01]  /*2f00*/  SHF.L.U64.HI R14, R192.reuse, 0x1, R18 ;  /* 0x00000001c00e7819 */ /* 0x040fe20000010212 */
[----:B------:R-:W-:Y:S01]  /*2f10*/  IMAD.SHL.U32 R17, R192, 0x2, RZ ;  /* 0x00000002c0117824 */ /* 0x000fe200078e00ff */
[----:B-1----:R-:W-:Y:S01]  /*2f20*/  SHF.R.S32.HI R5, RZ, 0x1f, R177 ;  /* 0x0000001fff057819 */ /* 0x002fe200000114b1 */
[----:B------:R-:W-:Y:S01]  /*2f30*/  IMAD.SHL.U32 R19, R201, 0x2, RZ ;  /* 0x00000002c9137824 */ /* 0x000fe200078e00ff */
[----:B------:R-:W-:-:S03]  /*2f40*/  ISETP.GE.AND P6, PT, R13, 0x1, PT ;  /* 0x000000010d00780c */ /* 0x000fc60003fc6270 */
[----:B------:R-:W-:-:S04]  /*2f50*/  IMAD R0, R5, c[0x0][0x1e0], RZ ;  /* 0x0000780005007a24 */ /* 0x000fc800078e02ff */
[----:B------:R-:W-:-:S04]  /*2f60*/  IMAD R0, R177, c[0x0][0x1e4], R0 ;  /* 0x00007900b1007a24 */ /* 0x000fc800078e0200 */
[----:B------:R-:W-:Y:S02]  /*2f70*/  IMAD.IADD R3, R3, 0x1, R0 ;  /* 0x0000000103037824 */ /* 0x000fe400078e0200 */
[----:B------:R-:W-:Y:S02]  /*2f80*/  @P6 ISETP.GE.AND P1, PT, R192, c[0x0][0x1d4], PT ;  /* 0x00007500c0006a0c */ /* 0x000fe40003f26270 */
[----:B------:R-:W-:Y:S02]  /*2f90*/  @P6 ISETP.GE.AND P5, PT, R200, c[0x0][0x1d4], PT ;  /* 0x00007500c8006a0c */ /* 0x000fe40003fa6270 */
[----:B------:R-:W-:Y:S02]  /*2fa0*/  @P6 ISETP.GE.AND P2, PT, R201, c[0x0][0x1d4], PT ;  /* 0x00007500c9006a0c */ /* 0x000fe40003f46270 */
[----:B---3--:R-:W-:Y:S01]  /*2fb0*/  SHF.R.S32.HI R7, RZ, 0x1f, R173 ;  /* 0x0000001fff077819 */ /* 0x008fe200000114ad */
[----:B------:R-:W-:-:S04]  /*2fc0*/  IMAD.WIDE.U32 R2, R173, c[0x0][0x1f0], R2 ;  /* 0x00007c00ad027a25 */ /* 0x000fc800078e0002 */
[C---:B------:R-:W-:Y:S02]  /*2fd0*/  IMAD R0, R7.reuse, c[0x0][0x1f0], RZ ;  /* 0x00007c0007007a24 */ /* 0x040fe400078e02ff */
[----:B------:R-:W-:Y:S02]  /*2fe0*/  IMAD R7, R7, c[0x0][0x218], RZ ;  /* 0x0000860007077a24 */ /* 0x000fe400078e02ff */
[C---:B------:R-:W-:Y:S01]  /*2ff0*/  IMAD R4, R173.reuse, c[0x0][0x1f4], R0 ;  /* 0x00007d00ad047a24 */ /* 0x040fe200078e0200 */
[----:B------:R-:W-:Y:S01]  /*3000*/  IADD3 R0, P0, R2, R210, RZ ;  /* 0x000000d202007210 */ /* 0x000fe20007f1e0ff */
[----:B------:R-:W-:-:S03]  /*3010*/  IMAD R11, R173, c[0x0][0x21c], R7 ;  /* 0x00008700ad0b7a24 */ /* 0x000fc600078e0207 */
[----:B------:R-:W-:Y:S01]  /*3020*/  IADD3.X R2, R215, R3, R4, P0, !PT ;  /* 0x00000003d7027210 */ /* 0x000fe200007fe404 */
[----:B------:R-:W-:Y:S01]  /*3030*/  IMAD R4, R5, c[0x0][0x208], RZ ;  /* 0x0000820005047a24 */ /* 0x000fe200078e02ff */
[----:B------:R-:W-:-:S03]  /*3040*/  LEA R6, P0, R0, c[0x0][0x1c8], 0x1 ;  /* 0x0000720000067a11 */ /* 0x000fc600078008ff */
[C---:B------:R-:W-:Y:S01]  /*3050*/  IMAD R5, R177.reuse, c[0x0][0x20c], R4 ;  /* 0x00008300b1057a24 */ /* 0x040fe200078e0204 */
[----:B------:R-:W-:Y:S01]  /*3060*/  LEA.HI.X R10, R0, c[0x0][0x1cc], R2, 0x1, P0 ;  /* 0x00007300000a7a11 */ /* 0x000fe200000f0c02 */
[----:B------:R-:W-:Y:S01]  /*3070*/  IMAD.WIDE.U32 R2, R177, c[0x0][0x208], RZ ;  /* 0x00008200b1027a25 */ /* 0x000fe200078e00ff */
[----:B------:R-:W1:Y:S03]  /*3080*/  SHFL.IDX PT, R0, R6, RZ, 0x181f ;  /* 0x00181fff06007589 */ /* 0x000e6600000e0000 */
[----:B------:R-:W-:Y:S01]  /*3090*/  IMAD.IADD R3, R3, 0x1, R5 ;  /* 0x0000000103037824 */ /* 0x000fe200078e0205 */
[----:B------:R-:W3:Y:S03]  /*30a0*/  SHFL.IDX PT, R8, R10, RZ, 0x181f ;  /* 0x00181fff0a087589 */ /* 0x000ee600000e0000 */
[----:B------:R-:W-:Y:S01]  /*30b0*/  IMAD.WIDE.U32 R2, R173, c[0x0][0x218], R2 ;  /* 0x00008600ad027a25 */ /* 0x000fe200078e0002 */
[----:B--2---:R2:W5:Y:S04]  /*30c0*/  SHFL.IDX PT, R9, R6, 0x1, 0x181f ;  /* 0x00381f0006097f89 */ /* 0x00456800000e0000 */
[----:B------:R-:W4:Y:S01]  /*30d0*/  SHFL.IDX PT, R10, R10, 0x1, 0x181f ;  /* 0x00381f000a0a7f89 */ /* 0x000f2200000e0000 */
[----:B-1----:R-:W-:-:S04]  /*30e0*/  @P6 LEA R4, P0, R192, R0, 0x1 ;  /* 0x00000000c0046211 */ /* 0x002fc800078008ff */
[----:B---3--:R-:W-:Y:S02]  /*30f0*/  @P6 LEA.HI.X R5, R192, R8, R18, 0x1, P0 ;  /* 0x00000008c0056211 */ /* 0x008fe400000f0c12 */
[----:B--2---:R-:W-:-:S03]  /*3100*/  @P6 LEA R6, P0, R200, R0, 0x1 ;  /* 0x00000000c8066211 */ /* 0x004fc600078008ff */
[----:B------:R1:W-:Y:S01]  /*3110*/  @P6 LDGSTS.E.BYPASS.LTC128B.128 [R209+0xc100], [R4.64], !P1 ;  /* 0x0c10000004d16fae */ /* 0x0003e2000c901d48 */
[----:B------:R-:W-:-:S05]  /*3120*/  @P6 LEA.HI.X R7, R200, R8, R16, 0x1, P0 ;  /* 0x00000008c8076211 */ /* 0x000fca00000f0c10 */
[----:B------:R5:W-:Y:S01]  /*3130*/  @P6 LDGSTS.E.BYPASS.LTC128B.128 [R209+0xe100], [R6.64], !P5 ;  /* 0x0e10000006d16fae */ /* 0x000be2000e901d48 */
[C---:B-1----:R-:W-:Y:S02]  /*3140*/  @P6 LEA R4, P1, R201.reuse, R0, 0x1 ;  /* 0x00000000c9046211 */ /* 0x042fe400078208ff */
[----:B------:R-:W-:Y:S02]  /*3150*/  IADD3 R0, P0, R2, R216, RZ ;  /* 0x000000d802007210 */ /* 0x000fe40007f1e0ff */
[----:B------:R-:W-:Y:S02]  /*3160*/  @P6 LEA.HI.X R5, R201, R8, R20, 0x1, P1 ;  /* 0x00000008c9056211 */ /* 0x000fe400008f0c14 */
[----:B------:R-:W-:Y:S02]  /*3170*/  ISETP.GE.AND P1, PT, R13, 0x21, PT ;  /* 0x000000210d00780c */ /* 0x000fe40003f26270 */
[----:B------:R-:W-:Y:S01]  /*3180*/  IADD3.X R2, R219, R3, R11, P0, !PT ;  /* 0x00000003db027210 */ /* 0x000fe200007fe40b */
[----:B------:R1:W-:Y:S01]  /*3190*/  @P6 LDGSTS.E.BYPASS.LTC128B.128 [R209+0x10100], [R4.64], !P2 ;  /* 0x1010000004d16fae */ /* 0x0003e2000d101d48 */
[----:B----4-:R-:W-:-:S04]  /*31a0*/  LEA R12, P0, R0, c[0x0][0x1f8], 0x1 ;  /* 0x00007e00000c7a11 */ /* 0x010fc800078008ff */
[----:B------:R-:W-:Y:S01]  /*31b0*/  LEA.HI.X R15, R0, c[0x0][0x1fc], R2, 0x1, P0 ;  /* 0x00007f00000f7a11 */ /* 0x000fe200000f0c02 */
[----:B------:R-:W2:Y:S04]  /*31c0*/  SHFL.IDX PT, R8, R12, RZ, 0x181f ;  /* 0x00181fff0c087589 */ /* 0x000ea800000e0000 */
[C---:B-----5:R-:W-:Y:S01]  /*31d0*/  @P1 LEA R6, P0, R192.reuse, R9, 0x1 ;  /* 0x00000009c0061211 */ /* 0x060fe200078008ff */
[----:B------:R-:W3:Y:S01]  /*31e0*/  SHFL.IDX PT, R11, R15, RZ, 0x181f ;  /* 0x00181fff0f0b7589 */ /* 0x000ee200000e0000 */
[----:B------:R-:W-:Y:S02]  /*31f0*/  @P1 ISETP.GE.AND P5, PT, R192, c[0x0][0x1d4], PT ;  /* 0x00007500c0001a0c */ /* 0x000fe40003fa6270 */
[----:B------:R-:W-:Y:S01]  /*3200*/  @P1 ISETP.GE.AND P2, PT, R200, c[0x0][0x1d4], PT ;  /* 0x00007500c8001a0c */ /* 0x000fe20003f46270 */
[----:B------:R-:W4:Y:S01]  /*3210*/  SHFL.IDX PT, R0, R12, 0x1, 0x181f ;  /* 0x00381f000c007f89 */ /* 0x000f2200000e0000 */
[----:B------:R-:W-:Y:S01]  /*3220*/  @P1 LEA.HI.X R7, R192, R10, R18, 0x1, P0 ;  /* 0x0000000ac0071211 */ /* 0x000fe200000f0c12 */
        /* <DEDUP_REMOVED lines=11> */
[----:B------:R1:W5:Y:S01]  /*32e0*/  SHFL.IDX PT, R10, R15, 0x1, 0x181f ;  /* 0x00381f000f0a7f89 */ /* 0x00036200000e0000 */
        /* <DEDUP_REMOVED lines=13> */
[----:B------:R-:W-:-:S03]  /*33c0*/  IADD3 R6, P0, R0, R17, RZ ;  /* 0x0000001100067210 */ /* 0x000fc60007f1e0ff */
[----:B------:R-:W-:Y:S01]  /*33d0*/  IMAD.X R9, R11, 0x1, R15, P6 ;  /* 0x000000010b097824 */ /* 0x000fe200030e060f */
[----:B------:R2:W-:Y:S01]  /*33e0*/  LDGSTS.E.BYPASS.LTC128B.128 [R209+0x2100], [R2.64], !P1 ;  /* 0x0210000002d17fae */ /* 0x0005e2000c901d48 */
[----:B------:R-:W-:Y:S01]  /*33f0*/  ISETP.GE.AND P1, PT, R201, c[0x0][0x1d4], PT ;  /* 0x00007500c9007a0c */ /* 0x000fe20003f26270 */
[----:B-----5:R-:W-:-:S03]  /*3400*/  IMAD.X R7, R10, 0x1, R14, P0 ;  /* 0x000000010a077824 */ /* 0x020fc600000e060e */
        /* <DEDUP_REMOVED lines=42> */
.L_x_2780:
        /* <DEDUP_REMOVED lines=8> */
[----:B------:R-:W-:Y:S01]  /*3730*/  IMAD.X R5, R8, 0x1, R16, P5 ;  /* 0x0000000108057824 */ /* 0x000fe200028e0610 */
        /* <DEDUP_REMOVED lines=11> */
.L_x_2781:
        /* <DEDUP_REMOVED lines=21> */
.L_x_2675:
[----:B------:R-:W-:Y:S05]  /*3940*/  BSYNC B0 ;  /* 0x0000000000007941 */ /* 0x000fea0003800000 */
.L_x_2674:
        /* <DEDUP_REMOVED lines=10> */
[----:B-1-3--:R1:W2:Y:S04]  /*39f0*/  LDSM.16.M88.4 R4, [R162] ;  /* 0x00000000a204783b */ /* 0x00a2a80000000200 */
        /* <DEDUP_REMOVED lines=34> */
.L_x_2782:
        /* <DEDUP_REMOVED lines=8> */
[C---:B---3--:R-:W-:Y:S01]  /*3ca0*/  IMAD.X R15, R12.reuse, 0x1, R22, P0 ;  /* 0x000000010c0f7824 */ /* 0x048fe200000e0616 */
        /* <DEDUP_REMOVED lines=8> */
[----:B------:R-:W4:Y:S04]  /*3d30*/  SHFL.IDX PT, R0, R21, 0x1, 0x181f ;  /* 0x00381f0015007f89 */ /* 0x000f2800000e0000 */
[----:B------:R3:W-:Y:S04]  /*3d40*/  LDGSTS.E.BYPASS.LTC128B.128 [R209+0xa100], [R16.64], !P0 ;  /* 0x0a10000010d17fae */ /* 0x0007e8000c101d48 */
[----:B------:R5:W2:Y:S02]  /*3d50*/  SHFL.IDX PT, R12, R13, 0x1, 0x181f ;  /* 0x00381f000d0c7f89 */ /* 0x000aa400000e0000 */
[----:B----45:R-:W-:-:S02]  /*3d60*/  SEL R13, RZ, 0x10, P0 ;  /* 0x00000010ff0d7807 */ /* 0x030fc40000000000 */
.L_x_2783:
[----:B---3--:R-:W-:Y:S02]  /*3d70*/  IADD3 R2, -R19, 0x10, RZ ;  /* 0x0000001013027810 */ /* 0x008fe40007ffe1ff */
[----:B------:R-:W-:-:S02]  /*3d80*/  IADD3 R3, -R18, 0x10, RZ ;  /* 0x0000001012037810 */ /* 0x000fc40007ffe1ff */
[----:B------:R-:W-:Y:S02]  /*3d90*/  LOP3.LUT R2, R2, 0xf, RZ, 0xc0, !PT ;  /* 0x0000000f02027812 */ /* 0x000fe400078ec0ff */
[----:B------:R-:W-:Y:S02]  /*3da0*/  IADD3 R14, -R13, 0x10, RZ ;  /* 0x000000100d0e7810 */ /* 0x000fe40007ffe1ff */
[----:B------:R-:W-:Y:S02]  /*3db0*/  LOP3.LUT R3, R3, 0xf, RZ, 0xc0, !PT ;  /* 0x0000000f03037812 */ /* 0x000fe400078ec0ff */
[-C--:B------:R-:W-:Y:S02]  /*3dc0*/  IADD3 R16, P1, P0, R2, R0.reuse, R25 ;  /* 0x0000000002107210 */ /* 0x080fe4000783e019 */
[----:B------:R-:W-:Y:S02]  /*3dd0*/  LOP3.LUT R2, R14, 0xf, RZ, 0xc0, !PT ;  /* 0x0000000f0e027812 */ /* 0x000fe400078ec0ff */
[----:B------:R-:W-:-:S02]  /*3de0*/  IADD3 R14, P6, P5, R3, R0, R26 ;  /* 0x00000000030e7210 */ /* 0x000fc40007dde01a */
[----:B--2---:R-:W-:Y:S02]  /*3df0*/  IADD3.X R17, RZ, R12, R22, P1, P0 ;  /* 0x0000000cff117210 */ /* 0x004fe40000fe0416 */
        /* <DEDUP_REMOVED lines=12> */
.L_x_2679:
[----:B------:R-:W-:Y:S05]  /*3ec0*/  BSYNC B0 ;  /* 0x0000000000007941 */ /* 0x000fea0003800000 */
.L_x_2678:
[----:B--2---:R-:W2:Y:S01]  /*3ed0*/  LDL R3, [R1+0x14] ;  /* 0x0000140001037983 */ /* 0x004ea20000100800 */
[----:B------:R-:W-:Y:S01]  /*3ee0*/  IMAD.MOV.U32 R0, RZ, RZ, 0x40 ;  /* 0x00000040ff007424 */ /* 0x000fe200078e00ff */
[----:B------:R-:W-:-:S02]  /*3ef0*/  LOP3.LUT P0, RZ, R206, 0x4, RZ, 0xc0, !PT ;  /* 0x00000004ceff7812 */ /* 0x000fc4000780c0ff */
[----:B------:R-:W0:Y:S01]  /*3f00*/  LDGDEPBAR ;  /* 0x00000000000079af */ /* 0x000e220000000000 */
[----:B------:R-:W-:Y:S01]  /*3f10*/  WARPSYNC 0xffffffff ;  /* 0xffffffff00007948 */ /* 0x000fe20003800000 */
[----:B------:R-:W-:Y:S01]  /*3f20*/  SEL R166, R0, 0xffffffc0, !P0 ;  /* 0xffffffc000a67807 */ /* 0x000fe20004000000 */
[----:B---3--:R-:W-:Y:S01]  /*3f30*/  HMMA.16816.F32 R16, R4, R32, RZ ;  /* 0x000000200410723c */ /* 0x008fe200000018ff */
[----:B------:R-:W-:Y:S02]  /*3f40*/  LDSM.16.M88.4 R92, [R169+0x3800] ;  /* 0x00380000a95c783b */ /* 0x000fe40000000200 */
[----:B------:R-:W-:Y:S01]  /*3f50*/  IADD3 R0, R166, R169, R167 ;  /* 0x000000a9a6007210 */ /* 0x000fe20007ffe0a7 */
[----:B------:R-:W-:-:S04]  /*3f60*/  IMAD.IADD R2, R169, 0x1, R166 ;  /* 0x00000001a9027824 */ /* 0x000fc800078e02a6 */
[C---:B------:R-:W-:Y:S01]  /*3f70*/  HMMA.16816.F32 R12, R4.reuse, R34, RZ ;  /* 0x00000022040c723c */ /* 0x040fe200000018ff */
[----:B------:R-:W-:Y:S04]  /*3f80*/  LDSM.16.M88.4 R56, [R2] ;  /* 0x000000000238783b */ /* 0x000fe80000000200 */
[----:B------:R-:W-:Y:S03]  /*3f90*/  LDSM.16.M88.4 R60, [R2+0x800] ;  /* 0x00080000023c783b */ /* 0x000fe60000000200 */
[C---:B----4-:R-:W-:Y:S01]  /*3fa0*/  HMMA.16816.F32 R28, R4.reuse, R36, RZ ;  /* 0x00000024041c723c */ /* 0x050fe200000018ff */
[----:B------:R-:W-:Y:S04]  /*3fb0*/  LDSM.16.M88.4 R68, [R2+0x1000] ;  /* 0x001000000244783b */ /* 0x000fe80000000200 */
[----:B------:R-:W-:Y:S03]  /*3fc0*/  LDSM.16.M88.4 R76, [R2+0x1800] ;  /* 0x00180000024c783b */ /* 0x000fe60000000200 */
[C---:B------:R-:W-:Y:S01]  /*3fd0*/  HMMA.16816.F32 R36, R4.reuse, R38, RZ ;  /* 0x000000260424723c */ /* 0x040fe200000018ff */
[----:B------:R-:W-:Y:S07]  /*3fe0*/  LDSM.16.M88.4 R84, [R0+0x1800] ;  /* 0x001800000054783b */ /* 0x000fee0000000200 */
[C---:B-1----:R-:W-:Y:S08]  /*3ff0*/  HMMA.16816.F32 R40, R4.reuse, R44, RZ ;  /* 0x0000002c0428723c */ /* 0x042ff000000018ff */
[C---:B------:R-:W-:Y:S08]  /*4000*/  HMMA.16816.F32 R48, R4.reuse, R52, RZ ;  /* 0x000000340430723c */ /* 0x040ff000000018ff */
[C---:B------:R-:W-:Y:S08]  /*4010*/  HMMA.16816.F32 R44, R4.reuse, R46, RZ ;  /* 0x0000002e042c723c */ /* 0x040ff000000018ff */
[----:B------:R-:W-:Y:S01]  /*4020*/  HMMA.16816.F32 R52, R4, R54, RZ ;  /* 0x000000360434723c */ /* 0x000fe200000018ff */
[----:B------:R-:W1:Y:S07]  /*4030*/  LDSM.16.M88.4 R4, [R165] ;  /* 0x00000000a504783b */ /* 0x000e6e0000000200 */
[C---:B------:R-:W-:Y:S01]  /*4040*/  HMMA.16816.F32 R32, R8.reuse, R64, R16 ;  /* 0x000000400820723c */ /* 0x040fe20000001810 */
[----:B------:R-:W-:Y:S07]  /*4050*/  LDSM.16.M88.4 R16, [R164] ;  /* 0x00000000a410783b */ /* 0x000fee0000000200 */
[C---:B------:R-:W-:Y:S01]  /*4060*/  HMMA.16816.F32 R24, R8.reuse, R66, R12 ;  /* 0x000000420818723c */ /* 0x040fe2000000180c */
[----:B------:R-:W3:Y:S07]  /*4070*/  LDSM.16.M88.4 R64, [R0] ;  /* 0x000000000040783b */ /* 0x000eee0000000200 */
[C---:B------:R-:W-:Y:S08]  /*4080*/  HMMA.16816.F32 R12, R8.reuse, R72, R28 ;  /* 0x00000048080c723c */ /* 0x040ff0000000181c */
[C---:B------:R-:W-:Y:S01]  /*4090*/  HMMA.16816.F32 R28, R8.reuse, R74, R36 ;  /* 0x0000004a081c723c */ /* 0x040fe20000001824 */
[----:B------:R-:W4:Y:S07]  /*40a0*/  LDSM.16.M88.4 R72, [R0+0x800] ;  /* 0x000800000048783b */ /* 0x000f2e0000000200 */
[C---:B------:R-:W-:Y:S08]  /*40b0*/  HMMA.16816.F32 R40, R8.reuse, R80, R40 ;  /* 0x000000500828723c */ /* 0x040ff00000001828 */
[C---:B------:R-:W-:Y:S01]  /*40c0*/  HMMA.16816.F32 R44, R8.reuse, R82, R44 ;  /* 0x00000052082c723c */ /* 0x040fe2000000182c */
[----:B------:R-:W5:Y:S07]  /*40d0*/  LDSM.16.M88.4 R80, [R0+0x1000] ;  /* 0x001000000050783b */ /* 0x000f6e0000000200 */
[C---:B------:R-:W-:Y:S08]  /*40e0*/  HMMA.16816.F32 R48, R8.reuse, R88, R48 ;  /* 0x000000580830723c */ /* 0x040ff00000001830 */
[----:B------:R-:W-:Y:S01]  /*40f0*/  HMMA.16816.F32 R52, R8, R90, R52 ;  /* 0x0000005a0834723c */ /* 0x000fe20000001834 */
[----:B------:R-:W-:Y:S07]  /*4100*/  LDSM.16.M88.4 R88, [R20+0x3800] ;  /* 0x003800001458783b */ /* 0x000fee0000000200 */
[C---:B-1----:R-:W-:Y:S08]  /*4110*/  HMMA.16816.F32 R36, R4.reuse, R56, R32 ;  /* 0x000000380424723c */ /* 0x042ff00000001820 */
[C---:B------:R-:W-:Y:S01]  /*4120*/  HMMA.16816.F32 R32, R4.reuse, R58, R24 ;  /* 0x0000003a0420723c */ /* 0x040fe20000001818 */
[----:B------:R-:W-:Y:S07]  /*4130*/  LDSM.16.M88.4 R56, [R169+0x2000] ;  /* 0x00200000a938783b */ /* 0x000fee0000000200 */
[C---:B------:R-:W-:Y:S01]  /*4140*/  HMMA.16816.F32 R24, R4.reuse, R60, R12 ;  /* 0x0000003c0418723c */ /* 0x040fe2000000180c */
[----:B------:R-:W1:Y:S07]  /*4150*/  LDSM.16.M88.4 R12, [R162+0x4000] ;  /* 0x00400000a20c783b */ /* 0x000e6e0000000200 */
[C---:B------:R-:W-:Y:S01]  /*4160*/  HMMA.16816.F32 R8, R4.reuse, R62, R28 ;  /* 0x0000003e0408723c */ /* 0x040fe2000000181c */
[----:B------:R-:W1:Y:S07]  /*4170*/  LDSM.16.M88.4 R60, [R169+0x2800] ;  /* 0x00280000a93c783b */ /* 0x000e6e0000000200 */
[C---:B------:R-:W-:Y:S08]  /*4180*/  HMMA.16816.F32 R28, R4.reuse, R68, R40 ;  /* 0x00000044041c723c */ /* 0x040ff00000001828 */
[C---:B------:R-:W-:Y:S01]  /*4190*/  HMMA.16816.F32 R44, R4.reuse, R70, R44 ;  /* 0x00000046042c723c */ /* 0x040fe2000000182c */
[----:B------:R-:W1:Y:S07]  /*41a0*/  LDSM.16.M88.4 R68, [R169+0x3000] ;  /* 0x00300000a944783b */ /* 0x000e6e0000000200 */
[C---:B------:R-:W-:Y:S08]  /*41b0*/  HMMA.16816.F32 R48, R4.reuse, R76, R48 ;  /* 0x0000004c0430723c */ /* 0x040ff00000001830 */
[----:B------:R-:W-:Y:S01]  /*41c0*/  HMMA.16816.F32 R52, R4, R78, R52 ;  /* 0x0000004e0434723c */ /* 0x000fe20000001834 */
[----:B------:R-:W-:Y:S07]  /*41d0*/  LDSM.16.M88.4 R76, [R2+0x3000] ;  /* 0x00300000024c783b */ /* 0x000fee0000000200 */
[C---:B---3--:R-:W-:Y:S08]  /*41e0*/  HMMA.16816.F32 R40, R16.reuse, R64, R36 ;  /* 0x000000401028723c */ /* 0x048ff00000001824 */
[C---:B------:R-:W-:Y:S01]  /*41f0*/  HMMA.16816.F32 R36, R16.reuse, R66, R32 ;  /* 0x000000421024723c */ /* 0x040fe20000001820 */
[----:B------:R-:W-:Y:S07]  /*4200*/  LDSM.16.M88.4 R64, [R20+0x2000] ;  /* 0x002000001440783b */ /* 0x000fee0000000200 */
[C---:B----4-:R-:W-:Y:S08]  /*4210*/  HMMA.16816.F32 R32, R16.reuse, R72, R24 ;  /* 0x000000481020723c */ /* 0x050ff00000001818 */
[C---:B------:R-:W-:Y:S01]  /*4220*/  HMMA.16816.F32 R24, R16.reuse, R74, R8 ;  /* 0x0000004a1018723c */ /* 0x040fe20000001808 */
[----:B------:R-:W3:Y:S04]  /*4230*/  LDSM.16.M88.4 R8, [R163+0x4000] ;  /* 0x00400000a308783b */ /* 0x000ee80000000200 */
[----:B------:R-:W4:Y:S03]  /*4240*/  LDSM.16.M88.4 R72, [R20+0x2800] ;  /* 0x002800001448783b */ /* 0x000f260000000200 */
[C---:B-----5:R-:W-:Y:S08]  /*4250*/  HMMA.16816.F32 R4, R16.reuse, R80, R28 ;  /* 0x000000501004723c */ /* 0x060ff0000000181c */
        /* <DEDUP_REMOVED lines=8> */
[C---:B------:R-:W-:Y:S08]  /*42e0*/  HMMA.16816.F32 R36, R12.reuse, R60, R32 ;  /* 0x0000003c0c24723c */ /* 0x040ff00000001820 */
[C---:B------:R-:W-:Y:S01]  /*42f0*/  HMMA.16816.F32 R32, R12.reuse, R62, R24 ;  /* 0x0000003e0c20723c */ /* 0x040fe20000001818 */
[----:B------:R-:W-:Y:S07]  /*4300*/  LDSM.16.M88.4 R60, [R2+0x2000] ;  /* 0x00200000023c783b */ /* 0x000fee0000000200 */
[----:B------:R-:W-:Y:S01]  /*4310*/  HMMA.16816.F32 R24, R12, R68, R4 ;  /* 0x000000440c18723c */ /* 0x000fe20000001804 */
[----:B------:R-:W1:Y:S01]  /*4320*/  LDSM.16.M88.4 R4, [R165+0x4000] ;  /* 0x00400000a504783b */ /* 0x000e620000000200 */
[----:B--2---:R-:W-:-:S06]  /*4330*/  IMAD.IADD R205, R3, 0x1, R225 ;  /* 0x0000000103cd7824 */ /* 0x004fcc00078e02e1 */
[C---:B------:R-:W-:Y:S01]  /*4340*/  HMMA.16816.F32 R16, R12.reuse, R70, R28 ;  /* 0x000000460c10723c */ /* 0x040fe2000000181c */
[----:B------:R-:W5:Y:S07]  /*4350*/  LDSM.16.M88.4 R68, [R2+0x2800] ;  /* 0x002800000244783b */ /* 0x000f6e0000000200 */
[C---:B------:R-:W-:Y:S01]  /*4360*/  HMMA.16816.F32 R28, R12.reuse, R92, R48 ;  /* 0x0000005c0c1c723c */ /* 0x040fe20000001830 */
[----:B------:R-:W2:Y:S07]  /*4370*/  LDL R92, [R1+0x10] ;  /* 0x00001000015c7983 */ /* 0x000eae0000100800 */
[----:B------:R-:W-:Y:S01]  /*4380*/  HMMA.16816.F32 R52, R12, R94, R52 ;  /* 0x0000005e0c34723c */ /* 0x000fe20000001834 */
[----:B------:R-:W1:Y:S07]  /*4390*/  LDSM.16.M88.4 R12, [R164+0x4000] ;  /* 0x00400000a40c783b */ /* 0x000e6e0000000200 */
[C---:B---3--:R-:W-:Y:S08]  /*43a0*/  HMMA.16816.F32 R48, R8.reuse, R64, R44 ;  /* 0x000000400830723c */ /* 0x048ff0000000182c */
[C---:B------:R-:W-:Y:S01]  /*43b0*/  HMMA.16816.F32 R44, R8.reuse, R66, R40 ;  /* 0x00000042082c723c */ /* 0x040fe20000001828 */
[----:B------:R-:W3:Y:S07]  /*43c0*/  LDSM.16.M88.4 R64, [R0+0x2800] ;  /* 0x002800000040783b */ /* 0x000eee0000000200 */
[C---:B----4-:R-:W-:Y:S08]  /*43d0*/  HMMA.16816.F32 R40, R8.reuse, R72, R36 ;  /* 0x000000480828723c */ /* 0x050ff00000001824 */
[C---:B------:R-:W-:Y:S01]  /*43e0*/  HMMA.16816.F32 R36, R8.reuse, R74, R32 ;  /* 0x0000004a0824723c */ /* 0x040fe20000001820 */
[----:B------:R-:W-:Y:S07]  /*43f0*/  LDSM.16.M88.4 R72, [R169+0x4000] ;  /* 0x00400000a948783b */ /* 0x000fee0000000200 */
[C---:B-----5:R-:W-:Y:S08]  /*4400*/  HMMA.16816.F32 R32, R8.reuse, R80, R24 ;  /* 0x000000500820723c */ /* 0x060ff00000001818 */
[C---:B------:R-:W-:Y:S01]  /*4410*/  HMMA.16816.F32 R24, R8.reuse, R82, R16 ;  /* 0x000000520818723c */ /* 0x040fe20000001810 */
[----:B------:R-:W-:Y:S07]  /*4420*/  LDSM.16.M88.4 R80, [R169+0x5800] ;  /* 0x00580000a950783b */ /* 0x000fee0000000200 */
[C---:B------:R-:W-:Y:S01]  /*4430*/  HMMA.16816.F32 R16, R8.reuse, R88, R28 ;  /* 0x000000580810723c */ /* 0x040fe2000000181c */
[----:B------:R-:W-:Y:S07]  /*4440*/  LDSM.16.M88.4 R28, [R0+0x3800] ;  /* 0x00380000001c783b */ /* 0x000fee0000000200 */
[----:B------:R-:W-:Y:S08]  /*4450*/  HMMA.16816.F32 R8, R8, R90, R52 ;  /* 0x0000005a0808723c */ /* 0x000ff00000001834 */
[C---:B-1----:R-:W-:Y:S08]  /*4460*/  HMMA.16816.F32 R52, R4.reuse, R60, R48 ;  /* 0x0000003c0434723c */ /* 0x042ff00000001830 */
[C---:B------:R-:W-:Y:S08]  /*4470*/  HMMA.16816.F32 R60, R4.reuse, R62, R44 ;  /* 0x0000003e043c723c */ /* 0x040ff0000000182c */
[C---:B------:R-:W-:Y:S01]  /*4480*/  HMMA.16816.F32 R44, R4.reuse, R70, R36 ;  /* 0x00000046042c723c */ /* 0x040fe20000001824 */
[----:B------:R-:W1:Y:S07]  /*4490*/  LDSM.16.M88.4 R36, [R0+0x3000] ;  /* 0x003000000024783b */ /* 0x000e6e0000000200 */
[C---:B------:R-:W-:Y:S01]  /*44a0*/  HMMA.16816.F32 R48, R4.reuse, R68, R40 ;  /* 0x000000440430723c */ /* 0x040fe20000001828 */
[----:B------:R-:W-:Y:S07]  /*44b0*/  LDSM.16.M88.4 R68, [R169+0x4800] ;  /* 0x00480000a944783b */ /* 0x000fee0000000200 */
[C---:B------:R-:W-:Y:S08]  /*44c0*/  HMMA.16816.F32 R40, R4.reuse, R76, R32 ;  /* 0x0000004c0428723c */ /* 0x040ff00000001820 */
[C---:B------:R-:W-:Y:S08]  /*44d0*/  HMMA.16816.F32 R32, R4.reuse, R78, R24 ;  /* 0x0000004e0420723c */ /* 0x040ff00000001818 */
[C---:B------:R-:W-:Y:S08]  /*44e0*/  HMMA.16816.F32 R24, R4.reuse, R84, R16 ;  /* 0x000000540418723c */ /* 0x040ff00000001810 */
[----:B------:R-:W-:Y:S01]  /*44f0*/  HMMA.16816.F32 R16, R4, R86, R8 ;  /* 0x000000560410723c */ /* 0x000fe20000001808 */
[----:B------:R-:W4:Y:S04]  /*4500*/  LDSM.16.M88.4 R4, [R162+0x8000] ;  /* 0x00800000a204783b */ /* 0x000f280000000200 */
[----:B------:R-:W5:Y:S03]  /*4510*/  LDSM.16.M88.4 R84, [R169+0x5000] ;  /* 0x00500000a954783b */ /* 0x000f660000000200 */
[C---:B------:R-:W-:Y:S08]  /*4520*/  HMMA.16816.F32 R8, R12.reuse, R56, R52 ;  /* 0x000000380c08723c */ /* 0x040ff00000001834 */
[C---:B------:R-:W-:Y:S08]  /*4530*/  HMMA.16816.F32 R60, R12.reuse, R58, R60 ;  /* 0x0000003a0c3c723c */ /* 0x040ff0000000183c */
[C---:B---3--:R-:W-:Y:S08]  /*4540*/  HMMA.16816.F32 R56, R12.reuse, R64, R48 ;  /* 0x000000400c38723c */ /* 0x048ff00000001830 */
[C---:B------:R-:W-:Y:S08]  /*4550*/  HMMA.16816.F32 R52, R12.reuse, R66, R44 ;  /* 0x000000420c34723c */ /* 0x040ff0000000182c */
[C---:B-1----:R-:W-:Y:S01]  /*4560*/  HMMA.16816.F32 R64, R12.reuse, R36, R40 ;  /* 0x000000240c40723c */ /* 0x042fe20000001828 */
[----:B------:R-:W-:Y:S07]  /*4570*/  LDSM.16.M88.4 R40, [R20+0x4000] ;  /* 0x004000001428783b */ /* 0x000fee0000000200 */
[C---:B------:R-:W-:Y:S01]  /*4580*/  HMMA.16816.F32 R76, R12.reuse, R38, R32 ;  /* 0x000000260c4c723c */ /* 0x040fe20000001820 */
[----:B------:R-:W-:Y:S07]  /*4590*/  LDSM.16.M88.4 R36, [R20+0x4800] ;  /* 0x004800001424783b */ /* 0x000fee0000000200 */
[C---:B------:R-:W-:Y:S08]  /*45a0*/  HMMA.16816.F32 R48, R12.reuse, R28, R24 ;  /* 0x0000001c0c30723c */ /* 0x040ff00000001818 */
[----:B------:R-:W-:Y:S01]  /*45b0*/  HMMA.16816.F32 R44, R12, R30, R16 ;  /* 0x0000001e0c2c723c */ /* 0x000fe20000001810 */
[----:B------:R-:W1:Y:S07]  /*45c0*/  LDSM.16.M88.4 R12, [R163+0x8000] ;  /* 0x00800000a30c783b */ /* 0x000e6e0000000200 */
[C---:B----4-:R-:W-:Y:S01]  /*45d0*/  HMMA.16816.F32 R32, R4.reuse, R72, R8 ;  /* 0x000000480420723c */ /* 0x050fe20000001808 */
[----:B------:R-:W-:Y:S07]  /*45e0*/  LDSM.16.M88.4 R8, [R165+0x8000] ;  /* 0x00800000a508783b */ /* 0x000fee0000000200 */
[C---:B------:R-:W-:Y:S01]  /*45f0*/  HMMA.16816.F32 R24, R4.reuse, R68, R56 ;  /* 0x000000440418723c */ /* 0x040fe20000001838 */
[----:B------:R-:W3:Y:S07]  /*4600*/  LDSM.16.M88.4 R56, [R20+0x5000] ;  /* 0x005000001438783b */ /* 0x000eee0000000200 */
[C---:B------:R-:W-:Y:S01]  /*4610*/  HMMA.16816.F32 R28, R4.reuse, R74, R60 ;  /* 0x0000004a041c723c */ /* 0x040fe2000000183c */
[----:B------:R4:W1:Y:S07]  /*4620*/  LDSM.16.M88.4 R72, [R20+0x5800] ;  /* 0x005800001448783b */ /* 0x00086e0000000200 */
[C---:B------:R-:W-:Y:S01]  /*4630*/  HMMA.16816.F32 R16, R4.reuse, R70, R52 ;  /* 0x000000460410723c */ /* 0x040fe20000001834 */
[----:B------:R-:W-:Y:S07]  /*4640*/  LDSM.16.M88.4 R68, [R2+0x5800] ;  /* 0x005800000244783b */ /* 0x000fee0000000200 */
[C---:B-----5:R-:W-:Y:S01]  /*4650*/  HMMA.16816.F32 R52, R4.reuse, R84, R64 ;  /* 0x000000540434723c */ /* 0x060fe20000001840 */
[----:B------:R-:W-:Y:S07]  /*4660*/  LDSM.16.M88.4 R64, [R2+0x4800] ;  /* 0x004800000240783b */ /* 0x000fee0000000200 */
[C---:B------:R-:W-:Y:S01]  /*4670*/  HMMA.16816.F32 R60, R4.reuse, R86, R76 ;  /* 0x00000056043c723c */ /* 0x040fe2000000184c */
[----:B------:R-:W5:Y:S04]  /*4680*/  LDSM.16.M88.4 R84, [R2+0x4000] ;  /* 0x004000000254783b */ /* 0x000f680000000200 */
[----:B------:R2:W2:Y:S03]  /*4690*/  LDSM.16.M88.4 R76, [R2+0x5000] ;  /* 0x00500000024c783b */ /* 0x0004a60000000200 */
[C---:B----4-:R-:W-:Y:S08]  /*46a0*/  HMMA.16816.F32 R20, R4.reuse, R80, R48 ;  /* 0x000000500414723c */ /* 0x050ff00000001830 */
[----:B------:R-:W-:Y:S01]  /*46b0*/  HMMA.16816.F32 R48, R4, R82, R44 ;  /* 0x000000520430723c */ /* 0x000fe2000000182c */
[----:B------:R-:W-:Y:S04]  /*46c0*/  LDSM.16.M88.4 R4, [R164+0x8000] ;  /* 0x00800000a404783b */ /* 0x000fe80000000200 */
[----:B------:R-:W4:Y:S03]  /*46d0*/  LDSM.16.M88.4 R80, [R0+0x4000] ;  /* 0x004000000050783b */ /* 0x000f260000000200 */
[C---:B-1----:R-:W-:Y:S08]  /*46e0*/  HMMA.16816.F32 R44, R12.reuse, R40, R32 ;  /* 0x000000280c2c723c */ /* 0x042ff00000001820 */
[C---:B------:R-:W-:Y:S08]  /*46f0*/  HMMA.16816.F32 R32, R12.reuse, R36, R24 ;  /* 0x000000240c20723c */ /* 0x040ff00000001818 */
[C---:B------:R-:W-:Y:S08]  /*4700*/  HMMA.16816.F32 R40, R12.reuse, R42, R28 ;  /* 0x0000002a0c28723c */ /* 0x040ff0000000181c */
[C---:B------:R-:W-:Y:S08]  /*4710*/  HMMA.16816.F32 R36, R12.reuse, R38, R16 ;  /* 0x000000260c24723c */ /* 0x040ff00000001810 */
[C---:B---3--:R-:W-:Y:S01]  /*4720*/  HMMA.16816.F32 R24, R12.reuse, R58, R60 ;  /* 0x0000003a0c18723c */ /* 0x048fe2000000183c */
[----:B------:R-:W1:Y:S07]  /*4730*/  LDSM.16.M88.4 R60, [R0+0x4800] ;  /* 0x00480000003c783b */ /* 0x000e6e0000000200 */
[C---:B------:R-:W-:Y:S01]  /*4740*/  HMMA.16816.F32 R28, R12.reuse, R56, R52 ;  /* 0x000000380c1c723c */ /* 0x040fe20000001834 */
[----:B--2---:R-:W-:Y:S01]  /*4750*/  @P4 IMAD.HI.U32 R2, R205, c[0x0][0x2c8], RZ ;  /* 0x0000b200cd024a27 */ /* 0x004fe200078e00ff */
[----:B------:R-:W-:Y:S06]  /*4760*/  LDSM.16.M88.4 R56, [R0+0x5000] ;  /* 0x005000000038783b */ /* 0x000fec0000000200 */
[C---:B------:R-:W-:Y:S08]  /*4770*/  HMMA.16816.F32 R20, R12.reuse, R72, R20 ;  /* 0x000000480c14723c */ /* 0x040ff00000001814 */
[----:B------:R-:W-:Y:S08]  /*4780*/  HMMA.16816.F32 R16, R12, R74, R48 ;  /* 0x0000004a0c10723c */ /* 0x000ff00000001830 */
[C---:B-----5:R-:W-:Y:S08]  /*4790*/  HMMA.16816.F32 R12, R8.reuse, R84, R44 ;  /* 0x00000054080c723c */ /* 0x060ff0000000182c */
[C---:B------:R-:W-:Y:S08]  /*47a0*/  HMMA.16816.F32 R44, R8.reuse, R64, R32 ;  /* 0x00000040082c723c */ /* 0x040ff00000001820 */
[C---:B------:R-:W-:Y:S08]  /*47b0*/  HMMA.16816.F32 R32, R8.reuse, R78, R24 ;  /* 0x0000004e0820723c */ /* 0x040ff00000001818 */
[----:B------:R-:W-:Y:S08]  /*47c0*/  HMMA.16816.F32 R24, R8, R70, R16 ;  /* 0x000000460818723c */ /* 0x000ff00000001810 */
[----:B----4-:R-:W-:Y:S01]  /*47d0*/  HMMA.16816.F32 R16, R4, R80, R12 ;  /* 0x000000500410723c */ /* 0x010fe2000000180c */
[----:B------:R2:W-:Y:S01]  /*47e0*/  LDSM.16.M88.4 R12, [R0+0x5800] ;  /* 0x00580000000c783b */ /* 0x0005e20000000200 */
[----:B------:R-:W-:Y:S01]  /*47f0*/  IMAD.IADD R3, R96, 0x1, -R228 ;  /* 0x0000000160037824 */ /* 0x000fe200078e0ae4 */
[----:B------:R-:W-:-:S05]  /*4800*/  DEPBAR.LE SB0, 0x2 ;  /* 0x000080800000791a */ /* 0x000fca0000000000 */
[C---:B------:R-:W-:Y:S08]  /*4810*/  HMMA.16816.F32 R40, R8.reuse, R86, R40 ;  /* 0x000000560828723c */ /* 0x040ff00000001828 */
[----:B------:R-:W-:Y:S01]  /*4820*/  HMMA.16816.F32 R52, R8, R76, R28 ;  /* 0x0000004c0834723c */ /* 0x000fe2000000181c */
[----:B--2---:R-:W-:Y:S01]  /*4830*/  IMAD.MOV.U32 R0, RZ, RZ, R205 ;  /* 0x000000ffff007224 */ /* 0x004fe200078e00cd */
[----:B------:R-:W-:-:S06]  /*4840*/  @P4 SHF.R.U32.HI R0, RZ, c[0x0][0x2cc], R2 ;  /* 0x0000b300ff004a19 */ /* 0x000fcc0000011602 */
[C---:B------:R-:W-:Y:S01]  /*4850*/  HMMA.16816.F32 R48, R8.reuse, R66, R36 ;  /* 0x000000420830723c */ /* 0x040fe20000001824 */
[----:B------:R-:W-:Y:S06]  /*4860*/  BAR.SYNC.DEFER_BLOCKING 0x0 ;  /* 0x0000000000007b1d */ /* 0x000fec0000010000 */
[----:B------:R-:W2:Y:S01]  /*4870*/  SHFL.IDX PT, R2, R0, RZ, 0x1c1f ;  /* 0x001c1fff00027589 */ /* 0x000ea200000e0000 */
[----:B------:R-:W-:Y:S03]  /*4880*/  HMMA.16816.F32 R28, R8, R68, R20 ;  /* 0x00000044081c723c */ /* 0x000fe60000001814 */
[----:B------:R3:W4:Y:S05]  /*4890*/  SHFL.IDX PT, R8, R0, 0x1, 0x1c1f ;  /* 0x003c1f0000087f89 */ /* 0x00072a00000e0000 */
[C---:B------:R-:W-:Y:S08]  /*48a0*/  HMMA.16816.F32 R20, R4.reuse, R82, R40 ;  /* 0x000000520414723c */ /* 0x040ff00000001828 */
[----:B-1----:R-:W-:Y:S01]  /*48b0*/  HMMA.16816.F32 R36, R4, R60, R44 ;  /* 0x0000003c0424723c */ /* 0x002fe2000000182c */
[----:B------:R-:W-:Y:S01]  /*48c0*/  LDSM.16.MT88.4 R64, [R234+0x800] ;  /* 0x00080000ea40783b */ /* 0x000fe20000004200 */
[----:B---3--:R-:W-:-:S04]  /*48d0*/  IMAD.MOV.U32 R0, RZ, RZ, 0x1 ;  /* 0x00000001ff007424 */ /* 0x008fc800078e00ff */
[----:B------:R-:W-:-:S05]  /*48e0*/  IMAD R0, R184, -0x40, R0 ;  /* 0xffffffc0b8007824 */ /* 0x000fca00078e0200 */
[----:B------:R-:W-:-:S05]  /*48f0*/  IADD3 R0, -R228, R0, R220 ;  /* 0x00000000e4007210 */ /* 0x000fca0007ffe1dc */
[----:B------:R-:W-:-:S04]  /*4900*/  IMAD.IADD R0, R0, 0x1, -R221 ;  /* 0x0000000100007824 */ /* 0x000fc800078e0add */
[C---:B--2---:R-:W-:Y:S02]  /*4910*/  IMAD.IADD R2, R0.reuse, 0x1, R2 ;  /* 0x0000000100027824 */ /* 0x044fe400078e0202 */
[----:B----4-:R-:W-:-:S03]  /*4920*/  IMAD.IADD R0, R0, 0x1, R8 ;  /* 0x0000000100007824 */ /* 0x010fc600078e0208 */
[C---:B------:R-:W-:Y:S02]  /*4930*/  IMNMX R2, R3.reuse, R2, PT ;  /* 0x0000000203027217 */ /* 0x040fe40003800200 */
[----:B------:R-:W-:Y:S01]  /*4940*/  IMNMX R0, R3, R0, PT ;  /* 0x0000000003007217 */ /* 0x000fe20003800200 */
[----:B------:R-:W-:Y:S01]  /*4950*/  HMMA.16816.F32 R40, R4, R62, R48 ;  /* 0x0000003e0428723c */ /* 0x000fe20000001830 */
[C---:B------:R-:W-:Y:S01]  /*4960*/  ISETP.GT.AND P5, PT, R2.reuse, RZ, PT ;  /* 0x000000ff0200720c */ /* 0x040fe20003fa4270 */
[----:B------:R-:W-:Y:S01]  /*4970*/  LDSM.16.MT88.4 R60, [R231+0x2000] ;  /* 0x00200000e73c783b */ /* 0x000fe20000004200 */
[----:B------:R-:W-:Y:S02]  /*4980*/  ISETP.GT.AND P6, PT, R2, 0x1, PT ;  /* 0x000000010200780c */ /* 0x000fe40003fc4270 */
[----:B------:R-:W-:-:S03]  /*4990*/  ISETP.GT.AND P0, PT, R0, 0x1, PT ;  /* 0x000000010000780c */ /* 0x000fc60003f04270 */
[----:B------:R-:W-:Y:S01]  /*49a0*/  HMMA.16816.F32 R52, R4, R56, R52 ;  /* 0x000000380434723c */ /* 0x000fe20000001834 */
[----:B------:R-:W-:Y:S02]  /*49b0*/  FSEL R8, R17, -INF , P6 ;  /* 0xff80000011087808 */ /* 0x000fe40003000000 */
[----:B------:R-:W-:-:S05]  /*49c0*/  FSEL R19, R19, -INF , P0 ;  /* 0xff80000013137808 */ /* 0x000fca0000000000 */
[----:B------:R-:W-:Y:S01]  /*49d0*/  HMMA.16816.F32 R56, R4, R58, R32 ;  /* 0x0000003a0438723c */ /* 0x000fe20000001820 */
[----:B------:R-:W-:Y:S02]  /*49e0*/  ISETP.GT.AND P0, PT, R2, 0x9, PT ;  /* 0x000000090200780c */ /* 0x000fe40003f04270 */
[----:B------:R-:W-:-:S05]  /*49f0*/  ISETP.GT.AND P1, PT, R0, RZ, PT ;  /* 0x000000ff0000720c */ /* 0x000fca0003f24270 */
[----:B------:R-:W-:Y:S01]  /*4a00*/  HMMA.16816.F32 R32, R4, R12, R28 ;  /* 0x0000000c0420723c */ /* 0x000fe2000000181c */
[----:B------:R-:W-:-:S07]  /*4a10*/  FSEL R9, R21, -INF , P0 ;  /* 0xff80000015097808 */ /* 0x000fce0000000000 */
[----:B------:R-:W-:Y:S01]  /*4a20*/  HMMA.16816.F32 R24, R4, R14, R24 ;  /* 0x0000000e0418723c */ /* 0x000fe20000001818 */
[----:B------:R-:W-:Y:S01]  /*4a30*/  FSEL R10, R18, -INF , P1 ;  /* 0xff800000120a7808 */ /* 0x000fe20000800000 */
[----:B------:R-:W-:Y:S05]  /*4a40*/  LDSM.16.MT88.4 R12, [R170] ;  /* 0x00000000aa0c783b */ /* 0x000fea0000004200 */
[----:B------:R-:W-:Y:S02]  /*4a50*/  FSEL R6, R16, -INF , P5 ;  /* 0xff80000010067808 */ /* 0x000fe40002800000 */
[----:B------:R-:W-:Y:S02]  /*4a60*/  ISETP.GT.AND P5, PT, R2, 0x8, PT ;  /* 0x000000080200780c */ /* 0x000fe40003fa4270 */
[----:B------:R-:W-:-:S02]  /*4a70*/  FMNMX.FTZ R3, R6, R8, !PT ;  /* 0x0000000806037209 */ /* 0x000fc40007810000 */
[----:B------:R-:W-:Y:S02]  /*4a80*/  FSEL R7, R20, -INF , P5 ;  /* 0xff80000014077808 */ /* 0x000fe40002800000 */
[----:B------:R-:W-:Y:S02]  /*4a90*/  ISETP.GT.AND P0, PT, R0, 0x8, PT ;  /* 0x000000080000780c */ /* 0x000fe40003f04270 */
[----:B------:R-:W-:Y:S02]  /*4aa0*/  ISETP.GT.AND P1, PT, R2, 0x10, PT ;  /* 0x000000100200780c */ /* 0x000fe40003f24270 */
[----:B------:R-:W-:Y:S02]  /*4ab0*/  FMNMX.FTZ R3, R7, R3, !PT ;  /* 0x0000000307037209 */ /* 0x000fe40007810000 */
[----:B------:R-:W-:Y:S02]  /*4ac0*/  FSEL R11, R22, -INF , P0 ;  /* 0xff800000160b7808 */ /* 0x000fe40000000000 */
[----:B------:R-:W-:-:S02]  /*4ad0*/  FSEL R17, R36, -INF , P1 ;  /* 0xff80000024117808 */ /* 0x000fc40000800000 */
[C---:B------:R-:W-:Y:S02]  /*4ae0*/  ISETP.GT.AND P5, PT, R0.reuse, 0x9, PT ;  /* 0x000000090000780c */ /* 0x040fe40003fa4270 */
[----:B------:R-:W-:Y:S02]  /*4af0*/  ISETP.GT.AND P0, PT, R0, 0x11, PT ;  /* 0x000000110000780c */ /* 0x000fe40003f04270 */
[----:B------:R-:W-:Y:S02]  /*4b00*/  ISETP.GT.AND P6, PT, R2, 0x11, PT ;  /* 0x000000110200780c */ /* 0x000fe40003fc4270 */
[----:B------:R-:W-:Y:S02]  /*4b10*/  ISETP.GT.AND P1, PT, R0, 0x10, PT ;  /* 0x000000100000780c */ /* 0x000fe40003f24270 */
[----:B------:R-:W-:Y:S02]  /*4b20*/  FMNMX.FTZ R3, R9, R3, !PT ;  /* 0x0000000309037209 */ /* 0x000fe40007810000 */
[----:B------:R-:W-:-:S02]  /*4b30*/  FSEL R16, R23, -INF , P5 ;  /* 0xff80000017107808 */ /* 0x000fc40002800000 */
[----:B------:R-:W-:Y:S02]  /*4b40*/  FSEL R28, R39, -INF , P0 ;  /* 0xff800000271c7808 */ /* 0x000fe40000000000 */
[----:B------:R-:W-:Y:S02]  /*4b50*/  FSEL R20, R37, -INF , P6 ;  /* 0xff80000025147808 */ /* 0x000fe40003000000 */
[----:B------:R-:W-:Y:S02]  /*4b60*/  FSEL R23, R38, -INF , P1 ;  /* 0xff80000026177808 */ /* 0x000fe40000800000 */
[----:B------:R-:W-:Y:S01]  /*4b70*/  ISETP.GT.AND P0, PT, R2, 0x18, PT ;  /* 0x000000180200780c */ /* 0x000fe20003f04270 */
[----:B------:R-:W-:Y:S01]  /*4b80*/  LDSM.16.MT88.4 R36, [R170+0x800] ;  /* 0x00080000aa24783b */ /* 0x000fe20000004200 */
[----:B------:R-:W-:Y:S02]  /*4b90*/  FMNMX.FTZ R3, R17, R3, !PT ;  /* 0x0000000311037209 */ /* 0x000fe40007810000 */
[----:B------:R-:W-:-:S02]  /*4ba0*/  ISETP.GT.AND P1, PT, R0, 0x18, PT ;  /* 0x000000180000780c */ /* 0x000fc40003f24270 */
[----:B------:R-:W-:Y:S02]  /*4bb0*/  FMNMX.FTZ R4, R10, R19, !PT ;  /* 0x000000130a047209 */ /* 0x000fe40007810000 */
[----:B------:R-:W-:Y:S02]  /*4bc0*/  ISETP.GT.AND P5, PT, R2, 0x19, PT ;  /* 0x000000190200780c */ /* 0x000fe40003fa4270 */
[----:B------:R-:W-:Y:S02]  /*4bd0*/  FSEL R22, R40, -INF , P0 ;  /* 0xff80000028167808 */ /* 0x000fe40000000000 */
[----:B------:R-:W-:Y:S02]  /*4be0*/  FMNMX.FTZ R3, R20, R3, !PT ;  /* 0x0000000314037209 */ /* 0x000fe40007810000 */
[----:B------:R-:W-:Y:S02]  /*4bf0*/  FSEL R48, R42, -INF , P1 ;  /* 0xff8000002a307808 */ /* 0x000fe40000800000 */
[----:B------:R-:W-:-:S02]  /*4c00*/  ISETP.GT.AND P1, PT, R2, 0x20, PT ;  /* 0x000000200200780c */ /* 0x000fc40003f24270 */
[----:B------:R-:W-:Y:S02]  /*4c10*/  FMNMX.FTZ R4, R11, R4, !PT ;  /* 0x000000040b047209 */ /* 0x000fe40007810000 */
[----:B------:R-:W-:Y:S02]  /*4c20*/  ISETP.GT.AND P0, PT, R0, 0x19, PT ;  /* 0x000000190000780c */ /* 0x000fe40003f04270 */
[----:B------:R-:W-:Y:S02]  /*4c30*/  FSEL R21, R41, -INF , P5 ;  /* 0xff80000029157808 */ /* 0x000fe40002800000 */
[----:B------:R-:W-:Y:S02]  /*4c40*/  FMNMX.FTZ R3, R22, R3, !PT ;  /* 0x0000000316037209 */ /* 0x000fe40007810000 */
[----:B------:R-:W-:Y:S02]  /*4c50*/  FSEL R85, R52, -INF , P1 ;  /* 0xff80000034557808 */ /* 0x000fe40000800000 */
[----:B------:R-:W-:-:S02]  /*4c60*/  FMNMX.FTZ R4, R16, R4, !PT ;  /* 0x0000000410047209 */ /* 0x000fc40007810000 */
[----:B------:R-:W-:Y:S02]  /*4c70*/  FSEL R49, R43, -INF , P0 ;  /* 0xff8000002b317808 */ /* 0x000fe40000000000 */
[C---:B------:R-:W-:Y:S02]  /*4c80*/  ISETP.GT.AND P1, PT, R2.reuse, 0x29, PT ;  /* 0x000000290200780c */ /* 0x040fe40003f24270 */
[----:B------:R-:W-:Y:S02]  /*4c90*/  ISETP.GT.AND P0, PT, R2, 0x21, PT ;  /* 0x000000210200780c */ /* 0x000fe40003f04270 */
[----:B------:R-:W-:Y:S02]  /*4ca0*/  FMNMX.FTZ R3, R21, R3, !PT ;  /* 0x0000000315037209 */ /* 0x000fe40007810000 */
[----:B------:R-:W-:Y:S02]  /*4cb0*/  FMNMX.FTZ R4, R23, R4, !PT ;  /* 0x0000000417047209 */ /* 0x000fe40007810000 */
[----:B------:R-:W-:-:S02]  /*4cc0*/  FSEL R81, R57, -INF , P1 ;  /* 0xff80000039517808 */ /* 0x000fc40000800000 */
[----:B------:R-:W-:Y:S02]  /*4cd0*/  ISETP.GT.AND P5, PT, R2, 0x28, PT ;  /* 0x000000280200780c */ /* 0x000fe40003fa4270 */
[----:B------:R-:W-:Y:S02]  /*4ce0*/  FSEL R84, R53, -INF , P0 ;  /* 0xff80000035547808 */ /* 0x000fe40000000000 */
[----:B------:R-:W-:Y:S02]  /*4cf0*/  FMNMX.FTZ R3, R85, R3, !PT ;  /* 0x0000000355037209 */ /* 0x000fe40007810000 */
[----:B------:R-:W-:Y:S02]  /*4d00*/  ISETP.GT.AND P1, PT, R0, 0x20, PT ;  /* 0x000000200000780c */ /* 0x000fe40003f24270 */
[----:B------:R-:W-:Y:S02]  /*4d10*/  FMNMX.FTZ R4, R28, R4, !PT ;  /* 0x000000041c047209 */ /* 0x000fe40007810000 */
[----:B------:R-:W-:-:S02]  /*4d20*/  ISETP.GT.AND P0, PT, R2, 0x30, PT ;  /* 0x000000300200780c */ /* 0x000fc40003f04270 */
[----:B------:R-:W-:Y:S02]  /*4d30*/  FSEL R82, R56, -INF , P5 ;  /* 0xff80000038527808 */ /* 0x000fe40002800000 */
[----:B------:R-:W-:Y:S02]  /*4d40*/  FMNMX.FTZ R3, R84, R3, !PT ;  /* 0x0000000354037209 */ /* 0x000fe40007810000 */
[----:B------:R-:W-:Y:S02]  /*4d50*/  FSEL R79, R54, -INF , P1 ;  /* 0xff800000364f7808 */ /* 0x000fe40000800000 */
[C---:B------:R-:W-:Y:S02]  /*4d60*/  ISETP.GT.AND P6, PT, R2.reuse, 0x31, PT ;  /* 0x000000310200780c */ /* 0x040fe40003fc4270 */
[C---:B------:R-:W-:Y:S02]  /*4d70*/  ISETP.GT.AND P5, PT, R2.reuse, 0x38, PT ;  /* 0x000000380200780c */ /* 0x040fe40003fa4270 */
[----:B------:R-:W-:-:S02]  /*4d80*/  ISETP.GT.AND P1, PT, R2, 0x39, PT ;  /* 0x000000390200780c */ /* 0x000fc40003f24270 */
[----:B------:R-:W-:Y:S02]  /*4d90*/  FMNMX.FTZ R2, R48, R4, !PT ;  /* 0x0000000430027209 */ /* 0x000fe40007810000 */
[----:B------:R-:W-:Y:S02]  /*4da0*/  FSEL R87, R32, -INF , P0 ;  /* 0xff80000020577808 */ /* 0x000fe40000000000 */
[----:B------:R-:W-:Y:S02]  /*4db0*/  FMNMX.FTZ R3, R82, R3, !PT ;  /* 0x0000000352037209 */ /* 0x000fe40007810000 */
[----:B------:R-:W-:Y:S02]  /*4dc0*/  ISETP.GT.AND P0, PT, R0, 0x21, PT ;  /* 0x000000210000780c */ /* 0x000fe40003f04270 */
[----:B------:R-:W-:Y:S02]  /*4dd0*/  FMNMX.FTZ R2, R49, R2, !PT ;  /* 0x0000000231027209 */ /* 0x000fe40007810000 */
[----:B------:R-:W-:-:S02]  /*4de0*/  FMNMX.FTZ R3, R81, R3, !PT ;  /* 0x0000000351037209 */ /* 0x000fc40007810000 */
[----:B------:R-:W-:Y:S02]  /*4df0*/  FSEL R78, R55, -INF , P0 ;  /* 0xff800000374e7808 */ /* 0x000fe40000000000 */
[----:B------:R-:W-:Y:S02]  /*4e00*/  ISETP.GT.AND P0, PT, R0, 0x28, PT ;  /* 0x000000280000780c */ /* 0x000fe40003f04270 */
[----:B------:R-:W-:Y:S02]  /*4e10*/  FMNMX.FTZ R2, R79, R2, !PT ;  /* 0x000000024f027209 */ /* 0x000fe40007810000 */
[----:B------:R-:W-:Y:S02]  /*4e20*/  FSEL R86, R33, -INF , P6 ;  /* 0xff80000021567808 */ /* 0x000fe40003000000 */
        /* <DEDUP_REMOVED lines=8> */
[C---:B------:R-:W-:Y:S01]  /*4eb0*/  ISETP.GT.AND P1, PT, R0.reuse, 0x30, PT ;  /* 0x000000300000780c */ /* 0x040fe20003f24270 */
[----:B------:R-:W-:Y:S01]  /*4ec0*/  LDSM.16.MT88.4 R56, [R92] ;  /* 0x000000005c38783b */ /* 0x000fe20000004200 */
[----:B------:R-:W-:Y:S02]  /*4ed0*/  FMNMX.FTZ R2, R77, R2, !PT ;  /* 0x000000024d027209 */ /* 0x000fe40007810000 */
[----:B------:R-:W-:Y:S02]  /*4ee0*/  FMNMX.FTZ R3, R83, R3, !PT ;  /* 0x0000000353037209 */ /* 0x000fe40007810000 */
[----:B------:R-:W-:Y:S02]  /*4ef0*/  ISETP.GT.AND P0, PT, R0, 0x31, PT ;  /* 0x000000310000780c */ /* 0x000fe40003f04270 */
[----:B------:R-:W-:Y:S02]  /*4f00*/  FSEL R178, R34, -INF , P1 ;  /* 0xff80000022b27808 */ /* 0x000fe40000800000 */
[----:B------:R-:W-:-:S02]  /*4f10*/  FMNMX.FTZ R2, R76, R2, !PT ;  /* 0x000000024c027209 */ /* 0x000fc40007810000 */
[----:B------:R-:W-:Y:S02]  /*4f20*/  FMNMX.FTZ R3, R80, R3, !PT ;  /* 0x0000000350037209 */ /* 0x000fe40007810000 */
[----:B------:R-:W-:Y:S02]  /*4f30*/  FSEL R176, R35, -INF , P0 ;  /* 0xff80000023b07808 */ /* 0x000fe40000000000 */
[----:B------:R-:W-:Y:S02]  /*4f40*/  ISETP.GT.AND P1, PT, R0, 0x38, PT ;  /* 0x000000380000780c */ /* 0x000fe40003f24270 */
[----:B------:R-:W-:Y:S01]  /*4f50*/  FMNMX.FTZ R2, R178, R2, !PT ;  /* 0x00000002b2027209 */ /* 0x000fe20007810000 */
[----:B------:R-:W1:Y:S01]  /*4f60*/  SHFL.BFLY PT, R5, R3, 0x2, 0x1f ;  /* 0x0c401f0003057f89 */ /* 0x000e6200000e0000 */
[----:B------:R-:W-:Y:S02]  /*4f70*/  ISETP.GT.AND P0, PT, R0, 0x39, PT ;  /* 0x000000390000780c */ /* 0x000fe40003f04270 */
[----:B------:R-:W-:Y:S01]  /*4f80*/  FSEL R175, R26, -INF , P1 ;  /* 0xff8000001aaf7808 */ /* 0x000fe20000800000 */
[----:B------:R-:W-:Y:S01]  /*4f90*/  LDSM.16.MT88.4 R32, [R231+0x800] ;  /* 0x00080000e720783b */ /* 0x000fe20000004200 */
[----:B------:R-:W-:-:S02]  /*4fa0*/  FMNMX.FTZ R2, R176, R2, !PT ;  /* 0x00000002b0027209 */ /* 0x000fc40007810000 */
[----:B------:R-:W-:Y:S02]  /*4fb0*/  FSEL R174, R27, -INF , P0 ;  /* 0xff8000001bae7808 */ /* 0x000fe40000000000 */
        /* <DEDUP_REMOVED lines=11> */
[--C-:B------:R-:W-:Y:S01]  /*5070*/  FFMA.FTZ R3, R6, c[0x0][0x2d0], -R0.reuse ;  /* 0x0000b40006037a23 */ /* 0x100fe20000010800 */
[----:B--2---:R-:W-:Y:S01]  /*5080*/  FMNMX.FTZ R100, R2, R4, !PT ;  /* 0x0000000402647209 */ /* 0x004fe20007810000 */
[----:B------:R-:W-:Y:S02]  /*5090*/  FFMA.FTZ R2, R8, c[0x0][0x2d0], -R0 ;  /* 0x0000b40008027a23 */ /* 0x000fe40000010800 */
[----:B------:R1:W-:Y:S01]  /*50a0*/  MUFU.EX2 R74, R3 ;  /* 0x00000003004a7308 */ /* 0x0003e20000000800 */
[----:B------:R-:W-:-:S07]  /*50b0*/  FSETP.NEU.FTZ.AND P0, PT, R100, -INF , PT ;  /* 0xff8000006400780b */ /* 0x000fce0003f1d000 */
[----:B------:R2:W3:Y:S01]  /*50c0*/  MUFU.EX2 R71, R2 ;  /* 0x0000000200477308 */ /* 0x0004e20000000800 */
[----:B-1----:R-:W-:Y:S02]  /*50d0*/  FFMA.FTZ R3, R7, c[0x0][0x2d0], -R0 ;  /* 0x0000b40007037a23 */ /* 0x002fe40000010800 */
[----:B------:R-:W1:Y:S05]  /*50e0*/  LDSM.16.MT88.4 R4, [R231] ;  /* 0x00000000e704783b */ /* 0x000e6a0000004200 */
[----:B------:R4:W-:Y:S01]  /*50f0*/  MUFU.EX2 R72, R3 ;  /* 0x0000000300487308 */ /* 0x0009e20000000800 */
[----:B--2---:R-:W-:-:S05]  /*5100*/  FMUL.FTZ R2, R100, c[0x0][0x2d0] ;  /* 0x0000b40064027a20 */ /* 0x004fca0000410000 */
[----:B------:R-:W-:Y:S01]  /*5110*/  FSEL R2, R2, RZ, P0 ;  /* 0x000000ff02027208 */ /* 0x000fe20000000000 */
[----:B----4-:R-:W-:-:S04]  /*5120*/  FFMA.FTZ R3, R9, c[0x0][0x2d0], -R0 ;  /* 0x0000b40009037a23 */ /* 0x010fc80000010800 */
[----:B------:R2:W4:Y:S02]  /*5130*/  MUFU.EX2 R75, R3 ;  /* 0x00000003004b7308 */ /* 0x0005240000000800 */
[----:B--2---:R-:W-:-:S06]  /*5140*/  FFMA.FTZ R3, R10, c[0x0][0x2d0], -R2 ;  /* 0x0000b4000a037a23 */ /* 0x004fcc0000010802 */
[----:B------:R2:W-:Y:S02]  /*5150*/  MUFU.EX2 R69, R3 ;  /* 0x0000000300457308 */ /* 0x0005e40000000800 */
[----:B--2---:R-:W-:-:S06]  /*5160*/  FFMA.FTZ R3, R19, c[0x0][0x2d0], -R2 ;  /* 0x0000b40013037a23 */ /* 0x004fcc0000010802 */
[----:B------:R2:W5:Y:S02]  /*5170*/  MUFU.EX2 R68, R3 ;  /* 0x0000000300447308 */ /* 0x0005640000000800 */
[----:B--2---:R-:W-:-:S06]  /*5180*/  FFMA.FTZ R3, R11, c[0x0][0x2d0], -R2 ;  /* 0x0000b4000b037a23 */ /* 0x004fcc0000010802 */
[----:B------:R2:W-:Y:S02]  /*5190*/  MUFU.EX2 R70, R3 ;  /* 0x0000000300467308 */ /* 0x0005e40000000800 */
[----:B--2---:R-:W-:-:S06]  /*51a0*/  FFMA.FTZ R3, R16, c[0x0][0x2d0], -R2 ;  /* 0x0000b40010037a23 */ /* 0x004fcc0000010802 */
[----:B------:R2:W1:Y:S02]  /*51b0*/  MUFU.EX2 R73, R3 ;  /* 0x0000000300497308 */ /* 0x0004640000000800 */
[--C-:B--2---:R-:W-:Y:S02]  /*51c0*/  FFMA.FTZ R3, R17, c[0x0][0x2d0], -R0.reuse ;  /* 0x0000b40011037a23 */ /* 0x104fe40000010800 */
[----:B------:R-:W2:Y:S04]  /*51d0*/  LDSM.16.MT88.4 R16, [R171] ;  /* 0x00000000ab10783b */ /* 0x000ea80000004200 */
[----:B------:R1:W-:Y:S02]  /*51e0*/  MUFU.EX2 R95, R3 ;  /* 0x00000003005f7308 */ /* 0x0003e40000000800 */
[----:B-1----:R-:W-:-:S06]  /*51f0*/  FFMA.FTZ R3, R20, c[0x0][0x2d0], -R0 ;  /* 0x0000b40014037a23 */ /* 0x002fcc0000010800 */
[----:B------:R1:W1:Y:S02]  /*5200*/  MUFU.EX2 R160, R3 ;  /* 0x0000000300a07308 */ /* 0x0002640000000800 */
[----:B-1----:R-:W-:-:S06]  /*5210*/  FFMA.FTZ R3, R22, c[0x0][0x2d0], -R0 ;  /* 0x0000b40016037a23 */ /* 0x002fcc0000010800 */
[----:B------:R1:W-:Y:S02]  /*5220*/  MUFU.EX2 R172, R3 ;  /* 0x0000000300ac7308 */ /* 0x0003e40000000800 */
[----:B-1----:R-:W-:-:S06]  /*5230*/  FFMA.FTZ R3, R21, c[0x0][0x2d0], -R0 ;  /* 0x0000b40015037a23 */ /* 0x002fcc0000010800 */
[----:B------:R1:W-:Y:S02]  /*5240*/  MUFU.EX2 R161, R3 ;  /* 0x0000000300a17308 */ /* 0x0003e40000000800 */
[----:B-1----:R-:W-:-:S06]  /*5250*/  FFMA.FTZ R3, R23, c[0x0][0x2d0], -R2 ;  /* 0x0000b40017037a23 */ /* 0x002fcc0000010802 */
[----:B------:R1:W-:Y:S02]  /*5260*/  MUFU.EX2 R93, R3 ;  /* 0x00000003005d7308 */ /* 0x0003e40000000800 */
[--C-:B-1----:R-:W-:Y:S02]  /*5270*/  FFMA.FTZ R3, R28, c[0x0][0x2d0], -R2.reuse ;  /* 0x0000b4001c037a23 */ /* 0x102fe40000010802 */
[----:B------:R-:W1:Y:S04]  /*5280*/  LDSM.16.MT88.4 R28, [R171+0x800] ;  /* 0x00080000ab1c783b */ /* 0x000e680000004200 */
[----:B------:R2:W1:Y:S01]  /*5290*/  MUFU.EX2 R139, R3 ;  /* 0x00000003008b7308 */ /* 0x0004620000000800 */
[----:B---3--:R-:W-:Y:S02]  /*52a0*/  F2FP.PACK_AB R8, R71, R74 ;  /* 0x0000004a4708723e */ /* 0x008fe400000000ff */
[----:B----4-:R-:W-:Y:S01]  /*52b0*/  F2FP.PACK_AB R10, R75, R72 ;  /* 0x000000484b0a723e */ /* 0x010fe200000000ff */
[----:B--2---:R-:W-:-:S04]  /*52c0*/  FFMA.FTZ R3, R48, c[0x0][0x2d0], -R2 ;  /* 0x0000b40030037a23 */ /* 0x004fc80000010802 */
[----:B------:R2:W-:Y:S01]  /*52d0*/  MUFU.EX2 R94, R3 ;  /* 0x00000003005e7308 */ /* 0x0005e20000000800 */
[----:B-----5:R-:W-:Y:S02]  /*52e0*/  F2FP.PACK_AB R9, R68, R69 ;  /* 0x000000454409723e */ /* 0x020fe400000000ff */
[----:B------:R-:W-:Y:S01]  /*52f0*/  F2FP.PACK_AB R11, R73, R70 ;  /* 0x00000046490b723e */ /* 0x000fe200000000ff */
[----:B--2---:R-:W-:Y:S02]  /*5300*/  FFMA.FTZ R3, R49, c[0x0][0x2d0], -R2 ;  /* 0x0000b40031037a23 */ /* 0x004fe40000010802 */
[----:B------:R-:W2:Y:S04]  /*5310*/  LDSM.16.MT88.4 R48, [R170+0x2000] ;  /* 0x00200000aa30783b */ /* 0x000ea80000004200 */
[C---:B------:R-:W-:Y:S01]  /*5320*/  HMMA.16816.F32 R52, R8.reuse, R12, RZ ;  /* 0x0000000c0834723c */ /* 0x040fe200000018ff */
[----:B------:R-:W3:Y:S07]  /*5330*/  MUFU.EX2 R179, R3 ;  /* 0x0000000300b37308 */ /* 0x000eee0000000800 */
[C---:B------:R-:W-:Y:S08]  /*5340*/  HMMA.16816.F32 R44, R8.reuse, R14, RZ ;  /* 0x0000000e082c723c */ /* 0x040ff000000018ff */
[C---:B------:R-:W-:Y:S08]  /*5350*/  HMMA.16816.F32 R40, R8.reuse, R4, RZ ;  /* 0x000000040828723c */ /* 0x040ff000000018ff */
[C---:B------:R-:W-:Y:S08]  /*5360*/  HMMA.16816.F32 R24, R8.reuse, R6, RZ ;  /* 0x000000060818723c */ /* 0x040ff000000018ff */
[C---:B------:R-:W-:Y:S08]  /*5370*/  HMMA.16816.F32 R20, R8.reuse, R16, RZ ;  /* 0x000000100814723c */ /* 0x040ff000000018ff */
[----:B------:R-:W-:Y:S01]  /*5380*/  HMMA.16816.F32 R12, R8, R56, RZ ;  /* 0x00000038080c723c */ /* 0x000fe200000018ff */
[----:B------:R-:W-:-:S02]  /*5390*/  F2FP.PACK_AB R4, R160, R95 ;  /* 0x0000005fa004723e */ /* 0x000fc400000000ff */
[----:B-1----:R-:W-:Y:S02]  /*53a0*/  F2FP.PACK_AB R5, R139, R93 ;  /* 0x0000005d8b05723e */ /* 0x002fe400000000ff */
[----:B------:R-:W-:-:S03]  /*53b0*/  F2FP.PACK_AB R6, R161, R172 ;  /* 0x000000aca106723e */ /* 0x000fc600000000ff */
[----:B------:R-:W-:Y:S01]  /*53c0*/  HMMA.16816.F32 R16, R8, R18, RZ ;  /* 0x000000120810723c */ /* 0x000fe200000018ff */
[----:B---3--:R-:W-:-:S07]  /*53d0*/  F2FP.PACK_AB R7, R179, R94 ;  /* 0x0000005eb307723e */ /* 0x008fce00000000ff */
        /* <DEDUP_REMOVED lines=8> */
[----:B------:R-:W-:Y:S01]  /*5460*/  HMMA.16816.F32 R112, R4, R38, R44 ;  /* 0x000000260470723c */ /* 0x000fe2000000182c */
[----:B------:R-:W3:Y:S04]  /*5470*/  LDSM.16.MT88.4 R36, [R231+0x2800] ;  /* 0x00280000e724783b */ /* 0x000ee80000004200 */
[----:B------:R-:W-:Y:S03]  /*5480*/  LDSM.16.MT88.4 R44, [R234+0x2800] ;  /* 0x00280000ea2c783b */ /* 0x000fe60000004200 */
[C---:B--2---:R-:W-:Y:S08]  /*5490*/  HMMA.16816.F32 R12, R8.reuse, R48, RZ ;  /* 0x00000030080c723c */ /* 0x044ff000000018ff */
[----:B------:R-:W-:Y:S01]  /*54a0*/  HMMA.16816.F32 R32, R8, R50, RZ ;  /* 0x000000320820723c */ /* 0x000fe200000018ff */
[----:B------:R-:W2:Y:S07]  /*54b0*/  LDSM.16.MT88.4 R48, [R234+0x2000] ;  /* 0x00200000ea30783b */ /* 0x000eae0000004200 */
[----:B------:R-:W-:Y:S08]  /*54c0*/  HMMA.16816.F32 R128, R4, R30, R16 ;  /* 0x0000001e0480723c */ /* 0x000ff00000001810 */
[C---:B------:R-:W-:Y:S01]  /*54d0*/  HMMA.16816.F32 R16, R8.reuse, R58, RZ ;  /* 0x0000003a0810723c */ /* 0x040fe200000018ff */
[----:B------:R-:W4:Y:S07]  /*54e0*/  LDSM.16.MT88.4 R56, [R170+0x4000] ;  /* 0x00400000aa38783b */ /* 0x000f2e0000004200 */
[C---:B------:R-:W-:Y:S08]  /*54f0*/  HMMA.16816.F32 R28, R8.reuse, R60, RZ ;  /* 0x0000003c081c723c */ /* 0x040ff000000018ff */
[----:B------:R-:W-:Y:S08]  /*5500*/  HMMA.16816.F32 R24, R8, R62, RZ ;  /* 0x0000003e0818723c */ /* 0x000ff000000018ff */
[C---:B------:R-:W-:Y:S08]  /*5510*/  HMMA.16816.F32 R60, R4.reuse, R66, R16 ;  /* 0x00000042043c723c */ /* 0x040ff00000001810 */
[C---:B-1----:R-:W-:Y:S08]  /*5520*/  HMMA.16816.F32 R148, R4.reuse, R20, R12 ;  /* 0x000000140494723c */ /* 0x042ff0000000180c */
[C---:B------:R-:W-:Y:S01]  /*5530*/  HMMA.16816.F32 R64, R4.reuse, R22, R32 ;  /* 0x000000160440723c */ /* 0x040fe20000001820 */
[----:B------:R-:W1:Y:S07]  /*5540*/  LDSM.16.MT88.4 R32, [R170+0x4800] ;  /* 0x00480000aa20783b */ /* 0x000e6e0000004200 */
[C---:B---3--:R-:W-:Y:S08]  /*5550*/  HMMA.16816.F32 R144, R4.reuse, R36, R28 ;  /* 0x000000240490723c */ /* 0x048ff0000000181c */
[----:B------:R-:W-:Y:S01]  /*5560*/  HMMA.16816.F32 R132, R4, R38, R24 ;  /* 0x000000260484723c */ /* 0x000fe20000001818 */
[----:B------:R-:W3:Y:S07]  /*5570*/  LDSM.16.MT88.4 R36, [R231+0x4000] ;  /* 0x00400000e724783b */ /* 0x000eee0000004200 */
[C---:B--2---:R-:W-:Y:S08]  /*5580*/  HMMA.16816.F32 R20, R8.reuse, R50, RZ ;  /* 0x000000320814723c */ /* 0x044ff000000018ff */
[C---:B------:R-:W-:Y:S08]  /*5590*/  HMMA.16816.F32 R12, R8.reuse, R40, RZ ;  /* 0x00000028080c723c */ /* 0x040ff000000018ff */
[C---:B----4-:R-:W-:Y:S08]  /*55a0*/  HMMA.16816.F32 R16, R8.reuse, R56, RZ ;  /* 0x000000380810723c */ /* 0x050ff000000018ff */
[----:B------:R-:W-:Y:S08]  /*55b0*/  HMMA.16816.F32 R24, R8, R48, RZ ;  /* 0x000000300818723c */ /* 0x000ff000000018ff */
[C---:B------:R-:W-:Y:S01]  /*55c0*/  HMMA.16816.F32 R108, R4.reuse, R46, R20 ;  /* 0x0000002e046c723c */ /* 0x040fe20000001814 */
[----:B------:R-:W2:Y:S07]  /*55d0*/  LDSM.16.MT88.4 R20, [R231+0x4800] ;  /* 0x00480000e714783b */ /* 0x000eae0000004200 */
[----:B------:R-:W-:Y:S08]  /*55e0*/  HMMA.16816.F32 R140, R4, R52, R12 ;  /* 0x00000034048c723c */ /* 0x000ff0000000180c */
[C---:B------:R-:W-:Y:S08]  /*55f0*/  HMMA.16816.F32 R12, R8.reuse, R58, RZ ;  /* 0x0000003a080c723c */ /* 0x040ff000000018ff */
[----:B------:R-:W-:Y:S08]  /*5600*/  HMMA.16816.F32 R28, R8, R42, RZ ;  /* 0x0000002a081c723c */ /* 0x000ff000000018ff */
[C---:B-1----:R-:W-:Y:S08]  /*5610*/  HMMA.16816.F32 R96, R4.reuse, R32, R16 ;  /* 0x000000200460723c */ /* 0x042ff00000001810 */
[----:B------:R-:W-:Y:S01]  /*5620*/  HMMA.16816.F32 R116, R4, R44, R24 ;  /* 0x0000002c0474723c */ /* 0x000fe20000001818 */
[----:B------:R-:W1:Y:S07]  /*5630*/  LDSM.16.MT88.4 R24, [R171+0x4000] ;  /* 0x00400000ab18783b */ /* 0x000e6e0000004200 */
[----:B---3--:R-:W-:Y:S08]  /*5640*/  HMMA.16816.F32 R16, R8, R36, RZ ;  /* 0x000000240810723c */ /* 0x008ff000000018ff */
[----:B------:R-:W-:Y:S08]  /*5650*/  HMMA.16816.F32 R88, R4, R34, R12 ;  /* 0x000000220458723c */ /* 0x000ff0000000180c */
[----:B------:R-:W-:Y:S08]  /*5660*/  HMMA.16816.F32 R12, R8, R38, RZ ;  /* 0x00000026080c723c */ /* 0x000ff000000018ff */
[C---:B------:R-:W-:Y:S08]  /*5670*/  HMMA.16816.F32 R124, R4.reuse, R54, R28 ;  /* 0x00000036047c723c */ /* 0x040ff0000000181c */
[C---:B--2---:R-:W-:Y:S01]  /*5680*/  HMMA.16816.F32 R52, R4.reuse, R20, R16 ;  /* 0x000000140434723c */ /* 0x044fe20000001810 */
[----:B------:R-:W2:Y:S07]  /*5690*/  LDSM.16.MT88.4 R16, [R171+0x4800] ;  /* 0x00480000ab10783b */ /* 0x000eae0000004200 */
[----:B------:R-:W-:Y:S08]  /*56a0*/  HMMA.16816.F32 R48, R4, R22, R12 ;  /* 0x000000160430723c */ /* 0x000ff0000000180c */
[----:B-1----:R-:W-:Y:S11]  /*56b0*/  HMMA.16816.F32 R12, R8, R24, RZ ;  /* 0x00000018080c723c */ /* 0x002ff600000018ff */
[----:B------:R-:W-:Y:S11]  /*56c0*/  @!UPT UIADD3 URZ, URZ, URZ, URZ ;  /* 0x0000003f3f3ff290 */ /* 0x000ff6000fffe03f */
[----:B------:R-:W-:Y:S02]  /*56d0*/  @!UPT UIADD3 URZ, URZ, URZ, URZ ;  /* 0x0000003f3f3ff290 */ /* 0x000fe4000fffe03f */
[----:B--2---:R-:W-:Y:S08]  /*56e0*/  HMMA.16816.F32 R44, R4, R16, R12 ;  /* 0x00000010042c723c */ /* 0x004ff0000000180c */
[----:B------:R-:W-:Y:S11]  /*56f0*/  HMMA.16816.F32 R12, R8, R26, RZ ;  /* 0x0000001a080c723c */ /* 0x000ff600000018ff */
[----:B------:R-:W-:Y:S11]  /*5700*/  @!UPT UIADD3 URZ, URZ, URZ, URZ ;  /* 0x0000003f3f3ff290 */ /* 0x000ff6000fffe03f */
[----:B------:R-:W-:Y:S02]  /*5710*/  @!UPT UIADD3 URZ, URZ, URZ, URZ ;  /* 0x0000003f3f3ff290 */ /* 0x000fe4000fffe03f */
[----:B------:R-:W-:Y:S01]  /*5720*/  HMMA.16816.F32 R36, R4, R18, R12 ;  /* 0x000000120424723c */ /* 0x000fe2000000180c */
[----:B------:R-:W1:Y:S01]  /*5730*/  LDSM.16.MT88.4 R12, [R92+0x4000] ;  /* 0x004000005c0c783b */ /* 0x000e620000004200 */
[----:B------:R-:W-:-:S06]  /*5740*/  FFMA.FTZ R3, R85, c[0x0][0x2d0], -R0 ;  /* 0x0000b40055037a23 */ /* 0x000fcc0000010800 */
[C---:B-1----:R-:W-:Y:S08]  /*5750*/  HMMA.16816.F32 R16, R8.reuse, R12, RZ ;  /* 0x0000000c0810723c */ /* 0x042ff000000018ff */
[----:B------:R-:W-:Y:S01]  /*5760*/  HMMA.16816.F32 R8, R8, R14, RZ ;  /* 0x0000000e0808723c */ /* 0x000fe200000018ff */
[----:B------:R-:W1:Y:S01]  /*5770*/  LDSM.16.MT88.4 R12, [R234+0x4800] ;  /* 0x00480000ea0c783b */ /* 0x000e620000004200 */
[----:B------:R2:W-:Y:S02]  /*5780*/  MUFU.EX2 R92, R3 ;  /* 0x00000003005c7308 */ /* 0x0005e40000000800 */
[----:B--2---:R-:W-:-:S06]  /*5790*/  FFMA.FTZ R3, R84, c[0x0][0x2d0], -R0 ;  /* 0x0000b40054037a23 */ /* 0x004fcc0000010800 */
[----:B------:R2:W-:Y:S02]  /*57a0*/  MUFU.EX2 R137, R3 ;  /* 0x0000000300897308 */ /* 0x0005e40000000800 */
[----:B--2---:R-:W-:-:S06]  /*57b0*/  FFMA.FTZ R3, R82, c[0x0][0x2d0], -R0 ;  /* 0x0000b40052037a23 */ /* 0x004fcc0000010800 */
[----:B------:R2:W-:Y:S06]  /*57c0*/  MUFU.EX2 R136, R3 ;  /* 0x0000000300887308 */ /* 0x0005ec0000000800 */
[----:B-1----:R-:W-:Y:S01]  /*57d0*/  HMMA.16816.F32 R20, R4, R14, R8 ;  /* 0x0000000e0414723c */ /* 0x002fe20000001808 */
[----:B------:R-:W1:Y:S01]  /*57e0*/  LDSM.16.MT88.4 R8, [R170+0x1000] ;  /* 0x00100000aa08783b */ /* 0x000e620000004200 */
[----:B--2---:R-:W-:-:S04]  /*57f0*/  FFMA.FTZ R3, R81, c[0x0][0x2d0], -R0 ;  /* 0x0000b40051037a23 */ /* 0x004fc80000010800 */
[----:B------:R2:W3:Y:S02]  /*5800*/  MUFU.EX2 R138, R3 ;  /* 0x00000003008a7308 */ /* 0x0004e40000000800 */
[----:B------:R-:W-:Y:S01]  /*5810*/  HMMA.16816.F32 R24, R4, R12, R16 ;  /* 0x0000000c0418723c */ /* 0x000fe20000001810 */
[----:B--2---:R-:W-:-:S05]  /*5820*/  FFMA.FTZ R3, R79, c[0x0][0x2d0], -R2 ;  /* 0x0000b4004f037a23 */ /* 0x004fca0000010802 */
[----:B------:R2:W-:Y:S02]  /*5830*/  MUFU.EX2 R18, R3 ;  /* 0x0000000300127308 */ /* 0x0005e40000000800 */
[----:B--2---:R-:W-:-:S06]  /*5840*/  FFMA.FTZ R3, R78, c[0x0][0x2d0], -R2 ;  /* 0x0000b4004e037a23 */ /* 0x004fcc0000010802 */
[----:B------:R2:W4:Y:S02]  /*5850*/  MUFU.EX2 R102, R3 ;  /* 0x0000000300667308 */ /* 0x0005240000000800 */
[----:B--2---:R-:W-:-:S06]  /*5860*/  FFMA.FTZ R3, R77, c[0x0][0x2d0], -R2 ;  /* 0x0000b4004d037a23 */ /* 0x004fcc0000010802 */
[----:B------:R2:W-:Y:S01]  /*5870*/  MUFU.EX2 R19, R3 ;  /* 0x0000000300137308 */ /* 0x0005e20000000800 */
[----:B------:R-:W-:Y:S02]  /*5880*/  FADD.FTZ R4, R74, R71 ;  /* 0x000000474a047221 */ /* 0x000fe40000010000 */
[----:B--2---:R-:W-:-:S05]  /*5890*/  FFMA.FTZ R3, R76, c[0x0][0x2d0], -R2 ;  /* 0x0000b4004c037a23 */ /* 0x004fca0000010802 */
[----:B------:R2:W5:Y:S01]  /*58a0*/  MUFU.EX2 R103, R3 ;  /* 0x0000000300677308 */ /* 0x0005620000000800 */
[----:B------:R-:W-:Y:S02]  /*58b0*/  FADD.FTZ R5, R69, R68 ;  /* 0x0000004445057221 */ /* 0x000fe40000010000 */
[----:B------:R-:W-:Y:S01]  /*58c0*/  FADD.FTZ R4, R72, R4 ;  /* 0x0000000448047221 */ /* 0x000fe20000010000 */
[----:B---3--:R-:W-:-:S03]  /*58d0*/  F2FP.PACK_AB R6, R138, R136 ;  /* 0x000000888a06723e */ /* 0x008fc600000000ff */
[----:B------:R-:W-:Y:S01]  /*58e0*/  FADD.FTZ R12, R75, R4 ;  /* 0x000000044b0c7221 */ /* 0x000fe20000010000 */
[----:B------:R-:W-:Y:S01]  /*58f0*/  F2FP.PACK_AB R4, R137, R92 ;  /* 0x0000005c8904723e */ /* 0x000fe200000000ff */
[----:B--2---:R-:W-:Y:S01]  /*5900*/  FADD.FTZ R3, R70, R5 ;  /* 0x0000000546037221 */ /* 0x004fe20000010000 */
[----:B----4-:R-:W-:Y:S02]  /*5910*/  F2FP.PACK_AB R5, R102, R18 ;  /* 0x000000126605723e */ /* 0x010fe400000000ff */
[----:B-----5:R-:W-:-:S07]  /*5920*/  F2FP.PACK_AB R7, R103, R19 ;  /* 0x000000136707723e */ /* 0x020fce00000000ff */
        /* <DEDUP_REMOVED lines=15> */
[----:B------:R-:W-:-:S06]  /*5a20*/  FADD.FTZ R16, R73, R3 ;  /* 0x0000000349107221 */ /* 0x000fcc0000010000 */
[C---:B-1----:R-:W-:Y:S08]  /*5a30*/  HMMA.16816.F32 R68, R4.reuse, R8, R144 ;  /* 0x000000080444723c */ /* 0x042ff00000001890 */
[----:B------:R-:W-:Y:S01]  /*5a40*/  HMMA.16816.F32 R72, R4, R10, R132 ;  /* 0x0000000a0448723c */ /* 0x000fe20000001884 */
[----:B------:R-:W1:Y:S01]  /*5a50*/  LDSM.16.MT88.4 R8, [R171+0x3000] ;  /* 0x00300000ab08783b */ /* 0x000e620000004200 */
[----:B------:R-:W-:-:S02]  /*5a60*/  FFMA.FTZ R15, R87, c[0x0][0x2d0], -R0 ;  /* 0x0000b400570f7a23 */ /* 0x000fc40000010800 */
[--C-:B------:R-:W-:Y:S01]  /*5a70*/  FFMA.FTZ R14, R86, c[0x0][0x2d0], -R0.reuse ;  /* 0x0000b400560e7a23 */ /* 0x100fe20000010800 */
[----:B------:R-:W-:Y:S03]  /*5a80*/  LDSM.16.MT88.4 R132, [R234+0x1800] ;  /* 0x00180000ea84783b */ /* 0x000fe60000004200 */
[C---:B-1----:R-:W-:Y:S08]  /*5a90*/  HMMA.16816.F32 R180, R4.reuse, R8, R140 ;  /* 0x0000000804b4723c */ /* 0x042ff0000000188c */
[----:B------:R-:W-:Y:S01]  /*5aa0*/  HMMA.16816.F32 R152, R4, R10, R124 ;  /* 0x0000000a0498723c */ /* 0x000fe2000000187c */
[----:B------:R-:W1:Y:S01]  /*5ab0*/  LDSM.16.MT88.4 R8, [R234+0x3000] ;  /* 0x00300000ea08783b */ /* 0x000e620000004200 */
[----:B------:R-:W-:-:S02]  /*5ac0*/  FFMA.FTZ R13, R83, c[0x0][0x2d0], -R0 ;  /* 0x0000b400530d7a23 */ /* 0x000fc40000010800 */
[----:B------:R-:W-:Y:S01]  /*5ad0*/  FFMA.FTZ R0, R80, c[0x0][0x2d0], -R0 ;  /* 0x0000b40050007a23 */ /* 0x000fe20000010800 */
[----:B------:R-:W-:Y:S03]  /*5ae0*/  LDSM.16.MT88.4 R124, [R171+0x1800] ;  /* 0x00180000ab7c783b */ /* 0x000fe60000004200 */
[C---:B-1----:R-:W-:Y:S08]  /*5af0*/  HMMA.16816.F32 R144, R4.reuse, R8, R116 ;  /* 0x000000080490723c */ /* 0x042ff00000001874 */
[----:B------:R-:W-:Y:S01]  /*5b00*/  HMMA.16816.F32 R80, R4, R10, R108 ;  /* 0x0000000a0450723c */ /* 0x000fe2000000186c */
[----:B------:R-:W1:Y:S01]  /*5b10*/  LDSM.16.MT88.4 R8, [R170+0x5000] ;  /* 0x00500000aa08783b */ /* 0x000e620000004200 */
[----:B------:R2:W-:Y:S01]  /*5b20*/  MUFU.EX2 R17, R0 ;  /* 0x0000000000117308 */ /* 0x0005e20000000800 */
[----:B------:R-:W-:-:S02]  /*5b30*/  FADD.FTZ R3, R95, R12 ;  /* 0x0000000c5f037221 */ /* 0x000fc40000010000 */
[----:B------:R-:W-:Y:S04]  /*5b40*/  LDSM.16.MT88.4 R108, [R170+0x1800] ;  /* 0x00180000aa6c783b */ /* 0x000fe80000004200 */
[----:B------:R-:W-:Y:S01]  /*5b50*/  LDSM.16.MT88.4 R116, [R231+0x1800] ;  /* 0x00180000e774783b */ /* 0x000fe20000004200 */
[C---:B-1----:R-:W-:Y:S08]  /*5b60*/  HMMA.16816.F32 R76, R4.reuse, R8, R96 ;  /* 0x00000008044c723c */ /* 0x042ff00000001860 */
[C---:B------:R-:W-:Y:S01]  /*5b70*/  HMMA.16816.F32 R88, R4.reuse, R10, R88 ;  /* 0x0000000a0458723c */ /* 0x040fe20000001858 */
[----:B------:R-:W1:Y:S07]  /*5b80*/  LDSM.16.MT88.4 R8, [R231+0x5000] ;  /* 0x00500000e708783b */ /* 0x000e6e0000004200 */
[C---:B-1----:R-:W-:Y:S08]  /*5b90*/  HMMA.16816.F32 R156, R4.reuse, R8, R52 ;  /* 0x00000008049c723c */ /* 0x042ff00000001834 */
[C---:B------:R-:W-:Y:S01]  /*5ba0*/  HMMA.16816.F32 R148, R4.reuse, R10, R48 ;  /* 0x0000000a0494723c */ /* 0x040fe20000001830 */
[----:B------:R-:W1:Y:S01]  /*5bb0*/  LDSM.16.MT88.4 R8, [R171+0x5000] ;  /* 0x00500000ab08783b */ /* 0x000e620000004200 */
[--C-:B--2---:R-:W-:Y:S01]  /*5bc0*/  FFMA.FTZ R0, R178, c[0x0][0x2d0], -R2.reuse ;  /* 0x0000b400b2007a23 */ /* 0x104fe20000010802 */
[----:B------:R-:W-:Y:S02]  /*5bd0*/  MUFU.EX2 R15, R15 ;  /* 0x0000000f000f7308 */ /* 0x000fe40000000800 */
[----:B------:R-:W-:Y:S03]  /*5be0*/  LDSM.16.MT88.4 R48, [R231+0x3800] ;  /* 0x00380000e730783b */ /* 0x000fe60000004200 */
[C---:B-1----:R-:W-:Y:S08]  /*5bf0*/  HMMA.16816.F32 R84, R4.reuse, R8, R44 ;  /* 0x000000080454723c */ /* 0x042ff0000000182c */
[C---:B------:R-:W-:Y:S01]  /*5c00*/  HMMA.16816.F32 R140, R4.reuse, R10, R36 ;  /* 0x0000000a048c723c */ /* 0x040fe20000001824 */
[----:B------:R-:W1:Y:S01]  /*5c10*/  LDSM.16.MT88.4 R8, [R234+0x5000] ;  /* 0x00500000ea08783b */ /* 0x000e620000004200 */
[----:B------:R-:W2:Y:S08]  /*5c20*/  MUFU.EX2 R14, R14 ;  /* 0x0000000e000e7308 */ /* 0x000eb00000000800 */
[----:B------:R-:W3:Y:S01]  /*5c30*/  MUFU.EX2 R13, R13 ;  /* 0x0000000d000d7308 */ /* 0x000ee20000000800 */
[----:B--2---:R-:W-:Y:S01]  /*5c40*/  F2FP.PACK_AB R96, R14, R15 ;  /* 0x0000000f0e60723e */ /* 0x004fe200000000ff */
[C---:B-1----:R-:W-:Y:S06]  /*5c50*/  HMMA.16816.F32 R20, R4.reuse, R10, R20 ;  /* 0x0000000a0414723c */ /* 0x042fec0000001814 */
[----:B------:R1:W-:Y:S02]  /*5c60*/  MUFU.EX2 R10, R0 ;  /* 0x00000000000a7308 */ /* 0x0003e40000000800 */
[----:B------:R-:W-:Y:S07]  /*5c70*/  HMMA.16816.F32 R24, R4, R8, R24 ;  /* 0x000000080418723c */ /* 0x000fee0000001818 */
[----:B------:R-:W-:-:S02]  /*5c80*/  FFMA.FTZ R4, R175, c[0x0][0x2d0], -R2 ;  /* 0x0000b400af047a23 */ /* 0x000fc40000010802 */
[--C-:B-1----:R-:W-:Y:S02]  /*5c90*/  FFMA.FTZ R0, R176, c[0x0][0x2d0], -R2.reuse ;  /* 0x0000b400b0007a23 */ /* 0x102fe40000010802 */
[----:B------:R-:W-:Y:S01]  /*5ca0*/  FFMA.FTZ R2, R174, c[0x0][0x2d0], -R2 ;  /* 0x0000b400ae027a23 */ /* 0x000fe20000010802 */
[----:B------:R1:W-:Y:S08]  /*5cb0*/  MUFU.EX2 R8, R4 ;  /* 0x0000000400087308 */ /* 0x0003f00000000800 */
[----:B------:R-:W2:Y:S08]  /*5cc0*/  MUFU.EX2 R11, R0 ;  /* 0x00000000000b7308 */ /* 0x000eb00000000800 */
[----:B------:R-:W4:Y:S01]  /*5cd0*/  MUFU.EX2 R9, R2 ;  /* 0x0000000200097308 */ /* 0x000f220000000800 */
[----:B---3--:R-:W-:Y:S01]  /*5ce0*/  F2FP.PACK_AB R98, R17, R13 ;  /* 0x0000000d1162723e */ /* 0x008fe200000000ff */
[----:B------:R-:W-:Y:S01]  /*5cf0*/  FADD.FTZ R3, R160, R3 ;  /* 0x00000003a0037221 */ /* 0x000fe20000010000 */
[----:B-1----:R-:W-:Y:S01]  /*5d00*/  LDSM.16.MT88.4 R4, [R234+0x5800] ;  /* 0x00580000ea04783b */ /* 0x002fe20000004200 */
[----:B--2---:R-:W-:-:S02]  /*5d10*/  F2FP.PACK_AB R97, R11, R10 ;  /* 0x0000000a0b61723e */ /* 0x004fc400000000ff */
[----:B----4-:R-:W-:-:S07]  /*5d20*/  F2FP.PACK_AB R99, R9, R8 ;  /* 0x000000080963723e */ /* 0x010fce00000000ff */
[C---:B------:R-:W-:Y:S08]  /*5d30*/  HMMA.16816.F32 R120, R96.reuse, R124, R120 ;  /* 0x0000007c6078723c */ /* 0x040ff00000001878 */
[C---:B------:R-:W-:Y:S01]  /*5d40*/  HMMA.16816.F32 R124, R96.reuse, R126, R40 ;  /* 0x0000007e607c723c */ /* 0x040fe20000001828 */
[----:B------:R-:W1:Y:S07]  /*5d50*/  LDSM.16.MT88.4 R40, [R170+0x3800] ;  /* 0x00380000aa28783b */ /* 0x000e6e0000004200 */
[C---:B------:R-:W-:Y:S08]  /*5d60*/  HMMA.16816.F32 R44, R96.reuse, R48, R68 ;  /* 0x00000030602c723c */ /* 0x040ff00000001844 */
[C---:B------:R-:W-:Y:S01]  /*5d70*/  HMMA.16816.F32 R48, R96.reuse, R50, R72 ;  /* 0x000000326030723c */ /* 0x040fe20000001848 */
[----:B------:R-:W2:Y:S07]  /*5d80*/  LDSM.16.MT88.4 R72, [R170+0x5800] ;  /* 0x00580000aa48783b */ /* 0x000eae0000004200 */
[C---:B-1----:R-:W-:Y:S08]  /*5d90*/  HMMA.16816.F32 R36, R96.reuse, R40, R60 ;  /* 0x000000286024723c */ /* 0x042ff0000000183c */
[----:B------:R-:W-:Y:S01]  /*5da0*/  HMMA.16816.F32 R40, R96, R42, R64 ;  /* 0x0000002a6028723c */ /* 0x000fe20000001840 */
[----:B------:R-:W1:Y:S01]  /*5db0*/  LDSM.16.MT88.4 R64, [R234+0x3800] ;  /* 0x00380000ea40783b */ /* 0x000e620000004200 */
[----:B------:R-:W-:-:S06]  /*5dc0*/  FADD.FTZ R0, R93, R16 ;  /* 0x000000105d007221 */ /* 0x000fcc0000010000 */
[----:B------:R-:W-:Y:S01]  /*5dd0*/  HMMA.16816.F32 R128, R96, R132, R128 ;  /* 0x000000846080723c */ /* 0x000fe20000001880 */
[----:B------:R-:W-:-:S07]  /*5de0*/  FADD.FTZ R2, R139, R0 ;  /* 0x000000008b027221 */ /* 0x000fce0000010000 */
[----:B--2---:R-:W-:Y:S01]  /*5df0*/  HMMA.16816.F32 R68, R96, R72, R76 ;  /* 0x000000486044723c */ /* 0x004fe2000000184c */
[----:B------:R-:W-:-:S07]  /*5e00*/  FADD.FTZ R0, R172, R3 ;  /* 0x00000003ac007221 */ /* 0x000fce0000010000 */
[C---:B------:R-:W-:Y:S01]  /*5e10*/  HMMA.16816.F32 R132, R96.reuse, R134, R56 ;  /* 0x000000866084723c */ /* 0x040fe20000001838 */
[----:B------:R-:W2:Y:S07]  /*5e20*/  LDSM.16.MT88.4 R56, [R171+0x3800] ;  /* 0x00380000ab38783b */ /* 0x000eae0000004200 */
[C---:B------:R-:W-:Y:S01]  /*5e30*/  HMMA.16816.F32 R72, R96.reuse, R74, R88 ;  /* 0x0000004a6048723c */ /* 0x040fe20000001858 */
[----:B------:R-:W-:Y:S07]  /*5e40*/  LDSM.16.MT88.4 R88, [R171+0x5800] ;  /* 0x00580000ab58783b */ /* 0x000fee0000004200 */
[C---:B-1----:R-:W-:Y:S08]  /*5e50*/  HMMA.16816.F32 R60, R96.reuse, R64, R144 ;  /* 0x00000040603c723c */ /* 0x042ff00000001890 */
[----:B------:R-:W-:Y:S01]  /*5e60*/  HMMA.16816.F32 R64, R96, R66, R80 ;  /* 0x000000426040723c */ /* 0x000fe20000001850 */
[----:B------:R-:W1:Y:S01]  /*5e70*/  LDSM.16.MT88.4 R80, [R231+0x5800] ;  /* 0x00580000e750783b */ /* 0x000e620000004200 */
        /* <DEDUP_REMOVED lines=24> */
[C---:B--2---:R-:W-:Y:S08]  /*6000*/  HMMA.16816.F32 R52, R96.reuse, R56, R180 ;  /* 0x000000386034723c */ /* 0x044ff000000018b4 */
[C---:B-1----:R-:W-:Y:S08]  /*6010*/  HMMA.16816.F32 R76, R96.reuse, R80, R156 ;  /* 0x00000050604c723c */ /* 0x042ff0000000189c */
        /* <DEDUP_REMOVED lines=26> */
[----:B------:R-:W-:Y:S01]  /*61c0*/  SHF.L.U64.HI R15, R201, 0x1, R186 ;  /* 0x00000001c90f7819 */ /* 0x000fe200000102ba */
[----:B------:R-:W-:Y:S01]  /*61d0*/  IMAD.SHL.U32 R17, R200, 0x2, RZ ;  /* 0x00000002c8117824 */ /* 0x000fe200078e00ff */
[----:B------:R-:W-:Y:S01]  /*61e0*/  SHF.R.S32.HI R186, RZ, 0x1f, R192 ;  /* 0x0000001fffba7819 */ /* 0x000fe200000114c0 */
        /* <DEDUP_REMOVED lines=18> */
.L_x_2784:
        /* <DEDUP_REMOVED lines=21> */
.L_x_2785:
        /* <DEDUP_REMOVED lines=21> */
.L_x_2683:
[----:B------:R-:W-:Y:S05]  /*65b0*/  BSYNC B0 ;  /* 0x0000000000007941 */ /* 0x000fea0003800000 */
.L_x_2682:
[----:B-1----:R-:W-:Y:S01]  /*65c0*/  @P4 IMAD.HI.U32 R2, R225, c[0x0][0x2c8], RZ ;  /* 0x0000b200e1024a27 */ /* 0x002fe200078e00ff */
[----:B------:R-:W-:Y:S01]  /*65d0*/  IADD3 R172, R185, -0x2, RZ ;  /* 0xfffffffeb9ac7810 */ /* 0x000fe20007ffe0ff */
[----:B------:R-:W0:Y:S02]  /*65e0*/  LDGDEPBAR ;  /* 0x00000000000079af */ /* 0x000e240000000000 */
[----:B------:R-:W-:Y:S01]  /*65f0*/  IMAD.MOV.U32 R0, RZ, RZ, R225 ;  /* 0x000000ffff007224 */ /* 0x000fe200078e00e1 */
[----:B------:R-:W-:Y:S01]  /*6600*/  @P4 SHF.R.U32.HI R0, RZ, c[0x0][0x2cc], R2 ;  /* 0x0000b300ff004a19 */ /* 0x000fe20000011602 */
[----:B------:R-:W-:-:S02]  /*6610*/  IMAD.MOV.U32 R161, RZ, RZ, 0x1 ;  /* 0x00000001ffa17424 */ /* 0x000fc400078e00ff */
[----:B------:R-:W-:Y:S01]  /*6620*/  IMAD.MOV.U32 R198, RZ, RZ, RZ ;  /* 0x000000ffffc67224 */ /* 0x000fe200078e00ff */
[----:B------:R-:W-:-:S04]  /*6630*/  IADD3 R0, R0, R220, -R221 ;  /* 0x000000dc00007210 */ /* 0x000fc80007ffe8dd */
        /* <DEDUP_REMOVED lines=10> */
.L_x_2695:
        /* <DEDUP_REMOVED lines=43> */
.L_x_2786:
[----:B------:R-:W-:-:S05]  /*6990*/  BRA.DIV ~URZ, `(.L_x_2690) ;  /* 0x0000be327f007947 */ /* 0x000fca000b800000 */
[----:B------:R-:W5:Y:S01]  /*69a0*/  SHFL.IDX PT, R2, R14, RZ, 0x181f ;  /* 0x00181fff0e027589 */ /* 0x000f6200000e0000 */
[----:B------:R-:W-:Y:S01]  /*69b0*/  ISETP.GE.AND P5, PT, R192, c[0x0][0x1d4], PT ;  /* 0x00007500c0007a0c */ /* 0x000fe20003fa6270 */
[----:B------:R-:W-:Y:S01]  /*69c0*/  IMAD R4, R198, 0x6000, R222 ;  /* 0x00006000c6047824 */ /* 0x000fe200078e02de */
[----:B------:R-:W-:Y:S04]  /*69d0*/  ISETP.GE.AND P1, PT, R200, c[0x0][0x1d4], PT ;  /* 0x00007500c8007a0c */ /* 0x000fe80003f26270 */
[----:B------:R-:W-:Y:S02]  /*69e0*/  SEL R13, RZ, 0x10, P1 ;  /* 0x00000010ff0d7807 */ /* 0x000fe40000800000 */
[C---:B-----5:R-:W-:Y:S05]  /*69f0*/  IADD3 R6, P0, R2.reuse, R22, RZ ;  /* 0x0000001602067210 */ /* 0x060fea0007f1e0ff */
[----:B---3--:R-:W-:Y:S01]  /*6a00*/  IMAD.X R7, R5, 0x1, R15, P0 ;  /* 0x0000000105077824 */ /* 0x008fe200000e060f */
        /* <DEDUP_REMOVED lines=14> */
.L_x_2787:
[C---:B------:R-:W-:Y:S02]  /*6af0*/  IADD3 R3, -R6.reuse, 0x10, RZ ;  /* 0x0000001006037810 */ /* 0x040fe40007ffe1ff */
[----:B------:R-:W-:Y:S02]  /*6b00*/  ISETP.NE.U32.AND P5, PT, R6, RZ, PT ;  /* 0x000000ff0600720c */ /* 0x000fe40003fa5070 */
[----:B------:R-:W-:Y:S02]  /*6b10*/  LOP3.LUT R3, R3, 0xf, RZ, 0xc0, !PT ;  /* 0x0000000f03037812 */ /* 0x000fe400078ec0ff */
[----:B------:R-:W-:Y:S02]  /*6b20*/  ISETP.NE.U32.AND P6, PT, R13, RZ, PT ;  /* 0x000000ff0d00720c */ /* 0x000fe40003fc5070 */
[-C--:B---3--:R-:W-:Y:S02]  /*6b30*/  IADD3 R6, P1, P0, R3, R2.reuse, R22 ;  /* 0x0000000203067210 */ /* 0x088fe4000783e016 */
[----:B------:R-:W-:Y:S02]  /*6b40*/  IADD3 R3, -R13, 0x10, RZ ;  /* 0x000000100d037810 */ /* 0x000fe40007ffe1ff */
[-C--:B------:R-:W-:Y:S02]  /*6b50*/  IADD3.X R7, RZ, R5.reuse, R15, P1, P0 ;  /* 0x00000005ff077210 */ /* 0x080fe40000fe040f */
[----:B------:R-:W-:Y:S03]  /*6b60*/  LOP3.LUT R3, R3, 0xf, RZ, 0xc0, !PT ;  /* 0x0000000f03037812 */ /* 0x000fe600078ec0ff */
[----:B------:R-:W-:Y:S01]  /*6b70*/  @!PT LDS RZ, [RZ] ;  /* 0x00000000fffff984 */ /* 0x000fe20000000800 */
[----:B------:R-:W-:Y:S01]  /*6b80*/  @!PT LDS RZ, [RZ] ;  /* 0x00000000fffff984 */ /* 0x000fe20000000800 */
[----:B------:R-:W-:Y:S01]  /*6b90*/  @!PT LDS RZ, [RZ] ;  /* 0x00000000fffff984 */ /* 0x000fe20000000800 */
[----:B------:R3:W-:Y:S01]  /*6ba0*/  LDGSTS.E.BYPASS.LTC128B.128.ZFILL [R4+0x1000], [R6.64], P5 ;  /* 0x0100000006047fae */ /* 0x0007e2000a941d48 */
[C---:B------:R-:W-:Y:S02]  /*6bb0*/  ISETP.NE.U32.AND P5, PT, R12.reuse, RZ, PT ;  /* 0x000000ff0c00720c */ /* 0x040fe40003fa5070 */
[-C--:B---3--:R-:W-:Y:S02]  /*6bc0*/  IADD3 R6, P1, P0, R3, R2.reuse, R23 ;  /* 0x0000000203067210 */ /* 0x088fe4000783e017 */
[----:B------:R-:W-:Y:S02]  /*6bd0*/  IADD3 R3, -R12, 0x10, RZ ;  /* 0x000000100c037810 */ /* 0x000fe40007ffe1ff */
[-C--:B------:R-:W-:Y:S02]  /*6be0*/  IADD3.X R7, RZ, R5.reuse, R20, P1, P0 ;  /* 0x00000005ff077210 */ /* 0x080fe40000fe0414 */
[----:B------:R-:W-:Y:S03]  /*6bf0*/  LOP3.LUT R3, R3, 0xf, RZ, 0xc0, !PT ;  /* 0x0000000f03037812 */ /* 0x000fe600078ec0ff */
[----:B------:R3:W-:Y:S01]  /*6c00*/  LDGSTS.E.BYPASS.LTC128B.128.ZFILL [R4+0x3000], [R6.64], P6 ;  /* 0x0300000006047fae */ /* 0x0007e2000b141d48 */
[----:B------:R-:W-:Y:S04]  /*6c10*/  IADD3 R2, P1, P0, R3, R2, R28 ;  /* 0x0000000203027210 */ /* 0x000fe8000783e01c */
[----:B------:R-:W-:Y:S05]  /*6c20*/  IADD3.X R3, RZ, R5, R21, P1, P0 ;  /* 0x00000005ff037210 */ /* 0x000fea0000fe0415 */
[----:B------:R3:W-:Y:S04]  /*6c30*/  LDGSTS.E.BYPASS.LTC128B.128.ZFILL [R4+0x5000], [R2.64], P5 ;  /* 0x0500000002047fae */ /* 0x0007e8000a941d48 */
.L_x_2688:
[----:B------:R-:W-:Y:S05]  /*6c40*/  BSYNC B0 ;  /* 0x0000000000007941 */ /* 0x000fea0003800000 */
.L_x_2687:
[----:B------:R-:W0:Y:S01]  /*6c50*/  LDGDEPBAR ;  /* 0x00000000000079af */ /* 0x000e220000000000 */
[----:B------:R-:W-:Y:S01]  /*6c60*/  WARPSYNC 0xffffffff ;  /* 0xffffffff00007948 */ /* 0x000fe20003800000 */
[C---:B--23--:R-:W-:Y:S01]  /*6c70*/  HMMA.16816.F32 R4, R32.reuse, R8, RZ ;  /* 0x000000082004723c */ /* 0x04cfe200000018ff */
[----:B------:R-:W-:Y:S03]  /*6c80*/  BSSY B0, `(.L_x_2691) ;  /* 0x00002d3000007945 */ /* 0x000fe60003800000 */
[-C--:B------:R-:W-:Y:S02]  /*6c90*/  IADD3 R3, R166, R0.reuse, RZ ;  /* 0x00000000a6037210 */ /* 0x080fe40007ffe0ff */
[CC--:B------:R-:W-:Y:S02]  /*6ca0*/  IADD3 R100, R167.reuse, R0.reuse, RZ ;  /* 0x00000000a7647210 */ /* 0x0c0fe40007ffe0ff */
[C---:B------:R-:W-:Y:S01]  /*6cb0*/  HMMA.16816.F32 R8, R32.reuse, R10, RZ ;  /* 0x0000000a2008723c */ /* 0x040fe200000018ff */
[----:B------:R-:W-:Y:S03]  /*6cc0*/  IADD3 R2, R167, R0, R166 ;  /* 0x00000000a7027210 */ /* 0x000fe60007ffe0a6 */
        /* <DEDUP_REMOVED lines=17> */
[C---:B------:R-:W-:Y:S07]  /*6de0*/  HMMA.16816.F32 R28, R140.reuse, R156, R28 ;  /* 0x0000009c8c1c723c */ /* 0x040fee000000181c */
[----:B------:R-:W-:Y:S01]  /*6df0*/  IADD3 R156, R166, R101, RZ ;  /* 0x00000065a69c7210 */ /* 0x000fe20007ffe0ff */
        /* <DEDUP_REMOVED lines=13> */
[----:B------:R-:W2:Y:S08]  /*6ed0*/  LDSM.16.M88.4 R136, [R156+0x800] ;  /* 0x000800009c88783b */ /* 0x000eb00000000200 */
        /* <DEDUP_REMOVED lines=79> */
[----:B------:R-:W3:Y:S01]  /*73d0*/  LDSM.16.M88.4 R144, [R100+0x5000] ;  /* 0x005000006490783b */ /* 0x000ee20000000200 */
        /* <DEDUP_REMOVED lines=9> */
[C---:B------:R-:W-:Y:S08]  /*7470*/  HMMA.16816.F32 R28, R136.reuse, R152, R28 ;  /* 0x00000098881c723c */ /* 0x040ff0000000181c */
        /* <DEDUP_REMOVED lines=11> */
[----:B------:R-:W1:Y:S07]  /*7530*/  LDSM.16.M88.4 R148, [R156+0x4000] ;  /* 0x004000009c94783b */ /* 0x000e6e0000000200 */
[C---:B--2---:R-:W-:Y:S01]  /*7540*/  HMMA.16816.F32 R20, R140.reuse, R136, R20 ;  /* 0x000000888c14723c */ /* 0x044fe20000001814 */
[----:B------:R2:W-:Y:S07]  /*7550*/  SHFL.IDX PT, R100, R0, RZ, 0x1c1f ;  /* 0x001c1fff00647589 */ /* 0x0005ee00000e0000 */
[C---:B------:R-:W-:Y:S01]  /*7560*/  HMMA.16816.F32 R24, R140.reuse, R138, R24 ;  /* 0x0000008a8c18723c */ /* 0x040fe20000001818 */
[----:B------:R-:W3:Y:S07]  /*7570*/  LDSM.16.M88.4 R136, [R2+0x4800] ;  /* 0x004800000288783b */ /* 0x000eee0000000200 */
[C---:B----4-:R-:W-:Y:S08]  /*7580*/  HMMA.16816.F32 R28, R140.reuse, R152, R28 ;  /* 0x000000988c1c723c */ /* 0x050ff0000000181c */
[----:B------:R-:W-:Y:S01]  /*7590*/  HMMA.16816.F32 R32, R140, R154, R32 ;  /* 0x0000009a8c20723c */ /* 0x000fe20000001820 */
[----:B------:R-:W4:Y:S03]  /*75a0*/  LDSM.16.M88.4 R140, [R2+0x5000] ;  /* 0x00500000028c783b */ /* 0x000f260000000200 */
[----:B--2---:R-:W-:Y:S04]  /*75b0*/  IADD3 R0, -R228, 0x1, -R199 ;  /* 0x00000001e4007810 */ /* 0x004fe80007ffe9c7 */
[----:B------:R-:W-:Y:S01]  /*75c0*/  IADD3 R0, -R221, R0, R220 ;  /* 0x00000000dd007210 */ /* 0x000fe20007ffe1dc */
[C---:B-1----:R-:W-:Y:S08]  /*75d0*/  HMMA.16816.F32 R4, R144.reuse, R148, R4 ;  /* 0x000000949004723c */ /* 0x042ff00000001804 */
[C---:B------:R-:W-:Y:S01]  /*75e0*/  HMMA.16816.F32 R8, R144.reuse, R150, R8 ;  /* 0x000000969008723c */ /* 0x040fe20000001808 */
[----:B------:R1:W2:Y:S01]  /*75f0*/  LDSM.16.M88.4 R148, [R2+0x5800] ;  /* 0x005800000294783b */ /* 0x0002a20000000200 */
[----:B------:R-:W-:Y:S06]  /*7600*/  DEPBAR.LE SB0, 0x2 ;  /* 0x000080800000791a */ /* 0x000fec0000000000 */
[C---:B---3--:R-:W-:Y:S01]  /*7610*/  HMMA.16816.F32 R12, R144.reuse, R136, R12 ;  /* 0x00000088900c723c */ /* 0x048fe2000000180c */
[----:B------:R-:W-:Y:S07]  /*7620*/  BAR.SYNC.DEFER_BLOCKING 0x0 ;  /* 0x0000000000007b1d */ /* 0x000fee0000010000 */
[C---:B------:R-:W-:Y:S08]  /*7630*/  HMMA.16816.F32 R16, R144.reuse, R138, R16 ;  /* 0x0000008a9010723c */ /* 0x040ff00000001810 */
[C---:B----4-:R-:W-:Y:S04]  /*7640*/  HMMA.16816.F32 R20, R144.reuse, R140, R20 ;  /* 0x0000008c9014723c */ /* 0x050fe80000001814 */
[C---:B-1----:R-:W-:Y:S02]  /*7650*/  IADD3 R2, R0.reuse, R100, RZ ;  /* 0x0000006400027210 */ /* 0x042fe40007ffe0ff */
[----:B------:R-:W-:Y:S02]  /*7660*/  IADD3 R0, R0, R3, RZ ;  /* 0x0000000300007210 */ /* 0x000fe40007ffe0ff */
[C---:B------:R-:W-:Y:S03]  /*7670*/  HMMA.16816.F32 R24, R144.reuse, R142, R24 ;  /* 0x0000008e9018723c */ /* 0x040fe60000001818 */
[C---:B------:R-:W-:Y:S02]  /*7680*/  ISETP.GT.AND P6, PT, R2.reuse, RZ, PT ;  /* 0x000000ff0200720c */ /* 0x040fe40003fc4270 */
[----:B------:R-:W-:Y:S02]  /*7690*/  ISETP.GT.AND P5, PT, R2, 0x1, PT ;  /* 0x000000010200780c */ /* 0x000fe40003fa4270 */
[----:B------:R-:W-:Y:S01]  /*76a0*/  FSEL R136, R4, -INF , P6 ;  /* 0xff80000004887808 */ /* 0x000fe20003000000 */
[C---:B--2---:R-:W-:Y:S04]  /*76b0*/  HMMA.16816.F32 R28, R144.reuse, R148, R28 ;  /* 0x00000094901c723c */ /* 0x044fe8000000181c */
[----:B------:R-:W-:Y:S02]  /*76c0*/  FMNMX.FTZ R3, R136, R102, !PT ;  /* 0x0000006688037209 */ /* 0x000fe40007810000 */
[----:B------:R-:W-:Y:S02]  /*76d0*/  FSEL R100, R5, -INF , P5 ;  /* 0xff80000005647808 */ /* 0x000fe40002800000 */
[C---:B------:R-:W-:Y:S01]  /*76e0*/  ISETP.GT.AND P6, PT, R2.reuse, 0x8, PT ;  /* 0x000000080200780c */ /* 0x040fe20003fc4270 */
[----:B------:R-:W-:Y:S03]  /*76f0*/  HMMA.16816.F32 R32, R144, R150, R32 ;  /* 0x000000969020723c */ /* 0x000fe60000001820 */
[----:B------:R-:W-:Y:S02]  /*7700*/  ISETP.GT.AND P5, PT, R2, 0x9, PT ;  /* 0x000000090200780c */ /* 0x000fe40003fa4270 */
[----:B------:R-:W-:Y:S02]  /*7710*/  FSEL R5, R8, -INF , P6 ;  /* 0xff80000008057808 */ /* 0x000fe40003000000 */
[----:B------:R-:W-:Y:S02]  /*7720*/  FMNMX.FTZ R3, R100, R3, !PT ;  /* 0x0000000364037209 */ /* 0x000fe40007810000 */
[----:B------:R-:W-:Y:S02]  /*7730*/  ISETP.GT.AND P1, PT, R0, RZ, PT ;  /* 0x000000ff0000720c */ /* 0x000fe40003f24270 */
[----:B------:R-:W-:Y:S02]  /*7740*/  ISETP.GT.AND P6, PT, R2, 0x10, PT ;  /* 0x000000100200780c */ /* 0x000fe40003fc4270 */
[----:B------:R-:W-:Y:S02]  /*7750*/  FMNMX.FTZ R3, R5, R3, !PT ;  /* 0x0000000305037209 */ /* 0x000fe40007810000 */
[----:B------:R-:W-:Y:S02]  /*7760*/  FSEL R138, R6, -INF , P1 ;  /* 0xff800000068a7808 */ /* 0x000fe40000800000 */
[----:B------:R-:W-:Y:S02]  /*7770*/  FSEL R6, R9, -INF , P5 ;  /* 0xff80000009067808 */ /* 0x000fe40002800000 */
[----:B------:R-:W-:Y:S02]  /*7780*/  FSEL R143, R12, -INF , P6 ;  /* 0xff8000000c8f7808 */ /* 0x000fe40003000000 */
[----:B------:R-:W-:Y:S02]  /*7790*/  ISETP.GT.AND P5, PT, R2, 0x11, PT ;  /* 0x000000110200780c */ /* 0x000fe40003fa4270 */
[----:B------:R-:W-:Y:S02]  /*77a0*/  FMNMX.FTZ R3, R6, R3, !PT ;  /* 0x0000000306037209 */ /* 0x000fe40007810000 */
[C---:B------:R-:W-:Y:S02]  /*77b0*/  ISETP.GT.AND P1, PT, R0.reuse, 0x8, PT ;  /* 0x000000080000780c */ /* 0x040fe40003f24270 */
[----:B------:R-:W-:Y:S02]  /*77c0*/  ISETP.GT.AND P0, PT, R0, 0x1, PT ;  /* 0x000000010000780c */ /* 0x000fe40003f04270 */
[----:B------:R-:W-:Y:S02]  /*77d0*/  FSEL R152, R13, -INF , P5 ;  /* 0xff8000000d987808 */ /* 0x000fe40002800000 */
        /* <DEDUP_REMOVED lines=9> */
[----:B------:R-:W-:Y:S02]  /*7870*/  ISETP.GT.AND P5, PT, R2, 0x19, PT ;  /* 0x000000190200780c */ /* 0x000fe40003fa4270 */
[----:B------:R-:W-:Y:S02]  /*7880*/  ISETP.GT.AND P1, PT, R0, 0x18, PT ;  /* 0x000000180000780c */ /* 0x000fe40003f24270 */
[----:B------:R-:W-:Y:S02]  /*7890*/  FSEL R148, R16, -INF , P6 ;  /* 0xff80000010947808 */ /* 0x000fe40003000000 */
[----:B------:R-:W-:Y:S02]  /*78a0*/  FMNMX.FTZ R3, R152, R3, !PT ;  /* 0x0000000398037209 */ /* 0x000fe40007810000 */
[----:B------:R-:W-:Y:S02]  /*78b0*/  FSEL R154, R15, -INF , P0 ;  /* 0xff8000000f9a7808 */ /* 0x000fe40000000000 */
[----:B------:R-:W-:Y:S02]  /*78c0*/  FSEL R149, R17, -INF , P5 ;  /* 0xff80000011957808 */ /* 0x000fe40002800000 */
[----:B------:R-:W-:Y:S02]  /*78d0*/  FSEL R155, R18, -INF , P1 ;  /* 0xff800000129b7808 */ /* 0x000fe40000800000 */
[----:B------:R-:W-:Y:S02]  /*78e0*/  ISETP.GT.AND P1, PT, R2, 0x20, PT ;  /* 0x000000200200780c */ /* 0x000fe40003f24270 */
[----:B------:R-:W-:Y:S02]  /*78f0*/  ISETP.GT.AND P0, PT, R0, 0x19, PT ;  /* 0x000000190000780c */ /* 0x000fe40003f04270 */
[----:B------:R-:W-:Y:S02]  /*7900*/  FMNMX.FTZ R3, R148, R3, !PT ;  /* 0x0000000394037209 */ /* 0x000fe40007810000 */
[----:B------:R-:W-:Y:S02]  /*7910*/  FSEL R146, R20, -INF , P1 ;  /* 0xff80000014927808 */ /* 0x000fe40000800000 */
[----:B------:R-:W-:Y:S02]  /*7920*/  FSEL R156, R19, -INF , P0 ;  /* 0xff800000139c7808 */ /* 0x000fe40000000000 */
[----:B------:R-:W-:Y:S02]  /*7930*/  ISETP.GT.AND P0, PT, R2, 0x21, PT ;  /* 0x000000210200780c */ /* 0x000fe40003f04270 */
[----:B------:R-:W-:Y:S02]  /*7940*/  FMNMX.FTZ R3, R149, R3, !PT ;  /* 0x0000000395037209 */ /* 0x000fe40007810000 */
[----:B------:R-:W-:Y:S02]  /*7950*/  FSEL R151, R21, -INF , P0 ;  /* 0xff80000015977808 */ /* 0x000fe40000000000 */
[----:B------:R-:W-:Y:S02]  /*7960*/  FMNMX.FTZ R3, R146, R3, !PT ;  /* 0x0000000392037209 */ /* 0x000fe40007810000 */
[C---:B------:R-:W-:Y:S02]  /*7970*/  ISETP.GT.AND P5, PT, R2.reuse, 0x28, PT ;  /* 0x000000280200780c */ /* 0x040fe40003fa4270 */
[----:B------:R-:W-:Y:S02]  /*7980*/  ISETP.GT.AND P1, PT, R2, 0x29, PT ;  /* 0x000000290200780c */ /* 0x000fe40003f24270 */
[----:B------:R-:W-:Y:S02]  /*7990*/  FSEL R158, R24, -INF , P5 ;  /* 0xff800000189e7808 */ /* 0x000fe40002800000 */
[----:B------:R-:W-:Y:S02]  /*79a0*/  FMNMX.FTZ R3, R151, R3, !PT ;  /* 0x0000000397037209 */ /* 0x000fe40007810000 */
[----:B------:R-:W-:Y:S02]  /*79b0*/  ISETP.GT.AND P6, PT, R0, 0x20, PT ;  /* 0x000000200000780c */ /* 0x000fe40003fc4270 */
[----:B------:R-:W-:Y:S02]  /*79c0*/  ISETP.GT.AND P0, PT, R2, 0x30, PT ;  /* 0x000000300200780c */ /* 0x000fe40003f04270 */
[----:B------:R-:W-:Y:S02]  /*79d0*/  FSEL R150, R25, -INF , P1 ;  /* 0xff80000019967808 */ /* 0x000fe40000800000 */
[----:B------:R-:W-:Y:S02]  /*79e0*/  FMNMX.FTZ R3, R158, R3, !PT ;  /* 0x000000039e037209 */ /* 0x000fe40007810000 */
[----:B------:R-:W-:Y:S02]  /*79f0*/  FMNMX.FTZ R4, R138, R103, !PT ;  /* 0x000000678a047209 */ /* 0x000fe40007810000 */
[----:B------:R-:W-:Y:S02]  /*7a00*/  FSEL R147, R22, -INF , P6 ;  /* 0xff80000016937808 */ /* 0x000fe40003000000 */
[----:B------:R-:W-:Y:S02]  /*7a10*/  FSEL R186, R28, -INF , P0 ;  /* 0xff8000001cba7808 */ /* 0x000fe40000000000 */
[----:B------:R-:W-:Y:S02]  /*7a20*/  ISETP.GT.AND P6, PT, R2, 0x31, PT ;  /* 0x000000310200780c */ /* 0x000fe40003fc4270 */
        /* <DEDUP_REMOVED lines=11> */
[----:B------:R-:W-:Y:S02]  /*7ae0*/  FMNMX.FTZ R3, R182, R3, !PT ;  /* 0x00000003b6037209 */ /* 0x000fe40007810000 */
[----:B------:R-:W-:Y:S02]  /*7af0*/  FMNMX.FTZ R4, R153, R4, !PT ;  /* 0x0000000499047209 */ /* 0x000fe40007810000 */
[----:B------:R-:W-:Y:S02]  /*7b00*/  FMNMX.FTZ R3, R181, R3, !PT ;  /* 0x00000003b5037209 */ /* 0x000fe40007810000 */
[----:B------:R-:W-:Y:S02]  /*7b10*/  FMNMX.FTZ R2, R154, R4, !PT ;  /* 0x000000049a027209 */ /* 0x000fe40007810000 */
[C---:B------:R-:W-:Y:S01]  /*7b20*/  ISETP.GT.AND P0, PT, R0.reuse, 0x21, PT ;  /* 0x000000210000780c */ /* 0x040fe20003f04270 */
[----:B------:R-:W1:Y:S01]  /*7b30*/  SHFL.BFLY PT, R4, R3, 0x2, 0x1f ;  /* 0x0c401f0003047f89 */ /* 0x000e6200000e0000 */
[C---:B------:R-:W-:Y:S02]  /*7b40*/  ISETP.GT.AND P1, PT, R0.reuse, 0x29, PT ;  /* 0x000000290000780c */ /* 0x040fe40003f24270 */
[----:B------:R-:W-:Y:S02]  /*7b50*/  FSEL R144, R23, -INF , P0 ;  /* 0xff80000017907808 */ /* 0x000fe40000000000 */
[----:B------:R-:W-:Y:S02]  /*7b60*/  ISETP.GT.AND P0, PT, R0, 0x28, PT ;  /* 0x000000280000780c */ /* 0x000fe40003f04270 */
[----:B------:R-:W-:Y:S02]  /*7b70*/  FSEL R157, R27, -INF , P1 ;  /* 0xff8000001b9d7808 */ /* 0x000fe40000800000 */
[----:B------:R-:W-:Y:S02]  /*7b80*/  FSEL R145, R26, -INF , P0 ;  /* 0xff8000001a917808 */ /* 0x000fe40000000000 */
[C---:B------:R-:W-:Y:S02]  /*7b90*/  ISETP.GT.AND P1, PT, R0.reuse, 0x30, PT ;  /* 0x000000300000780c */ /* 0x040fe40003f24270 */
[----:B------:R-:W-:Y:S02]  /*7ba0*/  ISETP.GT.AND P0, PT, R0, 0x31, PT ;  /* 0x000000310000780c */ /* 0x000fe40003f04270 */
[----:B------:R-:W-:Y:S02]  /*7bb0*/  FSEL R184, R30, -INF , P1 ;  /* 0xff8000001eb87808 */ /* 0x000fe40000800000 */
[----:B------:R-:W-:Y:S02]  /*7bc0*/  FSEL R183, R31, -INF , P0 ;  /* 0xff8000001fb77808 */ /* 0x000fe40000000000 */
[C---:B------:R-:W-:Y:S02]  /*7bd0*/  ISETP.GT.AND P1, PT, R0.reuse, 0x38, PT ;  /* 0x000000380000780c */ /* 0x040fe40003f24270 */
[----:B------:R-:W-:Y:S02]  /*7be0*/  ISETP.GT.AND P0, PT, R0, 0x39, PT ;  /* 0x000000390000780c */ /* 0x000fe40003f04270 */
[----:B------:R-:W-:Y:S02]  /*7bf0*/  FMNMX.FTZ R2, R155, R2, !PT ;  /* 0x000000029b027209 */ /* 0x000fe40007810000 */
[----:B-1----:R-:W-:Y:S02]  /*7c00*/  FMNMX.FTZ R0, R3, R4, !PT ;  /* 0x0000000403007209 */ /* 0x002fe40007810000 */
[----:B------:R-:W-:Y:S02]  /*7c10*/  FMNMX.FTZ R2, R156, R2, !PT ;  /* 0x000000029c027209 */ /* 0x000fe40007810000 */
[----:B------:R-:W-:Y:S01]  /*7c20*/  FSEL R187, R34, -INF , P1 ;  /* 0xff80000022bb7808 */ /* 0x000fe20000800000 */
[----:B------:R-:W1:Y:S01]  /*7c30*/  SHFL.BFLY PT, R4, R0, 0x1, 0x1f ;  /* 0x0c201f0000047f89 */ /* 0x000e6200000e0000 */
[----:B------:R-:W-:Y:S02]  /*7c40*/  FMNMX.FTZ R2, R147, R2, !PT ;  /* 0x0000000293027209 */ /* 0x000fe40007810000 */
[----:B------:R-:W-:Y:S02]  /*7c50*/  FSEL R191, R35, -INF , P0 ;  /* 0xff80000023bf7808 */ /* 0x000fe40000000000 */
[----:B------:R-:W-:Y:S04]  /*7c60*/  FMNMX.FTZ R2, R144, R2, !PT ;  /* 0x0000000290027209 */ /* 0x000fe80007810000 */
[----:B------:R-:W-:Y:S04]  /*7c70*/  FMNMX.FTZ R2, R145, R2, !PT ;  /* 0x0000000291027209 */ /* 0x000fe80007810000 */
[----:B------:R-:W-:Y:S04]  /*7c80*/  FMNMX.FTZ R2, R157, R2, !PT ;  /* 0x000000029d027209 */ /* 0x000fe80007810000 */
[----:B------:R-:W-:Y:S04]  /*7c90*/  FMNMX.FTZ R2, R184, R2, !PT ;  /* 0x00000002b8027209 */ /* 0x000fe80007810000 */
[----:B------:R-:W-:Y:S02]  /*7ca0*/  FMNMX.FTZ R2, R183, R2, !PT ;  /* 0x00000002b7027209 */ /* 0x000fe40007810000 */
[----:B-1----:R-:W-:Y:S02]  /*7cb0*/  FMNMX.FTZ R101, R0, R4, !PT ;  /* 0x0000000400657209 */ /* 0x002fe40007810000 */
[----:B------:R-:W-:Y:S02]  /*7cc0*/  FMNMX.FTZ R2, R187, R2, !PT ;  /* 0x00000002bb027209 */ /* 0x000fe40007810000 */
[C---:B------:R-:W-:Y:S01]  /*7cd0*/  FSETP.NEU.FTZ.AND P1, PT, R101.reuse, -INF , PT ;  /* 0xff8000006500780b */ /* 0x040fe20003f3d000 */
[----:B------:R-:W-:Y:S01]  /*7ce0*/  FMUL.FTZ R0, R101, c[0x0][0x2d0] ;  /* 0x0000b40065007a20 */ /* 0x000fe20000410000 */
[----:B------:R-:W-:Y:S04]  /*7cf0*/  FMNMX.FTZ R2, R191, R2, !PT ;  /* 0x00000002bf027209 */ /* 0x000fe80007810000 */
[----:B------:R-:W-:Y:S01]  /*7d00*/  FSEL R141, R0, RZ, P1 ;  /* 0x000000ff008d7208 */ /* 0x000fe20000800000 */
[----:B------:R-:W1:Y:S04]  /*7d10*/  SHFL.BFLY PT, R3, R2, 0x2, 0x1f ;  /* 0x0c401f0002037f89 */ /* 0x000e6800000e0000 */
[--C-:B------:R-:W-:Y:S04]  /*7d20*/  FFMA.FTZ R0, R136, c[0x0][0x2d0], -R141.reuse ;  /* 0x0000b40088007a23 */ /* 0x100fe8000001088d */
[----:B------:R2:W-:Y:S01]  /*7d30*/  MUFU.EX2 R190, R0 ;  /* 0x0000000000be7308 */ /* 0x0005e20000000800 */
[----:B-1----:R-:W-:Y:S05]  /*7d40*/  FMNMX.FTZ R2, R2, R3, !PT ;  /* 0x0000000302027209 */ /* 0x002fea0007810000 */
[----:B------:R-:W1:Y:S01]  /*7d50*/  SHFL.BFLY PT, R3, R2, 0x1, 0x1f ;  /* 0x0c201f0002037f89 */ /* 0x000e6200000e0000 */
[--C-:B--2---:R-:W-:Y:S04]  /*7d60*/  FFMA.FTZ R0, R100, c[0x0][0x2d0], -R141.reuse ;  /* 0x0000b40064007a23 */ /* 0x104fe8000001088d */
[----:B------:R2:W3:Y:S01]  /*7d70*/  MUFU.EX2 R189, R0 ;  /* 0x0000000000bd7308 */ /* 0x0004e20000000800 */
[----:B-1----:R-:W-:Y:S01]  /*7d80*/  FMNMX.FTZ R100, R2, R3, !PT ;  /* 0x0000000302647209 */ /* 0x002fe20007810000 */
[--C-:B------:R-:W-:Y:S03]  /*7d90*/  FFMA.FTZ R2, R6, c[0x0][0x2d0], -R141.reuse ;  /* 0x0000b40006027a23 */ /* 0x100fe6000001088d */
[----:B------:R-:W-:Y:S05]  /*7da0*/  FSETP.NEU.FTZ.AND P0, PT, R100, -INF , PT ;  /* 0xff8000006400780b */ /* 0x000fea0003f1d000 */
[----:B------:R1:W-:Y:S01]  /*7db0*/  MUFU.EX2 R196, R2 ;  /* 0x0000000200c47308 */ /* 0x0003e20000000800 */
[----:B--2---:R-:W-:Y:S01]  /*7dc0*/  FFMA.FTZ R0, R5, c[0x0][0x2d0], -R141 ;  /* 0x0000b40005007a23 */ /* 0x004fe2000001088d */
[----:B---3--:R-:W-:Y:S08]  /*7dd0*/  F2FP.PACK_AB R136, R189, R190 ;  /* 0x000000bebd88723e */ /* 0x008ff000000000ff */
[----:B------:R2:W3:Y:S01]  /*7de0*/  MUFU.EX2 R197, R0 ;  /* 0x0000000000c57308 */ /* 0x0004e20000000800 */
[----:B-1----:R-:W-:Y:S02]  /*7df0*/  FSEL R2, R101, RZ, P1 ;  /* 0x000000ff65027208 */ /* 0x002fe40000800000 */
[----:B------:R-:W-:Y:S03]  /*7e00*/  ISETP.GE.AND P1, PT, R198, 0x1, PT ;  /* 0x00000001c600780c */ /* 0x000fe60003f26270 */
[----:B------:R-:W-:Y:S01]  /*7e10*/  FADD.FTZ R2, -R2, R102 ;  /* 0x0000006602027221 */ /* 0x000fe20000010100 */
[----:B------:R-:W-:Y:S03]  /*7e20*/  IADD3 R102, R170, R160, RZ ;  /* 0x000000a0aa667210 */ /* 0x000fe60007ffe0ff */
[----:B------:R-:W-:Y:S01]  /*7e30*/  FMUL.FTZ R2, R2, c[0x0][0x2d0] ;  /* 0x0000b40002027a20 */ /* 0x000fe20000410000 */
[----:B------:R-:W-:Y:S01]  /*7e40*/  IADD3 R140, R168, R102, RZ ;  /* 0x00000066a88c7210 */ /* 0x000fe20007ffe0ff */
[----:B--2---:R-:W-:Y:S01]  /*7e50*/  FMUL.FTZ R0, R100, c[0x0][0x2d0] ;  /* 0x0000b40064007a20 */ /* 0x004fe20000410000 */
[----:B------:R-:W1:Y:S03]  /*7e60*/  LDSM.16.MT88.4 R12, [R102] ;  /* 0x00000000660c783b */ /* 0x000e660000004200 */
[----:B------:R-:W2:Y:S01]  /*7e70*/  MUFU.EX2 R2, R2 ;  /* 0x0000000200027308 */ /* 0x000ea20000000800 */
[----:B------:R-:W-:Y:S04]  /*7e80*/  FSEL R142, R0, RZ, P0 ;  /* 0x000000ff008e7208 */ /* 0x000fe80000000000 */
[----:B------:R-:W4:Y:S01]  /*7e90*/  LDSM.16.MT88.4 R20, [R140] ;  /* 0x000000008c14783b */ /* 0x000f220000004200 */
[--C-:B------:R-:W-:Y:S02]  /*7ea0*/  FFMA.FTZ R0, R137, c[0x0][0x2d0], -R142.reuse ;  /* 0x0000b40089007a23 */ /* 0x100fe4000001088e */
[--C-:B------:R-:W-:Y:S01]  /*7eb0*/  FFMA.FTZ R3, R138, c[0x0][0x2d0], -R142.reuse ;  /* 0x0000b4008a037a23 */ /* 0x100fe2000001088e */
[----:B---3--:R-:W-:Y:S01]  /*7ec0*/  F2FP.PACK_AB R138, R196, R197 ;  /* 0x000000c5c48a723e */ /* 0x008fe200000000ff */
[----:B------:R3:W-:Y:S10]  /*7ed0*/  MUFU.EX2 R195, R0 ;  /* 0x0000000000c37308 */ /* 0x0007f40000000800 */
[----:B------:R-:W5:Y:S01]  /*7ee0*/  MUFU.EX2 R188, R3 ;  /* 0x0000000300bc7308 */ /* 0x000f620000000800 */
[C---:B--2---:R-:W-:Y:S02]  /*7ef0*/  FMUL.FTZ R4, R2.reuse, R104 ;  /* 0x0000006802047220 */ /* 0x044fe40000410000 */
[C---:B------:R-:W-:Y:S02]  /*7f00*/  FMUL.FTZ R5, R2.reuse, R105 ;  /* 0x0000006902057220 */ /* 0x040fe40000410000 */
[C---:B------:R-:W-:Y:S02]  /*7f10*/  FMUL.FTZ R8, R2.reuse, R108 ;  /* 0x0000006c02087220 */ /* 0x040fe40000410000 */
[C---:B------:R-:W-:Y:S02]  /*7f20*/  FMUL.FTZ R9, R2.reuse, R109 ;  /* 0x0000006d02097220 */ /* 0x040fe40000410000 */
[C---:B------:R-:W-:Y:S02]  /*7f30*/  FMUL.FTZ R17, R2.reuse, R117 ;  /* 0x0000007502117220 */ /* 0x040fe40000410000 */
[--C-:B---3--:R-:W-:Y:S02]  /*7f40*/  FFMA.FTZ R0, R7, c[0x0][0x2d0], -R142.reuse ;  /* 0x0000b40007007a23 */ /* 0x108fe4000001088e */
[C---:B------:R-:W-:Y:S02]  /*7f50*/  FMUL.FTZ R16, R2.reuse, R116 ;  /* 0x0000007402107220 */ /* 0x040fe40000410000 */
[----:B------:R2:W-:Y:S01]  /*7f60*/  MUFU.EX2 R194, R0 ;  /* 0x0000000000c27308 */ /* 0x0005e20000000800 */
[C---:B------:R-:W-:Y:S02]  /*7f70*/  FMUL.FTZ R24, R2.reuse, R124 ;  /* 0x0000007c02187220 */ /* 0x040fe40000410000 */
[C---:B------:R-:W-:Y:S02]  /*7f80*/  FMUL.FTZ R25, R2.reuse, R125 ;  /* 0x0000007d02197220 */ /* 0x040fe40000410000 */
[C---:B------:R-:W-:Y:S01]  /*7f90*/  FMUL.FTZ R32, R2.reuse, R132 ;  /* 0x0000008402207220 */ /* 0x040fe20000410000 */
[----:B-----5:R-:W-:Y:S01]  /*7fa0*/  F2FP.PACK_AB R137, R195, R188 ;  /* 0x000000bcc389723e */ /* 0x020fe200000000ff */
[----:B------:R-:W-:Y:S02]  /*7fb0*/  FFMA.FTZ R3, R11, c[0x0][0x2d0], -R142 ;  /* 0x0000b4000b037a23 */ /* 0x000fe4000001088e */
[C---:B------:R-:W-:Y:S02]  /*7fc0*/  FMUL.FTZ R33, R2.reuse, R133 ;  /* 0x0000008502217220 */ /* 0x040fe40000410000 */
[----:B------:R-:W3:Y:S01]  /*7fd0*/  MUFU.EX2 R193, R3 ;  /* 0x0000000300c17308 */ /* 0x000ee20000000800 */
[C---:B------:R-:W-:Y:S02]  /*7fe0*/  FMUL.FTZ R36, R2.reuse, R36 ;  /* 0x0000002402247220 */ /* 0x040fe40000410000 */
[C---:B------:R-:W-:Y:S02]  /*7ff0*/  FMUL.FTZ R37, R2.reuse, R37 ;  /* 0x0000002502257220 */ /* 0x040fe40000410000 */
[C---:B------:R-:W-:Y:S02]  /*8000*/  FMUL.FTZ R40, R2.reuse, R40 ;  /* 0x0000002802287220 */ /* 0x040fe40000410000 */
[C---:B------:R-:W-:Y:S02]  /*8010*/  FMUL.FTZ R41, R2.reuse, R41 ;  /* 0x0000002902297220 */ /* 0x040fe40000410000 */
[C---:B------:R-:W-:Y:S02]  /*8020*/  FMUL.FTZ R44, R2.reuse, R44 ;  /* 0x0000002c022c7220 */ /* 0x040fe40000410000 */
[----:B------:R-:W-:Y:S01]  /*8030*/  FMUL.FTZ R45, R2, R45 ;  /* 0x0000002d022d7220 */ /* 0x000fe20000410000 */
[----:B--2---:R-:W-:Y:S01]  /*8040*/  FSEL R0, R100, RZ, P0 ;  /* 0x000000ff64007208 */ /* 0x004fe20000000000 */
[C---:B------:R-:W-:Y:S02]  /*8050*/  FMUL.FTZ R48, R2.reuse, R48 ;  /* 0x0000003002307220 */ /* 0x040fe40000410000 */
[----:B------:R-:W-:Y:S02]  /*8060*/  FMUL.FTZ R49, R2, R49 ;  /* 0x0000003102317220 */ /* 0x000fe40000410000 */
[----:B------:R-:W-:Y:S02]  /*8070*/  FADD.FTZ R0, -R0, R103 ;  /* 0x0000006700007221 */ /* 0x000fe40000010100 */
[----:B------:R-:W-:Y:S02]  /*8080*/  FMUL.FTZ R52, R2, R52 ;  /* 0x0000003402347220 */ /* 0x000fe40000410000 */
[----:B------:R-:W-:Y:S01]  /*8090*/  FMUL.FTZ R0, R0, c[0x0][0x2d0] ;  /* 0x0000b40000007a20 */ /* 0x000fe20000410000 */
[----:B---3--:R-:W-:Y:S01]  /*80a0*/  F2FP.PACK_AB R139, R193, R194 ;  /* 0x000000c2c18b723e */ /* 0x008fe200000000ff */
[C---:B------:R-:W-:Y:S01]  /*80b0*/  FMUL.FTZ R53, R2.reuse, R53 ;  /* 0x0000003502357220 */ /* 0x040fe20000410000 */
[----:B------:R-:W-:Y:S01]  /*80c0*/  IADD3 R3, R171, R160, RZ ;  /* 0x000000a0ab037210 */ /* 0x000fe20007ffe0ff */
[C---:B------:R-:W-:Y:S02]  /*80d0*/  FMUL.FTZ R56, R2.reuse, R56 ;  /* 0x0000003802387220 */ /* 0x040fe40000410000 */
[----:B------:R-:W2:Y:S01]  /*80e0*/  MUFU.EX2 R0, R0 ;  /* 0x0000000000007308 */ /* 0x000ea20000000800 */
[----:B------:R-:W-:Y:S01]  /*80f0*/  FMUL.FTZ R57, R2, R57 ;  /* 0x0000003902397220 */ /* 0x000fe20000410000 */
[----:B------:R-:W-:Y:S01]  /*8100*/  IADD3 R103, R168, R3, RZ ;  /* 0x00000003a8677210 */ /* 0x000fe20007ffe0ff */
[----:B------:R-:W3:Y:S01]  /*8110*/  LDSM.16.MT88.4 R28, [R3] ;  /* 0x00000000031c783b */ /* 0x000ee20000004200 */
        /* <DEDUP_REMOVED lines=12> */
[----:B------:R-:W2:Y:S01]  /*81e0*/  LDSM.16.MT88.4 R104, [R103] ;  /* 0x000000006768783b */ /* 0x000ea20000004200 */
[C---:B------:R-:W-:Y:S02]  /*81f0*/  FMUL.FTZ R10, R0.reuse, R110 ;  /* 0x0000006e000a7220 */ /* 0x040fe40000410000 */
[C---:B------:R-:W-:Y:S02]  /*8200*/  FMUL.FTZ R11, R0.reuse, R111 ;  /* 0x0000006f000b7220 */ /* 0x040fe40000410000 */
[C---:B-1----:R-:W-:Y:S03]  /*8210*/  HMMA.16816.F32 R4, R136.reuse, R12, R4 ;  /* 0x0000000c8804723c */ /* 0x042fe60000001804 */
[----:B------:R-:W1:Y:S02]  /*8220*/  LDSM.16.MT88.4 R108, [R102+0x2000] ;  /* 0x00200000666c783b */ /* 0x000e640000004200 */
        /* <DEDUP_REMOVED lines=9> */
[----:B------:R-:W-:Y:S01]  /*82c0*/  LDSM.16.MT88.4 R124, [R3+0x1800] ;  /* 0x00180000037c783b */ /* 0x000fe20000004200 */
[C---:B----4-:R-:W-:Y:S03]  /*82d0*/  HMMA.16816.F32 R12, R136.reuse, R20, R12 ;  /* 0x00000014880c723c */ /* 0x050fe6000000180c */
[C---:B------:R-:W-:Y:S02]  /*82e0*/  FMUL.FTZ R34, R0.reuse, R134 ;  /* 0x0000008600227220 */ /* 0x040fe40000410000 */
[----:B------:R-:W-:Y:S02]  /*82f0*/  FMUL.FTZ R35, R0, R135 ;  /* 0x0000008700237220 */ /* 0x000fe40000410000 */
[----:B------:R-:W-:Y:S01]  /*8300*/  LDSM.16.MT88.4 R132, [R103+0x1800] ;  /* 0x001800006784783b */ /* 0x000fe20000004200 */
[C---:B------:R-:W-:Y:S04]  /*8310*/  HMMA.16816.F32 R16, R136.reuse, R22, R16 ;  /* 0x000000168810723c */ /* 0x040fe80000001810 */
[C---:B------:R-:W-:Y:S02]  /*8320*/  FMUL.FTZ R20, R2.reuse, R120 ;  /* 0x0000007802147220 */ /* 0x040fe40000410000 */
[----:B------:R-:W-:Y:S02]  /*8330*/  FMUL.FTZ R21, R2, R121 ;  /* 0x0000007902157220 */ /* 0x000fe40000410000 */
[C---:B------:R-:W-:Y:S04]  /*8340*/  FMUL.FTZ R22, R0.reuse, R122 ;  /* 0x0000007a00167220 */ /* 0x040fe80000410000 */
[----:B------:R-:W-:Y:S02]  /*8350*/  FMUL.FTZ R23, R0, R123 ;  /* 0x0000007b00177220 */ /* 0x000fe40000410000 */
[--C-:B------:R-:W-:Y:S02]  /*8360*/  FFMA.FTZ R120, R185, c[0x0][0x2d0], -R141.reuse ;  /* 0x0000b400b9787a23 */ /* 0x100fe4000001088d */
[--C-:B------:R-:W-:Y:S02]  /*8370*/  FFMA.FTZ R121, R182, c[0x0][0x2d0], -R141.reuse ;  /* 0x0000b400b6797a23 */ /* 0x100fe4000001088d */
[C---:B------:R-:W-:Y:S01]  /*8380*/  FMUL.FTZ R38, R0.reuse, R38 ;  /* 0x0000002600267220 */ /* 0x040fe20000410000 */
[C---:B---3--:R-:W-:Y:S03]  /*8390*/  HMMA.16816.F32 R20, R136.reuse, R28, R20 ;  /* 0x0000001c8814723c */ /* 0x048fe60000001814 */
        /* <DEDUP_REMOVED lines=11> */
[C---:B--2---:R-:W-:Y:S03]  /*8450*/  HMMA.16816.F32 R28, R136.reuse, R104, R28 ;  /* 0x00000068881c723c */ /* 0x044fe6000000181c */
[C---:B------:R-:W-:Y:S02]  /*8460*/  FMUL.FTZ R51, R0.reuse, R51 ;  /* 0x0000003300337220 */ /* 0x040fe40000410000 */
[C---:B------:R-:W-:Y:S02]  /*8470*/  FMUL.FTZ R54, R0.reuse, R54 ;  /* 0x0000003600367220 */ /* 0x040fe40000410000 */
[C---:B------:R-:W-:Y:S01]  /*8480*/  FMUL.FTZ R55, R0.reuse, R55 ;  /* 0x0000003700377220 */ /* 0x040fe20000410000 */
[C---:B------:R-:W-:Y:S01]  /*8490*/  HMMA.16816.F32 R32, R136.reuse, R106, R32 ;  /* 0x0000006a8820723c */ /* 0x040fe20000001820 */
[----:B------:R-:W2:Y:S03]  /*84a0*/  LDSM.16.MT88.4 R104, [R140+0x2000] ;  /* 0x002000008c68783b */ /* 0x000ea60000004200 */
[C---:B------:R-:W-:Y:S02]  /*84b0*/  FMUL.FTZ R58, R0.reuse, R58 ;  /* 0x0000003a003a7220 */ /* 0x040fe40000410000 */
[C---:B------:R-:W-:Y:S02]  /*84c0*/  FMUL.FTZ R59, R0.reuse, R59 ;  /* 0x0000003b003b7220 */ /* 0x040fe40000410000 */
[C---:B-1----:R-:W-:Y:S04]  /*84d0*/  HMMA.16816.F32 R36, R136.reuse, R108, R36 ;  /* 0x0000006c8824723c */ /* 0x042fe80000001824 */
[C---:B------:R-:W-:Y:S02]  /*84e0*/  FMUL.FTZ R62, R0.reuse, R62 ;  /* 0x0000003e003e7220 */ /* 0x040fe40000410000 */
[C---:B------:R-:W-:Y:S02]  /*84f0*/  FMUL.FTZ R63, R0.reuse, R63 ;  /* 0x0000003f003f7220 */ /* 0x040fe40000410000 */
        /* <DEDUP_REMOVED lines=20> */
[C---:B-1----:R-:W-:Y:S04]  /*8640*/  HMMA.16816.F32 R52, R136.reuse, R108, R52 ;  /* 0x0000006c8834723c */ /* 0x042fe80000001834 */
[----:B------:R-:W-:Y:S02]  /*8650*/  FMUL.FTZ R87, R0, R87 ;  /* 0x0000005700577220 */ /* 0x000fe40000410000 */
[C---:B------:R-:W-:Y:S02]  /*8660*/  FMUL.FTZ R88, R2.reuse, R88 ;  /* 0x0000005802587220 */ /* 0x040fe40000410000 */
[C---:B------:R-:W-:Y:S01]  /*8670*/  HMMA.16816.F32 R56, R136.reuse, R110, R56 ;  /* 0x0000006e8838723c */ /* 0x040fe20000001838 */
[----:B------:R-:W1:Y:S03]  /*8680*/  LDSM.16.MT88.4 R108, [R102+0x4000] ;  /* 0x00400000666c783b */ /* 0x000e660000004200 */
[----:B------:R-:W-:Y:S02]  /*8690*/  FMUL.FTZ R89, R2, R89 ;  /* 0x0000005902597220 */ /* 0x000fe40000410000 */
[C---:B------:R-:W-:Y:S02]  /*86a0*/  FMUL.FTZ R90, R0.reuse, R90 ;  /* 0x0000005a005a7220 */ /* 0x040fe40000410000 */
[----:B------:R-:W-:Y:S04]  /*86b0*/  FMUL.FTZ R91, R0, R91 ;  /* 0x0000005b005b7220 */ /* 0x000fe80000410000 */
[--C-:B------:R-:W-:Y:S02]  /*86c0*/  FFMA.FTZ R112, R143, c[0x0][0x2d0], -R141.reuse ;  /* 0x0000b4008f707a23 */ /* 0x100fe4000001088d */
[C---:B------:R-:W-:Y:S02]  /*86d0*/  FMUL.FTZ R92, R2.reuse, R92 ;  /* 0x0000005c025c7220 */ /* 0x040fe40000410000 */
[----:B------:R3:W4:Y:S01]  /*86e0*/  MUFU.EX2 R180, R112 ;  /* 0x0000007000b47308 */ /* 0x0007220000000800 */
[----:B------:R-:W-:Y:S02]  /*86f0*/  FMUL.FTZ R93, R2, R93 ;  /* 0x0000005d025d7220 */ /* 0x000fe40000410000 */
[C---:B------:R-:W-:Y:S02]  /*8700*/  FMUL.FTZ R94, R0.reuse, R94 ;  /* 0x0000005e005e7220 */ /* 0x040fe40000410000 */
[----:B------:R-:W-:Y:S02]  /*8710*/  FMUL.FTZ R95, R0, R95 ;  /* 0x0000005f005f7220 */ /* 0x000fe40000410000 */
[C---:B------:R-:W-:Y:S01]  /*8720*/  FMUL.FTZ R96, R2.reuse, R96 ;  /* 0x0000006002607220 */ /* 0x040fe20000410000 */
[C---:B--2---:R-:W-:Y:S03]  /*8730*/  HMMA.16816.F32 R60, R136.reuse, R104, R60 ;  /* 0x00000068883c723c */ /* 0x044fe6000000183c */
[----:B------:R-:W-:Y:S02]  /*8740*/  FMUL.FTZ R97, R2, R97 ;  /* 0x0000006102617220 */ /* 0x000fe40000410000 */
[C---:B------:R-:W-:Y:S02]  /*8750*/  FMUL.FTZ R98, R0.reuse, R98 ;  /* 0x0000006200627220 */ /* 0x040fe40000410000 */
[----:B------:R-:W-:Y:S01]  /*8760*/  FMUL.FTZ R99, R0, R99 ;  /* 0x0000006300637220 */ /* 0x000fe20000410000 */
[C---:B------:R-:W-:Y:S01]  /*8770*/  HMMA.16816.F32 R64, R136.reuse, R106, R64 ;  /* 0x0000006a8840723c */ /* 0x040fe20000001840 */
[----:B------:R-:W2:Y:S03]  /*8780*/  LDSM.16.MT88.4 R104, [R140+0x4000] ;  /* 0x004000008c68783b */ /* 0x000ea60000004200 */
[--C-:B------:R-:W-:Y:S02]  /*8790*/  FFMA.FTZ R116, R151, c[0x0][0x2d0], -R141.reuse ;  /* 0x0000b40097747a23 */ /* 0x100fe4000001088d */
[----:B------:R-:W-:Y:S02]  /*87a0*/  FFMA.FTZ R2, R2, R203, R190 ;  /* 0x000000cb02027223 */ /* 0x000fe400000100be */
[C---:B-1----:R-:W-:Y:S04]  /*87b0*/  HMMA.16816.F32 R68, R136.reuse, R108, R68 ;  /* 0x0000006c8844723c */ /* 0x042fe80000001844 */
[----:B---3--:R-:W-:Y:S02]  /*87c0*/  FFMA.FTZ R112, R153, c[0x0][0x2d0], -R142 ;  /* 0x0000b40099707a23 */ /* 0x008fe4000001088e */
[----:B------:R1:W-:Y:S01]  /*87d0*/  MUFU.EX2 R153, R116 ;  /* 0x0000007400997308 */ /* 0x0003e20000000800 */
[----:B------:R-:W-:Y:S01]  /*87e0*/  FFMA.FTZ R0, R0, R202, R188 ;  /* 0x000000ca00007223 */ /* 0x000fe200000100bc */
[C---:B------:R-:W-:Y:S01]  /*87f0*/  HMMA.16816.F32 R72, R136.reuse, R110, R72 ;  /* 0x0000006e8848723c */ /* 0x040fe20000001848 */
[----:B------:R-:W3:Y:S03]  /*8800*/  LDSM.16.MT88.4 R108, [R3+0x4000] ;  /* 0x00400000036c783b */ /* 0x000ee60000004200 */
[----:B------:R-:W-:Y:S02]  /*8810*/  FADD.FTZ R2, R189, R2 ;  /* 0x00000002bd027221 */ /* 0x000fe40000010000 */
[----:B------:R-:W-:Y:S02]  /*8820*/  FADD.FTZ R0, R195, R0 ;  /* 0x00000000c3007221 */ /* 0x000fe40000010000 */
[----:B------:R5:W5:Y:S01]  /*8830*/  MUFU.EX2 R178, R112 ;  /* 0x0000007000b27308 */ /* 0x000b620000000800 */
[----:B------:R-:W-:Y:S03]  /*8840*/  FADD.FTZ R2, R197, R2 ;  /* 0x00000002c5027221 */ /* 0x000fe60000010000 */
[----:B------:R-:W-:Y:S02]  /*8850*/  FADD.FTZ R0, R194, R0 ;  /* 0x00000000c2007221 */ /* 0x000fe40000010000 */
[----:B------:R-:W-:Y:S02]  /*8860*/  FADD.FTZ R2, R196, R2 ;  /* 0x00000002c4027221 */ /* 0x000fe40000010000 */
[----:B------:R-:W-:Y:S02]  /*8870*/  FADD.FTZ R0, R193, R0 ;  /* 0x00000000c1007221 */ /* 0x000fe40000010000 */
[----:B----4-:R-:W-:Y:S02]  /*8880*/  FADD.FTZ R2, R180, R2 ;  /* 0x00000002b4027221 */ /* 0x010fe40000010000 */
[--C-:B-1----:R-:W-:Y:S02]  /*8890*/  FFMA.FTZ R116, R147, c[0x0][0x2d0], -R142.reuse ;  /* 0x0000b40093747a23 */ /* 0x102fe4000001088e */
[----:B------:R-:W-:Y:S01]  /*88a0*/  MUFU.EX2 R147, R120 ;  /* 0x0000007800937308 */ /* 0x000fe20000000800 */
[C---:B--2---:R-:W-:Y:S07]  /*88b0*/  HMMA.16816.F32 R76, R136.reuse, R104, R76 ;  /* 0x00000068884c723c */ /* 0x044fee000000184c */
[--C-:B------:R-:W-:Y:S01]  /*88c0*/  FFMA.FTZ R104, R152, c[0x0][0x2d0], -R141.reuse ;  /* 0x0000b40098687a23 */ /* 0x100fe2000001088d */
[C---:B------:R-:W-:Y:S01]  /*88d0*/  HMMA.16816.F32 R80, R136.reuse, R106, R80 ;  /* 0x0000006a8850723c */ /* 0x040fe20000001850 */
[----:B------:R1:W-:Y:S03]  /*88e0*/  MUFU.EX2 R151, R116 ;  /* 0x0000007400977308 */ /* 0x0003e60000000800 */
[----:B-----5:R-:W-:Y:S02]  /*88f0*/  FFMA.FTZ R112, R154, c[0x0][0x2d0], -R142 ;  /* 0x0000b4009a707a23 */ /* 0x020fe4000001088e */
[----:B------:R-:W-:Y:S02]  /*8900*/  FADD.FTZ R0, R178, R0 ;  /* 0x00000000b2007221 */ /* 0x000fe40000010000 */
[C---:B---3--:R-:W-:Y:S03]  /*8910*/  HMMA.16816.F32 R84, R136.reuse, R108, R84 ;  /* 0x0000006c8854723c */ /* 0x048fe60000001854 */
[----:B------:R2:W3:Y:S04]  /*8920*/  MUFU.EX2 R179, R104 ;  /* 0x0000006800b37308 */ /* 0x0004e80000000800 */
[--C-:B------:R-:W-:Y:S01]  /*8930*/  FFMA.FTZ R108, R148, c[0x0][0x2d0], -R141.reuse ;  /* 0x0000b400946c7a23 */ /* 0x100fe2000001088d */
[C---:B------:R-:W-:Y:S05]  /*8940*/  HMMA.16816.F32 R88, R136.reuse, R110, R88 ;  /* 0x0000006e8858723c */ /* 0x040fea0000001858 */
[----:B------:R4:W5:Y:S01]  /*8950*/  MUFU.EX2 R175, R108 ;  /* 0x0000006c00af7308 */ /* 0x0009620000000800 */
[----:B-1----:R-:W-:Y:S09]  /*8960*/  FFMA.FTZ R116, R144, c[0x0][0x2d0], -R142 ;  /* 0x0000b40090747a23 */ /* 0x002ff2000001088e */
[----:B------:R1:W1:Y:S01]  /*8970*/  MUFU.EX2 R176, R112 ;  /* 0x0000007000b07308 */ /* 0x0002620000000800 */
[----:B--2---:R-:W2:Y:S01]  /*8980*/  LDSM.16.MT88.4 R104, [R103+0x4000] ;  /* 0x004000006768783b */ /* 0x004ea20000004200 */
[----:B---3--:R-:W-:Y:S08]  /*8990*/  FADD.FTZ R2, R179, R2 ;  /* 0x00000002b3027221 */ /* 0x008ff00000010000 */
[----:B------:R3:W-:Y:S01]  /*89a0*/  MUFU.EX2 R152, R116 ;  /* 0x0000007400987308 */ /* 0x0007e20000000800 */
[--C-:B----4-:R-:W-:Y:S02]  /*89b0*/  FFMA.FTZ R108, R149, c[0x0][0x2d0], -R141.reuse ;  /* 0x0000b400956c7a23 */ /* 0x110fe4000001088d */
[----:B-----5:R-:W-:Y:S07]  /*89c0*/  FADD.FTZ R2, R175, R2 ;  /* 0x00000002af027221 */ /* 0x020fee0000010000 */
[----:B------:R4:W5:Y:S01]  /*89d0*/  MUFU.EX2 R174, R108 ;  /* 0x0000006c00ae7308 */ /* 0x0009620000000800 */
[----:B-1----:R-:W-:Y:S01]  /*89e0*/  LDSM.16.MT88.4 R112, [R140+0x800] ;  /* 0x000800008c70783b */ /* 0x002fe20000004200 */
[----:B------:R-:W-:Y:S02]  /*89f0*/  FADD.FTZ R0, R176, R0 ;  /* 0x00000000b0007221 */ /* 0x000fe40000010000 */
[--C-:B---3--:R-:W-:Y:S06]  /*8a00*/  FFMA.FTZ R116, R158, c[0x0][0x2d0], -R141.reuse ;  /* 0x0000b4009e747a23 */ /* 0x108fec000001088d */
[----:B------:R1:W-:Y:S01]  /*8a10*/  MUFU.EX2 R154, R116 ;  /* 0x00000074009a7308 */ /* 0x0003e20000000800 */
[C---:B--2---:R-:W-:Y:S01]  /*8a20*/  HMMA.16816.F32 R92, R136.reuse, R104, R92 ;  /* 0x00000068885c723c */ /* 0x044fe2000000185c */
[----:B----4-:R-:W2:Y:S02]  /*8a30*/  LDSM.16.MT88.4 R108, [R102+0x800] ;  /* 0x00080000666c783b */ /* 0x010ea40000004200 */
[----:B-----5:R-:W-:Y:S04]  /*8a40*/  FADD.FTZ R2, R174, R2 ;  /* 0x00000002ae027221 */ /* 0x020fe80000010000 */
[--C-:B------:R-:W-:Y:S01]  /*8a50*/  FFMA.FTZ R104, R155, c[0x0][0x2d0], -R142.reuse ;  /* 0x0000b4009b687a23 */ /* 0x100fe2000001088e */
[----:B------:R-:W-:Y:S03]  /*8a60*/  HMMA.16816.F32 R96, R136, R106, R96 ;  /* 0x0000006a8860723c */ /* 0x000fe60000001860 */
[----:B------:R3:W4:Y:S01]  /*8a70*/  MUFU.EX2 R160, R104 ;  /* 0x0000006800a07308 */ /* 0x0007220000000800 */
[----:B------:R-:W-:Y:S03]  /*8a80*/  F2FP.PACK_AB R105, R176, R178 ;  /* 0x000000b2b069723e */ /* 0x000fe600000000ff */
[----:B------:R-:W-:Y:S01]  /*8a90*/  F2FP.PACK_AB R106, R174, R175 ;  /* 0x000000afae6a723e */ /* 0x000fe200000000ff */
[--C-:B-1----:R-:W-:Y:S05]  /*8aa0*/  FFMA.FTZ R116, R150, c[0x0][0x2d0], -R141.reuse ;  /* 0x0000b40096747a23 */ /* 0x102fea000001088d */
[----:B------:R1:W-:Y:S01]  /*8ab0*/  MUFU.EX2 R155, R116 ;  /* 0x00000074009b7308 */ /* 0x0003e20000000800 */
[----:B---3--:R-:W-:Y:S02]  /*8ac0*/  FFMA.FTZ R104, R156, c[0x0][0x2d0], -R142 ;  /* 0x0000b4009c687a23 */ /* 0x008fe4000001088e */
[----:B----4-:R-:W-:Y:S07]  /*8ad0*/  FADD.FTZ R0, R160, R0 ;  /* 0x00000000a0007221 */ /* 0x010fee0000010000 */
[----:B------:R3:W4:Y:S01]  /*8ae0*/  MUFU.EX2 R159, R104 ;  /* 0x00000068009f7308 */ /* 0x0007220000000800 */
[--C-:B-1----:R-:W-:Y:S09]  /*8af0*/  FFMA.FTZ R116, R186, c[0x0][0x2d0], -R141.reuse ;  /* 0x0000b400ba747a23 */ /* 0x102ff2000001088d */
[----:B------:R1:W5:Y:S01]  /*8b00*/  MUFU.EX2 R144, R116 ;  /* 0x0000007400907308 */ /* 0x0003620000000800 */
[----:B---3--:R-:W-:Y:S01]  /*8b10*/  F2FP.PACK_AB R104, R179, R180 ;  /* 0x000000b4b368723e */ /* 0x008fe200000000ff */
[C---:B----4-:R-:W-:Y:S01]  /*8b20*/  FADD.FTZ R0, R159.reuse, R0 ;  /* 0x000000009f007221 */ /* 0x050fe20000010000 */
[----:B------:R-:W-:Y:S03]  /*8b30*/  F2FP.PACK_AB R107, R159, R160 ;  /* 0x000000a09f6b723e */ /* 0x000fe600000000ff */
[----:B------:R-:W-:Y:S04]  /*8b40*/  FADD.FTZ R0, R151, R0 ;  /* 0x0000000097007221 */ /* 0x000fe80000010000 */
[C---:B--2---:R-:W-:Y:S01]  /*8b50*/  HMMA.16816.F32 R4, R104.reuse, R108, R4 ;  /* 0x0000006c6804723c */ /* 0x044fe20000001804 */
[----:B-1----:R-:W-:Y:S04]  /*8b60*/  LDSM.16.MT88.4 R116, [R103+0x5000] ;  /* 0x005000006774783b */ /* 0x002fe80000004200 */
[----:B-----5:R-:W-:Y:S01]  /*8b70*/  F2FP.PACK_AB R136, R147, R144 ;  /* 0x000000909388723e */ /* 0x020fe200000000ff */
[----:B------:R-:W-:Y:S02]  /*8b80*/  FADD.FTZ R0, R152, R0 ;  /* 0x0000000098007221 */ /* 0x000fe40000010000 */
        /* <DEDUP_REMOVED lines=29> */
[----:B------:R2:W-:Y:S03]  /*8d60*/  MUFU.EX2 R146, R121 ;  /* 0x0000007900927308 */ /* 0x0005e60000000800 */
[----:B------:R-:W-:Y:S07]  /*8d70*/  FFMA.FTZ R141, R181, c[0x0][0x2d0], -R141 ;  /* 0x0000b400b58d7a23 */ /* 0x000fee000001088d */
[----:B------:R3:W4:Y:S10]  /*8d80*/  MUFU.EX2 R156, R112 ;  /* 0x00000070009c7308 */ /* 0x0007340000000800 */
[----:B------:R-:W5:Y:S01]  /*8d90*/  MUFU.EX2 R148, R141 ;  /* 0x0000008d00947308 */ /* 0x000f620000000800 */
[C---:B-1----:R-:W-:Y:S01]  /*8da0*/  HMMA.16816.F32 R84, R104.reuse, R108, R84 ;  /* 0x0000006c6854723c */ /* 0x042fe20000001854 */
[----:B--2---:R-:W-:Y:S06]  /*8db0*/  LDSM.16.MT88.4 R120, [R140+0x1800] ;  /* 0x001800008c78783b */ /* 0x004fec0000004200 */
[----:B------:R-:W-:Y:S01]  /*8dc0*/  FFMA.FTZ R108, R145, c[0x0][0x2d0], -R142 ;  /* 0x0000b400916c7a23 */ /* 0x000fe2000001088e */
[C---:B------:R-:W-:Y:S01]  /*8dd0*/  HMMA.16816.F32 R88, R104.reuse, R110, R88 ;  /* 0x0000006e6858723c */ /* 0x040fe20000001858 */
[----:B---3--:R-:W1:Y:S02]  /*8de0*/  LDSM.16.MT88.4 R112, [R103+0x4800] ;  /* 0x004800006770783b */ /* 0x008e640000004200 */
[----:B------:R2:W3:Y:S01]  /*8df0*/  MUFU.EX2 R150, R108 ;  /* 0x0000006c00967308 */ /* 0x0004e20000000800 */
[----:B----4-:R-:W-:Y:S04]  /*8e00*/  FADD.FTZ R2, R156, R2 ;  /* 0x000000029c027221 */ /* 0x010fe80000010000 */
[----:B------:R-:W-:Y:S01]  /*8e10*/  FADD.FTZ R2, R153, R2 ;  /* 0x0000000299027221 */ /* 0x000fe20000010000 */
[----:B-----5:R-:W-:Y:S03]  /*8e20*/  F2FP.PACK_AB R138, R148, R146 ;  /* 0x00000092948a723e */ /* 0x020fe600000000ff */
[----:B------:R-:W-:Y:S04]  /*8e30*/  FADD.FTZ R2, R154, R2 ;  /* 0x000000029a027221 */ /* 0x000fe80000010000 */
[----:B------:R-:W-:Y:S01]  /*8e40*/  FADD.FTZ R2, R155, R2 ;  /* 0x000000029b027221 */ /* 0x000fe20000010000 */
[----:B--2---:R-:W2:Y:S01]  /*8e50*/  LDSM.16.MT88.4 R108, [R102+0x1000] ;  /* 0x00100000666c783b */ /* 0x004ea20000004200 */
[----:B---3--:R-:W-:Y:S01]  /*8e60*/  FADD.FTZ R0, R150, R0 ;  /* 0x0000000096007221 */ /* 0x008fe20000010000 */
        /* <DEDUP_REMOVED lines=41> */
[C---:B------:R-:W-:Y:S08]  /*9100*/  HMMA.16816.F32 R88, R104.reuse, R110, R88 ;  /* 0x0000006e6858723c */ /* 0x040ff00000001858 */
[C---:B------:R-:W-:Y:S04]  /*9110*/  HMMA.16816.F32 R92, R104.reuse, R116, R92 ;  /* 0x00000074685c723c */ /* 0x040fe8000000185c */
[--C-:B-1----:R-:W-:Y:S04]  /*9120*/  FFMA.FTZ R112, R183, c[0x0][0x2d0], -R142.reuse ;  /* 0x0000b400b7707a23 */ /* 0x102fe8000001088e */
[----:B------:R-:W-:Y:S01]  /*9130*/  HMMA.16816.F32 R96, R104, R118, R96 ;  /* 0x000000766860723c */ /* 0x000fe20000001860 */
[----:B------:R1:W2:Y:S03]  /*9140*/  MUFU.EX2 R145, R112 ;  /* 0x0000007000917308 */ /* 0x0002a60000000800 */
[--C-:B-1----:R-:W-:Y:S01]  /*9150*/  FFMA.FTZ R112, R187, c[0x0][0x2d0], -R142.reuse ;  /* 0x0000b400bb707a23 */ /* 0x102fe2000001088e */
[----:B--2---:R-:W-:Y:S01]  /*9160*/  F2FP.PACK_AB R137, R145, R143 ;  /* 0x0000008f9189723e */ /* 0x004fe200000000ff */
[----:B------:R-:W-:Y:S05]  /*9170*/  FFMA.FTZ R142, R191, c[0x0][0x2d0], -R142 ;  /* 0x0000b400bf8e7a23 */ /* 0x000fea000001088e */
[----:B------:R1:W-:Y:S10]  /*9180*/  MUFU.EX2 R141, R112 ;  /* 0x00000070008d7308 */ /* 0x0003f40000000800 */
[----:B------:R-:W2:Y:S01]  /*9190*/  MUFU.EX2 R142, R142 ;  /* 0x0000008e008e7308 */ /* 0x000ea20000000800 */
[----:B-1----:R-:W1:Y:S01]  /*91a0*/  LDSM.16.MT88.4 R112, [R102+0x1800] ;  /* 0x001800006670783b */ /* 0x002e620000004200 */
[----:B--2---:R-:W-:Y:S07]  /*91b0*/  F2FP.PACK_AB R139, R142, R141 ;  /* 0x0000008d8e8b723e */ /* 0x004fee00000000ff */
        /* <DEDUP_REMOVED lines=8> */
[C---:B------:R-:W-:Y:S01]  /*9240*/  HMMA.16816.F32 R120, R136.reuse, R124, R20 ;  /* 0x0000007c8878723c */ /* 0x040fe20000001814 */
[----:B------:R-:W-:Y:S07]  /*9250*/  LDSM.16.MT88.4 R20, [R140+0x5800] ;  /* 0x005800008c14783b */ /* 0x000fee0000004200 */
        /* <DEDUP_REMOVED lines=8> */
[----:B------:R2:W5:Y:S07]  /*92e0*/  LDSM.16.MT88.4 R8, [R3+0x5800] ;  /* 0x005800000308783b */ /* 0x00056e0000004200 */
[C---:B---3--:R-:W-:Y:S08]  /*92f0*/  HMMA.16816.F32 R52, R136.reuse, R12, R52 ;  /* 0x0000000c8834723c */ /* 0x048ff00000001834 */
[C---:B------:R-:W-:Y:S08]  /*9300*/  HMMA.16816.F32 R56, R136.reuse, R14, R56 ;  /* 0x0000000e8838723c */ /* 0x040ff00000001838 */
[C---:B----4-:R-:W-:Y:S04]  /*9310*/  HMMA.16816.F32 R60, R136.reuse, R16, R60 ;  /* 0x00000010883c723c */ /* 0x050fe8000000183c */
[----:B--2---:R-:W-:Y:S02]  /*9320*/  FADD.FTZ R3, R149, R0 ;  /* 0x0000000095037221 */ /* 0x004fe40000010000 */
        /* <DEDUP_REMOVED lines=16> */
[C---:B-----5:R-:W-:Y:S08]  /*9430*/  HMMA.16816.F32 R84, R136.reuse, R8, R84 ;  /* 0x000000088854723c */ /* 0x060ff00000001854 */
        /* <DEDUP_REMOVED lines=10> */
[C---:B------:R-:W-:Y:S01]  /*94e0*/  IMAD.SHL.U32 R18, R201.reuse, 0x2, RZ ;  /* 0x00000002c9127824 */ /* 0x040fe200078e00ff */
[----:B------:R-:W-:Y:S01]  /*94f0*/  IADD3 R2, R2, -0x80, RZ ;  /* 0xffffff8002027810 */ /* 0x000fe20007ffe0ff */
[----:B------:R-:W-:Y:S01]  /*9500*/  IMAD.SHL.U32 R17, R200, 0x2, RZ ;  /* 0x00000002c8117824 */ /* 0x000fe200078e00ff */
        /* <DEDUP_REMOVED lines=31> */
.L_x_2788:
[----:B------:R-:W-:-:S05]  /*9700*/  BRA.DIV ~URZ, `(.L_x_2694) ;  /* 0x000093827f007947 */ /* 0x000fca000b800000 */
[----:B------:R-:W3:Y:S01]  /*9710*/  SHFL.IDX PT, R2, R12, RZ, 0x181f ;  /* 0x00181fff0c027589 */ /* 0x000ee200000e0000 */
[----:B------:R-:W-:Y:S01]  /*9720*/  ISETP.GE.AND P5, PT, R192, c[0x0][0x1d4], PT ;  /* 0x00007500c0007a0c */ /* 0x000fe20003fa6270 */
[----:B------:R-:W-:Y:S01]  /*9730*/  IMAD R0, R198, 0x6000, R223 ;  /* 0x00006000c6007824 */ /* 0x000fe200078e02df */
[----:B------:R-:W-:Y:S02]  /*9740*/  ISETP.GE.AND P1, PT, R200, c[0x0][0x1d4], PT ;  /* 0x00007500c8007a0c */ /* 0x000fe40003f26270 */
[C---:B---3--:R-:W-:Y:S02]  /*9750*/  IADD3 R8, P0, R2.reuse, R16, RZ ;  /* 0x0000001002087210 */ /* 0x048fe40007f1e0ff */
[----:B------:R-:W-:Y:S03]  /*9760*/  IADD3 R6, P6, R2, R17, RZ ;  /* 0x0000001102067210 */ /* 0x000fe60007fde0ff */
[C---:B--2---:R-:W-:Y:S01]  /*9770*/  IMAD.X R9, R4.reuse, 0x1, R13, P0 ;  /* 0x0000000104097824 */ /* 0x044fe200000e060d */
        /* <DEDUP_REMOVED lines=14> */
.L_x_2789:
[----:B--2-4-:R-:W-:Y:S02]  /*9860*/  IADD3 R6, -R10, 0x10, RZ ;  /* 0x000000100a067810 */ /* 0x014fe40007ffe1ff */
[----:B------:R-:W-:Y:S02]  /*9870*/  IADD3 R3, -R11, 0x10, RZ ;  /* 0x000000100b037810 */ /* 0x000fe40007ffe1ff */
[----:B------:R-:W-:Y:S02]  /*9880*/  LOP3.LUT R6, R6, 0xf, RZ, 0xc0, !PT ;  /* 0x0000000f06067812 */ /* 0x000fe400078ec0ff */
[----:B------:R-:W-:Y:S02]  /*9890*/  LOP3.LUT R3, R3, 0xf, RZ, 0xc0, !PT ;  /* 0x0000000f03037812 */ /* 0x000fe400078ec0ff */
[----:B------:R-:W-:Y:S02]  /*98a0*/  IADD3 R7, -R5, 0x10, RZ ;  /* 0x0000001005077810 */ /* 0x000fe40007ffe1ff */
[-C--:B------:R-:W-:Y:S02]  /*98b0*/  IADD3 R6, P6, P5, R6, R2.reuse, R17 ;  /* 0x0000000206067210 */ /* 0x080fe40007dde011 */
[----:B------:R-:W-:Y:S02]  /*98c0*/  IADD3 R8, P1, P0, R3, R2, R16 ;  /* 0x0000000203087210 */ /* 0x000fe4000783e010 */
[----:B------:R-:W-:Y:S02]  /*98d0*/  LOP3.LUT R3, R7, 0xf, RZ, 0xc0, !PT ;  /* 0x0000000f07037812 */ /* 0x000fe400078ec0ff */
        /* <DEDUP_REMOVED lines=13> */
.L_x_2692:
[----:B------:R-:W-:Y:S05]  /*99b0*/  BSYNC B0 ;  /* 0x0000000000007941 */ /* 0x000fea0003800000 */
.L_x_2691:
[C---:B------:R-:W-:Y:S01]  /*99c0*/  ISETP.GT.AND P0, PT, R172.reuse, R208, PT ;  /* 0x000000d0ac00720c */ /* 0x040fe20003f04270 */
[----:B------:R-:W0:Y:S01]  /*99d0*/  LDGDEPBAR ;  /* 0x00000000000079af */ /* 0x000e220000000000 */
[C---:B------:R-:W-:Y:S01]  /*99e0*/  ISETP.GE.AND P1, PT, R161.reuse, 0x1, PT ;  /* 0x00000001a100780c */ /* 0x040fe20003f26270 */
[----:B------:R-:W-:Y:S01]  /*99f0*/  IMAD.MOV.U32 R103, RZ, RZ, R100 ;  /* 0x000000ffff677224 */ /* 0x000fe200078e0064 */
[----:B-1----:R-:W-:Y:S01]  /*9a00*/  IADD3 R0, R161, 0x1, RZ ;  /* 0x00000001a1007810 */ /* 0x002fe20007ffe0ff */
[----:B------:R-:W-:Y:S01]  /*9a10*/  IMAD.MOV.U32 R102, RZ, RZ, R101 ;  /* 0x000000ffff667224 */ /* 0x000fe200078e0065 */
[----:B------:R-:W-:Y:S02]  /*9a20*/  IADD3 R172, R172, -0x1, RZ ;  /* 0xffffffffacac7810 */ /* 0x000fe40007ffe0ff */
[----:B------:R-:W-:Y:S05]  /*9a30*/  SEL R161, R0, RZ, !P1 ;  /* 0x000000ff00a17207 */ /* 0x000fea0004800000 */
[----:B------:R-:W-:-:S05]  /*9a40*/  @P0 BRA `(.L_x_2695) ;  /* 0xffffcc9000000947 */ /* 0x000fca000383ffff */
.L_x_2686:
[----:B------:R-:W-:Y:S01]  /*9a50*/  ISETP.GE.AND P0, PT, R172, R204, PT ;  /* 0x000000ccac00720c */ /* 0x000fe20003f06270 */
[----:B------:R-:W-:Y:S01]  /*9a60*/  IMAD.MOV.U32 R182, RZ, RZ, 0x1f ;  /* 0x0000001fffb67424 */ /* 0x000fe200078e00ff */
[----:B------:R-:W-:-:S11]  /*9a70*/  MOV R181, 0xffffffff ;  /* 0xffffffff00b57802 */ /* 0x000fd60000000f00 */
[----:B------:R-:W-:Y:S05]  /*9a80*/  @!P0 BRA `(.L_x_2696) ;  /* 0x00002ea000008947 */ /* 0x000fea0003800000 */
[----:B------:R-:W-:Y:S02]  /*9a90*/  MOV R102, R100 ;  /* 0x0000006400667202 */ /* 0x000fe40000000f00 */
[----:B------:R-:W-:Y:S02]  /*9aa0*/  MOV R0, R101 ;  /* 0x0000006500007202 */ /* 0x000fe40000000f00 */
.L_x_2706:
        /* <DEDUP_REMOVED lines=43> */
.L_x_2790:
        /* <DEDUP_REMOVED lines=22> */
.L_x_2791:
        /* <DEDUP_REMOVED lines=21> */
.L_x_2698:
[----:B------:R-:W-:Y:S05]  /*a010*/  BSYNC B0 ;  /* 0x0000000000007941 */ /* 0x000fea0003800000 */
.L_x_2697:
        /* <DEDUP_REMOVED lines=25> */
[----:B------:R-:W-:Y:S01]  /*a1b0*/  IMAD.IADD R156, R166, 0x1, R103 ;  /* 0x00000001a69c7824 */ /* 0x000fe200078e0267 */
        /* <DEDUP_REMOVED lines=13> */
[----:B------:R-:W2:Y:S07]  /*a290*/  LDSM.16.M88.4 R136, [R156+0x800] ;  /* 0x000800009c88783b */ /* 0x000eae0000000200 */
        /* <DEDUP_REMOVED lines=149> */
.L_x_2792:
        /* <DEDUP_REMOVED lines=21> */
[--C-:B-1----:R-:W-:Y:S02]  /*ad40*/  FFMA.FTZ R100, R9, c[0x0][0x2d0], -R3.reuse ;  /* 0x0000b40009647a23 */ /* 0x102fe40000010803 */
        /* <DEDUP_REMOVED lines=81> */
[----:B------:R-:W-:Y:S02]  /*b260*/  FFMA.FTZ R159, R31, c[0x0][0x2d0], -R3 ;  /* 0x0000b4001f9f7a23 */ /* 0x000fe40000010803 */
[----:B------:R-:W-:Y:S02]  /*b270*/  FADD.FTZ R3, R12, R4 ;  /* 0x000000040c037221 */ /* 0x000fe40000010000 */
[C---:B------:R-:W-:Y:S01]  /*b280*/  FMUL.FTZ R4, R2.reuse, R104 ;  /* 0x0000006802047220 */ /* 0x040fe20000410000 */
[----:B------:R3:W-:Y:S01]  /*b290*/  MUFU.EX2 R124, R10 ;  /* 0x0000000a007c7308 */ /* 0x0007e20000000800 */
[----:B------:R-:W-:Y:S02]  /*b2a0*/  FADD.FTZ R3, R5, R3 ;  /* 0x0000000305037221 */ /* 0x000fe40000010000 */
        /* <DEDUP_REMOVED lines=9> */
[----:B------:R-:W-:Y:S01]  /*b340*/  FMUL.FTZ R97, R2, R97 ;  /* 0x0000006102617220 */ /* 0x000fe20000410000 */
[----:B------:R-:W-:Y:S01]  /*b350*/  IADD3 R2, R170, R160, RZ ;  /* 0x000000a0aa027210 */ /* 0x000fe20007ffe0ff */
[----:B-1----:R-:W-:Y:S01]  /*b360*/  FFMA.FTZ R6, R0, R202, R14 ;  /* 0x000000ca00067223 */ /* 0x002fe2000001000e */
[----:B------:R-:W-:Y:S01]  /*b370*/  MUFU.EX2 R109, R149 ;  /* 0x00000095006d7308 */ /* 0x000fe20000000800 */
[----:B------:R-:W-:Y:S01]  /*b380*/  FADD.FTZ R3, R137, R3 ;  /* 0x0000000389037221 */ /* 0x000fe20000010000 */
[----:B------:R-:W-:Y:S01]  /*b390*/  IADD3 R102, R168, R2, RZ ;  /* 0x00000002a8667210 */ /* 0x000fe20007ffe0ff */
[----:B------:R-:W1:Y:S01]  /*b3a0*/  LDSM.16.MT88.4 R140, [R2] ;  /* 0x00000000028c783b */ /* 0x000e620000004200 */
[C---:B--2---:R-:W-:Y:S01]  /*b3b0*/  FADD.FTZ R120, R7.reuse, R6 ;  /* 0x0000000607787221 */ /* 0x044fe20000010000 */
[----:B------:R-:W-:Y:S01]  /*b3c0*/  F2FP.PACK_AB R137, R7, R14 ;  /* 0x0000000e0789723e */ /* 0x000fe200000000ff */
[C---:B------:R-:W-:Y:S02]  /*b3d0*/  FMUL.FTZ R6, R0.reuse, R106 ;  /* 0x0000006a00067220 */ /* 0x040fe40000410000 */
[C---:B------:R-:W-:Y:S02]  /*b3e0*/  FMUL.FTZ R7, R0.reuse, R107 ;  /* 0x0000006b00077220 */ /* 0x040fe40000410000 */
[C---:B---3--:R-:W-:Y:S01]  /*b3f0*/  FMUL.FTZ R10, R0.reuse, R110 ;  /* 0x0000006e000a7220 */ /* 0x048fe20000410000 */
[----:B------:R-:W2:Y:S01]  /*b400*/  LDSM.16.MT88.4 R104, [R102] ;  /* 0x000000006668783b */ /* 0x000ea20000004200 */
[----:B----4-:R-:W-:Y:S01]  /*b410*/  F2FP.PACK_AB R139, R125, R124 ;  /* 0x0000007c7d8b723e */ /* 0x010fe200000000ff */
[C---:B------:R-:W-:Y:S01]  /*b420*/  FMUL.FTZ R14, R0.reuse, R114 ;  /* 0x00000072000e7220 */ /* 0x040fe20000410000 */
[----:B------:R-:W-:Y:S01]  /*b430*/  MUFU.EX2 R110, R148 ;  /* 0x00000094006e7308 */ /* 0x000fe20000000800 */
[C---:B------:R-:W-:Y:S02]  /*b440*/  FMUL.FTZ R15, R0.reuse, R115 ;  /* 0x00000073000f7220 */ /* 0x040fe40000410000 */
[C---:B------:R-:W-:Y:S02]  /*b450*/  FMUL.FTZ R26, R0.reuse, R126 ;  /* 0x0000007e001a7220 */ /* 0x040fe40000410000 */
[C---:B------:R-:W-:Y:S02]  /*b460*/  FMUL.FTZ R27, R0.reuse, R127 ;  /* 0x0000007f001b7220 */ /* 0x040fe40000410000 */
[C---:B------:R-:W-:Y:S02]  /*b470*/  FMUL.FTZ R34, R0.reuse, R134 ;  /* 0x0000008600227220 */ /* 0x040fe40000410000 */
[----:B------:R-:W-:Y:S01]  /*b480*/  FMUL.FTZ R35, R0, R135 ;  /* 0x0000008700237220 */ /* 0x000fe20000410000 */
        /* <DEDUP_REMOVED lines=11> */
[C---:B-1----:R-:W-:Y:S02]  /*b540*/  HMMA.16816.F32 R4, R136.reuse, R140, R4 ;  /* 0x0000008c8804723c */ /* 0x042fe40000001804 */
[----:B------:R-:W-:Y:S03]  /*b550*/  MUFU.EX2 R118, R179 ;  /* 0x000000b300767308 */ /* 0x000fe60000000800 */
[C---:B------:R-:W-:Y:S02]  /*b560*/  FMUL.FTZ R39, R0.reuse, R39 ;  /* 0x0000002700277220 */ /* 0x040fe40000410000 */
[C---:B------:R-:W-:Y:S01]  /*b570*/  FMUL.FTZ R42, R0.reuse, R42 ;  /* 0x0000002a002a7220 */ /* 0x040fe20000410000 */
[C---:B------:R-:W-:Y:S04]  /*b580*/  HMMA.16816.F32 R8, R136.reuse, R142, R8 ;  /* 0x0000008e8808723c */ /* 0x040fe80000001808 */
[----:B------:R-:W-:Y:S01]  /*b590*/  MUFU.EX2 R123, R144 ;  /* 0x00000090007b7308 */ /* 0x000fe20000000800 */
[C---:B------:R-:W-:Y:S02]  /*b5a0*/  FMUL.FTZ R43, R0.reuse, R43 ;  /* 0x0000002b002b7220 */ /* 0x040fe40000410000 */
[C---:B------:R-:W-:Y:S01]  /*b5b0*/  FMUL.FTZ R46, R0.reuse, R46 ;  /* 0x0000002e002e7220 */ /* 0x040fe20000410000 */
[C---:B--2---:R-:W-:Y:S04]  /*b5c0*/  HMMA.16816.F32 R12, R136.reuse, R104, R12 ;  /* 0x00000068880c723c */ /* 0x044fe8000000180c */
[C---:B------:R-:W-:Y:S02]  /*b5d0*/  FMUL.FTZ R47, R0.reuse, R47 ;  /* 0x0000002f002f7220 */ /* 0x040fe40000410000 */
[----:B------:R-:W-:Y:S01]  /*b5e0*/  MUFU.EX2 R122, R146 ;  /* 0x00000092007a7308 */ /* 0x000fe20000000800 */
[C---:B------:R-:W-:Y:S01]  /*b5f0*/  FMUL.FTZ R50, R0.reuse, R50 ;  /* 0x0000003200327220 */ /* 0x040fe20000410000 */
[C---:B------:R-:W-:Y:S04]  /*b600*/  HMMA.16816.F32 R16, R136.reuse, R106, R16 ;  /* 0x0000006a8810723c */ /* 0x040fe80000001810 */
[C---:B------:R-:W-:Y:S02]  /*b610*/  FMUL.FTZ R51, R0.reuse, R51 ;  /* 0x0000003300337220 */ /* 0x040fe40000410000 */
[C---:B------:R-:W-:Y:S02]  /*b620*/  FMUL.FTZ R54, R0.reuse, R54 ;  /* 0x0000003600367220 */ /* 0x040fe40000410000 */
[----:B------:R-:W1:Y:S01]  /*b630*/  MUFU.EX2 R148, R147 ;  /* 0x0000009300947308 */ /* 0x000e620000000800 */
[C---:B------:R-:W-:Y:S03]  /*b640*/  FMUL.FTZ R55, R0.reuse, R55 ;  /* 0x0000003700377220 */ /* 0x040fe60000410000 */
[C---:B------:R-:W-:Y:S02]  /*b650*/  FMUL.FTZ R58, R0.reuse, R58 ;  /* 0x0000003a003a7220 */ /* 0x040fe40000410000 */
[C---:B------:R-:W-:Y:S02]  /*b660*/  FMUL.FTZ R59, R0.reuse, R59 ;  /* 0x0000003b003b7220 */ /* 0x040fe40000410000 */
[C---:B------:R-:W-:Y:S02]  /*b670*/  FMUL.FTZ R62, R0.reuse, R62 ;  /* 0x0000003e003e7220 */ /* 0x040fe40000410000 */
        /* <DEDUP_REMOVED lines=33> */
[----:B------:R-:W-:Y:S01]  /*b890*/  LDSM.16.MT88.4 R132, [R3+0x1800] ;  /* 0x001800000384783b */ /* 0x000fe20000004200 */
[----:B------:R-:W-:Y:S01]  /*b8a0*/  F2FP.PACK_AB R109, R123, R121 ;  /* 0x000000797b6d723e */ /* 0x000fe200000000ff */
[----:B------:R-:W-:Y:S07]  /*b8b0*/  FADD.FTZ R103, R113, R103 ;  /* 0x0000006771677221 */ /* 0x000fee0000010000 */
[----:B------:R-:W3:Y:S10]  /*b8c0*/  MUFU.EX2 R142, R159 ;  /* 0x0000009f008e7308 */ /* 0x000ef40000000800 */
[----:B------:R-:W-:Y:S01]  /*b8d0*/  MUFU.EX2 R141, R175 ;  /* 0x000000af008d7308 */ /* 0x000fe20000000800 */
[----:B--2---:R-:W-:Y:S04]  /*b8e0*/  FADD.FTZ R103, R112, R103 ;  /* 0x0000006770677221 */ /* 0x004fe80000010000 */
[----:B------:R-:W-:Y:S05]  /*b8f0*/  FADD.FTZ R103, R117, R103 ;  /* 0x0000006775677221 */ /* 0x000fea0000010000 */
[----:B------:R-:W2:Y:S01]  /*b900*/  MUFU.EX2 R140, R180 ;  /* 0x000000b4008c7308 */ /* 0x000ea20000000800 */
        /* <DEDUP_REMOVED lines=33> */
[----:B--2---:R-:W-:Y:S01]  /*bb20*/  F2FP.PACK_AB R139, R140, R141 ;  /* 0x0000008d8c8b723e */ /* 0x004fe200000000ff */
        /* <DEDUP_REMOVED lines=51> */
[C---:B--2---:R-:W-:Y:S01]  /*be60*/  HMMA.16816.F32 R12, R104.reuse, R112, R12 ;  /* 0x00000070680c723c */ /* 0x044fe2000000180c */
[----:B------:R-:W-:Y:S07]  /*be70*/  LDSM.16.MT88.4 R116, [R102+0x1800] ;  /* 0x001800006674783b */ /* 0x000fee0000004200 */
        /* <DEDUP_REMOVED lines=29> */
[----:B------:R-:W-:Y:S03]  /*c050*/  LDSM.16.MT88.4 R124, [R0+0x1800] ;  /* 0x00180000007c783b */ /* 0x000fe60000004200 */
[----:B------:R-:W-:Y:S04]  /*c060*/  FADD.FTZ R108, R121, R108 ;  /* 0x0000006c796c7221 */ /* 0x000fe80000010000 */
[C---:B--2---:R-:W-:Y:S04]  /*c070*/  HMMA.16816.F32 R92, R104.reuse, R112, R92 ;  /* 0x00000070685c723c */ /* 0x044fe8000000185c */
[----:B------:R-:W-:Y:S02]  /*c080*/  FADD.FTZ R120, R123, R108 ;  /* 0x0000006c7b787221 */ /* 0x000fe40000010000 */
[----:B------:R-:W1:Y:S02]  /*c090*/  LDSM.16.MT88.4 R108, [R2+0x1800] ;  /* 0x00180000026c783b */ /* 0x000e640000004200 */
[----:B------:R-:W-:Y:S04]  /*c0a0*/  HMMA.16816.F32 R96, R104, R114, R96 ;  /* 0x000000726860723c */ /* 0x000fe80000001860 */
[----:B------:R-:W-:Y:S04]  /*c0b0*/  FADD.FTZ R103, R122, R120 ;  /* 0x000000787a677221 */ /* 0x000fe80000010000 */
[C---:B-1----:R-:W-:Y:S01]  /*c0c0*/  HMMA.16816.F32 R104, R136.reuse, R108, R4 ;  /* 0x0000006c8868723c */ /* 0x042fe20000001804 */
[----:B------:R-:W1:Y:S07]  /*c0d0*/  LDSM.16.MT88.4 R4, [R2+0x3800] ;  /* 0x003800000204783b */ /* 0x000e6e0000004200 */
[C---:B------:R-:W-:Y:S01]  /*c0e0*/  HMMA.16816.F32 R108, R136.reuse, R110, R8 ;  /* 0x0000006e886c723c */ /* 0x040fe20000001808 */
[----:B------:R-:W2:Y:S07]  /*c0f0*/  LDSM.16.MT88.4 R8, [R102+0x3800] ;  /* 0x003800006608783b */ /* 0x000eae0000004200 */
[C---:B------:R-:W-:Y:S01]  /*c100*/  HMMA.16816.F32 R112, R136.reuse, R116, R12 ;  /* 0x000000748870723c */ /* 0x040fe2000000180c */
[----:B------:R-:W3:Y:S07]  /*c110*/  LDSM.16.MT88.4 R12, [R0+0x3800] ;  /* 0x00380000000c783b */ /* 0x000eee0000004200 */
[C---:B------:R-:W-:Y:S01]  /*c120*/  HMMA.16816.F32 R116, R136.reuse, R118, R16 ;  /* 0x000000768874723c */ /* 0x040fe20000001810 */
[----:B------:R-:W-:Y:S07]  /*c130*/  LDSM.16.MT88.4 R16, [R102+0x5800] ;  /* 0x005800006610783b */ /* 0x000fee0000004200 */
[C---:B------:R-:W-:Y:S01]  /*c140*/  HMMA.16816.F32 R120, R136.reuse, R124, R20 ;  /* 0x0000007c8878723c */ /* 0x040fe20000001814 */
[----:B------:R4:W-:Y:S07]  /*c150*/  LDSM.16.MT88.4 R20, [R0+0x5800] ;  /* 0x005800000014783b */ /* 0x0009ee0000004200 */
[C---:B------:R-:W-:Y:S08]  /*c160*/  HMMA.16816.F32 R124, R136.reuse, R126, R24 ;  /* 0x0000007e887c723c */ /* 0x040ff00000001818 */
[C---:B------:R-:W-:Y:S08]  /*c170*/  HMMA.16816.F32 R128, R136.reuse, R132, R28 ;  /* 0x000000848880723c */ /* 0x040ff0000000181c */
[C---:B------:R-:W-:Y:S04]  /*c180*/  HMMA.16816.F32 R132, R136.reuse, R134, R32 ;  /* 0x000000868884723c */ /* 0x040fe80000001820 */
[----:B----4-:R-:W-:Y:S04]  /*c190*/  FADD.FTZ R0, R148, R103 ;  /* 0x0000006794007221 */ /* 0x010fe80000010000 */
[C---:B-1----:R-:W-:Y:S04]  /*c1a0*/  HMMA.16816.F32 R36, R136.reuse, R4, R36 ;  /* 0x000000048824723c */ /* 0x042fe80000001824 */
[----:B------:R-:W-:Y:S04]  /*c1b0*/  FADD.FTZ R0, R146, R0 ;  /* 0x0000000092007221 */ /* 0x000fe80000010000 */
[C---:B------:R-:W-:Y:S01]  /*c1c0*/  HMMA.16816.F32 R40, R136.reuse, R6, R40 ;  /* 0x000000068828723c */ /* 0x040fe20000001828 */
[----:B------:R-:W1:Y:S03]  /*c1d0*/  LDSM.16.MT88.4 R4, [R3+0x3800] ;  /* 0x003800000304783b */ /* 0x000e660000004200 */
[----:B------:R-:W-:Y:S04]  /*c1e0*/  FADD.FTZ R0, R147, R0 ;  /* 0x0000000093007221 */ /* 0x000fe80000010000 */
[C---:B--2---:R-:W-:Y:S04]  /*c1f0*/  HMMA.16816.F32 R44, R136.reuse, R8, R44 ;  /* 0x00000008882c723c */ /* 0x044fe8000000182c */
[----:B------:R-:W-:Y:S04]  /*c200*/  FADD.FTZ R0, R144, R0 ;  /* 0x0000000090007221 */ /* 0x000fe80000010000 */
[C---:B------:R-:W-:Y:S01]  /*c210*/  HMMA.16816.F32 R48, R136.reuse, R10, R48 ;  /* 0x0000000a8830723c */ /* 0x040fe20000001830 */
[----:B------:R2:W4:Y:S03]  /*c220*/  LDSM.16.MT88.4 R8, [R2+0x5800] ;  /* 0x005800000208783b */ /* 0x0005260000004200 */
[----:B------:R-:W-:Y:S04]  /*c230*/  FADD.FTZ R0, R145, R0 ;  /* 0x0000000091007221 */ /* 0x000fe80000010000 */
[C---:B---3--:R-:W-:Y:S04]  /*c240*/  HMMA.16816.F32 R52, R136.reuse, R12, R52 ;  /* 0x0000000c8834723c */ /* 0x048fe80000001834 */
[----:B------:R-:W-:Y:S04]  /*c250*/  FADD.FTZ R0, R143, R0 ;  /* 0x000000008f007221 */ /* 0x000fe80000010000 */
[C---:B------:R-:W-:Y:S01]  /*c260*/  HMMA.16816.F32 R56, R136.reuse, R14, R56 ;  /* 0x0000000e8838723c */ /* 0x040fe20000001838 */
[----:B------:R-:W3:Y:S03]  /*c270*/  LDSM.16.MT88.4 R12, [R3+0x5800] ;  /* 0x00580000030c783b */ /* 0x000ee60000004200 */
[----:B------:R-:W-:Y:S01]  /*c280*/  FADD.FTZ R0, R142, R0 ;  /* 0x000000008e007221 */ /* 0x000fe20000010000 */
[----:B--2---:R-:W-:Y:S03]  /*c290*/  IADD3 R2, R172, -0x2, RZ ;  /* 0xfffffffeac027810 */ /* 0x004fe60007ffe0ff */
        /* <DEDUP_REMOVED lines=19> */
[C---:B------:R-:W-:Y:S01]  /*c3d0*/  IMAD.SHL.U32 R18, R201.reuse, 0x2, RZ ;  /* 0x00000002c9127824 */ /* 0x040fe200078e00ff */
[----:B------:R-:W-:Y:S01]  /*c3e0*/  IADD3 R2, R2, -0x80, R207 ;  /* 0xffffff8002027810 */ /* 0x000fe20007ffe0cf */
[----:B------:R-:W-:Y:S01]  /*c3f0*/  IMAD.SHL.U32 R17, R200, 0x2, RZ ;  /* 0x00000002c8117824 */ /* 0x000fe200078e00ff */
        /* <DEDUP_REMOVED lines=30> */
.L_x_2793:
        /* <DEDUP_REMOVED lines=21> */
.L_x_2794:
[----:B--23--:R-:W-:Y:S02]  /*c730*/  IADD3 R3, -R5, 0x10, RZ ;  /* 0x0000001005037810 */ /* 0x00cfe40007ffe1ff */
[----:B------:R-:W-:Y:S02]  /*c740*/  IADD3 R6, -R10, 0x10, RZ ;  /* 0x000000100a067810 */ /* 0x000fe40007ffe1ff */
[----:B------:R-:W-:Y:S02]  /*c750*/  LOP3.LUT R3, R3, 0xf, RZ, 0xc0, !PT ;  /* 0x0000000f03037812 */ /* 0x000fe400078ec0ff */
[----:B------:R-:W-:Y:S02]  /*c760*/  IADD3 R9, -R7, 0x10, RZ ;  /* 0x0000001007097810 */ /* 0x000fe40007ffe1ff */
[----:B------:R-:W-:Y:S02]  /*c770*/  IADD3 R8, P5, P4, R3, R2, R16 ;  /* 0x0000000203087210 */ /* 0x000fe40007cbe010 */
[----:B------:R-:W-:Y:S02]  /*c780*/  ISETP.NE.U32.AND P6, PT, R5, RZ, PT ;  /* 0x000000ff0500720c */ /* 0x000fe40003fc5070 */
[----:B------:R-:W-:Y:S02]  /*c790*/  LOP3.LUT R6, R6, 0xf, RZ, 0xc0, !PT ;  /* 0x0000000f06067812 */ /* 0x000fe400078ec0ff */
[----:B------:R-:W-:Y:S02]  /*c7a0*/  LOP3.LUT R3, R9, 0xf, RZ, 0xc0, !PT ;  /* 0x0000000f09037812 */ /* 0x000fe400078ec0ff */
[----:B------:R-:W-:Y:S02]  /*c7b0*/  IADD3.X R9, RZ, R4, R13, P5, P4 ;  /* 0x00000004ff097210 */ /* 0x000fe40002fe840d */
[----:B------:R-:W-:Y:S02]  /*c7c0*/  ISETP.NE.U32.AND P5, PT, R10, RZ, PT ;  /* 0x000000ff0a00720c */ /* 0x000fe40003fa5070 */
[----:B------:R-:W-:Y:S02]  /*c7d0*/  IADD3 R6, P1, P0, R6, R2, R17 ;  /* 0x0000000206067210 */ /* 0x000fe4000783e011 */
[----:B------:R-:W-:Y:S01]  /*c7e0*/  ISETP.NE.U32.AND P4, PT, R7, RZ, PT ;  /* 0x000000ff0700720c */ /* 0x000fe20003f85070 */
[----:B------:R-:W-:Y:S01]  /*c7f0*/  @!PT LDS RZ, [RZ] ;  /* 0x00000000fffff984 */ /* 0x000fe20000000800 */
[----:B------:R-:W-:Y:S01]  /*c800*/  @!PT LDS RZ, [RZ] ;  /* 0x00000000fffff984 */ /* 0x000fe20000000800 */
[----:B------:R-:W-:Y:S01]  /*c810*/  @!PT LDS RZ, [RZ] ;  /* 0x00000000fffff984 */ /* 0x000fe20000000800 */
[----:B------:R1:W-:Y:S01]  /*c820*/  LDGSTS.E.BYPASS.LTC128B.128.ZFILL [R0+0x1000], [R8.64], P6 ;  /* 0x0100000008007fae */ /* 0x0003e2000b141d48 */
[----:B------:R-:W-:Y:S02]  /*c830*/  IADD3.X R7, RZ, R4, R14, P1, P0 ;  /* 0x00000004ff077210 */ /* 0x000fe40000fe040e */
[----:B------:R-:W-:Y:S04]  /*c840*/  IADD3 R2, P1, P0, R3, R2, R18 ;  /* 0x0000000203027210 */ /* 0x000fe8000783e012 */
[----:B------:R-:W-:Y:S01]  /*c850*/  IADD3.X R3, RZ, R4, R15, P1, P0 ;  /* 0x00000004ff037210 */ /* 0x000fe20000fe040f */
[----:B------:R1:W-:Y:S04]  /*c860*/  LDGSTS.E.BYPASS.LTC128B.128.ZFILL [R0+0x3000], [R6.64], P5 ;  /* 0x0300000006007fae */ /* 0x0003e8000a941d48 */
[----:B------:R1:W-:Y:S04]  /*c870*/  LDGSTS.E.BYPASS.LTC128B.128.ZFILL [R0+0x5000], [R2.64], P4 ;  /* 0x0500000002007fae */ /* 0x0003e8000a141d48 */
.L_x_2703:
[----:B------:R-:W-:Y:S05]  /*c880*/  BSYNC B0 ;  /* 0x0000000000007941 */ /* 0x000fea0003800000 */
.L_x_2702:
        /* <DEDUP_REMOVED lines=10> */
.L_x_2696:
[----:B------:R-:W-:Y:S05]  /*c930*/  BRA.DIV ~URZ, `(.L_x_2707) ;  /* 0x000069827f007947 */ /* 0x000fea000b800000 */
[----:B------:R1:W2:Y:S02]  /*c940*/  SHFL.BFLY PT, R0, R203, 0x2, 0x1f ;  /* 0x0c401f00cb007f89 */ /* 0x0002a400000e0000 */
.L_x_2795:
[----:B--2---:R-:W-:Y:S01]  /*c950*/  FADD.FTZ R0, R0, R203 ;  /* 0x000000cb00007221 */ /* 0x004fe20000010000 */
[----:B------:R-:W-:Y:S05]  /*c960*/  BRA.DIV ~URZ, `(.L_x_2708) ;  /* 0x000069b27f007947 */ /* 0x000fea000b800000 */
[----:B------:R-:W2:Y:S04]  /*c970*/  SHFL.BFLY PT, R2, R202, 0x2, 0x1f ;  /* 0x0c401f00ca027f89 */ /* 0x000ea800000e0000 */
[----:B------:R-:W3:Y:S01]  /*c980*/  SHFL.BFLY PT, R5, R0, 0x1, 0x1f ;  /* 0x0c201f0000057f89 */ /* 0x000ee200000e0000 */
[----:B--2---:R-:W-:-:S02]  /*c990*/  FADD.FTZ R4, R2, R202 ;  /* 0x000000ca02047221 */ /* 0x004fc40000010000 */
[----:B---3--:R-:W-:-:S03]  /*c9a0*/  FADD.FTZ R0, R0, R5 ;  /* 0x0000000500007221 */ /* 0x008fc60000010000 */
[----:B------:R2:W3:Y:S04]  /*c9b0*/  SHFL.BFLY PT, R3, R4, 0x1, 0x1f ;  /* 0x0c201f0004037f89 */ /* 0x0004e800000e0000 */
.L_x_2796:
        /* <DEDUP_REMOVED lines=74> */
[C---:B------:R-:W-:Y:S02]  /*ce60*/  FMUL.FTZ R123, R0.reuse, R127 ;  /* 0x0000007f007b7220 */ /* 0x040fe40000410000 */
[C---:B------:R-:W-:Y:S02]  /*ce70*/  FMUL.FTZ R110, R0.reuse, R130 ;  /* 0x00000082006e7220 */ /* 0x040fe40000410000 */
[----:B------:R-:W-:Y:S02]  /*ce80*/  FMUL.FTZ R111, R0, R131 ;  /* 0x00000083006f7220 */ /* 0x000fe40000410000 */
[----:B-----5:R-:W-:Y:S02]  /*ce90*/  @P0 FMUL.FTZ R2, R2, 0.69314718246459960938 ;  /* 0x3f31721802020820 */ /* 0x020fe40000410000 */
        /* <DEDUP_REMOVED lines=39> */
.L_x_2661:
        /* <DEDUP_REMOVED lines=17> */
.L_x_2710:
[----:B------:R-:W-:Y:S05]  /*d220*/  BSYNC B0 ;  /* 0x0000000000007941 */ /* 0x000fea0003800000 */
.L_x_2709:
        /* <DEDUP_REMOVED lines=8> */
[----:B------:R-:W4:Y:S01]  /*d2b0*/  LDL R6, [R1] ;  /* 0x0000000001067983 */ /* 0x000f220000100800 */
        /* <DEDUP_REMOVED lines=27> */
[----:B--2---:R1:W-:Y:S04]  /*d470*/  STS [R8], R3 ;  /* 0x0000000308007388 */ /* 0x0043e80000000800 */
[----:B------:R2:W-:Y:S04]  /*d480*/  STS [R8+0x400], R0 ;  /* 0x0004000008007388 */ /* 0x0005e80000000800 */
[----:B---3--:R3:W-:Y:S01]  /*d490*/  STS [R5], R2 ;  /* 0x0000000205007388 */ /* 0x0087e20000000800 */
[----:B-1----:R-:W-:-:S02]  /*d4a0*/  F2FP.PACK_AB R3, R123, R122 ;  /* 0x0000007a7b03723e */ /* 0x002fc400000000ff */
[----:B--2---:R-:W-:-:S03]  /*d4b0*/  F2FP.PACK_AB R0, R113, R112 ;  /* 0x000000707100723e */ /* 0x004fc600000000ff */
[----:B------:R1:W-:Y:S01]  /*d4c0*/  STS [R5+0x400], R3 ;  /* 0x0004000305007388 */ /* 0x0003e20000000800 */
[----:B---3--:R-:W-:-:S03]  /*d4d0*/  F2FP.PACK_AB R2, R111, R110 ;  /* 0x0000006e6f02723e */ /* 0x008fc600000000ff */
        /* <DEDUP_REMOVED lines=67> */
[----:B------:R2:W-:Y:S01]  /*d910*/  STS [R7+0x8400], R2 ;  /* 0x0084000207007388 */ /* 0x0005e20000000800 */
[----:B-1----:R-:W-:-:S05]  /*d920*/  F2FP.PACK_AB R0, R25, R24 ;  /* 0x000000181900723e */ /* 0x002fca00000000ff */
[----:B------:R-:W-:Y:S04]  /*d930*/  STS [R6+0x8000], R0 ;  /* 0x0080000006007388 */ /* 0x000fe80000000800 */
[----:B------:R1:W-:Y:S04]  /*d940*/  STS [R6+0x8400], R3 ;  /* 0x0084000306007388 */ /* 0x0003e80000000800 */
[----:B------:R-:W-:Y:S01]  /*d950*/  BAR.SYNC.DEFER_BLOCKING 0x1, 0x100 ;  /* 0x0044000000007b1d */ /* 0x000fe20000010000 */
[----:B--2---:R-:W-:Y:S01]  /*d960*/  IADD3 R2, P1, R232, c[0x0][0x500], RZ ;  /* 0x00014000e8027a10 */ /* 0x004fe20007f3e0ff */
[----:B-1----:R-:W-:-:S03]  /*d970*/  IMAD.MOV.U32 R6, RZ, RZ, RZ ;  /* 0x000000ffff067224 */ /* 0x002fc600078e00ff */
[----:B------:R-:W-:Y:S02]  /*d980*/  IADD3.X R3, R233, c[0x0][0x504], RZ, P1, !PT ;  /* 0x00014100e9037a10 */ /* 0x000fe40000ffe4ff */
        /* <DEDUP_REMOVED lines=9> */
.L_x_2713:
[----:B--2---:R-:W2:Y:S01]  /*da20*/  LDL R2, [R1+0x14] ;  /* 0x0000140001027983 */ /* 0x004ea20000100800 */
[----:B------:R-:W-:Y:S01]  /*da30*/  IMAD.MOV.U32 R9, RZ, RZ, 0x368 ;  /* 0x00000368ff097424 */ /* 0x000fe200078e00ff */
[----:B------:R-:W-:Y:S01]  /*da40*/  ISETP.GT.AND P3, PT, R4, 0x1, PT ;  /* 0x000000010400780c */ /* 0x000fe20003f64270 */
[----:B------:R-:W-:Y:S01]  /*da50*/  IMAD.MOV.U32 R0, RZ, RZ, c[0x0][0x4e8] ;  /* 0x00013a00ff007624 */ /* 0x000fe200078e00ff */
[----:B------:R-:W3:Y:S01]  /*da60*/  LDL R29, [R1+0x18] ;  /* 0x00001800011d7983 */ /* 0x000ee20000100800 */
[----:B------:R-:W-:-:S02]  /*da70*/  ISETP.NE.U32.AND P0, PT, RZ, c[0x0][0x500], PT ;  /* 0x00014000ff007a0c */ /* 0x000fc40003f05070 */
[----:B------:R-:W-:Y:S02]  /*da80*/  SEL R9, R9, 0x328, P3 ;  /* 0x0000032809097807 */ /* 0x000fe40001800000 */
[----:B------:R-:W-:Y:S02]  /*da90*/  ISETP.NE.AND P2, PT, R0, 0x1, PT ;  /* 0x000000010000780c */ /* 0x000fe40003f45270 */
[----:B------:R-:W1:Y:S01]  /*daa0*/  LDC.64 R4, c[0x0][R9+0x170] ;  /* 0x00005c0009047b82 */ /* 0x000e620000000a00 */
[----:B------:R-:W-:-:S04]  /*dab0*/  ISETP.NE.AND.EX P0, PT, RZ, c[0x0][0x504], PT, P0 ;  /* 0x00014100ff007a0c */ /* 0x000fc80003f05300 */
[----:B------:R-:W-:-:S03]  /*dac0*/  SEL R7, R230, RZ, !P0 ;  /* 0x000000ffe6077207 */ /* 0x000fc60004000000 */
[----:B------:R-:W4:Y:S08]  /*dad0*/  LDC.64 R14, c[0x0][R9+0x168] ;  /* 0x00005a00090e7b82 */ /* 0x000f300000000a00 */
[----:B------:R4:W2:Y:S08]  /*dae0*/  LDC.64 R18, c[0x0][R9+0x178] ;  /* 0x00005e0009127b82 */ /* 0x0008b00000000a00 */
[----:B------:R4:W2:Y:S01]  /*daf0*/  LDC.64 R20, c[0x0][R9+0x160] ;  /* 0x0000580009147b82 */ /* 0x0008a20000000a00 */
[----:B------:R-:W-:Y:S01]  /*db00*/  LOP3.LUT R11, R226, 0xffff, RZ, 0xc0, !PT ;  /* 0x0000ffffe20b7812 */ /* 0x000fe200078ec0ff */
[----:B------:R-:W4:Y:S01]  /*db10*/  S2R R30, SR_TID.X ;  /* 0x00000000001e7919 */ /* 0x000f220000002100 */
[----:B-1----:R-:W-:-:S03]  /*db20*/  IMAD R0, R5, R7, RZ ;  /* 0x0000000705007224 */ /* 0x002fc600078e02ff */
[----:B----4-:R-:W-:Y:S01]  /*db30*/  IMAD R9, R15, R11, RZ ;  /* 0x0000000b0f097224 */ /* 0x010fe200078e02ff */
[----:B------:R-:W-:-:S04]  /*db40*/  SHF.R.S32.HI R23, RZ, 0x1f, R30 ;  /* 0x0000001fff177819 */ /* 0x000fc8000001141e */
[----:B------:R-:W-:-:S04]  /*db50*/  LEA.HI R23, R23, R30, RZ, 0x5 ;  /* 0x0000001e17177211 */ /* 0x000fc800078f28ff */
[----:B------:R-:W-:-:S05]  /*db60*/  LOP3.LUT R23, R23, 0xffffffe0, RZ, 0xc0, !PT ;  /* 0xffffffe017177812 */ /* 0x000fca00078ec0ff */
[----:B------:R-:W-:Y:S02]  /*db70*/  IMAD.IADD R23, R30, 0x1, -R23 ;  /* 0x000000011e177824 */ /* 0x000fe400078e0a17 */
[----:B--2---:R-:W-:Y:S01]  /*db80*/  IMAD.IADD R13, R2, 0x1, R225 ;  /* 0x00000001020d7824 */ /* 0x004fe200078e02e1 */
[----:B------:R-:W-:-:S03]  /*db90*/  SEL R2, R237, RZ, !P0 ;  /* 0x000000ffed027207 */ /* 0x000fc60004000000 */
[----:B------:R-:W-:-:S04]  /*dba0*/  @P2 IMAD.HI.U32 R8, R13, c[0x0][0x4ec], RZ ;  /* 0x00013b000d082a27 */ /* 0x000fc800078e00ff */
[C---:B------:R-:W-:Y:S02]  /*dbb0*/  IMAD R10, R4.reuse, R2, R0 ;  /* 0x00000002040a7224 */ /* 0x040fe400078e0200 */
[----:B------:R-:W-:-:S04]  /*dbc0*/  IMAD.WIDE.U32 R2, R4, R7, RZ ;  /* 0x0000000704027225 */ /* 0x000fc800078e00ff */
[----:B------:R-:W-:-:S04]  /*dbd0*/  IMAD.WIDE.U32 R4, R14, R11, RZ ;  /* 0x0000000b0e047225 */ /* 0x000fc800078e00ff */
[----:B------:R-:W-:Y:S01]  /*dbe0*/  IMAD.MOV.U32 R0, RZ, RZ, R13 ;  /* 0x000000ffff007224 */ /* 0x000fe200078e000d */
[----:B------:R-:W-:Y:S02]  /*dbf0*/  @P2 SHF.R.U32.HI R0, RZ, c[0x0][0x4f0], R8 ;  /* 0x00013c00ff002a19 */ /* 0x000fe40000011608 */
[----:B------:R-:W-:Y:S01]  /*dc00*/  SEL R8, R236, RZ, P3 ;  /* 0x000000ffec087207 */ /* 0x000fe20001800000 */
[----:B------:R-:W-:Y:S01]  /*dc10*/  IMAD.IADD R12, R3, 0x1, R10 ;  /* 0x00000001030c7824 */ /* 0x000fe200078e020a */
[--C-:B-----5:R-:W-:Y:S01]  /*dc20*/  IADD3 R14, P1, P0, R2, R4, R6.reuse ;  /* 0x00000004020e7210 */ /* 0x120fe2000783e006 */
[----:B------:R-:W-:Y:S01]  /*dc30*/  IMAD.IADD R2, R5, 0x1, R9 ;  /* 0x0000000105027824 */ /* 0x000fe200078e0209 */
[----:B------:R-:W-:Y:S01]  /*dc40*/  SHF.R.S32.HI R9, RZ, 0x1f, R6 ;  /* 0x0000001fff097819 */ /* 0x000fe20000011406 */
[----:B------:R-:W-:Y:S02]  /*dc50*/  IMAD R10, R19, R8, RZ ;  /* 0x00000008130a7224 */ /* 0x000fe400078e02ff */
[----:B------:R-:W-:-:S02]  /*dc60*/  IMAD.MOV R3, RZ, RZ, -R0 ;  /* 0x000000ffff037224 */ /* 0x000fc400078e0a00 */
        /* <DEDUP_REMOVED lines=15> */
[----:B------:R-:W-:Y:S02]  /*dd60*/  LEA R0, P0, R2, R4, 0x2 ;  /* 0x0000000402007211 */ /* 0x000fe400078010ff */
[----:B------:R-:W-:-:S04]  /*dd70*/  SEL R5, R5, c[0x0][0x454], P3 ;  /* 0x0001150005057a07 */ /* 0x000fc80001800000 */
[----:B------:R-:W-:Y:S01]  /*dd80*/  LEA.HI.X R3, R2, R5, R3, 0x2, P0 ;  /* 0x0000000502037211 */ /* 0x000fe200000f1403 */
[----:B------:R-:W-:Y:S04]  /*dd90*/  SHFL.IDX PT, R4, R0, RZ, 0x1c1f ;  /* 0x001c1fff00047589 */ /* 0x000fe800000e0000 */
[----:B------:R-:W1:Y:S04]  /*dda0*/  SHFL.IDX PT, R5, R3, RZ, 0x1c1f ;  /* 0x001c1fff03057589 */ /* 0x000e6800000e0000 */
[----:B------:R3:W-:Y:S04]  /*ddb0*/  SHFL.IDX PT, R2, R0, 0x1, 0x1c1f ;  /* 0x003c1f0000027f89 */ /* 0x0007e800000e0000 */
[----:B------:R-:W2:Y:S01]  /*ddc0*/  SHFL.IDX PT, R3, R3, 0x1, 0x1c1f ;  /* 0x003c1f0003037f89 */ /* 0x000ea200000e0000 */
[----:B------:R-:W-:Y:S01]  /*ddd0*/  IMAD R12, R16, c[0x0][0x4e8], RZ ;  /* 0x00013a00100c7a24 */ /* 0x000fe200078e02ff */
[----:B------:R-:W-:Y:S01]  /*dde0*/  LOP3.LUT P0, RZ, R23, 0x3, RZ, 0xc0, !PT ;  /* 0x0000000317ff7812 */ /* 0x000fe2000780c0ff */
        /* <DEDUP_REMOVED lines=9> */
[----:B------:R-:W-:Y:S01]  /*de80*/  IMAD R0, R9, c[0x0][0x3a0], RZ ;  /* 0x0000e80009007a24 */ /* 0x000fe200078e02ff */
[----:B-1----:R-:W-:Y:S01]  /*de90*/  IADD3 R4, R207, R225, RZ ;  /* 0x000000e1cf047210 */ /* 0x002fe20007ffe0ff */
[C---:B------:R-:W-:Y:S01]  /*dea0*/  IMAD.WIDE.U32 R2, R6.reuse, c[0x0][0x3a0], RZ ;  /* 0x0000e80006027a25 */ /* 0x040fe200078e00ff */
[----:B------:R-:W-:Y:S01]  /*deb0*/  SHF.R.S32.HI R5, RZ, 0x1f, R7 ;  /* 0x0000001fff057819 */ /* 0x000fe20000011407 */
[----:B------:R1:W2:Y:S02]  /*dec0*/  LDS.128 R24, [R209+0x80] ;  /* 0x00008000d1187984 */ /* 0x0002a40000000c00 */
[----:B------:R-:W-:Y:S01]  /*ded0*/  IMAD R6, R6, c[0x0][0x3a4], R0 ;  /* 0x0000e90006067a24 */ /* 0x000fe200078e0200 */
[----:B------:R-:W-:Y:S01]  /*dee0*/  MOV R0, R4 ;  /* 0x0000000400007202 */ /* 0x000fe20000000f00 */
[----:B------:R1:W3:Y:S01]  /*def0*/  LDS.128 R40, [R209+0x1080] ;  /* 0x00108000d1287984 */ /* 0x0002e20000000c00 */
[----:B------:R-:W-:-:S02]  /*df00*/  IMAD R5, R5, c[0x0][0x3f0], RZ ;  /* 0x0000fc0005057a24 */ /* 0x000fc400078e02ff */
[----:B------:R-:W-:Y:S01]  /*df10*/  IADD3 R3, R3, R6, RZ ;  /* 0x0000000603037210 */ /* 0x000fe20007ffe0ff */
[----:B------:R-:W-:Y:S01]  /*df20*/  @P2 IMAD.HI.U32 R6, R4, c[0x0][0x4ec], RZ ;  /* 0x00013b0004062a27 */ /* 0x000fe200078e00ff */
[----:B------:R1:W4:Y:S03]  /*df30*/  LDS.128 R52, [R209+0x2080] ;  /* 0x00208000d1347984 */ /* 0x0003260000000c00 */
        /* <DEDUP_REMOVED lines=31> */
.L_x_2797:
[----:B------:R-:W-:Y:S05]  /*e130*/  BRA.DIV ~URZ, `(.L_x_2716) ;  /* 0x000053527f007947 */ /* 0x000fea000b800000 */
[----:B------:R4:W2:Y:S02]  /*e140*/  SHFL.IDX PT, R0, R11, RZ, 0x181f ;  /* 0x00181fff0b007589 */ /* 0x0008a400000e0000 */
.L_x_2798:
        /* <DEDUP_REMOVED lines=19> */
.L_x_2718:
[----:B------:R-:W-:Y:S05]  /*e280*/  BSYNC B0 ;  /* 0x0000000000007941 */ /* 0x000fea0003800000 */
.L_x_2717:
[----:B------:R-:W-:Y:S05]  /*e290*/  BRA.DIV ~URZ, `(.L_x_2719) ;  /* 0x000052627f007947 */ /* 0x000fea000b800000 */
[----:B---3--:R3:W4:Y:S04]  /*e2a0*/  SHFL.IDX PT, R8, R9, 0x1, 0x181f ;  /* 0x00381f0009087f89 */ /* 0x00872800000e0000 */
[----:B--2---:R3:W2:Y:S02]  /*e2b0*/  SHFL.IDX PT, R0, R11, 0x1, 0x181f ;  /* 0x00381f000b007f89 */ /* 0x0046a400000e0000 */
.L_x_2799:
        /* <DEDUP_REMOVED lines=19> */
.L_x_2721:
[----:B------:R-:W-:Y:S05]  /*e3f0*/  BSYNC B0 ;  /* 0x0000000000007941 */ /* 0x000fea0003800000 */
.L_x_2720:
[----:B------:R-:W-:Y:S05]  /*e400*/  BRA.DIV ~URZ, `(.L_x_2722) ;  /* 0x000051c27f007947 */ /* 0x000fea000b800000 */
[----:B----4-:R4:W3:Y:S02]  /*e410*/  SHFL.IDX PT, R8, R9, 0x2, 0x181f ;  /* 0x00581f0009087f89 */ /* 0x0108e400000e0000 */
.L_x_2800:
[----:B------:R-:W-:Y:S05]  /*e420*/  BRA.DIV ~URZ, `(.L_x_2723) ;  /* 0x000052127f007947 */ /* 0x000fea000b800000 */
[----:B--2---:R2:W4:Y:S02]  /*e430*/  SHFL.IDX PT, R0, R11, 0x2, 0x181f ;  /* 0x00581f000b007f89 */ /* 0x00452400000e0000 */
.L_x_2801:
        /* <DEDUP_REMOVED lines=19> */
.L_x_2725:
[----:B------:R-:W-:Y:S05]  /*e570*/  BSYNC B0 ;  /* 0x0000000000007941 */ /* 0x000fea0003800000 */
.L_x_2724:
[----:B------:R-:W-:Y:S05]  /*e580*/  BRA.DIV ~URZ, `(.L_x_2726) ;  /* 0x000051227f007947 */ /* 0x000fea000b800000 */
[----:B---3--:R3:W2:Y:S04]  /*e590*/  SHFL.IDX PT, R6, R9, 0x3, 0x181f ;  /* 0x00781f0009067f89 */ /* 0x0086a800000e0000 */
[----:B----4-:R3:W4:Y:S02]  /*e5a0*/  SHFL.IDX PT, R0, R11, 0x3, 0x181f ;  /* 0x00781f000b007f89 */ /* 0x01072400000e0000 */
.L_x_2802:
        /* <DEDUP_REMOVED lines=20> */
.L_x_2714:
        /* <DEDUP_REMOVED lines=32> */
.L_x_2803:
[----:B------:R-:W-:Y:S05]  /*e8f0*/  BRA.DIV ~URZ, `(.L_x_2729) ;  /* 0x00004ef27f007947 */ /* 0x000fea000b800000 */
[----:B------:R3:W4:Y:S02]  /*e900*/  SHFL.IDX PT, R0, R12, RZ, 0x1c1f ;  /* 0x001c1fff0c007589 */ /* 0x00072400000e0000 */
.L_x_2804:
[----:B------:R-:W-:Y:S01]  /*e910*/  BSSY B0, `(.L_x_2730) ;  /* 0x0000092000007945 */ /* 0x000fe20003800000 */
[----:B------:R-:W-:Y:S05]  /*e920*/  @P1 BRA `(.L_x_2731) ;  /* 0x0000090000001947 */ /* 0x000fea0003800000 */
[C---:B------:R-:W-:Y:S02]  /*e930*/  IADD3 R9, R228.reuse, 0x8, RZ ;  /* 0x00000008e4097810 */ /* 0x040fe40007ffe0ff */
[C---:B------:R-:W-:Y:S02]  /*e940*/  ISETP.GE.AND P4, PT, R228.reuse, c[0x0][0x3c8], PT ;  /* 0x0000f200e4007a0c */ /* 0x040fe40003f86270 */
[----:B------:R-:W-:Y:S02]  /*e950*/  ISETP.GE.AND P2, PT, R9, c[0x0][0x3c8], PT ;  /* 0x0000f20009007a0c */ /* 0x000fe40003f46270 */
[C---:B------:R-:W-:Y:S02]  /*e960*/  IADD3 R11, R228.reuse, 0x10, RZ ;  /* 0x00000010e40b7810 */ /* 0x040fe40007ffe0ff */
[----:B------:R-:W-:-:S02]  /*e970*/  IADD3 R8, R228, 0x18, RZ ;  /* 0x00000018e4087810 */ /* 0x000fc40007ffe0ff */
[----:B------:R-:W-:Y:S02]  /*e980*/  ISETP.GE.AND P5, PT, R11, c[0x0][0x3c8], PT ;  /* 0x0000f2000b007a0c */ /* 0x000fe40003fa6270 */
[----:B------:R-:W-:Y:S02]  /*e990*/  IADD3 R10, R228, 0x8, RZ ;  /* 0x00000008e40a7810 */ /* 0x000fe40007ffe0ff */
[----:B------:R-:W-:Y:S01]  /*e9a0*/  ISETP.GE.AND P1, PT, R8, c[0x0][0x3c8], PT ;  /* 0x0000f20008007a0c */ /* 0x000fe20003f26270 */
[----:B----4-:R-:W-:Y:S01]  /*e9b0*/  @!P4 IMAD.MOV.U32 R6, RZ, RZ, R0 ;  /* 0x000000ffff06c224 */ /* 0x010fe200078e0000 */
[----:B------:R-:W-:Y:S01]  /*e9c0*/  SHF.R.S32.HI R10, RZ, 0x1f, R10 ;  /* 0x0000001fff0a7819 */ /* 0x000fe2000001140a */
[----:B--2---:R-:W-:Y:S01]  /*e9d0*/  @!P4 IMAD.MOV.U32 R7, RZ, RZ, R4 ;  /* 0x000000ffff07c224 */ /* 0x004fe200078e0004 */
[C---:B------:R-:W-:Y:S02]  /*e9e0*/  @!P2 LEA R2, P3, R9.reuse, R0, 0x2 ;  /* 0x000000000902a211 */ /* 0x040fe400078610ff */
        /* <DEDUP_REMOVED lines=9> */
[----:B------:R-:W-:Y:S02]  /*ea80*/  SHF.R.S32.HI R14, RZ, 0x1f, R14 ;  /* 0x0000001fff0e7819 */ /* 0x000fe4000001140e */
[----:B------:R-:W-:-:S02]  /*ea90*/  ISETP.GE.AND P2, PT, R9, c[0x0][0x3c8], PT ;  /* 0x0000f20009007a0c */ /* 0x000fc40003f46270 */
[----:B------:R-:W-:Y:S02]  /*eaa0*/  SHF.R.S32.HI R10, RZ, 0x1f, R10 ;  /* 0x0000001fff0a7819 */ /* 0x000fe4000001140a */
[----:B------:R-:W-:-:S04]  /*eab0*/  IADD3 R15, R228, 0x40, RZ ;  /* 0x00000040e40f7810 */ /* 0x000fc80007ffe0ff */
[----:B------:R-:W-:Y:S02]  /*eac0*/  SHF.R.S32.HI R15, RZ, 0x1f, R15 ;  /* 0x0000001fff0f7819 */ /* 0x000fe4000001140f */
[CC--:B--2---:R-:W-:Y:S02]  /*ead0*/  @!P5 LEA R6, P4, R11.reuse, R0.reuse, 0x2 ;  /* 0x000000000b06d211 */ /* 0x0c4fe400078810ff */
[----:B----4-:R-:W-:Y:S02]  /*eae0*/  @!P1 LEA R2, P3, R8, R0, 0x2 ;  /* 0x0000000008029211 */ /* 0x010fe400078610ff */
[-C--:B------:R-:W-:Y:S02]  /*eaf0*/  @!P5 LEA.HI.X R7, R11, R4.reuse, R14, 0x2, P4 ;  /* 0x000000040b07d211 */ /* 0x080fe400020f140e */
[----:B------:R-:W-:Y:S02]  /*eb00*/  IADD3 R11, R228, 0x30, RZ ;  /* 0x00000030e40b7810 */ /* 0x000fe40007ffe0ff */
[----:B------:R-:W-:Y:S01]  /*eb10*/  @!P1 LEA.HI.X R3, R8, R4, R10, 0x2, P3 ;  /* 0x0000000408039211 */ /* 0x000fe200018f140a */
[----:B------:R2:W-:Y:S01]  /*eb20*/  @!P5 ST.E.64 [R6.64], R34 ;  /* 0x000000220600d985 */ /* 0x0005e2000c101b08 */
[----:B------:R-:W-:-:S02]  /*eb30*/  IADD3 R14, R228, 0x20, RZ ;  /* 0x00000020e40e7810 */ /* 0x000fc40007ffe0ff */
[C---:B------:R-:W-:Y:S01]  /*eb40*/  IADD3 R8, R228.reuse, 0x38, RZ ;  /* 0x00000038e4087810 */ /* 0x040fe20007ffe0ff */
[----:B------:R4:W-:Y:S01]  /*eb50*/  @!P1 ST.E.64 [R2.64], R102 ;  /* 0x0000006602009985 */ /* 0x0009e2000c101b08 */
[----:B------:R-:W-:Y:S02]  /*eb60*/  ISETP.GE.AND P5, PT, R11, c[0x0][0x3c8], PT ;  /* 0x0000f2000b007a0c */ /* 0x000fe40003fa6270 */
[----:B------:R-:W-:Y:S02]  /*eb70*/  IADD3 R10, R228, 0x28, RZ ;  /* 0x00000028e40a7810 */ /* 0x000fe40007ffe0ff */
[----:B------:R-:W-:Y:S02]  /*eb80*/  SHF.R.S32.HI R14, RZ, 0x1f, R14 ;  /* 0x0000001fff0e7819 */ /* 0x000fe4000001140e */
[----:B------:R-:W-:Y:S02]  /*eb90*/  ISETP.GE.AND P1, PT, R8, c[0x0][0x3c8], PT ;  /* 0x0000f20008007a0c */ /* 0x000fe40003f26270 */
[----:B------:R-:W-:-:S02]  /*eba0*/  SHF.R.S32.HI R10, RZ, 0x1f, R10 ;  /* 0x0000001fff0a7819 */ /* 0x000fc4000001140a */
[-C--:B--2---:R-:W-:Y:S02]  /*ebb0*/  @!P6 LEA R6, P4, R13, R0.reuse, 0x2 ;  /* 0x000000000d06e211 */ /* 0x084fe400078810ff */
[----:B----4-:R-:W-:Y:S02]  /*ebc0*/  @!P2 LEA R2, P3, R9, R0, 0x2 ;  /* 0x000000000902a211 */ /* 0x010fe400078610ff */
[-C--:B------:R-:W-:Y:S02]  /*ebd0*/  @!P6 LEA.HI.X R7, R13, R4.reuse, R14, 0x2, P4 ;  /* 0x000000040d07e211 */ /* 0x080fe400020f140e */
[C---:B------:R-:W-:Y:S02]  /*ebe0*/  IADD3 R14, R228.reuse, 0x40, RZ ;  /* 0x00000040e40e7810 */ /* 0x040fe40007ffe0ff */
[----:B------:R-:W-:Y:S01]  /*ebf0*/  @!P2 LEA.HI.X R3, R9, R4, R10, 0x2, P3 ;  /* 0x000000040903a211 */ /* 0x000fe200018f140a */
[----:B------:R2:W-:Y:S01]  /*ec00*/  @!P6 ST.E.64 [R6.64], R104 ;  /* 0x000000680600e985 */ /* 0x0005e2000c101b08 */
[----:B------:R-:W-:-:S02]  /*ec10*/  IADD3 R13, R228, 0x30, RZ ;  /* 0x00000030e40d7810 */ /* 0x000fc40007ffe0ff */
[----:B------:R-:W-:Y:S01]  /*ec20*/  IADD3 R10, R228, 0x48, RZ ;  /* 0x00000048e40a7810 */ /* 0x000fe20007ffe0ff */
[----:B------:R4:W-:Y:S01]  /*ec30*/  @!P2 ST.E.64 [R2.64], R108 ;  /* 0x0000006c0200a985 */ /* 0x0009e2000c101b08 */
[----:B------:R-:W-:Y:S02]  /*ec40*/  ISETP.GE.AND P6, PT, R14, c[0x0][0x3c8], PT ;  /* 0x0000f2000e007a0c */ /* 0x000fe40003fc6270 */
[----:B------:R-:W-:Y:S02]  /*ec50*/  IADD3 R9, R228, 0x38, RZ ;  /* 0x00000038e4097810 */ /* 0x000fe40007ffe0ff */
[----:B------:R-:W-:Y:S02]  /*ec60*/  SHF.R.S32.HI R13, RZ, 0x1f, R13 ;  /* 0x0000001fff0d7819 */ /* 0x000fe4000001140d */
[----:B------:R-:W-:Y:S02]  /*ec70*/  ISETP.GE.AND P2, PT, R10, c[0x0][0x3c8], PT ;  /* 0x0000f2000a007a0c */ /* 0x000fe40003f46270 */
[----:B------:R-:W-:-:S02]  /*ec80*/  SHF.R.S32.HI R9, RZ, 0x1f, R9 ;  /* 0x0000001fff097819 */ /* 0x000fc40000011409 */
[CC--:B--2---:R-:W-:Y:S02]  /*ec90*/  @!P5 LEA R6, P4, R11.reuse, R0.reuse, 0x2 ;  /* 0x000000000b06d211 */ /* 0x0c4fe400078810ff */
[----:B----4-:R-:W-:Y:S02]  /*eca0*/  @!P1 LEA R2, P3, R8, R0, 0x2 ;  /* 0x0000000008029211 */ /* 0x010fe400078610ff */
[-C--:B------:R-:W-:Y:S02]  /*ecb0*/  @!P5 LEA.HI.X R7, R11, R4.reuse, R13, 0x2, P4 ;  /* 0x000000040b07d211 */ /* 0x080fe400020f140d */
[----:B------:R-:W-:Y:S02]  /*ecc0*/  IADD3 R11, R228, 0x50, RZ ;  /* 0x00000050e40b7810 */ /* 0x000fe40007ffe0ff */
[----:B------:R-:W-:Y:S01]  /*ecd0*/  @!P1 LEA.HI.X R3, R8, R4, R9, 0x2, P3 ;  /* 0x0000000408039211 */ /* 0x000fe200018f1409 */
[----:B------:R2:W-:Y:S01]  /*ece0*/  @!P5 ST.E.64 [R6.64], R112 ;  /* 0x000000700600d985 */ /* 0x0005e2000c101b08 */
[----:B------:R-:W-:-:S02]  /*ecf0*/  IADD3 R8, R228, 0x58, RZ ;  /* 0x00000058e4087810 */ /* 0x000fc40007ffe0ff */
[----:B------:R-:W-:Y:S01]  /*ed00*/  ISETP.GE.AND P5, PT, R11, c[0x0][0x3c8], PT ;  /* 0x0000f2000b007a0c */ /* 0x000fe20003fa6270 */
[----:B------:R4:W-:Y:S01]  /*ed10*/  @!P1 ST.E.64 [R2.64], R116 ;  /* 0x0000007402009985 */ /* 0x0009e2000c101b08 */
[----:B------:R-:W-:Y:S02]  /*ed20*/  IADD3 R13, R228, 0x48, RZ ;  /* 0x00000048e40d7810 */ /* 0x000fe40007ffe0ff */
[----:B------:R-:W-:Y:S02]  /*ed30*/  ISETP.GE.AND P1, PT, R8, c[0x0][0x3c8], PT ;  /* 0x0000f20008007a0c */ /* 0x000fe40003f26270 */
[----:B------:R-:W-:Y:S02]  /*ed40*/  SHF.R.S32.HI R13, RZ, 0x1f, R13 ;  /* 0x0000001fff0d7819 */ /* 0x000fe4000001140d */
[----:B------:R-:W-:Y:S02]  /*ed50*/  IADD3 R9, R228, 0x60, RZ ;  /* 0x00000060e4097810 */ /* 0x000fe40007ffe0ff */
[----:B--2---:R-:W-:-:S02]  /*ed60*/  @!P6 LEA R6, P4, R14, R0, 0x2 ;  /* 0x000000000e06e211 */ /* 0x004fc400078810ff */
[----:B----4-:R-:W-:Y:S02]  /*ed70*/  @!P2 LEA R2, P3, R10, R0, 0x2 ;  /* 0x000000000a02a211 */ /* 0x010fe400078610ff */
[-C--:B------:R-:W-:Y:S02]  /*ed80*/  @!P6 LEA.HI.X R7, R14, R4.reuse, R15, 0x2, P4 ;  /* 0x000000040e07e211 */ /* 0x080fe400020f140f */
[----:B------:R-:W-:Y:S02]  /*ed90*/  @!P2 LEA.HI.X R3, R10, R4, R13, 0x2, P3 ;  /* 0x000000040a03a211 */ /* 0x000fe400018f140d */
[C---:B------:R-:W-:Y:S01]  /*eda0*/  IADD3 R13, R228.reuse, 0x50, RZ ;  /* 0x00000050e40d7810 */ /* 0x040fe20007ffe0ff */
[----:B------:R2:W-:Y:S01]  /*edb0*/  @!P6 ST.E.64 [R6.64], R36 ;  /* 0x000000240600e985 */ /* 0x0005e2000c101b08 */
[----:B------:R-:W-:Y:S02]  /*edc0*/  ISETP.GE.AND P6, PT, R9, c[0x0][0x3c8], PT ;  /* 0x0000f20009007a0c */ /* 0x000fe40003fc6270 */
[----:B------:R-:W-:Y:S01]  /*edd0*/  IADD3 R10, R228, 0x58, RZ ;  /* 0x00000058e40a7810 */ /* 0x000fe20007ffe0ff */
[----:B------:R4:W-:Y:S01]  /*ede0*/  @!P2 ST.E.64 [R2.64], R40 ;  /* 0x000000280200a985 */ /* 0x0009e2000c101b08 */
[----:B------:R-:W-:-:S02]  /*edf0*/  SHF.R.S32.HI R13, RZ, 0x1f, R13 ;  /* 0x0000001fff0d7819 */ /* 0x000fc4000001140d */
[----:B------:R-:W-:Y:S02]  /*ee00*/  SHF.R.S32.HI R10, RZ, 0x1f, R10 ;  /* 0x0000001fff0a7819 */ /* 0x000fe4000001140a */
[----:B------:R-:W-:Y:S02]  /*ee10*/  ISETP.GE.AND P2, PT, R252, c[0x0][0x3c8], PT ;  /* 0x0000f200fc007a0c */ /* 0x000fe40003f46270 */
[----:B------:R-:W-:Y:S02]  /*ee20*/  SHF.R.S32.HI R15, RZ, 0x1f, R244 ;  /* 0x0000001fff0f7819 */ /* 0x000fe400000114f4 */
[----:B------:R-:W-:Y:S02]  /*ee30*/  SHF.R.S32.HI R14, RZ, 0x1f, R243 ;  /* 0x0000001fff0e7819 */ /* 0x000fe400000114f3 */
[-C--:B--2---:R-:W-:Y:S02]  /*ee40*/  @!P5 LEA R6, P4, R11, R0.reuse, 0x2 ;  /* 0x000000000b06d211 */ /* 0x084fe400078810ff */
[----:B----4-:R-:W-:-:S02]  /*ee50*/  @!P1 LEA R2, P3, R8, R0, 0x2 ;  /* 0x0000000008029211 */ /* 0x010fc400078610ff */
[-C--:B------:R-:W-:Y:S02]  /*ee60*/  @!P5 LEA.HI.X R7, R11, R4.reuse, R13, 0x2, P4 ;  /* 0x000000040b07d211 */ /* 0x080fe400020f140d */
[----:B------:R-:W-:Y:S02]  /*ee70*/  @!P1 LEA.HI.X R3, R8, R4, R10, 0x2, P3 ;  /* 0x0000000408039211 */ /* 0x000fe400018f140a */
[----:B------:R-:W-:Y:S01]  /*ee80*/  IADD3 R10, R228, 0x60, RZ ;  /* 0x00000060e40a7810 */ /* 0x000fe20007ffe0ff */
[----:B------:R2:W-:Y:S01]  /*ee90*/  @!P5 ST.E.64 [R6.64], R44 ;  /* 0x0000002c0600d985 */ /* 0x0005e2000c101b08 */
[----:B------:R-:W-:Y:S02]  /*eea0*/  ISETP.GE.AND P5, PT, R251, c[0x0][0x3c8], PT ;  /* 0x0000f200fb007a0c */ /* 0x000fe40003fa6270 */
[----:B------:R-:W-:Y:S01]  /*eeb0*/  SHF.R.S32.HI R10, RZ, 0x1f, R10 ;  /* 0x0000001fff0a7819 */ /* 0x000fe2000001140a */
[----:B------:R4:W-:Y:S01]  /*eec0*/  @!P1 ST.E.64 [R2.64], R48 ;  /* 0x0000003002009985 */ /* 0x0009e2000c101b08 */
        /* <DEDUP_REMOVED lines=11> */
[----:B------:R-:W-:Y:S01]  /*ef80*/  ISETP.GE.AND P4, PT, R248, c[0x0][0x3c8], PT ;  /* 0x0000f200f8007a0c */ /* 0x000fe20003f86270 */
[----:B------:R4:W-:Y:S01]  /*ef90*/  @!P2 ST.E.64 [R2.64], R56 ;  /* 0x000000380200a985 */ /* 0x0009e2000c101b08 */
[----:B------:R-:W-:Y:S02]  /*efa0*/  SHF.R.S32.HI R8, RZ, 0x1f, R250 ;  /* 0x0000001fff087819 */ /* 0x000fe400000114fa */
[----:B------:R-:W-:-:S02]  /*efb0*/  SHF.R.S32.HI R10, RZ, 0x1f, R249 ;  /* 0x0000001fff0a7819 */ /* 0x000fc400000114f9 */
[CC--:B--2---:R-:W-:Y:S02]  /*efc0*/  @!P5 LEA R6, P3, R251.reuse, R0.reuse, 0x2 ;  /* 0x00000000fb06d211 */ /* 0x0c4fe400078610ff */
[C---:B----4-:R-:W-:Y:S02]  /*efd0*/  @!P1 LEA R2, P2, R250.reuse, R0, 0x2 ;  /* 0x00000000fa029211 */ /* 0x050fe400078410ff */
        /* <DEDUP_REMOVED lines=37> */
.L_x_2731:
[----:B------:R-:W-:Y:S05]  /*f230*/  BSYNC B0 ;  /* 0x0000000000007941 */ /* 0x000fea0003800000 */
.L_x_2730:
[----:B------:R-:W-:Y:S05]  /*f240*/  BRA.DIV ~URZ, `(.L_x_2732) ;  /* 0x000046127f007947 */ /* 0x000fea000b800000 */
[----:B--2---:R2:W1:Y:S04]  /*f250*/  SHFL.IDX PT, R4, R5, 0x1, 0x1c1f ;  /* 0x003c1f0005047f89 */ /* 0x00446800000e0000 */
[----:B----4-:R2:W4:Y:S02]  /*f260*/  SHFL.IDX PT, R0, R12, 0x1, 0x1c1f ;  /* 0x003c1f000c007f89 */ /* 0x01052400000e0000 */
.L_x_2805:
[----:B------:R-:W-:Y:S05]  /*f270*/  @P0 BRA `(.L_x_2727) ;  /* 0x000015a000000947 */ /* 0x000fea0003800000 */
[C---:B-12---:R-:W-:Y:S02]  /*f280*/  IADD3 R5, R228.reuse, 0x8, RZ ;  /* 0x00000008e4057810 */ /* 0x046fe40007ffe0ff */
[C---:B---3--:R-:W-:Y:S02]  /*f290*/  IADD3 R12, R228.reuse, 0x10, RZ ;  /* 0x00000010e40c7810 */ /* 0x048fe40007ffe0ff */
[----:B------:R-:W-:Y:S02]  /*f2a0*/  ISETP.GE.AND P3, PT, R5, c[0x0][0x3c8], PT ;  /* 0x0000f20005007a0c */ /* 0x000fe40003f66270 */
[----:B------:R-:W-:-:S02]  /*f2b0*/  ISETP.GE.AND P4, PT, R228, c[0x0][0x3c8], PT ;  /* 0x0000f200e4007a0c */ /* 0x000fc40003f86270 */
[----:B------:R-:W-:Y:S02]  /*f2c0*/  ISETP.GE.AND P2, PT, R12, c[0x0][0x3c8], PT ;  /* 0x0000f2000c007a0c */ /* 0x000fe40003f46270 */
[C---:B------:R-:W-:Y:S02]  /*f2d0*/  IADD3 R8, R228.reuse, 0x8, RZ ;  /* 0x00000008e4087810 */ /* 0x040fe40007ffe0ff */
[C---:B------:R-:W-:Y:S02]  /*f2e0*/  IADD3 R13, R228.reuse, 0x18, RZ ;  /* 0x00000018e40d7810 */ /* 0x040fe40007ffe0ff */
[----:B------:R-:W-:Y:S02]  /*f2f0*/  SHF.R.S32.HI R8, RZ, 0x1f, R8 ;  /* 0x0000001fff087819 */ /* 0x000fe40000011408 */
[----:B------:R-:W-:Y:S02]  /*f300*/  ISETP.GE.AND P1, PT, R13, c[0x0][0x3c8], PT ;  /* 0x0000f2000d007a0c */ /* 0x000fe40003f26270 */
[----:B----4-:R-:W-:Y:S01]  /*f310*/  @!P3 LEA R2, P5, R5, R0, 0x2 ;  /* 0x000000000502b211 */ /* 0x010fe200078a10ff */
[----:B------:R-:W-:Y:S01]  /*f320*/  @!P4 IMAD.MOV.U32 R6, RZ, RZ, R0 ;  /* 0x000000ffff06c224 */ /* 0x000fe200078e0000 */
[C---:B------:R-:W-:Y:S01]  /*f330*/  IADD3 R15, R228.reuse, 0x10, RZ ;  /* 0x00000010e40f7810 */ /* 0x040fe20007ffe0ff */
[----:B------:R-:W-:Y:S01]  /*f340*/  @!P4 IMAD.MOV.U32 R7, RZ, RZ, R4 ;  /* 0x000000ffff07c224 */ /* 0x000fe200078e0004 */
[----:B------:R-:W-:-:S02]  /*f350*/  IADD3 R11, R228, 0x20, RZ ;  /* 0x00000020e40b7810 */ /* 0x000fc40007ffe0ff */
[----:B------:R-:W-:Y:S01]  /*f360*/  @!P3 LEA.HI.X R3, R5, R4, R8, 0x2, P5 ;  /* 0x000000040503b211 */ /* 0x000fe200028f1408 */
[----:B------:R-:W-:Y:S01]  /*f370*/  @!P4 IMAD.WIDE R6, R228, 0x4, R6 ;  /* 0x00000004e406c825 */ /* 0x000fe200078e0206 */
[----:B------:R-:W-:Y:S02]  /*f380*/  @!P2 LEA R8, P6, R12, R0, 0x2 ;  /* 0x000000000c08a211 */ /* 0x000fe400078c10ff */
[----:B------:R-:W-:Y:S02]  /*f390*/  SHF.R.S32.HI R15, RZ, 0x1f, R15 ;  /* 0x0000001fff0f7819 */ /* 0x000fe4000001140f */
[----:B------:R-:W-:Y:S01]  /*f3a0*/  ISETP.GE.AND P0, PT, R11, c[0x0][0x3c8], PT ;  /* 0x0000f2000b007a0c */ /* 0x000fe20003f06270 */
[----:B------:R1:W-:Y:S01]  /*f3b0*/  @!P4 ST.E.64 [R6.64], R96 ;  /* 0x000000600600c985 */ /* 0x0003e2000c101b08 */
[----:B------:R-:W-:Y:S02]  /*f3c0*/  IADD3 R10, R228, 0x28, RZ ;  /* 0x00000028e40a7810 */ /* 0x000fe40007ffe0ff */
[----:B------:R-:W-:Y:S01]  /*f3d0*/  @!P2 LEA.HI.X R9, R12, R4, R15, 0x2, P6 ;  /* 0x000000040c09a211 */ /* 0x000fe200030f140f */
[----:B------:R2:W-:Y:S01]  /*f3e0*/  @!P3 ST.E.64 [R2.64], R84 ;  /* 0x000000540200b985 */ /* 0x0005e2000c101b08 */
[----:B------:R-:W-:-:S02]  /*f3f0*/  IADD3 R15, R228, 0x18, RZ ;  /* 0x00000018e40f7810 */ /* 0x000fc40007ffe0ff */
[----:B------:R-:W-:Y:S01]  /*f400*/  ISETP.GE.AND P5, PT, R10, c[0x0][0x3c8], PT ;  /* 0x0000f2000a007a0c */ /* 0x000fe20003fa6270 */
[----:B------:R3:W-:Y:S01]  /*f410*/  @!P2 ST.E.64 [R8.64], R132 ;  /* 0x000000840800a985 */ /* 0x0007e2000c101b08 */
[----:B------:R-:W-:Y:S02]  /*f420*/  SHF.R.S32.HI R15, RZ, 0x1f, R15 ;  /* 0x0000001fff0f7819 */ /* 0x000fe4000001140f */
[C---:B------:R-:W-:Y:S02]  /*f430*/  IADD3 R14, R228.reuse, 0x30, RZ ;  /* 0x00000030e40e7810 */ /* 0x040fe40007ffe0ff */
[----:B------:R-:W-:Y:S02]  /*f440*/  IADD3 R12, R228, 0x20, RZ ;  /* 0x00000020e40c7810 */ /* 0x000fe40007ffe0ff */
[----:B------:R-:W-:Y:S02]  /*f450*/  ISETP.GE.AND P4, PT, R14, c[0x0][0x3c8], PT ;  /* 0x0000f2000e007a0c */ /* 0x000fe40003f86270 */
[----:B------:R-:W-:-:S02]  /*f460*/  IADD3 R5, R228, 0x38, RZ ;  /* 0x00000038e4057810 */ /* 0x000fc40007ffe0ff */
[----:B------:R-:W-:Y:S02]  /*f470*/  SHF.R.S32.HI R12, RZ, 0x1f, R12 ;  /* 0x0000001fff0c7819 */ /* 0x000fe4000001140c */
[----:B-1----:R-:W-:-:S04]  /*f480*/  @!P1 LEA R6, P3, R13, R0, 0x2 ;  /* 0x000000000d069211 */ /* 0x002fc800078610ff */
[----:B------:R-:W-:Y:S02]  /*f490*/  @!P1 LEA.HI.X R7, R13, R4, R15, 0x2, P3 ;  /* 0x000000040d079211 */ /* 0x000fe400018f140f */
[----:B--2---:R-:W-:Y:S02]  /*f4a0*/  @!P0 LEA R2, P6, R11, R0, 0x2 ;  /* 0x000000000b028211 */ /* 0x004fe400078c10ff */
[----:B------:R-:W-:Y:S01]  /*f4b0*/  IADD3 R15, R228, 0x28, RZ ;  /* 0x00000028e40f7810 */ /* 0x000fe20007ffe0ff */
[----:B------:R1:W-:Y:S01]  /*f4c0*/  @!P1 ST.E.64 [R6.64], R106 ;  /* 0x0000006a06009985 */ /* 0x0003e2000c101b08 */
[----:B------:R-:W-:Y:S02]  /*f4d0*/  ISETP.GE.AND P3, PT, R5, c[0x0][0x3c8], PT ;  /* 0x0000f20005007a0c */ /* 0x000fe40003f66270 */
[----:B------:R-:W-:Y:S02]  /*f4e0*/  @!P0 LEA.HI.X R3, R11, R4, R12, 0x2, P6 ;  /* 0x000000040b038211 */ /* 0x000fe400030f140c */
[----:B---3--:R-:W-:-:S02]  /*f4f0*/  @!P5 LEA R8, P1, R10, R0, 0x2 ;  /* 0x000000000a08d211 */ /* 0x008fc400078210ff */
[----:B------:R-:W-:Y:S01]  /*f500*/  SHF.R.S32.HI R15, RZ, 0x1f, R15 ;  /* 0x0000001fff0f7819 */ /* 0x000fe2000001140f */
[----:B------:R2:W-:Y:S01]  /*f510*/  @!P0 ST.E.64 [R2.64], R88 ;  /* 0x0000005802008985 */ /* 0x0005e2000c101b08 */
[----:B------:R-:W-:Y:S02]  /*f520*/  IADD3 R12, R228, 0x40, RZ ;  /* 0x00000040e40c7810 */ /* 0x000fe40007ffe0ff */
[----:B------:R-:W-:Y:S02]  /*f530*/  @!P5 LEA.HI.X R9, R10, R4, R15, 0x2, P1 ;  /* 0x000000040a09d211 */ /* 0x000fe400008f140f */
[----:B------:R-:W-:Y:S02]  /*f540*/  ISETP.GE.AND P2, PT, R12, c[0x0][0x3c8], PT ;  /* 0x0000f2000c007a0c */ /* 0x000fe40003f46270 */
[C---:B------:R-:W-:Y:S01]  /*f550*/  IADD3 R15, R228.reuse, 0x30, RZ ;  /* 0x00000030e40f7810 */ /* 0x040fe20007ffe0ff */
[----:B------:R3:W-:Y:S01]  /*f560*/  @!P5 ST.E.64 [R8.64], R122 ;  /* 0x0000007a0800d985 */ /* 0x0007e2000c101b08 */
[----:B------:R-:W-:-:S02]  /*f570*/  IADD3 R10, R228, 0x38, RZ ;  /* 0x00000038e40a7810 */ /* 0x000fc40007ffe0ff */
[----:B------:R-:W-:Y:S02]  /*f580*/  SHF.R.S32.HI R15, RZ, 0x1f, R15 ;  /* 0x0000001fff0f7819 */ /* 0x000fe4000001140f */
[C---:B------:R-:W-:Y:S02]  /*f590*/  IADD3 R13, R228.reuse, 0x48, RZ ;  /* 0x00000048e40d7810 */ /* 0x040fe40007ffe0ff */
[----:B------:R-:W-:Y:S02]  /*f5a0*/  IADD3 R11, R228, 0x50, RZ ;  /* 0x00000050e40b7810 */ /* 0x000fe40007ffe0ff */
[----:B------:R-:W-:Y:S02]  /*f5b0*/  SHF.R.S32.HI R10, RZ, 0x1f, R10 ;  /* 0x0000001fff0a7819 */ /* 0x000fe4000001140a */
[----:B------:R-:W-:Y:S02]  /*f5c0*/  ISETP.GE.AND P1, PT, R13, c[0x0][0x3c8], PT ;  /* 0x0000f2000d007a0c */ /* 0x000fe40003f26270 */
[----:B-1----:R-:W-:-:S04]  /*f5d0*/  @!P4 LEA R6, P0, R14, R0, 0x2 ;  /* 0x000000000e06c211 */ /* 0x002fc800078010ff */
[----:B------:R-:W-:Y:S02]  /*f5e0*/  @!P4 LEA.HI.X R7, R14, R4, R15, 0x2, P0 ;  /* 0x000000040e07c211 */ /* 0x000fe400000f140f */
[----:B------:R-:W-:Y:S02]  /*f5f0*/  IADD3 R14, R228, 0x40, RZ ;  /* 0x00000040e40e7810 */ /* 0x000fe40007ffe0ff */
[----:B--2---:R-:W-:Y:S01]  /*f600*/  @!P3 LEA R2, P6, R5, R0, 0x2 ;  /* 0x000000000502b211 */ /* 0x004fe200078c10ff */
[----:B------:R1:W-:Y:S01]  /*f610*/  @!P4 ST.E.64 [R6.64], R110 ;  /* 0x0000006e0600c985 */ /* 0x0003e2000c101b08 */
[----:B------:R-:W-:Y:S02]  /*f620*/  ISETP.GE.AND P0, PT, R11, c[0x0][0x3c8], PT ;  /* 0x0000f2000b007a0c */ /* 0x000fe40003f06270 */
[----:B------:R-:W-:Y:S02]  /*f630*/  @!P3 LEA.HI.X R3, R5, R4, R10, 0x2, P6 ;  /* 0x000000040503b211 */ /* 0x000fe400030f140a */
[----:B------:R-:W-:-:S02]  /*f640*/  SHF.R.S32.HI R14, RZ, 0x1f, R14 ;  /* 0x0000001fff0e7819 */ /* 0x000fc4000001140e */
[----:B---3--:R-:W-:Y:S01]  /*f650*/  @!P2 LEA R8, P6, R12, R0, 0x2 ;  /* 0x000000000c08a211 */ /* 0x008fe200078c10ff */
[----:B------:R2:W-:Y:S01]  /*f660*/  @!P3 ST.E.64 [R2.64], R92 ;  /* 0x0000005c0200b985 */ /* 0x0005e2000c101b08 */
[----:B------:R-:W-:Y:S02]  /*f670*/  IADD3 R10, R228, 0x60, RZ ;  /* 0x00000060e40a7810 */ /* 0x000fe40007ffe0ff */
        /* <DEDUP_REMOVED lines=9> */
[----:B------:R-:W-:Y:S02]  /*f710*/  ISETP.GE.AND P2, PT, R251, c[0x0][0x3c8], PT ;  /* 0x0000f200fb007a0c */ /* 0x000fe40003f46270 */
[----:B-1----:R-:W-:-:S04]  /*f720*/  @!P1 LEA R6, P3, R13, R0, 0x2 ;  /* 0x000000000d069211 */ /* 0x002fc800078610ff */
[----:B------:R-:W-:Y:S02]  /*f730*/  @!P1 LEA.HI.X R7, R13, R4, R14, 0x2, P3 ;  /* 0x000000040d079211 */ /* 0x000fe400018f140e */
[----:B------:R-:W-:Y:S02]  /*f740*/  ISETP.GE.AND P3, PT, R252, c[0x0][0x3c8], PT ;  /* 0x0000f200fc007a0c */ /* 0x000fe40003f66270 */
[C---:B--2---:R-:W-:Y:S01]  /*f750*/  @!P0 LEA R2, P6, R11.reuse, R0, 0x2 ;  /* 0x000000000b028211 */ /* 0x044fe200078c10ff */
[----:B------:R1:W-:Y:S01]  /*f760*/  @!P1 ST.E.64 [R6.64], R114 ;  /* 0x0000007206009985 */ /* 0x0003e2000c101b08 */
[----:B------:R-:W-:Y:S02]  /*f770*/  ISETP.GE.AND P1, PT, R250, c[0x0][0x3c8], PT ;  /* 0x0000f200fa007a0c */ /* 0x000fe40003f26270 */
[----:B------:R-:W-:Y:S02]  /*f780*/  @!P0 LEA.HI.X R3, R11, R4, R12, 0x2, P6 ;  /* 0x000000040b038211 */ /* 0x000fe400030f140c */
[----:B------:R-:W-:-:S02]  /*f790*/  IADD3 R11, R228, 0x60, RZ ;  /* 0x00000060e40b7810 */ /* 0x000fc40007ffe0ff */
[----:B------:R-:W-:Y:S01]  /*f7a0*/  IADD3 R12, R228, 0x58, RZ ;  /* 0x00000058e40c7810 */ /* 0x000fe20007ffe0ff */
[----:B------:R2:W-:Y:S01]  /*f7b0*/  @!P0 ST.E.64 [R2.64], R46 ;  /* 0x0000002e02008985 */ /* 0x0005e2000c101b08 */
[----:B------:R-:W-:Y:S02]  /*f7c0*/  SHF.R.S32.HI R11, RZ, 0x1f, R11 ;  /* 0x0000001fff0b7819 */ /* 0x000fe4000001140b */
[C---:B---3--:R-:W-:Y:S02]  /*f7d0*/  @!P5 LEA R8, P6, R5.reuse, R0, 0x2 ;  /* 0x000000000508d211 */ /* 0x048fe400078c10ff */
[----:B------:R-:W-:Y:S02]  /*f7e0*/  SHF.R.S32.HI R12, RZ, 0x1f, R12 ;  /* 0x0000001fff0c7819 */ /* 0x000fe4000001140c */
[----:B------:R-:W-:Y:S02]  /*f7f0*/  SHF.R.S32.HI R13, RZ, 0x1f, R245 ;  /* 0x0000001fff0d7819 */ /* 0x000fe400000114f5 */
[----:B------:R-:W-:-:S02]  /*f800*/  @!P5 LEA.HI.X R9, R5, R4, R12, 0x2, P6 ;  /* 0x000000040509d211 */ /* 0x000fc400030f140c */
[----:B------:R-:W-:Y:S02]  /*f810*/  SHF.R.S32.HI R5, RZ, 0x1f, R252 ;  /* 0x0000001fff057819 */ /* 0x000fe400000114fc */
[----:B------:R-:W-:Y:S01]  /*f820*/  SHF.R.S32.HI R12, RZ, 0x1f, R244 ;  /* 0x0000001fff0c7819 */ /* 0x000fe200000114f4 */
        /* <DEDUP_REMOVED lines=9> */
[----:B------:R-:W-:Y:S01]  /*f8c0*/  SHF.R.S32.HI R10, RZ, 0x1f, R250 ;  /* 0x0000001fff0a7819 */ /* 0x000fe200000114fa */
[----:B------:R2:W-:Y:S01]  /*f8d0*/  @!P3 ST.E.64 [R2.64], R50 ;  /* 0x000000320200b985 */ /* 0x0005e2000c101b08 */
[----:B------:R-:W-:Y:S02]  /*f8e0*/  SHF.R.S32.HI R5, RZ, 0x1f, R249 ;  /* 0x0000001fff057819 */ /* 0x000fe400000114f9 */
[----:B---3--:R-:W-:-:S04]  /*f8f0*/  @!P2 LEA R8, P5, R251, R0, 0x2 ;  /* 0x00000000fb08a211 */ /* 0x008fc800078a10ff */
        /* <DEDUP_REMOVED lines=42> */
.L_x_2712:
        /* <DEDUP_REMOVED lines=19> */
.L_x_2733:
        /* <DEDUP_REMOVED lines=55> */
.L_x_2735:
[----:B------:R-:W-:Y:S05]  /*10040*/  BSYNC B0 ;  /* 0x0000000000007941 */ /* 0x000fea0003800000 */
.L_x_2734:
        /* <DEDUP_REMOVED lines=34> */
.L_x_2806:
[----:B------:R-:W-:Y:S05]  /*10270*/  BRA.DIV ~URZ, `(.L_x_2737) ;  /* 0x000037227f007947 */ /* 0x000fea000b800000 */
[----:B------:R3:W4:Y:S02]  /*10280*/  SHFL.IDX PT, R0, R12, RZ, 0x181f ;  /* 0x00181fff0c007589 */ /* 0x00072400000e0000 */
.L_x_2807:
        /* <DEDUP_REMOVED lines=20> */
.L_x_2739:
[----:B------:R-:W-:Y:S05]  /*103d0*/  BSYNC B0 ;  /* 0x0000000000007941 */ /* 0x000fea0003800000 */
.L_x_2738:
[----:B------:R-:W-:Y:S05]  /*103e0*/  BRA.DIV ~URZ, `(.L_x_2740) ;  /* 0x000036227f007947 */ /* 0x000fea000b800000 */
[----:B--2---:R2:W1:Y:S04]  /*103f0*/  SHFL.IDX PT, R8, R9, 0x1, 0x181f ;  /* 0x00381f0009087f89 */ /* 0x00446800000e0000 */
[----:B----4-:R2:W4:Y:S02]  /*10400*/  SHFL.IDX PT, R0, R12, 0x1, 0x181f ;  /* 0x00381f000c007f89 */ /* 0x01052400000e0000 */
.L_x_2808:
        /* <DEDUP_REMOVED lines=19> */
.L_x_2742:
[----:B------:R-:W-:Y:S05]  /*10540*/  BSYNC B0 ;  /* 0x0000000000007941 */ /* 0x000fea0003800000 */
.L_x_2741:
[----:B------:R-:W-:Y:S05]  /*10550*/  BRA.DIV ~URZ, `(.L_x_2743) ;  /* 0x000035827f007947 */ /* 0x000fea000b800000 */
[----:B-1----:R1:W2:Y:S02]  /*10560*/  SHFL.IDX PT, R8, R9, 0x2, 0x181f ;  /* 0x00581f0009087f89 */ /* 0x0022a400000e0000 */
.L_x_2809:
[----:B------:R-:W-:Y:S05]  /*10570*/  BRA.DIV ~URZ, `(.L_x_2744) ;  /* 0x000035d27f007947 */ /* 0x000fea000b800000 */
[----:B----4-:R4:W1:Y:S02]  /*10580*/  SHFL.IDX PT, R0, R12, 0x2, 0x181f ;  /* 0x00581f000c007f89 */ /* 0x01086400000e0000 */
.L_x_2810:
        /* <DEDUP_REMOVED lines=19> */
.L_x_2746:
[----:B------:R-:W-:Y:S05]  /*106c0*/  BSYNC B0 ;  /* 0x0000000000007941 */ /* 0x000fea0003800000 */
.L_x_2745:
[----:B------:R-:W-:Y:S05]  /*106d0*/  BRA.DIV ~URZ, `(.L_x_2747) ;  /* 0x000034e27f007947 */ /* 0x000fea000b800000 */
[----:B--2---:R2:W3:Y:S04]  /*106e0*/  SHFL.IDX PT, R8, R9, 0x3, 0x181f ;  /* 0x00781f0009087f89 */ /* 0x0044e800000e0000 */
[----:B-1----:R2:W1:Y:S02]  /*106f0*/  SHFL.IDX PT, R0, R12, 0x3, 0x181f ;  /* 0x00781f000c007f89 */ /* 0x00246400000e0000 */
.L_x_2811:
        /* <DEDUP_REMOVED lines=18> */
.L_x_2727:
[----:B------:R-:W-:Y:S05]  /*10820*/  BSYNC B1 ;  /* 0x0000000000017941 */ /* 0x000fea0003800000 */
.L_x_2711:
[----:B------:R-:W-:-:S13]  /*10830*/  ISETP.NE.AND P0, PT, RZ, UR6, PT ;  /* 0x00000006ff007c0c */ /* 0x000fda000bf05270 */
[----:B------:R-:W-:Y:S01]  /*10840*/  @P0 WARPSYNC 0xffffffff ;  /* 0xffffffff00000948 */ /* 0x000fe20003800000 */
[----:B------:R-:W-:Y:S06]  /*10850*/  @P0 BAR.SYNC.DEFER_BLOCKING 0x5, 0x100 ;  /* 0x0144000000000b1d */ /* 0x000fec0000010000 */
[----:B------:R-:W4:Y:S04]  /*10860*/  @P0 LDS.128 R224, [0x24100] ;  /* 0x02410000ffe00984 */ /* 0x000f280000000c00 */
[----:B------:R-:W-:Y:S06]  /*10870*/  @P0 BAR.ARV 0x4, 0x100 ;  /* 0x0104000000000b1d */ /* 0x000fec0000002000 */
[----:B------:R-:W-:Y:S05]  /*10880*/  @P0 BRA `(.L_x_2748) ;  /* 0x00000f7000000947 */ /* 0x000fea0003800000 */
[----:B-1--4-:R-:W1:Y:S01]  /*10890*/  S2R R0, SR_TID.X ;  /* 0x0000000000007919 */ /* 0x012e620000002100 */
[----:B---3--:R-:W-:Y:S01]  /*108a0*/  IMAD.MOV.U32 R7, RZ, RZ, RZ ;  /* 0x000000ffff077224 */ /* 0x008fe200078e00ff */
[----:B-1----:R-:W-:-:S04]  /*108b0*/  LOP3.LUT R13, R0, 0x1f, RZ, 0xc0, !PT ;  /* 0x0000001f000d7812 */ /* 0x002fc800078ec0ff */
[----:B------:R-:W-:Y:S01]  /*108c0*/  ISETP.NE.AND P5, PT, R13, 0x1f, PT ;  /* 0x0000001f0d00780c */ /* 0x000fe20003fa5270 */
[----:B------:R-:W-:Y:S10]  /*108d0*/  BRA.DIV ~URZ, `(.L_x_2749) ;  /* 0x000033b27f007947 */ /* 0x000ff4000b800000 */
[----:B--2---:R1:W2:Y:S02]  /*108e0*/  SHFL.IDX PT, R9, R28, RZ, 0x1f ;  /* 0x00001fff1c097589 */ /* 0x0042a400000e0000 */
.L_x_2812:
[----:B------:R-:W-:Y:S05]  /*108f0*/  BRA.DIV ~URZ, `(.L_x_2750) ;  /* 0x000034027f007947 */ /* 0x000fea000b800000 */
[----:B------:R3:W4:Y:S02]  /*10900*/  SHFL.IDX PT, R8, R28, 0x1, 0x1f ;  /* 0x00201f001c087f89 */ /* 0x00072400000e0000 */
.L_x_2813:
        /* <DEDUP_REMOVED lines=18> */
.L_x_2814:
        /* <DEDUP_REMOVED lines=16> */
.L_x_2815:
[----:B---3--:R-:W-:Y:S01]  /*10b30*/  IMAD R0, R0, c[0x0][0x538], RZ ;  /* 0x00014e0000007a24 */ /* 0x008fe200078e02ff */
[----:B------:R-:W-:Y:S04]  /*10b40*/  BSSY B1, `(.L_x_2753) ;  /* 0x00000c6000017945 */ /* 0x000fe80003800000 */
[----:B----4-:R-:W-:-:S04]  /*10b50*/  IADD3 R8, R0, R8, RZ ;  /* 0x0000000800087210 */ /* 0x010fc80007ffe0ff */
[----:B--2---:R-:W-:-:S13]  /*10b60*/  ISETP.GT.AND P6, PT, R8, R9, PT ;  /* 0x000000090800720c */ /* 0x004fda0003fc4270 */
[----:B------:R-:W-:Y:S05]  /*10b70*/  @P6 BRA `(.L_x_2754) ;  /* 0x0000024000006947 */ /* 0x000fea0003800000 */
.L_x_2758:
        /* <DEDUP_REMOVED lines=16> */
.L_x_2816:
        /* <DEDUP_REMOVED lines=16> */
.L_x_2817:
[----:B--2---:R-:W-:-:S05]  /*10d80*/  IMAD R0, R0, c[0x0][0x538], RZ ;  /* 0x00014e0000007a24 */ /* 0x004fca00078e02ff */
[----:B------:R-:W-:-:S04]  /*10d90*/  IADD3 R8, R0, R8, RZ ;  /* 0x0000000800087210 */ /* 0x000fc80007ffe0ff */
[----:B------:R-:W-:-:S13]  /*10da0*/  ISETP.GT.AND P6, PT, R8, R9, PT ;  /* 0x000000090800720c */ /* 0x000fda0003fc4270 */
[----:B-1----:R-:W-:Y:S05]  /*10db0*/  @!P6 BRA `(.L_x_2758) ;  /* 0xfffffdc00000e947 */ /* 0x002fea000383ffff */
.L_x_2754:
[----:B------:R-:W-:-:S05]  /*10dc0*/  IADD3 R8, -R0, R8, RZ ;  /* 0x0000000800087210 */ /* 0x000fca0007ffe1ff */
[----:B------:R-:W-:-:S05]  /*10dd0*/  IMAD R0, R4, c[0x0][0x538], R8 ;  /* 0x00014e0004007a24 */ /* 0x000fca00078e0208 */
[----:B------:R-:W-:Y:S01]  /*10de0*/  ISETP.GT.AND P0, PT, R0, R9, PT ;  /* 0x000000090000720c */ /* 0x000fe20003f04270 */
[----:B------:R-:W-:-:S12]  /*10df0*/  BRA.DIV ~URZ, `(.L_x_2759) ;  /* 0x000033627f007947 */ /* 0x000fd8000b800000 */
[----:B------:R-:W-:-:S04]  /*10e00*/  VOTE.ANY R5, PT, !P0 ;  /* 0x0000000000057806 */ /* 0x000fc800040e0100 */
.L_x_2818:
[----:B------:R-:W2:Y:S02]  /*10e10*/  POPC R0, R5 ;  /* 0x0000000500007309 */ /* 0x000ea40000000000 */
[----:B--2---:R-:W-:Y:S01]  /*10e20*/  IADD3 R227, R0, R227, RZ ;  /* 0x000000e300e37210 */ /* 0x004fe20007ffe0ff */
[----:B------:R-:W-:Y:S05]  /*10e30*/  BRA.DIV ~URZ, `(.L_x_2760) ;  /* 0x000033727f007947 */ /* 0x000fea000b800000 */
[----:B------:R2:W3:Y:S04]  /*10e40*/  SHFL.IDX PT, R11, R6, R0, 0x1f ;  /* 0x00001f00060b7589 */ /* 0x0004e800000e0000 */
[----:B------:R2:W4:Y:S02]  /*10e50*/  SHFL.IDX PT, R7, R7, R0, 0x1f ;  /* 0x00001f0007077589 */ /* 0x00052400000e0000 */
.L_x_2819:
[----:B------:R-:W-:Y:S01]  /*10e60*/  ISETP.NE.AND P0, PT, R5, RZ, PT ;  /* 0x000000ff0500720c */ /* 0x000fe20003f05270 */
[----:B------:R-:W-:-:S12]  /*10e70*/  BSSY B0, `(.L_x_2761) ;  /* 0x0000005000007945 */ /* 0x000fd80003800000 */
[----:B------:R-:W-:Y:S05]  /*10e80*/  @!P0 BRA `(.L_x_2762) ;  /* 0x0000003000008947 */ /* 0x000fea0003800000 */
[----:B--2---:R-:W-:Y:S01]  /*10e90*/  IADD3 R0, R0, -0x1, RZ ;  /* 0xffffffff00007810 */ /* 0x004fe20007ffe0ff */
[----:B------:R-:W-:Y:S05]  /*10ea0*/  BRA.DIV ~URZ, `(.L_x_2763) ;  /* 0x000033d27f007947 */ /* 0x000fea000b800000 */
[----:B------:R2:W1:Y:S02]  /*10eb0*/  SHFL.IDX PT, R10, R4, R0, 0x1f ;  /* 0x00001f00040a7589 */ /* 0x00046400000e0000 */
.L_x_2762:
[----:B------:R-:W-:Y:S05]  /*10ec0*/  BSYNC B0 ;  /* 0x0000000000007941 */ /* 0x000fea0003800000 */
.L_x_2761:
        /* <DEDUP_REMOVED lines=67> */
.L_x_2765:
        /* <DEDUP_REMOVED lines=66> */
.L_x_2766:
[----:B------:R-:W-:Y:S05]  /*11720*/  BSYNC B0 ;  /* 0x0000000000007941 */ /* 0x000fea0003800000 */
.L_x_2764:
[----:B------:R-:W-:-:S04]  /*11730*/  LOP3.LUT R0, RZ, R0, RZ, 0x33, !PT ;  /* 0x00000000ff007212 */ /* 0x000fc800078e33ff */
[----:B------:R-:W-:Y:S01]  /*11740*/  IADD3 R225, R0, R11, RZ ;  /* 0x0000000b00e17210 */ /* 0x000fe20007ffe0ff */
[----:B------:R-:W-:Y:S05]  /*11750*/  BRA `(.L_x_2767) ;  /* 0x0000004000007947 */ /* 0x000fea0003800000 */
.L_x_2755:
[----:B------:R-:W-:Y:S01]  /*11760*/  IMAD.MOV.U32 R224, RZ, RZ, R9 ;  /* 0x000000ffffe07224 */ /* 0x000fe200078e0009 */
[----:B------:R-:W-:Y:S01]  /*11770*/  MOV R226, RZ ;  /* 0x000000ff00e27202 */ /* 0x000fe20000000f00 */
[----:B------:R-:W-:Y:S01]  /*11780*/  IMAD.MOV.U32 R225, RZ, RZ, RZ ;  /* 0x000000ffffe17224 */ /* 0x000fe200078e00ff */
[----:B------:R-:W-:Y:S02]  /*11790*/  MOV R227, c[0x0][0x53c] ;  /* 0x00014f0000e37a02 */ /* 0x000fe40000000f00 */
.L_x_2767:
[----:B------:R-:W-:Y:S05]  /*117a0*/  BSYNC B1 ;  /* 0x0000000000017941 */ /* 0x000fea0003800000 */
.L_x_2753:
[----:B------:R-:W-:Y:S01]  /*117b0*/  WARPSYNC 0xffffffff ;  /* 0xffffffff00007948 */ /* 0x000fe20003800000 */
[----:B------:R-:W-:Y:S01]  /*117c0*/  BAR.SYNC.DEFER_BLOCKING 0x4, 0x100 ;  /* 0x0104000000007b1d */ /* 0x000fe20000010000 */
[----:B------:R-:W-:-:S13]  /*117d0*/  ISETP.NE.AND P0, PT, R13, RZ, PT ;  /* 0x000000ff0d00720c */ /* 0x000fda0003f05270 */
[----:B------:R2:W-:Y:S04]  /*117e0*/  @!P0 STS.128 [0x24100], R224 ;  /* 0x024100e0ff008388 */ /* 0x0005e80000000c00 */
[----:B------:R-:W-:Y:S06]  /*117f0*/  BAR.ARV 0x5, 0x100 ;  /* 0x0144000000007b1d */ /* 0x000fec0000002000 */
.L_x_2748:
[----:B----4-:R-:W-:-:S13]  /*11800*/  ISETP.GE.AND P0, PT, R227, c[0x0][0x53c], PT ;  /* 0x00014f00e3007a0c */ /* 0x010fda0003f06270 */
[----:B-123--:R-:W-:Y:S01]  /*11810*/  @P0 CALL.REL.NOINC `(.L_x_2768) ;  /* 0x0000001000000944 */ /* 0x00efe20003c00000 */
[----:B------:R-:W-:Y:S05]  /*11820*/  BRA `(.L_x_2769) ;  /* 0xffff026000007947 */ /* 0x000fea000383ffff */
.L_x_2768:
[----:B------:R-:W-:Y:S05]  /*11830*/  EXIT ;  /* 0x000000000000794d */ /* 0x000fea0003800000 */
.L_x_2644:
[----:B------:R-:W-:Y:S01]  /*11840*/  IMAD.MOV.U32 R0, RZ, RZ, R5 ;  /* 0x000000ffff007224 */ /* 0x000fe200078e0005 */
[----:B------:R-:W-:Y:S02]  /*11850*/  MOV R2, 0x1 ;  /* 0x0000000100027802 */ /* 0x000fe40000000f00 */
[----:B------:R-:W-:Y:S02]  /*11860*/  MOV R3, 0x11880 ;  /* 0x0001188000037802 */ /* 0x000fe40000000f00 */
[----:B-1----:R-:W-:Y:S05]  /*11870*/  CALL.REL.NOINC `($__internal_46_$__cuda_sm70_shflsync_up_p) ;  /* 0x00002b2000007944 */ /* 0x002fea0003c00000 */
[----:B------:R-:W-:Y:S01]  /*11880*/  MOV R0, R4 ;  /* 0x0000000400007202 */ /* 0x000fe20000000f00 */
[----:B------:R-:W-:Y:S05]  /*11890*/  BRA `(.L_x_2770) ;  /* 0xfffeeba000007947 */ /* 0x000fea000383ffff */
.L_x_2645:
[----:B------:R-:W-:Y:S01]  /*118a0*/  IMAD.MOV.U32 R0, RZ, RZ, R5 ;  /* 0x000000ffff007224 */ /* 0x000fe200078e0005 */
[----:B------:R-:W-:Y:S02]  /*118b0*/  MOV R2, 0x2 ;  /* 0x0000000200027802 */ /* 0x000fe40000000f00 */
[----:B------:R-:W-:Y:S02]  /*118c0*/  MOV R3, 0x118e0 ;  /* 0x000118e000037802 */ /* 0x000fe40000000f00 */
[----:B-1----:R-:W-:Y:S05]  /*118d0*/  CALL.REL.NOINC `($__internal_46_$__cuda_sm70_shflsync_up_p) ;  /* 0x00002ac000007944 */ /* 0x002fea0003c00000 */
[----:B------:R-:W-:Y:S01]  /*118e0*/  SEL R0, R4, RZ, P4 ;  /* 0x000000ff04007207 */ /* 0x000fe20002000000 */
[----:B------:R-:W-:Y:S01]  /*118f0*/  IMAD.MOV.U32 R2, RZ, RZ, 0x4 ;  /* 0x00000004ff027424 */ /* 0x000fe200078e00ff */
[----:B------:R-:W-:-:S03]  /*11900*/  MOV R3, 0x11930 ;  /* 0x0001193000037802 */ /* 0x000fc60000000f00 */
[----:B------:R-:W-:Y:S02]  /*11910*/  IMAD.IADD R0, R5, 0x1, R0 ;  /* 0x0000000105007824 */ /* 0x000fe400078e0200 */
[----:B------:R-:W-:Y:S05]  /*11920*/  CALL.REL.NOINC `($__internal_46_$__cuda_sm70_shflsync_up_p) ;  /* 0x00002a7000007944 */ /* 0x000fea0003c00000 */
        /* <DEDUP_REMOVED lines=12> */
[----:B------:R-:W-:Y:S02]  /*119f0*/  MOV R29, 0x1f ;  /* 0x0000001f001d7802 */ /* 0x000fe40000000f00 */
[----:B------:R-:W-:Y:S01]  /*11a00*/  MOV R3, 0x11a40 ;  /* 0x00011a4000037802 */ /* 0x000fe20000000f00 */
[----:B------:R-:W-:-:S04]  /*11a10*/  IMAD.IADD R4, R0, 0x1, R4 ;  /* 0x0000000100047824 */ /* 0x000fc800078e0204 */
[----:B------:R-:W-:Y:S02]  /*11a20*/  IMAD.MOV.U32 R30, RZ, RZ, R4 ;  /* 0x000000ffff1e7224 */ /* 0x000fe400078e0004 */
[----:B------:R-:W-:Y:S05]  /*11a30*/  CALL.REL.NOINC `($__internal_45_$__cuda_sm70_shflsync_idx_p) ;  /* 0x0000290000007944 */ /* 0x000fea0003c00000 */
[----:B------:R-:W-:Y:S01]  /*11a40*/  MOV R0, R29 ;  /* 0x0000001d00007202 */ /* 0x000fe20000000f00 */
[----:B------:R-:W-:Y:S05]  /*11a50*/  BRA `(.L_x_2771) ;  /* 0xfffeeae000007947 */ /* 0x000fea000383ffff */
.L_x_2647:
[----:B------:R-:W-:Y:S02]  /*11a60*/  SEL R0, RZ, 0x1, P0 ;  /* 0x00000001ff007807 */ /* 0x000fe40000000000 */
[----:B------:R-:W-:Y:S02]  /*11a70*/  MOV R2, 0x11a90 ;  /* 0x00011a9000027802 */ /* 0x000fe40000000f00 */
[----:B-1----:R-:W-:Y:S05]  /*11a80*/  CALL.REL.NOINC `($__internal_47_$__cuda_sm70_votesync_ballot) ;  /* 0x0000298000007944 */ /* 0x002fea0003c00000 */
[----:B------:R-:W-:Y:S01]  /*11a90*/  MOV R6, R0 ;  /* 0x0000000000067202 */ /* 0x000fe20000000f00 */
[----:B------:R-:W-:Y:S05]  /*11aa0*/  BRA `(.L_x_2772) ;  /* 0xfffeeb2000007947 */ /* 0x000fea000383ffff */
.L_x_2648:
[----:B------:R-:W-:Y:S01]  /*11ab0*/  IMAD.MOV.U32 R30, RZ, RZ, R9 ;  /* 0x000000ffff1e7224 */ /* 0x000fe200078e0009 */
[----:B------:R-:W-:Y:S01]  /*11ac0*/  MOV R2, R0 ;  /* 0x0000000000027202 */ /* 0x000fe20000000f00 */
[----:B------:R-:W-:Y:S01]  /*11ad0*/  IMAD.MOV.U32 R29, RZ, RZ, 0x1f ;  /* 0x0000001fff1d7424 */ /* 0x000fe200078e00ff */
[----:B------:R-:W-:Y:S02]  /*11ae0*/  MOV R3, 0x11b00 ;  /* 0x00011b0000037802 */ /* 0x000fe40000000f00 */
[----:B------:R-:W-:Y:S05]  /*11af0*/  CALL.REL.NOINC `($__internal_45_$__cuda_sm70_shflsync_idx_p) ;  /* 0x0000284000007944 */ /* 0x000fea0003c00000 */
[----:B------:R-:W-:Y:S01]  /*11b00*/  IMAD.MOV.U32 R225, RZ, RZ, R29 ;  /* 0x000000ffffe17224 */ /* 0x000fe200078e001d */
[----:B------:R-:W-:Y:S01]  /*11b10*/  MOV R30, R8 ;  /* 0x00000008001e7202 */ /* 0x000fe20000000f00 */
[----:B------:R-:W-:Y:S01]  /*11b20*/  IMAD.MOV.U32 R5, RZ, RZ, RZ ;  /* 0x000000ffff057224 */ /* 0x000fe200078e00ff */
[----:B------:R-:W-:Y:S01]  /*11b30*/  MOV R2, R0 ;  /* 0x0000000000027202 */ /* 0x000fe20000000f00 */
[----:B------:R-:W-:Y:S01]  /*11b40*/  IMAD.MOV.U32 R29, RZ, RZ, 0x1f ;  /* 0x0000001fff1d7424 */ /* 0x000fe200078e00ff */
[----:B------:R-:W-:-:S02]  /*11b50*/  MOV R3, 0x11b70 ;  /* 0x00011b7000037802 */ /* 0x000fc40000000f00 */
[----:B------:R-:W-:Y:S05]  /*11b60*/  CALL.REL.NOINC `($__internal_45_$__cuda_sm70_shflsync_idx_p) ;  /* 0x000027d000007944 */ /* 0x000fea0003c00000 */
[----:B------:R-:W-:Y:S01]  /*11b70*/  MOV R9, R29 ;  /* 0x0000001d00097202 */ /* 0x000fe20000000f00 */
[----:B------:R-:W-:Y:S05]  /*11b80*/  BRA `(.L_x_2773) ;  /* 0xfffeeaa000007947 */ /* 0x000fea000383ffff */
.L_x_2651:
[----:B------:R-:W-:Y:S01]  /*11b90*/  IMAD.MOV.U32 R30, RZ, RZ, R4 ;  /* 0x000000ffff1e7224 */ /* 0x000fe200078e0004 */
[----:B------:R-:W-:-:S02]  /*11ba0*/  MOV R29, 0x1f ;  /* 0x0000001f001d7802 */ /* 0x000fc40000000f00 */
[----:B------:R-:W-:Y:S02]  /*11bb0*/  MOV R3, 0x11bd0 ;  /* 0x00011bd000037802 */ /* 0x000fe40000000f00 */
[----:B-123--:R-:W-:Y:S05]  /*11bc0*/  CALL.REL.NOINC `($__internal_45_$__cuda_sm70_shflsync_idx_p) ;  /* 0x0000277000007944 */ /* 0x00efea0003c00000 */
[----:B------:R-:W-:Y:S01]  /*11bd0*/  MOV R5, R29 ;  /* 0x0000001d00057202 */ /* 0x000fe20000000f00 */
[----:B------:R-:W-:Y:S05]  /*11be0*/  BRA `(.L_x_2650) ;  /* 0xfffeeaa000007947 */ /* 0x000fea000383ffff */
.L_x_2662:
[----:B------:R-:W-:Y:S01]  /*11bf0*/  IMAD.MOV.U32 R30, RZ, RZ, R9 ;  /* 0x000000ffff1e7224 */ /* 0x000fe200078e0009 */
[----:B------:R-:W-:Y:S01]  /*11c00*/  MOV R2, RZ ;  /* 0x000000ff00027202 */ /* 0x000fe20000000f00 */
[----:B------:R-:W-:Y:S01]  /*11c10*/  IMAD.MOV.U32 R29, RZ, RZ, 0x181f ;  /* 0x0000181fff1d7424 */ /* 0x000fe200078e00ff */
[----:B------:R-:W-:Y:S02]  /*11c20*/  MOV R3, 0x11c40 ;  /* 0x00011c4000037802 */ /* 0x000fe40000000f00 */
[----:B-----5:R-:W-:Y:S05]  /*11c30*/  CALL.REL.NOINC `($__internal_45_$__cuda_sm70_shflsync_idx_p) ;  /* 0x0000270000007944 */ /* 0x020fea0003c00000 */
[----:B------:R-:W-:Y:S01]  /*11c40*/  MOV R8, R29 ;  /* 0x0000001d00087202 */ /* 0x000fe20000000f00 */
[----:B------:R-:W-:Y:S05]  /*11c50*/  BRA `(.L_x_2774) ;  /* 0xffff0af000007947 */ /* 0x000fea000383ffff */
.L_x_2663:
[----:B------:R-:W-:Y:S01]  /*11c60*/  IMAD.MOV.U32 R30, RZ, RZ, R12 ;  /* 0x000000ffff1e7224 */ /* 0x000fe200078e000c */
[----:B------:R-:W-:Y:S01]  /*11c70*/  MOV R2, RZ ;  /* 0x000000ff00027202 */ /* 0x000fe20000000f00 */
[----:B------:R-:W-:Y:S01]  /*11c80*/  IMAD.MOV.U32 R29, RZ, RZ, 0x181f ;  /* 0x0000181fff1d7424 */ /* 0x000fe200078e00ff */
[----:B------:R-:W-:Y:S02]  /*11c90*/  MOV R3, 0x11cb0 ;  /* 0x00011cb000037802 */ /* 0x000fe40000000f00 */
[----:B-12--5:R-:W-:Y:S05]  /*11ca0*/  CALL.REL.NOINC `($__internal_45_$__cuda_sm70_shflsync_idx_p) ;  /* 0x0000269000007944 */ /* 0x026fea0003c00000 */
[----:B------:R-:W-:Y:S01]  /*11cb0*/  MOV R0, R29 ;  /* 0x0000001d00007202 */ /* 0x000fe20000000f00 */
[----:B------:R-:W-:Y:S05]  /*11cc0*/  BRA `(.L_x_2775) ;  /* 0xffff0aa000007947 */ /* 0x000fea000383ffff */
.L_x_2666:
[----:B------:R-:W-:Y:S01]  /*11cd0*/  IMAD.MOV.U32 R30, RZ, RZ, R9 ;  /* 0x000000ffff1e7224 */ /* 0x000fe200078e0009 */
[----:B--2---:R-:W-:Y:S01]  /*11ce0*/  MOV R2, 0x1 ;  /* 0x0000000100027802 */ /* 0x004fe20000000f00 */
[----:B------:R-:W-:Y:S01]  /*11cf0*/  IMAD.MOV.U32 R29, RZ, RZ, 0x181f ;  /* 0x0000181fff1d7424 */ /* 0x000fe200078e00ff */
[----:B------:R-:W-:-:S02]  /*11d00*/  MOV R3, 0x11d20 ;  /* 0x00011d2000037802 */ /* 0x000fc40000000f00 */
[----:B-1-345:R-:W-:Y:S05]  /*11d10*/  CALL.REL.NOINC `($__internal_45_$__cuda_sm70_shflsync_idx_p) ;  /* 0x0000262000007944 */ /* 0x03afea0003c00000 */
[----:B------:R-:W-:Y:S01]  /*11d20*/  IMAD.MOV.U32 R8, RZ, RZ, R29 ;  /* 0x000000ffff087224 */ /* 0x000fe200078e001d */
[----:B------:R-:W-:Y:S01]  /*11d30*/  MOV R2, 0x1 ;  /* 0x0000000100027802 */ /* 0x000fe20000000f00 */
[----:B------:R-:W-:Y:S01]  /*11d40*/  IMAD.MOV.U32 R30, RZ, RZ, R12 ;  /* 0x000000ffff1e7224 */ /* 0x000fe200078e000c */
[----:B------:R-:W-:-:S02]  /*11d50*/  MOV R29, 0x181f ;  /* 0x0000181f001d7802 */ /* 0x000fc40000000f00 */
[----:B------:R-:W-:Y:S02]  /*11d60*/  MOV R3, 0x11d80 ;  /* 0x00011d8000037802 */ /* 0x000fe40000000f00 */
[----:B------:R-:W-:Y:S05]  /*11d70*/  CALL.REL.NOINC `($__internal_45_$__cuda_sm70_shflsync_idx_p) ;  /* 0x000025c000007944 */ /* 0x000fea0003c00000 */
[----:B------:R-:W-:Y:S01]  /*11d80*/  MOV R0, R29 ;  /* 0x0000001d00007202 */ /* 0x000fe20000000f00 */
[----:B------:R-:W-:Y:S05]  /*11d90*/  BRA `(.L_x_2776) ;  /* 0xffff0b5000007947 */ /* 0x000fea000383ffff */
.L_x_2669:
[----:B------:R-:W-:Y:S01]  /*11da0*/  IMAD.MOV.U32 R30, RZ, RZ, R9 ;  /* 0x000000ffff1e7224 */ /* 0x000fe200078e0009 */
[----:B-1----:R-:W-:Y:S01]  /*11db0*/  MOV R2, 0x2 ;  /* 0x0000000200027802 */ /* 0x002fe20000000f00 */
[----:B------:R-:W-:Y:S01]  /*11dc0*/  IMAD.MOV.U32 R29, RZ, RZ, 0x181f ;  /* 0x0000181fff1d7424 */ /* 0x000fe200078e00ff */
[----:B------:R-:W-:Y:S02]  /*11dd0*/  MOV R3, 0x11df0 ;  /* 0x00011df000037802 */ /* 0x000fe40000000f00 */
[----:B--2345:R-:W-:Y:S05]  /*11de0*/  CALL.REL.NOINC `($__internal_45_$__cuda_sm70_shflsync_idx_p) ;  /* 0x0000255000007944 */ /* 0x03cfea0003c00000 */
[----:B------:R-:W-:Y:S01]  /*11df0*/  MOV R8, R29 ;  /* 0x0000001d00087202 */ /* 0x000fe20000000f00 */
[----:B------:R-:W-:Y:S05]  /*11e00*/  BRA `(.L_x_2777) ;  /* 0xffff0c4000007947 */ /* 0x000fea000383ffff */
.L_x_2670:
[----:B------:R-:W-:Y:S01]  /*11e10*/  IMAD.MOV.U32 R30, RZ, RZ, R12 ;  /* 0x000000ffff1e7224 */ /* 0x000fe200078e000c */
[----:B------:R-:W-:Y:S01]  /*11e20*/  MOV R2, 0x2 ;  /* 0x0000000200027802 */ /* 0x000fe20000000f00 */
[----:B------:R-:W-:Y:S01]  /*11e30*/  IMAD.MOV.U32 R29, RZ, RZ, 0x181f ;  /* 0x0000181fff1d7424 */ /* 0x000fe200078e00ff */
[----:B------:R-:W-:Y:S02]  /*11e40*/  MOV R3, 0x11e60 ;  /* 0x00011e6000037802 */ /* 0x000fe40000000f00 */
[----:B-12345:R-:W-:Y:S05]  /*11e50*/  CALL.REL.NOINC `($__internal_45_$__cuda_sm70_shflsync_idx_p) ;  /* 0x000024e000007944 */ /* 0x03efea0003c00000 */
[----:B------:R-:W-:Y:S01]  /*11e60*/  MOV R0, R29 ;  /* 0x0000001d00007202 */ /* 0x000fe20000000f00 */
[----:B------:R-:W-:Y:S05]  /*11e70*/  BRA `(.L_x_2778) ;  /* 0xffff0bf000007947 */ /* 0x000fea000383ffff */
.L_x_2673:
[----:B------:R-:W-:Y:S01]  /*11e80*/  IMAD.MOV.U32 R30, RZ, RZ, R9 ;  /* 0x000000ffff1e7224 */ /* 0x000fe200078e0009 */
[----:B-1----:R-:W-:Y:S01]  /*11e90*/  MOV R2, 0x3 ;  /* 0x0000000300027802 */ /* 0x002fe20000000f00 */
[----:B------:R-:W-:Y:S01]  /*11ea0*/  IMAD.MOV.U32 R29, RZ, RZ, 0x181f ;  /* 0x0000181fff1d7424 */ /* 0x000fe200078e00ff */
[----:B------:R-:W-:-:S02]  /*11eb0*/  MOV R3, 0x11ed0 ;  /* 0x00011ed000037802 */ /* 0x000fc40000000f00 */
[----:B--2345:R-:W-:Y:S05]  /*11ec0*/  CALL.REL.NOINC `($__internal_45_$__cuda_sm70_shflsync_idx_p) ;  /* 0x0000247000007944 */ /* 0x03cfea0003c00000 */
        /* <DEDUP_REMOVED lines=8> */
.L_x_2676:
[----:B------:R-:W-:Y:S01]  /*11f50*/  IMAD.MOV.U32 R30, RZ, RZ, R9 ;  /* 0x000000ffff1e7224 */ /* 0x000fe200078e0009 */
[----:B------:R-:W-:Y:S01]  /*11f60*/  MOV R2, RZ ;  /* 0x000000ff00027202 */ /* 0x000fe20000000f00 */
[----:B------:R-:W-:Y:S01]  /*11f70*/  IMAD.MOV.U32 R29, RZ, RZ, 0x181f ;  /* 0x0000181fff1d7424 */ /* 0x000fe200078e00ff */
[----:B------:R-:W-:Y:S02]  /*11f80*/  MOV R3, 0x11fa0 ;  /* 0x00011fa000037802 */ /* 0x000fe40000000f00 */
[----:B------:R-:W-:Y:S05]  /*11f90*/  CALL.REL.NOINC `($__internal_45_$__cuda_sm70_shflsync_idx_p) ;  /* 0x000023a000007944 */ /* 0x000fea0003c00000 */
[----:B------:R-:W-:Y:S01]  /*11fa0*/  MOV R8, R29 ;  /* 0x0000001d00087202 */ /* 0x000fe20000000f00 */
[----:B------:R-:W-:Y:S05]  /*11fb0*/  BRA `(.L_x_2780) ;  /* 0xffff16f000007947 */ /* 0x000fea000383ffff */
.L_x_2677:
[----:B------:R-:W-:Y:S01]  /*11fc0*/  IMAD.MOV.U32 R30, RZ, RZ, R12 ;  /* 0x000000ffff1e7224 */ /* 0x000fe200078e000c */
[----:B------:R-:W-:Y:S01]  /*11fd0*/  MOV R2, RZ ;  /* 0x000000ff00027202 */ /* 0x000fe20000000f00 */
[----:B------:R-:W-:Y:S01]  /*11fe0*/  IMAD.MOV.U32 R29, RZ, RZ, 0x181f ;  /* 0x0000181fff1d7424 */ /* 0x000fe200078e00ff */
[----:B------:R-:W-:Y:S02]  /*11ff0*/  MOV R3, 0x12010 ;  /* 0x0001201000037802 */ /* 0x000fe40000000f00 */
[----:B-12---:R-:W-:Y:S05]  /*12000*/  CALL.REL.NOINC `($__internal_45_$__cuda_sm70_shflsync_idx_p) ;  /* 0x0000233000007944 */ /* 0x006fea0003c00000 */
[C---:B------:R-:W-:Y:S01]  /*12010*/  IADD3 R6, P6, R29.reuse, R17, RZ ;  /* 0x000000111d067210 */ /* 0x040fe20007fde0ff */
[----:B------:R-:W-:Y:S01]  /*12020*/  IMAD.MOV.U32 R30, RZ, RZ, R9 ;  /* 0x000000ffff1e7224 */ /* 0x000fe200078e0009 */
[----:B------:R-:W-:-:S02]  /*12030*/  IADD3 R4, P5, R29, R18, RZ ;  /* 0x000000121d047210 */ /* 0x000fc40007fbe0ff */
[----:B------:R-:W-:Y:S01]  /*12040*/  IADD3 R2, P0, R29, R19, RZ ;  /* 0x000000131d027210 */ /* 0x000fe20007f1e0ff */
[----:B------:R-:W-:Y:S01]  /*12050*/  IMAD.X R7, R8, 0x1, R14, P6 ;  /* 0x0000000108077824 */ /* 0x000fe200030e060e */
[----:B------:R-:W-:Y:S01]  /*12060*/  ISETP.GE.AND P6, PT, R192, c[0x0][0x1d4], PT ;  /* 0x00007500c0007a0c */ /* 0x000fe20003fc6270 */
[----:B------:R-:W-:Y:S01]  /*12070*/  IMAD.X R5, R8, 0x1, R16, P5 ;  /* 0x0000000108057824 */ /* 0x000fe200028e0610 */
        /* <DEDUP_REMOVED lines=15> */
[----:B-1----:R-:W-:Y:S05]  /*12170*/  CALL.REL.NOINC `($__internal_45_$__cuda_sm70_shflsync_idx_p) ;  /* 0x000021c000007944 */ /* 0x002fea0003c00000 */
        /* <DEDUP_REMOVED lines=8> */
.L_x_2680:
[----:B------:R-:W-:Y:S01]  /*12200*/  IMAD.MOV.U32 R30, RZ, RZ, R13 ;  /* 0x000000ffff1e7224 */ /* 0x000fe200078e000d */
[----:B------:R-:W-:Y:S01]  /*12210*/  MOV R2, RZ ;  /* 0x000000ff00027202 */ /* 0x000fe20000000f00 */
[----:B------:R-:W-:Y:S01]  /*12220*/  IMAD.MOV.U32 R29, RZ, RZ, 0x181f ;  /* 0x0000181fff1d7424 */ /* 0x000fe200078e00ff */
[----:B------:R-:W-:Y:S02]  /*12230*/  MOV R3, 0x12250 ;  /* 0x0001225000037802 */ /* 0x000fe40000000f00 */
[----:B-1234-:R-:W-:Y:S05]  /*12240*/  CALL.REL.NOINC `($__internal_45_$__cuda_sm70_shflsync_idx_p) ;  /* 0x000020f000007944 */ /* 0x01efea0003c00000 */
[----:B------:R-:W-:Y:S01]  /*12250*/  MOV R12, R29 ;  /* 0x0000001d000c7202 */ /* 0x000fe20000000f00 */
[----:B------:R-:W-:Y:S05]  /*12260*/  BRA `(.L_x_2782) ;  /* 0xffff19b000007947 */ /* 0x000fea000383ffff */
.L_x_2681:
[----:B------:R-:W-:Y:S01]  /*12270*/  IMAD.MOV.U32 R30, RZ, RZ, R21 ;  /* 0x000000ffff1e7224 */ /* 0x000fe200078e0015 */
[----:B------:R-:W-:Y:S01]  /*12280*/  MOV R2, RZ ;  /* 0x000000ff00027202 */ /* 0x000fe20000000f00 */
[----:B------:R-:W-:Y:S01]  /*12290*/  IMAD.MOV.U32 R29, RZ, RZ, 0x181f ;  /* 0x0000181fff1d7424 */ /* 0x000fe200078e00ff */
[----:B------:R-:W-:Y:S02]  /*122a0*/  MOV R3, 0x122c0 ;  /* 0x000122c000037802 */ /* 0x000fe40000000f00 */
[----:B-1234-:R-:W-:Y:S05]  /*122b0*/  CALL.REL.NOINC `($__internal_45_$__cuda_sm70_shflsync_idx_p) ;  /* 0x0000208000007944 */ /* 0x01efea0003c00000 */
[C---:B------:R-:W-:Y:S01]  /*122c0*/  IADD3 R16, P0, R29.reuse, R25, RZ ;  /* 0x000000191d107210 */ /* 0x040fe20007f1e0ff */
[----:B------:R-:W-:Y:S01]  /*122d0*/  IMAD.MOV.U32 R30, RZ, RZ, R13 ;  /* 0x000000ffff1e7224 */ /* 0x000fe200078e000d */
[----:B------:R-:W-:-:S02]  /*122e0*/  IADD3 R14, P1, R29, R26, RZ ;  /* 0x0000001a1d0e7210 */ /* 0x000fc40007f3e0ff */
[----:B------:R-:W-:Y:S01]  /*122f0*/  ISETP.GE.AND P6, PT, R192, c[0x0][0x1d4], PT ;  /* 0x00007500c0007a0c */ /* 0x000fe20003fc6270 */
[----:B------:R-:W-:Y:S01]  /*12300*/  IMAD.X R17, R12, 0x1, R22, P0 ;  /* 0x000000010c117824 */ /* 0x000fe200000e0616 */
[----:B------:R-:W-:Y:S01]  /*12310*/  ISETP.GE.AND P5, PT, R200, c[0x0][0x1d4], PT ;  /* 0x00007500c8007a0c */ /* 0x000fe20003fa6270 */
[C---:B------:R-:W-:Y:S01]  /*12320*/  IMAD.X R15, R12.reuse, 0x1, R23, P1 ;  /* 0x000000010c0f7824 */ /* 0x040fe200008e0617 */
        /* <DEDUP_REMOVED lines=24> */
.L_x_2684:
[----:B------:R-:W-:Y:S01]  /*124b0*/  IMAD.MOV.U32 R30, RZ, RZ, R5 ;  /* 0x000000ffff1e7224 */ /* 0x000fe200078e0005 */
[----:B------:R-:W-:Y:S01]  /*124c0*/  MOV R2, RZ ;  /* 0x000000ff00027202 */ /* 0x000fe20000000f00 */
[----:B------:R-:W-:Y:S01]  /*124d0*/  IMAD.MOV.U32 R29, RZ, RZ, 0x181f ;  /* 0x0000181fff1d7424 */ /* 0x000fe200078e00ff */
[----:B------:R-:W-:Y:S02]  /*124e0*/  MOV R3, 0x12500 ;  /* 0x0001250000037802 */ /* 0x000fe40000000f00 */
[----:B------:R-:W-:Y:S05]  /*124f0*/  CALL.REL.NOINC `($__internal_45_$__cuda_sm70_shflsync_idx_p) ;  /* 0x00001e4000007944 */ /* 0x000fea0003c00000 */
[----:B------:R-:W-:Y:S01]  /*12500*/  MOV R4, R29 ;  /* 0x0000001d00047202 */ /* 0x000fe20000000f00 */
[----:B------:R-:W-:Y:S05]  /*12510*/  BRA `(.L_x_2784) ;  /* 0xffff3df000007947 */ /* 0x000fea000383ffff */
.L_x_2685:
[----:B------:R-:W-:Y:S01]  /*12520*/  IMAD.MOV.U32 R30, RZ, RZ, R12 ;  /* 0x000000ffff1e7224 */ /* 0x000fe200078e000c */
[----:B------:R-:W-:Y:S01]  /*12530*/  MOV R2, RZ ;  /* 0x000000ff00027202 */ /* 0x000fe20000000f00 */
[----:B------:R-:W-:Y:S01]  /*12540*/  IMAD.MOV.U32 R29, RZ, RZ, 0x181f ;  /* 0x0000181fff1d7424 */ /* 0x000fe200078e00ff */
[----:B------:R-:W-:Y:S02]  /*12550*/  MOV R3, 0x12570 ;  /* 0x0001257000037802 */ /* 0x000fe40000000f00 */
[----:B-12---:R-:W-:Y:S05]  /*12560*/  CALL.REL.NOINC `($__internal_45_$__cuda_sm70_shflsync_idx_p) ;  /* 0x00001dd000007944 */ /* 0x006fea0003c00000 */
        /* <DEDUP_REMOVED lines=22> */
[----:B-1----:R-:W-:Y:S05]  /*126d0*/  CALL.REL.NOINC `($__internal_45_$__cuda_sm70_shflsync_idx_p) ;  /* 0x00001c6000007944 */ /* 0x002fea0003c00000 */
[----:B------:R-:W-:Y:S01]  /*126e0*/  IMAD.MOV.U32 R4, RZ, RZ, R29 ;  /* 0x000000ffff047224 */ /* 0x000fe200078e001d */
[----:B------:R-:W-:Y:S01]  /*126f0*/  MOV R2, 0x1 ;  /* 0x0000000100027802 */ /* 0x000fe20000000f00 */
[----:B------:R-:W-:Y:S01]  /*12700*/  IMAD.MOV.U32 R30, RZ, RZ, R12 ;  /* 0x000000ffff1e7224 */ /* 0x000fe200078e000c */
[----:B------:R-:W-:Y:S02]  /*12710*/  MOV R29, 0x181f ;  /* 0x0000181f001d7802 */ /* 0x000fe40000000f00 */
[----:B------:R-:W-:Y:S02]  /*12720*/  MOV R3, 0x12740 ;  /* 0x0001274000037802 */ /* 0x000fe40000000f00 */
[----:B------:R-:W-:Y:S05]  /*12730*/  CALL.REL.NOINC `($__internal_45_$__cuda_sm70_shflsync_idx_p) ;  /* 0x00001c0000007944 */ /* 0x000fea0003c00000 */
[----:B------:R-:W-:Y:S01]  /*12740*/  MOV R0, R29 ;  /* 0x0000001d00007202 */ /* 0x000fe20000000f00 */
[----:B------:R-:W-:Y:S05]  /*12750*/  BRA `(.L_x_2785) ;  /* 0xffff3d0000007947 */ /* 0x000fea000383ffff */
.L_x_2689:
[----:B------:R-:W-:Y:S01]  /*12760*/  MOV R2, RZ ;  /* 0x000000ff00027202 */ /* 0x000fe20000000f00 */
[----:B------:R-:W-:Y:S01]  /*12770*/  IMAD.MOV.U32 R30, RZ, RZ, R12 ;  /* 0x000000ffff1e7224 */ /* 0x000fe200078e000c */
[----:B------:R-:W-:Y:S01]  /*12780*/  MOV R3, 0x127b0 ;  /* 0x000127b000037802 */ /* 0x000fe20000000f00 */
[----:B------:R-:W-:Y:S02]  /*12790*/  IMAD.MOV.U32 R29, RZ, RZ, 0x181f ;  /* 0x0000181fff1d7424 */ /* 0x000fe400078e00ff */
[----:B-1234-:R-:W-:Y:S05]  /*127a0*/  CALL.REL.NOINC `($__internal_45_$__cuda_sm70_shflsync_idx_p) ;  /* 0x00001b9000007944 */ /* 0x01efea0003c00000 */
[----:B------:R-:W-:Y:S01]  /*127b0*/  MOV R5, R29 ;  /* 0x0000001d00057202 */ /* 0x000fe20000000f00 */
[----:B------:R-:W-:-:S05]  /*127c0*/  BRA `(.L_x_2786) ;  /* 0xffff41c000007947 */ /* 0x000fca000383ffff */
.L_x_2690:
[----:B------:R-:W-:Y:S01]  /*127d0*/  MOV R2, RZ ;  /* 0x000000ff00027202 */ /* 0x000fe20000000f00 */
[----:B------:R-:W-:Y:S01]  /*127e0*/  IMAD.MOV.U32 R30, RZ, RZ, R14 ;  /* 0x000000ffff1e7224 */ /* 0x000fe200078e000e */
[----:B------:R-:W-:Y:S01]  /*127f0*/  MOV R3, 0x12820 ;  /* 0x0001282000037802 */ /* 0x000fe20000000f00 */
[----:B------:R-:W-:Y:S02]  /*12800*/  IMAD.MOV.U32 R29, RZ, RZ, 0x181f ;  /* 0x0000181fff1d7424 */ /* 0x000fe400078e00ff */
[----:B-1234-:R-:W-:Y:S05]  /*12810*/  CALL.REL.NOINC `($__internal_45_$__cuda_sm70_shflsync_idx_p) ;  /* 0x00001b2000007944 */ /* 0x01efea0003c00000 */
[----:B------:R-:W-:Y:S01]  /*12820*/  ISETP.GE.AND P6, PT, R192, c[0x0][0x1d4], PT ;  /* 0x00007500c0007a0c */ /* 0x000fe20003fc6270 */
[----:B------:R-:W-:Y:S01]  /*12830*/  IMAD R4, R198, 0x6000, R222 ;  /* 0x00006000c6047824 */ /* 0x000fe200078e02de */
[C---:B------:R-:W-:Y:S01]  /*12840*/  IADD3 R2, P0, R29.reuse, R22, RZ ;  /* 0x000000161d027210 */ /* 0x040fe20007f1e0ff */
[----:B------:R-:W-:Y:S01]  /*12850*/  IMAD.MOV.U32 R30, RZ, RZ, R12 ;  /* 0x000000ffff1e7224 */ /* 0x000fe200078e000c */
[----:B------:R-:W-:Y:S02]  /*12860*/  ISETP.GE.AND P5, PT, R200, c[0x0][0x1d4], PT ;  /* 0x00007500c8007a0c */ /* 0x000fe40003fa6270 */
[----:B------:R-:W-:Y:S01]  /*12870*/  IADD3 R6, P1, R29, R23, RZ ;  /* 0x000000171d067210 */ /* 0x000fe20007f3e0ff */
[----:B------:R-:W-:Y:S01]  /*12880*/  IMAD.X R3, R5, 0x1, R15, P0 ;  /* 0x0000000105037824 */ /* 0x000fe200000e060f */
        /* <DEDUP_REMOVED lines=16> */
[----:B------:R-:W-:Y:S05]  /*12990*/  CALL.REL.NOINC `($__internal_45_$__cuda_sm70_shflsync_idx_p) ;  /* 0x000019a000007944 */ /* 0x000fea0003c00000 */
[----:B------:R-:W-:Y:S01]  /*129a0*/  MOV R2, 0x1 ;  /* 0x0000000100027802 */ /* 0x000fe20000000f00 */
[----:B------:R-:W-:Y:S01]  /*129b0*/  IMAD.MOV.U32 R5, RZ, RZ, R29 ;  /* 0x000000ffff057224 */ /* 0x000fe200078e001d */
[----:B------:R-:W-:Y:S01]  /*129c0*/  MOV R29, 0x181f ;  /* 0x0000181f001d7802 */ /* 0x000fe20000000f00 */
[----:B------:R-:W-:Y:S01]  /*129d0*/  IMAD.MOV.U32 R30, RZ, RZ, R14 ;  /* 0x000000ffff1e7224 */ /* 0x000fe200078e000e */
[----:B------:R-:W-:Y:S02]  /*129e0*/  MOV R3, 0x12a00 ;  /* 0x00012a0000037802 */ /* 0x000fe40000000f00 */
[----:B------:R-:W-:Y:S05]  /*129f0*/  CALL.REL.NOINC `($__internal_45_$__cuda_sm70_shflsync_idx_p) ;  /* 0x0000194000007944 */ /* 0x000fea0003c00000 */
[----:B------:R-:W-:Y:S01]  /*12a00*/  MOV R2, R29 ;  /* 0x0000001d00027202 */ /* 0x000fe20000000f00 */
[----:B------:R-:W-:-:S05]  /*12a10*/  BRA `(.L_x_2787) ;  /* 0xffff40d000007947 */ /* 0x000fca000383ffff */
.L_x_2693:
[----:B------:R-:W-:Y:S01]  /*12a20*/  MOV R2, RZ ;  /* 0x000000ff00027202 */ /* 0x000fe20000000f00 */
[----:B------:R-:W-:Y:S01]  /*12a30*/  IMAD.MOV.U32 R30, RZ, RZ, R5 ;  /* 0x000000ffff1e7224 */ /* 0x000fe200078e0005 */
[----:B------:R-:W-:Y:S01]  /*12a40*/  MOV R3, 0x12a70 ;  /* 0x00012a7000037802 */ /* 0x000fe20000000f00 */
[----:B------:R-:W-:Y:S02]  /*12a50*/  IMAD.MOV.U32 R29, RZ, RZ, 0x181f ;  /* 0x0000181fff1d7424 */ /* 0x000fe400078e00ff */
[----:B------:R-:W-:Y:S05]  /*12a60*/  CALL.REL.NOINC `($__internal_45_$__cuda_sm70_shflsync_idx_p) ;  /* 0x000018d000007944 */ /* 0x000fea0003c00000 */
[----:B------:R-:W-:Y:S01]  /*12a70*/  MOV R4, R29 ;  /* 0x0000001d00047202 */ /* 0x000fe20000000f00 */
[----:B------:R-:W-:-:S05]  /*12a80*/  BRA `(.L_x_2788) ;  /* 0xffff6c7000007947 */ /* 0x000fca000383ffff */
.L_x_2694:
[----:B------:R-:W-:Y:S01]  /*12a90*/  MOV R2, RZ ;  /* 0x000000ff00027202 */ /* 0x000fe20000000f00 */
[----:B------:R-:W-:Y:S01]  /*12aa0*/  IMAD.MOV.U32 R30, RZ, RZ, R12 ;  /* 0x000000ffff1e7224 */ /* 0x000fe200078e000c */
[----:B------:R-:W-:Y:S01]  /*12ab0*/  MOV R3, 0x12ae0 ;  /* 0x00012ae000037802 */ /* 0x000fe20000000f00 */
[----:B------:R-:W-:Y:S02]  /*12ac0*/  IMAD.MOV.U32 R29, RZ, RZ, 0x181f ;  /* 0x0000181fff1d7424 */ /* 0x000fe400078e00ff */
[----:B-12---:R-:W-:Y:S05]  /*12ad0*/  CALL.REL.NOINC `($__internal_45_$__cuda_sm70_shflsync_idx_p) ;  /* 0x0000186000007944 */ /* 0x006fea0003c00000 */
[----:B------:R-:W-:Y:S01]  /*12ae0*/  ISETP.GE.AND P6, PT, R192, c[0x0][0x1d4], PT ;  /* 0x00007500c0007a0c */ /* 0x000fe20003fc6270 */
[----:B------:R-:W-:Y:S01]  /*12af0*/  IMAD R0, R198, 0x6000, R223 ;  /* 0x00006000c6007824 */ /* 0x000fe200078e02df */
[C---:B------:R-:W-:Y:S01]  /*12b00*/  IADD3 R2, P0, R29.reuse, R16, RZ ;  /* 0x000000101d027210 */ /* 0x040fe20007f1e0ff */
[----:B------:R-:W-:Y:S01]  /*12b10*/  IMAD.MOV.U32 R30, RZ, RZ, R5 ;  /* 0x000000ffff1e7224 */ /* 0x000fe200078e0005 */
[----:B------:R-:W-:Y:S02]  /*12b20*/  ISETP.GE.AND P5, PT, R200, c[0x0][0x1d4], PT ;  /* 0x00007500c8007a0c */ /* 0x000fe40003fa6270 */
[----:B------:R-:W-:Y:S01]  /*12b30*/  IADD3 R6, P1, R29, R17, RZ ;  /* 0x000000111d067210 */ /* 0x000fe20007f3e0ff */
[C---:B------:R-:W-:Y:S01]  /*12b40*/  IMAD.X R3, R4.reuse, 0x1, R13, P0 ;  /* 0x0000000104037824 */ /* 0x040fe200000e060d */
        /* <DEDUP_REMOVED lines=16> */
[----:B--2---:R-:W-:Y:S05]  /*12c50*/  CALL.REL.NOINC `($__internal_45_$__cuda_sm70_shflsync_idx_p) ;  /* 0x000016e000007944 */ /* 0x004fea0003c00000 */
        /* <DEDUP_REMOVED lines=8> */
.L_x_2699:
[----:B------:R-:W-:Y:S01]  /*12ce0*/  MOV R2, RZ ;  /* 0x000000ff00027202 */ /* 0x000fe20000000f00 */
[----:B------:R-:W-:Y:S01]  /*12cf0*/  IMAD.MOV.U32 R30, RZ, RZ, R12 ;  /* 0x000000ffff1e7224 */ /* 0x000fe200078e000c */
[----:B------:R-:W-:Y:S01]  /*12d00*/  MOV R3, 0x12d30 ;  /* 0x00012d3000037802 */ /* 0x000fe20000000f00 */
[----:B------:R-:W-:Y:S02]  /*12d10*/  IMAD.MOV.U32 R29, RZ, RZ, 0x181f ;  /* 0x0000181fff1d7424 */ /* 0x000fe400078e00ff */
[----:B-1234-:R-:W-:Y:S05]  /*12d20*/  CALL.REL.NOINC `($__internal_45_$__cuda_sm70_shflsync_idx_p) ;  /* 0x0000161000007944 */ /* 0x01efea0003c00000 */
[----:B------:R-:W-:Y:S01]  /*12d30*/  MOV R5, R29 ;  /* 0x0000001d00057202 */ /* 0x000fe20000000f00 */
[----:B------:R-:W-:-:S05]  /*12d40*/  BRA `(.L_x_2790) ;  /* 0xffff701000007947 */ /* 0x000fca000383ffff */
.L_x_2700:
        /* <DEDUP_REMOVED lines=37> */
.L_x_2701:
[----:B------:R-:W-:Y:S01]  /*12fa0*/  MOV R136, 0x2 ;  /* 0x0000000200887802 */ /* 0x000fe20000000f00 */
[----:B------:R-:W-:Y:S01]  /*12fb0*/  IMAD.MOV.U32 R2, RZ, RZ, R100 ;  /* 0x000000ffff027224 */ /* 0x000fe200078e0064 */
[----:B------:R-:W-:Y:S02]  /*12fc0*/  MOV R3, 0x12fe0 ;  /* 0x00012fe000037802 */ /* 0x000fe40000000f00 */
[----:B------:R-:W-:Y:S05]  /*12fd0*/  CALL.REL.NOINC `($__internal_44_$__cuda_sm70_shflsync_bfly_p) ;  /* 0x0000131000007944 */ /* 0x000fea0003c00000 */
[----:B------:R-:W-:Y:S01]  /*12fe0*/  MOV R2, R136 ;  /* 0x0000008800027202 */ /* 0x000fe20000000f00 */
[----:B------:R-:W-:-:S05]  /*12ff0*/  BRA `(.L_x_2792) ;  /* 0xffff7bf000007947 */ /* 0x000fca000383ffff */
.L_x_2704:
[----:B------:R-:W-:Y:S01]  /*13000*/  MOV R2, RZ ;  /* 0x000000ff00027202 */ /* 0x000fe20000000f00 */
[----:B------:R-:W-:Y:S01]  /*13010*/  IMAD.MOV.U32 R30, RZ, RZ, R5 ;  /* 0x000000ffff1e7224 */ /* 0x000fe200078e0005 */
[----:B------:R-:W-:Y:S01]  /*13020*/  MOV R3, 0x13050 ;  /* 0x0001305000037802 */ /* 0x000fe20000000f00 */
[----:B------:R-:W-:Y:S02]  /*13030*/  IMAD.MOV.U32 R29, RZ, RZ, 0x181f ;  /* 0x0000181fff1d7424 */ /* 0x000fe400078e00ff */
[----:B------:R-:W-:Y:S05]  /*13040*/  CALL.REL.NOINC `($__internal_45_$__cuda_sm70_shflsync_idx_p) ;  /* 0x000012f000007944 */ /* 0x000fea0003c00000 */
[----:B------:R-:W-:Y:S01]  /*13050*/  MOV R4, R29 ;  /* 0x0000001d00047202 */ /* 0x000fe20000000f00 */
[----:B------:R-:W-:-:S05]  /*13060*/  BRA `(.L_x_2793) ;  /* 0xffff957000007947 */ /* 0x000fca000383ffff */
.L_x_2705:
        /* <DEDUP_REMOVED lines=37> */
.L_x_2707:
[----:B------:R-:W-:Y:S01]  /*132c0*/  IMAD.MOV.U32 R2, RZ, RZ, R203 ;  /* 0x000000ffff027224 */ /* 0x000fe200078e00cb */
[----:B------:R-:W-:-:S02]  /*132d0*/  MOV R136, 0x2 ;  /* 0x0000000200887802 */ /* 0x000fc40000000f00 */
[----:B------:R-:W-:Y:S02]  /*132e0*/  MOV R3, 0x13300 ;  /* 0x0001330000037802 */ /* 0x000fe40000000f00 */
[----:B------:R-:W-:Y:S05]  /*132f0*/  CALL.REL.NOINC `($__internal_44_$__cuda_sm70_shflsync_bfly_p) ;  /* 0x00000ff000007944 */ /* 0x000fea0003c00000 */
[----:B------:R-:W-:Y:S01]  /*13300*/  MOV R0, R136 ;  /* 0x0000008800007202 */ /* 0x000fe20000000f00 */
[----:B------:R-:W-:Y:S05]  /*13310*/  BRA `(.L_x_2795) ;  /* 0xffff963000007947 */ /* 0x000fea000383ffff */
.L_x_2708:
[----:B------:R-:W-:Y:S01]  /*13320*/  IMAD.MOV.U32 R2, RZ, RZ, R0 ;  /* 0x000000ffff027224 */ /* 0x000fe200078e0000 */
[----:B------:R-:W-:Y:S02]  /*13330*/  MOV R136, 0x1 ;  /* 0x0000000100887802 */ /* 0x000fe40000000f00 */
[----:B------:R-:W-:Y:S02]  /*13340*/  MOV R3, 0x13360 ;  /* 0x0001336000037802 */ /* 0x000fe40000000f00 */
[----:B-1----:R-:W-:Y:S05]  /*13350*/  CALL.REL.NOINC `($__internal_44_$__cuda_sm70_shflsync_bfly_p) ;  /* 0x00000f9000007944 */ /* 0x002fea0003c00000 */
[----:B------:R-:W-:Y:S01]  /*13360*/  FADD.FTZ R0, R0, R136 ;  /* 0x0000008800007221 */ /* 0x000fe20000010000 */
[----:B------:R-:W-:Y:S02]  /*13370*/  MOV R2, R202 ;  /* 0x000000ca00027202 */ /* 0x000fe40000000f00 */
[----:B------:R-:W-:Y:S02]  /*13380*/  MOV R136, 0x2 ;  /* 0x0000000200887802 */ /* 0x000fe40000000f00 */
[----:B------:R-:W-:Y:S02]  /*13390*/  MOV R3, 0x133b0 ;  /* 0x000133b000037802 */ /* 0x000fe40000000f00 */
[----:B------:R-:W-:Y:S05]  /*133a0*/  CALL.REL.NOINC `($__internal_44_$__cuda_sm70_shflsync_bfly_p) ;  /* 0x00000f4000007944 */ /* 0x000fea0003c00000 */
[----:B------:R-:W-:Y:S01]  /*133b0*/  FADD.FTZ R4, R202, R136 ;  /* 0x00000088ca047221 */ /* 0x000fe20000010000 */
[----:B------:R-:W-:-:S02]  /*133c0*/  MOV R136, 0x1 ;  /* 0x0000000100887802 */ /* 0x000fc40000000f00 */
[----:B------:R-:W-:Y:S02]  /*133d0*/  MOV R3, 0x13400 ;  /* 0x0001340000037802 */ /* 0x000fe40000000f00 */
[----:B------:R-:W-:Y:S02]  /*133e0*/  MOV R2, R4 ;  /* 0x0000000400027202 */ /* 0x000fe40000000f00 */
[----:B------:R-:W-:Y:S05]  /*133f0*/  CALL.REL.NOINC `($__internal_44_$__cuda_sm70_shflsync_bfly_p) ;  /* 0x00000ef000007944 */ /* 0x000fea0003c00000 */
[----:B------:R-:W-:Y:S01]  /*13400*/  MOV R3, R136 ;  /* 0x0000008800037202 */ /* 0x000fe20000000f00 */
[----:B------:R-:W-:Y:S05]  /*13410*/  BRA `(.L_x_2796) ;  /* 0xffff95a000007947 */ /* 0x000fea000383ffff */
.L_x_2715:
[----:B--234-:R-:W-:Y:S01]  /*13420*/  IMAD.MOV.U32 R30, RZ, RZ, R9 ;  /* 0x000000ffff1e7224 */ /* 0x01cfe200078e0009 */
[----:B------:R-:W-:Y:S01]  /*13430*/  MOV R2, RZ ;  /* 0x000000ff00027202 */ /* 0x000fe20000000f00 */
[----:B------:R-:W-:Y:S01]  /*13440*/  IMAD.MOV.U32 R29, RZ, RZ, 0x181f ;  /* 0x0000181fff1d7424 */ /* 0x000fe200078e00ff */
[----:B------:R-:W-:Y:S02]  /*13450*/  MOV R3, 0x13470 ;  /* 0x0001347000037802 */ /* 0x000fe40000000f00 */
[----:B-1----:R-:W-:Y:S05]  /*13460*/  CALL.REL.NOINC `($__internal_45_$__cuda_sm70_shflsync_idx_p) ;  /* 0x00000ed000007944 */ /* 0x002fea0003c00000 */
[----:B------:R-:W-:Y:S01]  /*13470*/  MOV R8, R29 ;  /* 0x0000001d00087202 */ /* 0x000fe20000000f00 */
[----:B------:R-:W-:Y:S05]  /*13480*/  BRA `(.L_x_2797) ;  /* 0xffffaca000007947 */ /* 0x000fea000383ffff */
.L_x_2716:
[----:B------:R-:W-:Y:S01]  /*13490*/  IMAD.MOV.U32 R30, RZ, RZ, R11 ;  /* 0x000000ffff1e7224 */ /* 0x000fe200078e000b */
[----:B------:R-:W-:Y:S01]  /*134a0*/  MOV R2, RZ ;  /* 0x000000ff00027202 */ /* 0x000fe20000000f00 */
[----:B------:R-:W-:Y:S01]  /*134b0*/  IMAD.MOV.U32 R29, RZ, RZ, 0x181f ;  /* 0x0000181fff1d7424 */ /* 0x000fe200078e00ff */
[----:B------:R-:W-:-:S02]  /*134c0*/  MOV R3, 0x134e0 ;  /* 0x000134e000037802 */ /* 0x000fc40000000f00 */
[----:B-123--:R-:W-:Y:S05]  /*134d0*/  CALL.REL.NOINC `($__internal_45_$__cuda_sm70_shflsync_idx_p) ;  /* 0x00000e6000007944 */ /* 0x00efea0003c00000 */
[----:B------:R-:W-:Y:S01]  /*134e0*/  MOV R0, R29 ;  /* 0x0000001d00007202 */ /* 0x000fe20000000f00 */
[----:B------:R-:W-:Y:S05]  /*134f0*/  BRA `(.L_x_2798) ;  /* 0xffffac5000007947 */ /* 0x000fea000383ffff */
.L_x_2719:
[----:B------:R-:W-:Y:S01]  /*13500*/  IMAD.MOV.U32 R30, RZ, RZ, R9 ;  /* 0x000000ffff1e7224 */ /* 0x000fe200078e0009 */
[----:B--2---:R-:W-:Y:S01]  /*13510*/  MOV R2, 0x1 ;  /* 0x0000000100027802 */ /* 0x004fe20000000f00 */
[----:B------:R-:W-:Y:S01]  /*13520*/  IMAD.MOV.U32 R29, RZ, RZ, 0x181f ;  /* 0x0000181fff1d7424 */ /* 0x000fe200078e00ff */
[----:B------:R-:W-:-:S02]  /*13530*/  MOV R3, 0x13550 ;  /* 0x0001355000037802 */ /* 0x000fc40000000f00 */
[----:B-1-34-:R-:W-:Y:S05]  /*13540*/  CALL.REL.NOINC `($__internal_45_$__cuda_sm70_shflsync_idx_p) ;  /* 0x00000df000007944 */ /* 0x01afea0003c00000 */
        /* <DEDUP_REMOVED lines=8> */
.L_x_2722:
[----:B------:R-:W-:Y:S01]  /*135d0*/  IMAD.MOV.U32 R30, RZ, RZ, R9 ;  /* 0x000000ffff1e7224 */ /* 0x000fe200078e0009 */
[----:B--2---:R-:W-:Y:S01]  /*135e0*/  MOV R2, 0x2 ;  /* 0x0000000200027802 */ /* 0x004fe20000000f00 */
[----:B------:R-:W-:Y:S01]  /*135f0*/  IMAD.MOV.U32 R29, RZ, RZ, 0x181f ;  /* 0x0000181fff1d7424 */ /* 0x000fe200078e00ff */
[----:B------:R-:W-:Y:S02]  /*13600*/  MOV R3, 0x13620 ;  /* 0x0001362000037802 */ /* 0x000fe40000000f00 */
[----:B-1-34-:R-:W-:Y:S05]  /*13610*/  CALL.REL.NOINC `($__internal_45_$__cuda_sm70_shflsync_idx_p) ;  /* 0x00000d2000007944 */ /* 0x01afea0003c00000 */
[----:B------:R-:W-:Y:S01]  /*13620*/  MOV R8, R29 ;  /* 0x0000001d00087202 */ /* 0x000fe20000000f00 */
[----:B------:R-:W-:Y:S05]  /*13630*/  BRA `(.L_x_2800) ;  /* 0xffffade000007947 */ /* 0x000fea000383ffff */
.L_x_2723:
[----:B------:R-:W-:Y:S01]  /*13640*/  IMAD.MOV.U32 R30, RZ, RZ, R11 ;  /* 0x000000ffff1e7224 */ /* 0x000fe200078e000b */
[----:B--2---:R-:W-:Y:S01]  /*13650*/  MOV R2, 0x2 ;  /* 0x0000000200027802 */ /* 0x004fe20000000f00 */
[----:B------:R-:W-:Y:S01]  /*13660*/  IMAD.MOV.U32 R29, RZ, RZ, 0x181f ;  /* 0x0000181fff1d7424 */ /* 0x000fe200078e00ff */
[----:B------:R-:W-:Y:S02]  /*13670*/  MOV R3, 0x13690 ;  /* 0x0001369000037802 */ /* 0x000fe40000000f00 */
[----:B-1-34-:R-:W-:Y:S05]  /*13680*/  CALL.REL.NOINC `($__internal_45_$__cuda_sm70_shflsync_idx_p) ;  /* 0x00000cb000007944 */ /* 0x01afea0003c00000 */
[----:B------:R-:W-:Y:S01]  /*13690*/  MOV R0, R29 ;  /* 0x0000001d00007202 */ /* 0x000fe20000000f00 */
[----:B------:R-:W-:Y:S05]  /*136a0*/  BRA `(.L_x_2801) ;  /* 0xffffad9000007947 */ /* 0x000fea000383ffff */
.L_x_2726:
[----:B------:R-:W-:Y:S01]  /*136b0*/  IMAD.MOV.U32 R30, RZ, RZ, R9 ;  /* 0x000000ffff1e7224 */ /* 0x000fe200078e0009 */
[----:B---3--:R-:W-:Y:S01]  /*136c0*/  MOV R2, 0x3 ;  /* 0x0000000300027802 */ /* 0x008fe20000000f00 */
        /* <DEDUP_REMOVED lines=11> */
.L_x_2728:
[----:B------:R-:W-:Y:S01]  /*13780*/  IMAD.MOV.U32 R30, RZ, RZ, R5 ;  /* 0x000000ffff1e7224 */ /* 0x000fe200078e0005 */
[----:B------:R-:W-:Y:S01]  /*13790*/  MOV R2, RZ ;  /* 0x000000ff00027202 */ /* 0x000fe20000000f00 */
[----:B------:R-:W-:Y:S01]  /*137a0*/  IMAD.MOV.U32 R29, RZ, RZ, 0x1c1f ;  /* 0x00001c1fff1d7424 */ /* 0x000fe200078e00ff */
[----:B------:R-:W-:Y:S02]  /*137b0*/  MOV R3, 0x137d0 ;  /* 0x000137d000037802 */ /* 0x000fe40000000f00 */
[----:B------:R-:W-:Y:S05]  /*137c0*/  CALL.REL.NOINC `($__internal_45_$__cuda_sm70_shflsync_idx_p) ;  /* 0x00000b7000007944 */ /* 0x000fea0003c00000 */
[----:B------:R-:W-:Y:S01]  /*137d0*/  MOV R4, R29 ;  /* 0x0000001d00047202 */ /* 0x000fe20000000f00 */
[----:B------:R-:W-:Y:S05]  /*137e0*/  BRA `(.L_x_2803) ;  /* 0xffffb10000007947 */ /* 0x000fea000383ffff */
.L_x_2729:
[----:B------:R-:W-:Y:S01]  /*137f0*/  IMAD.MOV.U32 R30, RZ, RZ, R12 ;  /* 0x000000ffff1e7224 */ /* 0x000fe200078e000c */
[----:B------:R-:W-:Y:S01]  /*13800*/  MOV R2, RZ ;  /* 0x000000ff00027202 */ /* 0x000fe20000000f00 */
[----:B------:R-:W-:Y:S01]  /*13810*/  IMAD.MOV.U32 R29, RZ, RZ, 0x1c1f ;  /* 0x00001c1fff1d7424 */ /* 0x000fe200078e00ff */
[----:B------:R-:W-:Y:S02]  /*13820*/  MOV R3, 0x13840 ;  /* 0x0001384000037802 */ /* 0x000fe40000000f00 */
[----:B-12---:R-:W-:Y:S05]  /*13830*/  CALL.REL.NOINC `($__internal_45_$__cuda_sm70_shflsync_idx_p) ;  /* 0x00000b0000007944 */ /* 0x006fea0003c00000 */
[----:B------:R-:W-:Y:S01]  /*13840*/  MOV R0, R29 ;  /* 0x0000001d00007202 */ /* 0x000fe20000000f00 */
[----:B------:R-:W-:Y:S05]  /*13850*/  BRA `(.L_x_2804) ;  /* 0xffffb0b000007947 */ /* 0x000fea000383ffff */
.L_x_2732:
[----:B------:R-:W-:Y:S01]  /*13860*/  IMAD.MOV.U32 R30, RZ, RZ, R5 ;  /* 0x000000ffff1e7224 */ /* 0x000fe200078e0005 */
[----:B----4-:R-:W-:Y:S01]  /*13870*/  MOV R2, 0x1 ;  /* 0x0000000100027802 */ /* 0x010fe20000000f00 */
[----:B------:R-:W-:Y:S01]  /*13880*/  IMAD.MOV.U32 R29, RZ, RZ, 0x1c1f ;  /* 0x00001c1fff1d7424 */ /* 0x000fe200078e00ff */
[----:B------:R-:W-:-:S02]  /*13890*/  MOV R3, 0x138b0 ;  /* 0x000138b000037802 */ /* 0x000fc40000000f00 */
[----:B-123--:R-:W-:Y:S05]  /*138a0*/  CALL.REL.NOINC `($__internal_45_$__cuda_sm70_shflsync_idx_p) ;  /* 0x00000a9000007944 */ /* 0x00efea0003c00000 */
        /* <DEDUP_REMOVED lines=8> */
.L_x_2736:
[----:B------:R-:W-:Y:S01]  /*13930*/  IMAD.MOV.U32 R30, RZ, RZ, R9 ;  /* 0x000000ffff1e7224 */ /* 0x000fe200078e0009 */
[----:B------:R-:W-:Y:S01]  /*13940*/  MOV R2, RZ ;  /* 0x000000ff00027202 */ /* 0x000fe20000000f00 */
[----:B------:R-:W-:Y:S01]  /*13950*/  IMAD.MOV.U32 R29, RZ, RZ, 0x181f ;  /* 0x0000181fff1d7424 */ /* 0x000fe200078e00ff */
[----:B------:R-:W-:Y:S02]  /*13960*/  MOV R3, 0x13980 ;  /* 0x0001398000037802 */ /* 0x000fe40000000f00 */
[----:B------:R-:W-:Y:S05]  /*13970*/  CALL.REL.NOINC `($__internal_45_$__cuda_sm70_shflsync_idx_p) ;  /* 0x000009c000007944 */ /* 0x000fea0003c00000 */
[----:B------:R-:W-:Y:S01]  /*13980*/  MOV R8, R29 ;  /* 0x0000001d00087202 */ /* 0x000fe20000000f00 */
[----:B------:R-:W-:Y:S05]  /*13990*/  BRA `(.L_x_2806) ;  /* 0xffffc8d000007947 */ /* 0x000fea000383ffff */
.L_x_2737:
[----:B------:R-:W-:Y:S01]  /*139a0*/  IMAD.MOV.U32 R30, RZ, RZ, R12 ;  /* 0x000000ffff1e7224 */ /* 0x000fe200078e000c */
[----:B------:R-:W-:Y:S01]  /*139b0*/  MOV R2, RZ ;  /* 0x000000ff00027202 */ /* 0x000fe20000000f00 */
[----:B------:R-:W-:Y:S01]  /*139c0*/  IMAD.MOV.U32 R29, RZ, RZ, 0x181f ;  /* 0x0000181fff1d7424 */ /* 0x000fe200078e00ff */
[----:B------:R-:W-:Y:S02]  /*139d0*/  MOV R3, 0x139f0 ;  /* 0x000139f000037802 */ /* 0x000fe40000000f00 */
[----:B-12---:R-:W-:Y:S05]  /*139e0*/  CALL.REL.NOINC `($__internal_45_$__cuda_sm70_shflsync_idx_p) ;  /* 0x0000095000007944 */ /* 0x006fea0003c00000 */
[----:B------:R-:W-:Y:S01]  /*139f0*/  MOV R0, R29 ;  /* 0x0000001d00007202 */ /* 0x000fe20000000f00 */
[----:B------:R-:W-:Y:S05]  /*13a00*/  BRA `(.L_x_2807) ;  /* 0xffffc88000007947 */ /* 0x000fea000383ffff */
.L_x_2740:
        /* <DEDUP_REMOVED lines=13> */
.L_x_2743:
[----:B------:R-:W-:Y:S01]  /*13ae0*/  IMAD.MOV.U32 R30, RZ, RZ, R9 ;  /* 0x000000ffff1e7224 */ /* 0x000fe200078e0009 */
[----:B-1----:R-:W-:Y:S01]  /*13af0*/  MOV R2, 0x2 ;  /* 0x0000000200027802 */ /* 0x002fe20000000f00 */
[----:B------:R-:W-:Y:S01]  /*13b00*/  IMAD.MOV.U32 R29, RZ, RZ, 0x181f ;  /* 0x0000181fff1d7424 */ /* 0x000fe200078e00ff */
[----:B------:R-:W-:Y:S02]  /*13b10*/  MOV R3, 0x13b30 ;  /* 0x00013b3000037802 */ /* 0x000fe40000000f00 */
[----:B--234-:R-:W-:Y:S05]  /*13b20*/  CALL.REL.NOINC `($__internal_45_$__cuda_sm70_shflsync_idx_p) ;  /* 0x0000081000007944 */ /* 0x01cfea0003c00000 */
[----:B------:R-:W-:Y:S01]  /*13b30*/  MOV R8, R29 ;  /* 0x0000001d00087202 */ /* 0x000fe20000000f00 */
[----:B------:R-:W-:Y:S05]  /*13b40*/  BRA `(.L_x_2809) ;  /* 0xffffca2000007947 */ /* 0x000fea000383ffff */
.L_x_2744:
[----:B------:R-:W-:Y:S01]  /*13b50*/  IMAD.MOV.U32 R30, RZ, RZ, R12 ;  /* 0x000000ffff1e7224 */ /* 0x000fe200078e000c */
[----:B------:R-:W-:Y:S01]  /*13b60*/  MOV R2, 0x2 ;  /* 0x0000000200027802 */ /* 0x000fe20000000f00 */
[----:B------:R-:W-:Y:S01]  /*13b70*/  IMAD.MOV.U32 R29, RZ, RZ, 0x181f ;  /* 0x0000181fff1d7424 */ /* 0x000fe200078e00ff */
[----:B------:R-:W-:Y:S02]  /*13b80*/  MOV R3, 0x13ba0 ;  /* 0x00013ba000037802 */ /* 0x000fe40000000f00 */
[----:B-1234-:R-:W-:Y:S05]  /*13b90*/  CALL.REL.NOINC `($__internal_45_$__cuda_sm70_shflsync_idx_p) ;  /* 0x000007a000007944 */ /* 0x01efea0003c00000 */
[----:B------:R-:W-:Y:S01]  /*13ba0*/  MOV R0, R29 ;  /* 0x0000001d00007202 */ /* 0x000fe20000000f00 */
[----:B------:R-:W-:Y:S05]  /*13bb0*/  BRA `(.L_x_2810) ;  /* 0xffffc9d000007947 */ /* 0x000fea000383ffff */
.L_x_2747:
[----:B------:R-:W-:Y:S01]  /*13bc0*/  IMAD.MOV.U32 R30, RZ, RZ, R9 ;  /* 0x000000ffff1e7224 */ /* 0x000fe200078e0009 */
[----:B-1----:R-:W-:Y:S01]  /*13bd0*/  MOV R2, 0x3 ;  /* 0x0000000300027802 */ /* 0x002fe20000000f00 */
[----:B------:R-:W-:Y:S01]  /*13be0*/  IMAD.MOV.U32 R29, RZ, RZ, 0x181f ;  /* 0x0000181fff1d7424 */ /* 0x000fe200078e00ff */
[----:B------:R-:W-:-:S02]  /*13bf0*/  MOV R3, 0x13c10 ;  /* 0x00013c1000037802 */ /* 0x000fc40000000f00 */
[----:B--234-:R-:W-:Y:S05]  /*13c00*/  CALL.REL.NOINC `($__internal_45_$__cuda_sm70_shflsync_idx_p) ;  /* 0x0000073000007944 */ /* 0x01cfea0003c00000 */
        /* <DEDUP_REMOVED lines=8> */
.L_x_2749:
[----:B------:R-:W-:Y:S01]  /*13c90*/  IMAD.MOV.U32 R30, RZ, RZ, R28 ;  /* 0x000000ffff1e7224 */ /* 0x000fe200078e001c */
[----:B------:R-:W-:Y:S01]  /*13ca0*/  MOV R2, RZ ;  /* 0x000000ff00027202 */ /* 0x000fe20000000f00 */
[----:B------:R-:W-:Y:S01]  /*13cb0*/  IMAD.MOV.U32 R29, RZ, RZ, 0x1f ;  /* 0x0000001fff1d7424 */ /* 0x000fe200078e00ff */
[----:B------:R-:W-:Y:S02]  /*13cc0*/  MOV R3, 0x13ce0 ;  /* 0x00013ce000037802 */ /* 0x000fe40000000f00 */
[----:B--2---:R-:W-:Y:S05]  /*13cd0*/  CALL.REL.NOINC `($__internal_45_$__cuda_sm70_shflsync_idx_p) ;  /* 0x0000066000007944 */ /* 0x004fea0003c00000 */
[----:B------:R-:W-:Y:S01]  /*13ce0*/  MOV R9, R29 ;  /* 0x0000001d00097202 */ /* 0x000fe20000000f00 */
[----:B------:R-:W-:Y:S05]  /*13cf0*/  BRA `(.L_x_2812) ;  /* 0xffffcbf000007947 */ /* 0x000fea000383ffff */
.L_x_2750:
[----:B------:R-:W-:Y:S01]  /*13d00*/  IMAD.MOV.U32 R30, RZ, RZ, R28 ;  /* 0x000000ffff1e7224 */ /* 0x000fe200078e001c */
[----:B------:R-:W-:Y:S01]  /*13d10*/  MOV R2, 0x1 ;  /* 0x0000000100027802 */ /* 0x000fe20000000f00 */
[----:B------:R-:W-:Y:S01]  /*13d20*/  IMAD.MOV.U32 R29, RZ, RZ, 0x1f ;  /* 0x0000001fff1d7424 */ /* 0x000fe200078e00ff */
[----:B------:R-:W-:Y:S02]  /*13d30*/  MOV R3, 0x13d50 ;  /* 0x00013d5000037802 */ /* 0x000fe40000000f00 */
[----:B-12---:R-:W-:Y:S05]  /*13d40*/  CALL.REL.NOINC `($__internal_45_$__cuda_sm70_shflsync_idx_p) ;  /* 0x000005f000007944 */ /* 0x006fea0003c00000 */
[----:B------:R-:W-:Y:S01]  /*13d50*/  MOV R8, R29 ;  /* 0x0000001d00087202 */ /* 0x000fe20000000f00 */
[----:B------:R-:W-:Y:S05]  /*13d60*/  BRA `(.L_x_2813) ;  /* 0xffffcba000007947 */ /* 0x000fea000383ffff */
.L_x_2751:
[----:B------:R-:W-:Y:S02]  /*13d70*/  MOV R2, 0x1 ;  /* 0x0000000100027802 */ /* 0x000fe40000000f00 */
[----:B------:R-:W-:-:S02]  /*13d80*/  MOV R3, 0x13da0 ;  /* 0x00013da000037802 */ /* 0x000fc40000000f00 */
[----:B-1234-:R-:W-:Y:S05]  /*13d90*/  CALL.REL.NOINC `($__internal_46_$__cuda_sm70_shflsync_up_p) ;  /* 0x0000060000007944 */ /* 0x01efea0003c00000 */
[----:B------:R-:W-:Y:S05]  /*13da0*/  BRA `(.L_x_2814) ;  /* 0xffffcc8000007947 */ /* 0x000fea000383ffff */
.L_x_2752:
[----:B------:R-:W-:Y:S02]  /*13db0*/  MOV R2, 0x2 ;  /* 0x0000000200027802 */ /* 0x000fe40000000f00 */
[----:B------:R-:W-:-:S02]  /*13dc0*/  MOV R3, 0x13de0 ;  /* 0x00013de000037802 */ /* 0x000fc40000000f00 */
[----:B--2-4-:R-:W-:Y:S05]  /*13dd0*/  CALL.REL.NOINC `($__internal_46_$__cuda_sm70_shflsync_up_p) ;  /* 0x000005c000007944 */ /* 0x014fea0003c00000 */
        /* <DEDUP_REMOVED lines=24> */
.L_x_2756:
[----:B------:R-:W-:Y:S02]  /*13f60*/  MOV R2, 0x1 ;  /* 0x0000000100027802 */ /* 0x000fe40000000f00 */
[----:B------:R-:W-:Y:S02]  /*13f70*/  MOV R3, 0x13f90 ;  /* 0x00013f9000037802 */ /* 0x000fe40000000f00 */
[----:B------:R-:W-:Y:S05]  /*13f80*/  CALL.REL.NOINC `($__internal_46_$__cuda_sm70_shflsync_up_p) ;  /* 0x0000041000007944 */ /* 0x000fea0003c00000 */
[----:B------:R-:W-:Y:S01]  /*13f90*/  MOV R2, R4 ;  /* 0x0000000400027202 */ /* 0x000fe20000000f00 */
[----:B------:R-:W-:Y:S05]  /*13fa0*/  BRA `(.L_x_2816) ;  /* 0xffffccd000007947 */ /* 0x000fea000383ffff */
.L_x_2757:
[----:B------:R-:W-:Y:S02]  /*13fb0*/  MOV R2, 0x2 ;  /* 0x0000000200027802 */ /* 0x000fe40000000f00 */
[----:B------:R-:W-:Y:S02]  /*13fc0*/  MOV R3, 0x13fe0 ;  /* 0x00013fe000037802 */ /* 0x000fe40000000f00 */
        /* <DEDUP_REMOVED lines=25> */
.L_x_2759:
[----:B------:R-:W-:Y:S02]  /*14160*/  SEL R0, RZ, 0x1, P0 ;  /* 0x00000001ff007807 */ /* 0x000fe40000000000 */
[----:B------:R-:W-:Y:S02]  /*14170*/  MOV R2, 0x14190 ;  /* 0x0001419000027802 */ /* 0x000fe40000000f00 */
[----:B-1----:R-:W-:Y:S05]  /*14180*/  CALL.REL.NOINC `($__internal_47_$__cuda_sm70_votesync_ballot) ;  /* 0x0000028000007944 */ /* 0x002fea0003c00000 */
[----:B------:R-:W-:Y:S01]  /*14190*/  MOV R5, R0 ;  /* 0x0000000000057202 */ /* 0x000fe20000000f00 */
[----:B------:R-:W-:Y:S05]  /*141a0*/  BRA `(.L_x_2818) ;  /* 0xffffcc6000007947 */ /* 0x000fea000383ffff */
.L_x_2760:
[----:B------:R-:W-:Y:S01]  /*141b0*/  IMAD.MOV.U32 R30, RZ, RZ, R6 ;  /* 0x000000ffff1e7224 */ /* 0x000fe200078e0006 */
[----:B------:R-:W-:Y:S01]  /*141c0*/  MOV R2, R0 ;  /* 0x0000000000027202 */ /* 0x000fe20000000f00 */
[----:B------:R-:W-:Y:S01]  /*141d0*/  IMAD.MOV.U32 R29, RZ, RZ, 0x1f ;  /* 0x0000001fff1d7424 */ /* 0x000fe200078e00ff */
[----:B------:R-:W-:Y:S02]  /*141e0*/  MOV R3, 0x14200 ;  /* 0x0001420000037802 */ /* 0x000fe40000000f00 */
[----:B-1----:R-:W-:Y:S05]  /*141f0*/  CALL.REL.NOINC `($__internal_45_$__cuda_sm70_shflsync_idx_p) ;  /* 0x0000014000007944 */ /* 0x002fea0003c00000 */
[----:B------:R-:W-:Y:S01]  /*14200*/  IMAD.MOV.U32 R11, RZ, RZ, R29 ;  /* 0x000000ffff0b7224 */ /* 0x000fe200078e001d */
[----:B------:R-:W-:Y:S01]  /*14210*/  MOV R2, R0 ;  /* 0x0000000000027202 */ /* 0x000fe20000000f00 */
[----:B------:R-:W-:Y:S01]  /*14220*/  IMAD.MOV.U32 R30, RZ, RZ, R7 ;  /* 0x000000ffff1e7224 */ /* 0x000fe200078e0007 */
[----:B------:R-:W-:-:S02]  /*14230*/  MOV R29, 0x1f ;  /* 0x0000001f001d7802 */ /* 0x000fc40000000f00 */
[----:B------:R-:W-:Y:S02]  /*14240*/  MOV R3, 0x14260 ;  /* 0x0001426000037802 */ /* 0x000fe40000000f00 */
[----:B------:R-:W-:Y:S05]  /*14250*/  CALL.REL.NOINC `($__internal_45_$__cuda_sm70_shflsync_idx_p) ;  /* 0x000000e000007944 */ /* 0x000fea0003c00000 */
[----:B------:R-:W-:Y:S01]  /*14260*/  MOV R7, R29 ;  /* 0x0000001d00077202 */ /* 0x000fe20000000f00 */
[----:B------:R-:W-:Y:S05]  /*14270*/  BRA `(.L_x_2819) ;  /* 0xffffcbe000007947 */ /* 0x000fea000383ffff */
.L_x_2763:
[----:B------:R-:W-:Y:S01]  /*14280*/  IMAD.MOV.U32 R30, RZ, RZ, R4 ;  /* 0x000000ffff1e7224 */ /* 0x000fe200078e0004 */
[----:B------:R-:W-:Y:S01]  /*14290*/  MOV R2, R0 ;  /* 0x0000000000027202 */ /* 0x000fe20000000f00 */
[----:B------:R-:W-:Y:S01]  /*142a0*/  IMAD.MOV.U32 R29, RZ, RZ, 0x1f ;  /* 0x0000001fff1d7424 */ /* 0x000fe200078e00ff */
[----:B------:R-:W-:Y:S02]  /*142b0*/  MOV R3, 0x142d0 ;  /* 0x000142d000037802 */ /* 0x000fe40000000f00 */
[----:B-1-34-:R-:W-:Y:S05]  /*142c0*/  CALL.REL.NOINC `($__internal_45_$__cuda_sm70_shflsync_idx_p) ;  /* 0x0000007000007944 */ /* 0x01afea0003c00000 */
[----:B------:R-:W-:Y:S01]  /*142d0*/  MOV R10, R29 ;  /* 0x0000001d000a7202 */ /* 0x000fe20000000f00 */
[----:B------:R-:W-:Y:S05]  /*142e0*/  BRA `(.L_x_2762) ;  /* 0xffffcbd000007947 */ /* 0x000fea000383ffff */
        .weak           $__internal_44_$__cuda_sm70_shflsync_bfly_p
        .type           $__internal_44_$__cuda_sm70_shflsync_bfly_p,@function
        .size           $__internal_44_$__cuda_sm70_shflsync_bfly_p,($__internal_45_$__cuda_sm70_shflsync_idx_p - $__internal_44_$__cuda_sm70_shflsync_bfly_p)
$__internal_44_$__cuda_sm70_shflsync_bfly_p:
[----:B------:R-:W-:Y:S04]  /*142f0*/  WARPSYNC R181 ;  /* 0x000000b500007348 */ /* 0x000fe80003800000 */
[----:B------:R1:W2:Y:S02]  /*14300*/  SHFL.BFLY PT, R136, R2, R136, R182 ;  /* 0x0c00008802887389 */ /* 0x0002a400000e00b6 */
[----:B-1----:R-:W-:-:S02]  /*14310*/  MOV R2, R3 ;  /* 0x0000000300027202 */ /* 0x002fc40000000f00 */
[----:B------:R-:W-:-:S04]  /*14320*/  MOV R3, 0x0 ;  /* 0x0000000000037802 */ /* 0x000fc80000000f00 */
[----:B--2---:R-:W-:Y:S05]  /*14330*/  RET.REL.NODEC R2 `(_ZN7cutlass13device_kernelIN5flash19enable_sm80_to_sm89INS1_16FlashAttnFwdSm80INS1_25CollectiveMainloopFwdSm80ILi8ELi2ELb0EN4cute5tupleIJNS5_1CILi128EEENS7_ILi64EEENS7_ILi192EEEEEELi192ENS_6half_tEfNS_4arch4Sm80ELb1ELb0ELb0ELb1ELb1ELb0ELb1ELb1EEENS1_21CollectiveEpilogueFwdINS6_IJS8_SA_S9_EEENS6_IJNS7_ILi1EEESI_SI_EEESC_SE_Li256ELb1ELb1ELb1ELb0EEENS1_36VarlenDynamicPersistentTileSchedulerILi128ELi64ELi256ELi256ELb1ELb1ELb0ELb1ELb1ELb1EEEEEEEEEvNT_6ParamsE) ;  /* 0xfffebcc002007950 */ /* 0x004fea0003c3ffff */
        .weak           $__internal_45_$__cuda_sm70_shflsync_idx_p
        .type           $__internal_45_$__cuda_sm70_shflsync_idx_p,@function
        .size           $__internal_45_$__cuda_sm70_shflsync_idx_p,($__internal_46_$__cuda_sm70_shflsync_up_p - $__internal_45_$__cuda_sm70_shflsync_idx_p)
$__internal_45_$__cuda_sm70_shflsync_idx_p:
[----:B------:R-:W-:-:S04]  /*14340*/  MOV R31, 0xffffffff ;  /* 0xffffffff001f7802 */ /* 0x000fc80000000f00 */
[----:B------:R-:W-:Y:S04]  /*14350*/  WARPSYNC R31 ;  /* 0x0000001f00007348 */ /* 0x000fe80003800000 */
[----:B------:R1:W2:Y:S02]  /*14360*/  SHFL.IDX PT, R29, R30, R2, R29 ;  /* 0x000000021e1d7389 */ /* 0x0002a400000e001d */
[----:B-1----:R-:W-:Y:S02]  /*14370*/  MOV R2, R3 ;  /* 0x0000000300027202 */ /* 0x002fe40000000f00 */
[----:B------:R-:W-:-:S04]  /*14380*/  MOV R3, 0x0 ;  /* 0x0000000000037802 */ /* 0x000fc80000000f00 */
[----:B--2---:R-:W-:Y:S05]  /*14390*/  RET.REL.NODEC R2 `(_ZN7cutlass13device_kernelIN5flash19enable_sm80_to_sm89INS1_16FlashAttnFwdSm80INS1_25CollectiveMainloopFwdSm80ILi8ELi2ELb0EN4cute5tupleIJNS5_1CILi128EEENS7_ILi64EEENS7_ILi192EEEEEELi192ENS_6half_tEfNS_4arch4Sm80ELb1ELb0ELb0ELb1ELb1ELb0ELb1ELb1EEENS1_21CollectiveEpilogueFwdINS6_IJS8_SA_S9_EEENS6_IJNS7_ILi1EEESI_SI_EEESC_SE_Li256ELb1ELb1ELb1ELb0EEENS1_36VarlenDynamicPersistentTileSchedulerILi128ELi64ELi256ELi256ELb1ELb1ELb0ELb1ELb1ELb1EEEEEEEEEvNT_6ParamsE) ;  /* 0xfffebc6002007950 */ /* 0x004fea0003c3ffff */
        .weak           $__internal_46_$__cuda_sm70_shflsync_up_p
        .type           $__internal_46_$__cuda_sm70_shflsync_up_p,@function
        .size           $__internal_46_$__cuda_sm70_shflsync_up_p,($__internal_47_$__cuda_sm70_votesync_ballot - $__internal_46_$__cuda_sm70_shflsync_up_p)
$__internal_46_$__cuda_sm70_shflsync_up_p:
[----:B------:R-:W-:Y:S02]  /*143a0*/  IMAD.MOV.U32 R4, RZ, RZ, RZ ;  /* 0x000000ffff047224 */ /* 0x000fe400078e00ff */
[----:B------:R-:W-:-:S04]  /*143b0*/  IMAD.MOV.U32 R11, RZ, RZ, -0x1 ;  /* 0xffffffffff0b7424 */ /* 0x000fc800078e00ff */
[----:B------:R-:W-:Y:S04]  /*143c0*/  WARPSYNC R11 ;  /* 0x0000000b00007348 */ /* 0x000fe80003800000 */
[----:B------:R1:W2:Y:S02]  /*143d0*/  SHFL.UP PT, R4, R0, R2, R4 ;  /* 0x0400000200047389 */ /* 0x0002a400000e0004 */
[----:B-1----:R-:W-:Y:S02]  /*143e0*/  MOV R2, R3 ;  /* 0x0000000300027202 */ /* 0x002fe40000000f00 */
[----:B------:R-:W-:-:S04]  /*143f0*/  MOV R3, 0x0 ;  /* 0x0000000000037802 */ /* 0x000fc80000000f00 */
[----:B--2---:R-:W-:Y:S05]  /*14400*/  RET.REL.NODEC R2 `(_ZN7cutlass13device_kernelIN5flash19enable_sm80_to_sm89INS1_16FlashAttnFwdSm80INS1_25CollectiveMainloopFwdSm80ILi8ELi2ELb0EN4cute5tupleIJNS5_1CILi128EEENS7_ILi64EEENS7_ILi192EEEEEELi192ENS_6half_tEfNS_4arch4Sm80ELb1ELb0ELb0ELb1ELb1ELb0ELb1ELb1EEENS1_21CollectiveEpilogueFwdINS6_IJS8_SA_S9_EEENS6_IJNS7_ILi1EEESI_SI_EEESC_SE_Li256ELb1ELb1ELb1ELb0EEENS1_36VarlenDynamicPersistentTileSchedulerILi128ELi64ELi256ELi256ELb1ELb1ELb0ELb1ELb1ELb1EEEEEEEEEvNT_6ParamsE) ;  /* 0xfffebbf002007950 */ /* 0x004fea0003c3ffff */
        .weak           $__internal_47_$__cuda_sm70_votesync_ballot
        .type           $__internal_47_$__cuda_sm70_votesync_ballot,@function
        .size           $__internal_47_$__cuda_sm70_votesync_ballot,(.L_x_3145 - $__internal_47_$__cuda_sm70_votesync_ballot)
$__internal_47_$__cuda_sm70_votesync_ballot:
[----:B------:R-:W-:Y:S01]  /*14410*/  ISETP.NE.U32.AND P0, PT, R0, 0x1, PT ;  /* 0x000000010000780c */ /* 0x000fe20003f05070 */
[----:B------:R-:W-:-:S04]  /*14420*/  IMAD.MOV.U32 R3, RZ, RZ, -0x1 ;  /* 0xffffffffff037424 */ /* 0x000fc800078e00ff */
[----:B------:R-:W-:Y:S08]  /*14430*/  WARPSYNC R3 ;  /* 0x0000000300007348 */ /* 0x000ff00003800000 */
[----:B------:R-:W-:-:S04]  /*14440*/  VOTE.ANY R0, PT, !P0 ;  /* 0x0000000000007806 */ /* 0x000fc800040e0100 */
[----:B------:R-:W-:Y:S01]  /*14450*/  LOP3.LUT R0, R0, R3, RZ, 0xc0, !PT ;  /* 0x0000000300007212 */ /* 0x000fe200078ec0ff */
[----:B------:R-:W-:-:S04]  /*14460*/  IMAD.MOV.U32 R3, RZ, RZ, 0x0 ;  /* 0x00000000ff037424 */ /* 0x000fc800078e00ff */
[----:B------:R-:W-:Y:S05]  /*14470*/  RET.REL.NODEC R2 `(_ZN7cutlass13device_kernelIN5flash19enable_sm80_to_sm89INS1_16FlashAttnFwdSm80INS1_25CollectiveMainloopFwdSm80ILi8ELi2ELb0EN4cute5tupleIJNS5_1CILi128EEENS7_ILi64EEENS7_ILi192EEEEEELi192ENS_6half_tEfNS_4arch4Sm80ELb1ELb0ELb0ELb1ELb1ELb0ELb1ELb1EEENS1_21CollectiveEpilogueFwdINS6_IJS8_SA_S9_EEENS6_IJNS7_ILi1EEESI_SI_EEESC_SE_Li256ELb1ELb1ELb1ELb0EEENS1_36VarlenDynamicPersistentTileSchedulerILi128ELi64ELi256ELi256ELb1ELb1ELb0ELb1ELb1ELb1EEEEEEEEEvNT_6ParamsE) ;  /* 0xfffebb8002007950 */ /* 0x000fea0003c3ffff */
.L_x_2820:
        /* <DEDUP_REMOVED lines=16> */
.L_x_3145:


//--------------------- .text._ZN7cutlass13device_kernelIN5flash19enable_sm80_to_sm89INS1_16FlashAttnFwdSm80INS1_25CollectiveMainloopFwdSm80ILi8ELi2ELb0EN4cute5tupleIJNS5_1CILi128EEENS7_ILi64EEENS7_ILi192EEEEEELi192ENS_6half_tEfNS_4arch4Sm80ELb1ELb0ELb0ELb1ELb1ELb1ELb1ELb1EEENS1_21CollectiveEpilogueFwdINS6_IJS8_SA_S9_EEENS6_IJNS7_ILi1EEESI_SI_EEESC_SE_Li256ELb1ELb1ELb1ELb0EEENS1_36VarlenDynamicPersistentTileSchedulerILi128ELi64ELi256ELi256ELb1ELb1ELb0ELb1ELb1ELb1EEEEEEEEEvNT_6ParamsE --------------------------
	.section	.text._ZN7cutlass13device_kernelIN5flash19enable_sm80_to_sm89INS1_16FlashAttnFwdSm80INS1_25CollectiveMainloopFwdSm80ILi8ELi2ELb0EN4cute5tupleIJNS5_1CILi128EEENS7_ILi64EEENS7_ILi192EEEEEELi192ENS_6half_tEfNS_4arch4Sm80ELb1ELb0ELb0ELb1ELb1ELb1ELb1ELb1EEENS1_21CollectiveEpilogueFwdINS6_IJS8_SA_S9_EEENS6_IJNS7_ILi1EEESI_SI_EEESC_SE_Li256ELb1ELb1ELb1ELb0EEENS1_36VarlenDynamicPersistentTileSchedulerILi128ELi64ELi256ELi256ELb1ELb1ELb0ELb1ELb1ELb1EEEEEEEEEvNT_6ParamsE,"ax",@progbits
	.sectioninfo	@"SHI_REGISTERS=255"
	.align	128
.text._ZN7cutlass13device_kernelIN5flash19enable_sm80_to_sm89INS1_16FlashAttnFwdSm80INS1_25CollectiveMainloopFwdSm80ILi8ELi2ELb0EN4cute5tupleIJNS5_1CILi128EEENS7_ILi64EEENS7_ILi192EEEEEELi192ENS_6half_tEfNS_4arch4Sm80ELb1ELb0ELb0ELb1ELb1ELb1ELb1ELb1EEENS1_21CollectiveEpilogueFwdINS6_IJS8_SA_S9_EEENS6_IJNS7_ILi1EEESI_SI_EEESC_SE_Li256ELb1ELb1ELb1ELb0EEENS1_36VarlenDynamicPersistentTileSchedulerILi128ELi64ELi256ELi256ELb1ELb1ELb0ELb1ELb1ELb1EEEEEEEEEvNT_6ParamsE:
        .type           _ZN7cutlass13device_kernelIN5flash19enable_sm80_to_sm89INS1_16FlashAttnFwdSm80INS1_25CollectiveMainloopFwdSm80ILi8ELi2ELb0EN4cute5tupleIJNS5_1CILi128EEENS7_ILi64EEENS7_ILi192EEEEEELi192ENS_6half_tEfNS_4arch4Sm80ELb1ELb0ELb0ELb1ELb1ELb1ELb1ELb1EEENS1_21CollectiveEpilogueFwdINS6_IJS8_SA_S9_EEENS6_IJNS7_ILi1EEESI_SI_EEESC_SE_Li256ELb1ELb1ELb1ELb0EEENS1_36VarlenDynamicPersistentTileSchedulerILi128ELi64ELi256ELi256ELb1ELb1ELb0ELb1ELb1ELb1EEEEEEEEEvNT_6ParamsE,@function
        .size           _ZN7cutlass13device_kernelIN5flash19enable_sm80_to_sm89INS1_16FlashAttnFwdSm80INS1_25CollectiveMainloopFwdSm80ILi8ELi2ELb0EN4cute5tupleIJNS5_1CILi128EEENS7_ILi64EEENS7_ILi192EEEEEELi192ENS_6half_tEfNS_4arch4Sm80ELb1ELb0ELb0ELb1ELb1ELb1ELb1ELb1EEENS1_21CollectiveEpilogueFwdINS6_IJS8_SA_S9_EEENS6_IJNS7_ILi1EEESI_SI_EEESC_SE_Li256ELb1ELb1ELb1ELb0EEENS1_36VarlenDynamicPersistentTileSchedulerILi128ELi64ELi256ELi256ELb1ELb1ELb0ELb1ELb1ELb1EEEEEEEEEvNT_6ParamsE,(.L_x_3150 - _ZN7cutlass13device_kernelIN5flash19enable_sm80_to_sm89INS1_16FlashAttnFwdSm80INS1_25CollectiveMainloopFwdSm80ILi8ELi2ELb0EN4cute5tupleIJNS5_1CILi128EEENS7_ILi64EEENS7_ILi192EEEEEELi192ENS_6half_tEfNS_4arch4Sm80ELb1ELb0ELb0ELb1ELb1ELb1ELb1ELb1EEENS1_21CollectiveEpilogueFwdINS6_IJS8_SA_S9_EEENS6_IJNS7_ILi1EEESI_SI_EEESC_SE_Li256ELb1ELb1ELb1ELb0EEENS1_36VarlenDynamicPersistentTileSchedulerILi128ELi64ELi256ELi256ELb1ELb1ELb0ELb1ELb1ELb1EEEEEEEEEvNT_6ParamsE)
        .other          _ZN7cutlass13device_kernelIN5flash19enable_sm80_to_sm89INS1_16FlashAttnFwdSm80INS1_25CollectiveMainloopFwdSm80ILi8ELi2ELb0EN4cute5tupleIJNS5_1CILi128EEENS7_ILi64EEENS7_ILi192EEEEEELi192ENS_6half_tEfNS_4arch4Sm80ELb1ELb0ELb0ELb1ELb1ELb1ELb1ELb1EEENS1_21CollectiveEpilogueFwdINS6_IJS8_SA_S9_EEENS6_IJNS7_ILi1EEESI_SI_EEESC_SE_Li256ELb1ELb1ELb1ELb0EEENS1_36VarlenDynamicPersistentTileSchedulerILi128ELi64ELi256ELi256ELb1ELb1ELb0ELb1ELb1ELb1EEEEEEEEEvNT_6ParamsE,@"STO_CUDA_ENTRY STV_DEFAULT"
_ZN7cutlass13device_kernelIN5flash19enable_sm80_to_sm89INS1_16FlashAttnFwdSm80INS1_25CollectiveMainloopFwdSm80ILi8ELi2ELb0EN4cute5tupleIJNS5_1CILi128EEENS7_ILi64EEENS7_ILi192EEEEEELi192ENS_6half_tEfNS_4arch4Sm80ELb1ELb0ELb0ELb1ELb1ELb1ELb1ELb1EEENS1_21CollectiveEpilogueFwdINS6_IJS8_SA_S9_EEENS6_IJNS7_ILi1EEESI_SI_EEESC_SE_Li256ELb1ELb1ELb1ELb0EEENS1_36VarlenDynamicPersistentTileSchedulerILi128ELi64ELi256ELi256ELb1ELb1ELb0ELb1ELb1ELb1EEEEEEEEEvNT_6ParamsE:
[----:B------:R-:W-:-:S03]  /*0000*/  MOV R1, c[0x0][0x28] ;  /* 0x00000a0000017a02 */ /* 0x000fc60000000f00 */
[----:B------:R-:W1:Y:S01]  /*0010*/  S2R R2, SR_TID.X ;  /* 0x0000000000027919 */ /* 0x000e620000002100 */
[----:B------:R-:W-:Y:S01]  /*0020*/  IADD3 R1, R1, -0x70, RZ ;  /* 0xffffff9001017810 */ /* 0x000fe20007ffe0ff */
[----:B------:R-:W-:Y:S01]  /*0030*/  ULDC.64 UR8, c[0x0][0x118] ;  /* 0x0000460000087ab9 */ /* 0x000fe20000000a00 */
[----:B-1----:R-:W-:-:S05]  /*0040*/  SHF.R.U32.HI R0, RZ, 0x5, R2 ;  /* 0x00000005ff007819 */ /* 0x002fca0000011602 */
[----:B------:R-:W1:Y:S02]  /*0050*/  SHFL.IDX PT, R3, R0, RZ, 0x1f ;  /* 0x00001fff00037589 */ /* 0x000e6400000e0000 */
[----:B-1----:R-:W-:Y:S02]  /*0060*/  ISETP.NE.AND P0, PT, R3, RZ, PT ;  /* 0x000000ff0300720c */ /* 0x002fe40003f05270 */
[----:B------:R-:W-:Y:S11]  /*0070*/  STL [R1+0x68], R3 ;  /* 0x0000680301007387 */ /* 0x000ff60000100800 */
[----:B------:R-:W-:Y:S06]  /*0080*/  @P0 BAR.SYNC.DEFER_BLOCKING 0x5, 0x100 ;  /* 0x0144000000000b1d */ /* 0x000fec0000010000 */
[----:B------:R-:W1:Y:S04]  /*0090*/  @P0 LDS.128 R4, [0x24100] ;  /* 0x02410000ff040984 */ /* 0x000e680000000c00 */
[----:B-1----:R1:W-:Y:S04]  /*00a0*/  @P0 STL.64 [R1], R4 ;  /* 0x0000000401000387 */ /* 0x0023e80000100a00 */
[----:B------:R1:W-:Y:S04]  /*00b0*/  @P0 STL.64 [R1+0x8], R6 ;  /* 0x0000080601000387 */ /* 0x0003e80000100a00 */
[----:B------:R-:W-:Y:S06]  /*00c0*/  @P0 BAR.ARV 0x4, 0x100 ;  /* 0x0104000000000b1d */ /* 0x000fec0000002000 */
[----:B------:R-:W-:Y:S05]  /*00d0*/  @P0 BRA `(.L_x_2821) ;  /* 0x00000fd000000947 */ /* 0x000fea0003800000 */
[----:B------:R-:W-:Y:S01]  /*00e0*/  LOP3.LUT R13, R2, 0x1f, RZ, 0xc0, !PT ;  /* 0x0000001f020d7812 */ /* 0x000fe200078ec0ff */
[----:B------:R-:W-:-:S03]  /*00f0*/  CS2R R8, SRZ ;  /* 0x0000000000087805 */ /* 0x000fc6000001ff00 */
[----:B------:R-:W-:-:S04]  /*0100*/  ISETP.NE.AND P6, PT, R13, 0x1f, PT ;  /* 0x0000001f0d00780c */ /* 0x000fc80003fc5270 */
[----:B------:R-:W-:-:S13]  /*0110*/  ISETP.GE.OR P0, PT, R13, c[0x0][0x53c], !P6 ;  /* 0x00014f000d007a0c */ /* 0x000fda0007706670 */
[----:B-1----:R-:W-:Y:S02]  /*0120*/  @!P0 IMAD.MOV.U32 R4, RZ, RZ, 0x4 ;  /* 0x00000004ff048424 */ /* 0x002fe400078e00ff */
[----:B------:R-:W-:Y:S02]  /*0130*/  @!P0 IMAD.MOV.U32 R2, RZ, RZ, 0x4 ;  /* 0x00000004ff028424 */ /* 0x000fe400078e00ff */
[----:B------:R-:W-:-:S04]  /*0140*/  @!P0 IMAD.WIDE.U32 R4, R13, R4, c[0x0][0x580] ;  /* 0x000160000d048625 */ /* 0x000fc800078e0004 */
[C---:B------:R-:W-:Y:S01]  /*0150*/  @!P0 IMAD.WIDE.U32 R2, R13.reuse, R2, c[0x0][0x578] ;  /* 0x00015e000d028625 */ /* 0x040fe200078e0002 */
[----:B------:R-:W2:Y:S04]  /*0160*/  @!P0 LDG.E R9, [R4.64] ;  /* 0x0000000804098981 */ /* 0x000ea8000c1e1900 */
[----:B------:R-:W2:Y:S01]  /*0170*/  @!P0 LDG.E R8, [R2.64] ;  /* 0x0000000802088981 */ /* 0x000ea2000c1e1900 */
[C---:B------:R-:W-:Y:S01]  /*0180*/  ISETP.NE.AND P5, PT, R13.reuse, RZ, PT ;  /* 0x000000ff0d00720c */ /* 0x040fe20003fa5270 */
[----:B------:R-:W1:Y:S01]  /*0190*/  S2UR UR4, SR_CTAID.X ;  /* 0x00000000000479c3 */ /* 0x000e620000002500 */
        /* <DEDUP_REMOVED lines=24> */
[----:B-1----:R-:W-:-:S13]  /*0320*/  ISETP.GT.AND P0, PT, R6, UR4, PT ;  /* 0x0000000406007c0c */ /* 0x002fda000bf04270 */
[----:B------:R-:W-:Y:S05]  /*0330*/  @P0 BRA `(.L_x_2822) ;  /* 0x0000026000000947 */ /* 0x000fea0003800000 */
[----:B------:R-:W-:Y:S02]  /*0340*/  MOV R6, R0 ;  /* 0x0000000000067202 */ /* 0x000fe40000000f00 */
[----:B------:R-:W-:-:S04]  /*0350*/  MOV R7, RZ ;  /* 0x000000ff00077202 */ /* 0x000fc80000000f00 */
.L_x_2826:
        /* <DEDUP_REMOVED lines=15> */
[----:B------:R1:W2:Y:S02]  /*0450*/  SHFL.UP PT, R0, R5, 0x1, RZ ;  /* 0x0420000005007989 */ /* 0x0002a400000e00ff */
.L_x_3028:
        /* <DEDUP_REMOVED lines=16> */
.L_x_3029:
[----:B--2---:R-:W-:-:S05]  /*0560*/  IMAD R0, R0, c[0x0][0x538], RZ ;  /* 0x00014e0000007a24 */ /* 0x004fca00078e02ff */
[----:B------:R-:W-:-:S04]  /*0570*/  IADD3 R6, R0, R6, RZ ;  /* 0x0000000600067210 */ /* 0x000fc80007ffe0ff */
[----:B------:R-:W-:-:S13]  /*0580*/  ISETP.GT.AND P0, PT, R6, UR4, PT ;  /* 0x0000000406007c0c */ /* 0x000fda000bf04270 */
[----:B-1----:R-:W-:Y:S05]  /*0590*/  @!P0 BRA `(.L_x_2826) ;  /* 0xfffffdc000008947 */ /* 0x002fea000383ffff */
.L_x_2822:
[----:B------:R-:W-:-:S05]  /*05a0*/  IADD3 R10, -R0, R6, RZ ;  /* 0x00000006000a7210 */ /* 0x000fca0007ffe1ff */
[----:B------:R-:W-:-:S05]  /*05b0*/  IMAD R0, R4, c[0x0][0x538], R10 ;  /* 0x00014e0004007a24 */ /* 0x000fca00078e020a */
[----:B------:R-:W-:Y:S01]  /*05c0*/  ISETP.GT.AND P0, PT, R0, UR4, PT ;  /* 0x0000000400007c0c */ /* 0x000fe2000bf04270 */
[----:B------:R-:W-:-:S12]  /*05d0*/  BRA.DIV ~URZ, `(.L_x_2827) ;  /* 0x0001e5e27f007947 */ /* 0x000fd8000b800000 */
[----:B------:R-:W-:-:S04]  /*05e0*/  VOTE.ANY R6, PT, !P0 ;  /* 0x0000000000067806 */ /* 0x000fc800040e0100 */
.L_x_3030:
[----:B------:R-:W1:Y:S02]  /*05f0*/  POPC R0, R6 ;  /* 0x0000000600007309 */ /* 0x000e640000000000 */
[----:B-1----:R-:W-:-:S05]  /*0600*/  IADD3 R2, R0, R7, RZ ;  /* 0x0000000700027210 */ /* 0x002fca0007ffe0ff */
[----:B------:R1:W-:Y:S01]  /*0610*/  STL [R1+0xc], R2 ;  /* 0x00000c0201007387 */ /* 0x0003e20000100800 */
[----:B------:R-:W-:Y:S05]  /*0620*/  BRA.DIV ~URZ, `(.L_x_2828) ;  /* 0x0001e5e27f007947 */ /* 0x000fea000b800000 */
[----:B------:R2:W3:Y:S01]  /*0630*/  SHFL.IDX PT, R12, R9, R0, 0x1f ;  /* 0x00001f00090c7589 */ /* 0x0004e200000e0000 */
[----:B------:R-:W-:-:S03]  /*0640*/  MOV R5, RZ ;  /* 0x000000ff00057202 */ /* 0x000fc60000000f00 */
[----:B------:R2:W4:Y:S04]  /*0650*/  SHFL.IDX PT, R9, R8, R0, 0x1f ;  /* 0x00001f0008097589 */ /* 0x00052800000e0000 */
.L_x_3031:
[----:B------:R-:W-:Y:S01]  /*0660*/  ISETP.NE.AND P0, PT, R6, RZ, PT ;  /* 0x000000ff0600720c */ /* 0x000fe20003f05270 */
[----:B------:R-:W-:-:S12]  /*0670*/  BSSY B0, `(.L_x_2829) ;  /* 0x0000005000007945 */ /* 0x000fd80003800000 */
[----:B------:R-:W-:Y:S05]  /*0680*/  @!P0 BRA `(.L_x_2830) ;  /* 0x0000003000008947 */ /* 0x000fea0003800000 */
[----:B-1----:R-:W-:Y:S01]  /*0690*/  IADD3 R2, R0, -0x1, RZ ;  /* 0xffffffff00027810 */ /* 0x002fe20007ffe0ff */
[----:B------:R-:W-:Y:S05]  /*06a0*/  BRA.DIV ~URZ, `(.L_x_2831) ;  /* 0x0001e6427f007947 */ /* 0x000fea000b800000 */
[----:B------:R1:W2:Y:S02]  /*06b0*/  SHFL.IDX PT, R5, R4, R2, 0x1f ;  /* 0x00001f0204057589 */ /* 0x0002a400000e0000 */
.L_x_2830:
[----:B------:R-:W-:Y:S05]  /*06c0*/  BSYNC B0 ;  /* 0x0000000000007941 */ /* 0x000fea0003800000 */
.L_x_2829:
[----:B--2---:R-:W-:Y:S01]  /*06d0*/  IMAD R0, R5, c[0x0][0x538], R10 ;  /* 0x00014e0005007a24 */ /* 0x004fe200078e020a */
[----:B----4-:R-:W-:Y:S01]  /*06e0*/  ISETP.NE.AND P0, PT, R9, 0x1, PT ;  /* 0x000000010900780c */ /* 0x010fe20003f05270 */
[----:B------:R-:W-:Y:S03]  /*06f0*/  BSSY B0, `(.L_x_2832) ;  /* 0x0000089000007945 */ /* 0x000fe60003800000 */
[----:B------:R2:W-:Y:S01]  /*0700*/  STL [R1], R0 ;  /* 0x0000000001007387 */ /* 0x0005e20000100800 */
[----:B------:R-:W-:-:S08]  /*0710*/  IADD3 R11, -R0, UR4, RZ ;  /* 0x00000004000b7c10 */ /* 0x000fd0000fffe1ff */
[----:B------:R-:W-:Y:S05]  /*0720*/  @!P0 BRA `(.L_x_2833) ;  /* 0x000003f000008947 */ /* 0x000fea0003800000 */
[-C--:B--23--:R-:W-:Y:S02]  /*0730*/  IABS R0, R12.reuse ;  /* 0x0000000c00007213 */ /* 0x08cfe40000000000 */
[----:B------:R-:W-:-:S03]  /*0740*/  IABS R6, R12 ;  /* 0x0000000c00067213 */ /* 0x000fc60000000000 */
[----:B------:R-:W-:Y:S01]  /*0750*/  IMAD.MOV.U32 R5, RZ, RZ, R0 ;  /* 0x000000ffff057224 */ /* 0x000fe200078e0000 */
[----:B------:R-:W-:-:S03]  /*0760*/  IABS R0, R9 ;  /* 0x0000000900007213 */ /* 0x000fc60000000000 */
[----:B-1----:R-:W1:Y:S02]  /*0770*/  I2F.RP R2, R5 ;  /* 0x0000000500027306 */ /* 0x002e640000209400 */
        /* <DEDUP_REMOVED lines=55> */
[----:B------:R-:W-:-:S05]  /*0af0*/  IMAD R2, R3, 0x10000, R2 ;  /* 0x0001000003027824 */ /* 0x000fca00078e0202 */
[----:B------:R1:W-:Y:S01]  /*0b00*/  STL [R1+0x8], R2 ;  /* 0x0000080201007387 */ /* 0x0003e20000100800 */
[----:B------:R-:W-:Y:S05]  /*0b10*/  BRA `(.L_x_2834) ;  /* 0x0000046000007947 */ /* 0x000fea0003800000 */
.L_x_2833:
[----:B------:R-:W4:Y:S01]  /*0b20*/  LDL R3, [R1+0xc] ;  /* 0x00000c0001037983 */ /* 0x000f220000100800 */
[----:B-1----:R-:W-:-:S04]  /*0b30*/  IMAD.MOV.U32 R2, RZ, RZ, 0x4 ;  /* 0x00000004ff027424 */ /* 0x002fc800078e00ff */
[----:B----4-:R-:W-:-:S05]  /*0b40*/  IMAD.WIDE R2, R3, R2, c[0x0][0x590] ;  /* 0x0001640003027625 */ /* 0x010fca00078e0202 */
[----:B------:R-:W4:Y:S02]  /*0b50*/  LDG.E R7, [R2.64] ;  /* 0x0000000802077981 */ /* 0x000f24000c1e1900 */
[----:B---34-:R-:W-:-:S05]  /*0b60*/  IMAD R9, R7, R12, RZ ;  /* 0x0000000c07097224 */ /* 0x018fca00078e02ff */
[-C--:B--2---:R-:W-:Y:S02]  /*0b70*/  IABS R0, R9.reuse ;  /* 0x0000000900007213 */ /* 0x084fe40000000000 */
        /* <DEDUP_REMOVED lines=62> */
[----:B------:R-:W-:-:S05]  /*0f60*/  IMAD R2, R0, R2, R3 ;  /* 0x0000000200027224 */ /* 0x000fca00078e0203 */
[----:B------:R1:W-:Y:S02]  /*0f70*/  STL [R1+0x8], R2 ;  /* 0x0000080201007387 */ /* 0x0003e40000100800 */
.L_x_2834:
[----:B------:R-:W-:Y:S05]  /*0f80*/  BSYNC B0 ;  /* 0x0000000000007941 */ /* 0x000fea0003800000 */
.L_x_2832:
[----:B------:R-:W-:-:S04]  /*0f90*/  LOP3.LUT R0, RZ, R0, RZ, 0x33, !PT ;  /* 0x00000000ff007212 */ /* 0x000fc800078e33ff */
[----:B------:R-:W-:-:S05]  /*0fa0*/  IADD3 R0, R0, R12, RZ ;  /* 0x0000000c00007210 */ /* 0x000fca0007ffe0ff */
[----:B------:R2:W-:Y:S01]  /*0fb0*/  STL [R1+0x4], R0 ;  /* 0x0000040001007387 */ /* 0x0005e20000100800 */
[----:B------:R-:W-:Y:S05]  /*0fc0*/  BRA `(.L_x_2835) ;  /* 0x0000006000007947 */ /* 0x000fea0003800000 */
.L_x_2823:
[----:B------:R-:W-:Y:S01]  /*0fd0*/  MOV R0, UR4 ;  /* 0x0000000400007c02 */ /* 0x000fe20008000f00 */
[----:B------:R-:W-:Y:S04]  /*0fe0*/  STL [R1+0x4], RZ ;  /* 0x000004ff01007387 */ /* 0x000fe80000100800 */
[----:B------:R1:W-:Y:S04]  /*0ff0*/  STL [R1], R0 ;  /* 0x0000000001007387 */ /* 0x0003e80000100800 */
[----:B------:R2:W-:Y:S01]  /*1000*/  STL [R1+0x8], RZ ;  /* 0x000008ff01007387 */ /* 0x0005e20000100800 */
[----:B-1----:R-:W-:-:S05]  /*1010*/  MOV R0, c[0x0][0x53c] ;  /* 0x00014f0000007a02 */ /* 0x002fca0000000f00 */
[----:B------:R2:W-:Y:S02]  /*1020*/  STL [R1+0xc], R0 ;  /* 0x00000c0001007387 */ /* 0x0005e40000100800 */
.L_x_2835:
[----:B------:R-:W3:Y:S04]  /*1030*/  LDL R4, [R1] ;  /* 0x0000000001047983 */ /* 0x000ee80000100800 */
[----:B------:R-:W3:Y:S04]  /*1040*/  LDL R5, [R1+0x4] ;  /* 0x0000040001057983 */ /* 0x000ee80000100800 */
[----:B------:R-:W3:Y:S04]  /*1050*/  LDL R6, [R1+0x8] ;  /* 0x0000080001067983 */ /* 0x000ee80000100800 */
[----:B------:R-:W3:Y:S01]  /*1060*/  LDL R7, [R1+0xc] ;  /* 0x00000c0001077983 */ /* 0x000ee20000100800 */
[----:B------:R-:W-:Y:S01]  /*1070*/  ISETP.NE.AND P0, PT, R13, RZ, PT ;  /* 0x000000ff0d00720c */ /* 0x000fe20003f05270 */
[----:B------:R-:W-:-:S12]  /*1080*/  WARPSYNC 0xffffffff ;  /* 0xffffffff00007948 */ /* 0x000fd80003800000 */
[----:B---3--:R3:W-:Y:S04]  /*1090*/  @!P0 STS.128 [0x24100], R4 ;  /* 0x02410004ff008388 */ /* 0x0087e80000000c00 */
[----:B------:R-:W-:Y:S06]  /*10a0*/  BAR.ARV 0x5, 0x100 ;  /* 0x0144000000007b1d */ /* 0x000fec0000002000 */
.L_x_2821:
[----:B--2---:R-:W2:Y:S02]  /*10b0*/  LDL R0, [R1+0xc] ;  /* 0x00000c0001007983 */ /* 0x004ea40000100800 */
[----:B--2---:R-:W-:-:S13]  /*10c0*/  ISETP.GE.AND P0, PT, R0, c[0x0][0x53c], PT ;  /* 0x00014f0000007a0c */ /* 0x004fda0003f06270 */
[----:B------:R-:W-:Y:S05]  /*10d0*/  @P0 EXIT ;  /* 0x000000000000094d */ /* 0x000fea0003800000 */
[----:B------:R-:W2:Y:S01]  /*10e0*/  S2R R14, SR_TID.X ;  /* 0x00000000000e7919 */ /* 0x000ea20000002100 */
[----:B------:R-:W-:Y:S02]  /*10f0*/  ULDC UR4, c[0x0][0x2ac] ;  /* 0x0000ab0000047ab9 */ /* 0x000fe40000000800 */
[----:B------:R-:W-:Y:S02]  /*1100*/  ULDC UR6, c[0x0][0x1d0] ;  /* 0x0000740000067ab9 */ /* 0x000fe40000000800 */
[----:B------:R-:W-:Y:S01]  /*1110*/  UIMAD UR6, UR4, UR6, URZ ;  /* 0x00000006040672a4 */ /* 0x000fe2000f8e023f */
[----:B--2---:R-:W-:-:S04]  /*1120*/  SHF.R.S32.HI R12, RZ, 0x1f, R14 ;  /* 0x0000001fff0c7819 */ /* 0x004fc8000001140e */
[CC--:B-1----:R-:W-:Y:S02]  /*1130*/  LEA.HI R2, R12.reuse, R14.reuse, RZ, 0x4 ;  /* 0x0000000e0c027211 */ /* 0x0c2fe400078f20ff */
[-C--:B------:R-:W-:Y:S02]  /*1140*/  LEA.HI R11, R12, R14.reuse, RZ, 0x3 ;  /* 0x0000000e0c0b7211 */ /* 0x080fe400078f18ff */
[----:B------:R-:W-:Y:S02]  /*1150*/  LOP3.LUT R0, R2, 0xfffffff0, RZ, 0xc0, !PT ;  /* 0xfffffff002007812 */ /* 0x000fe400078ec0ff */
[----:B------:R-:W-:Y:S02]  /*1160*/  SHF.R.S32.HI R250, RZ, 0x3, R11 ;  /* 0x00000003fffa7819 */ /* 0x000fe4000001140b */
[----:B---3--:R-:W-:Y:S01]  /*1170*/  LOP3.LUT R4, R11, 0xfffffff8, RZ, 0xc0, !PT ;  /* 0xfffffff80b047812 */ /* 0x008fe200078ec0ff */
[----:B------:R-:W-:Y:S01]  /*1180*/  IMAD.IADD R0, R14, 0x1, -R0 ;  /* 0x000000010e007824 */ /* 0x000fe200078e0a00 */
[----:B------:R-:W-:Y:S01]  /*1190*/  SHF.R.S32.HI R3, RZ, 0x4, R2 ;  /* 0x00000004ff037819 */ /* 0x000fe20000011402 */
[----:B------:R-:W-:Y:S01]  /*11a0*/  IMAD.SHL.U32 R5, R250, 0x40, RZ ;  /* 0x00000040fa057824 */ /* 0x000fe200078e00ff */
[----:B------:R-:W-:Y:S01]  /*11b0*/  LEA.HI R8, R12, R14, RZ, 0x6 ;  /* 0x0000000e0c087211 */ /* 0x000fe200078f30ff */
[----:B------:R-:W-:Y:S01]  /*11c0*/  IMAD.IADD R21, R14, 0x1, -R4 ;  /* 0x000000010e157824 */ /* 0x000fe200078e0a04 */
[----:B------:R-:W-:-:S02]  /*11d0*/  SHF.R.S32.HI R6, RZ, 0x1f, R0 ;  /* 0x0000001fff067819 */ /* 0x000fc40000011400 */
[----:B------:R-:W-:Y:S01]  /*11e0*/  LEA.HI R4, R2, R3, RZ, 0x1 ;  /* 0x0000000302047211 */ /* 0x000fe200078f08ff */
[C---:B------:R-:W-:Y:S01]  /*11f0*/  IMAD.SHL.U32 R216, R21.reuse, 0x8, RZ ;  /* 0x0000000815d87824 */ /* 0x040fe200078e00ff */
[----:B------:R-:W-:Y:S01]  /*1200*/  LEA.HI R13, R6, R0, RZ, 0x3 ;  /* 0x00000000060d7211 */ /* 0x000fe200078f18ff */
[----:B------:R-:W-:Y:S01]  /*1210*/  IMAD R230, R21, 0x20, R250 ;  /* 0x0000002015e67824 */ /* 0x000fe200078e02fa */
        /* <DEDUP_REMOVED lines=32> */
[----:B------:R-:W-:Y:S01]  /*1420*/  IMAD.SHL.U32 R4, R9, 0x8, RZ ;  /* 0x0000000809047824 */ /* 0x000fe200078e00ff */
[--C-:B------:R-:W-:Y:S01]  /*1430*/  SHF.R.S32.HI R226, RZ, 0x2, R7.reuse ;  /* 0x00000002ffe27819 */ /* 0x100fe20000011407 */
[----:B------:R-:W-:Y:S01]  /*1440*/  IMAD.SHL.U32 R144, R144, 0x2, RZ ;  /* 0x0000000290907824 */ /* 0x000fe200078e00ff */
[----:B------:R-:W-:Y:S01]  /*1450*/  SHF.R.S32.HI R3, RZ, 0x1f, R7 ;  /* 0x0000001fff037819 */ /* 0x000fe20000011407 */
[----:B------:R-:W-:Y:S01]  /*1460*/  IMAD.IADD R252, R14, 0x1, -R2 ;  /* 0x000000010efc7824 */ /* 0x000fe200078e0a02 */
[----:B------:R-:W-:Y:S01]  /*1470*/  LOP3.LUT R0, R0, 0x1c0, RZ, 0xc0, !PT ;  /* 0x000001c000007812 */ /* 0x000fe200078ec0ff */
[----:B------:R-:W-:Y:S01]  /*1480*/  STL [R1+0x6c], R18 ;  /* 0x00006c1201007387 */ /* 0x000fe20000100800 */
[----:B------:R-:W-:Y:S01]  /*1490*/  LEA.HI R3, R3, R226, RZ, 0x3 ;  /* 0x000000e203037211 */ /* 0x000fe200078f18ff */
[----:B------:R-:W-:Y:S01]  /*14a0*/  IMAD.SHL.U32 R110, R252, 0x4, RZ ;  /* 0x00000004fc6e7824 */ /* 0x000fe200078e00ff */
[----:B------:R-:W-:Y:S01]  /*14b0*/  LOP3.LUT R5, R0, 0x8, R4, 0xf8, !PT ;  /* 0x0000000800057812 */ /* 0x000fe200078ef804 */
[----:B------:R-:W-:Y:S01]  /*14c0*/  IMAD.SHL.U32 R104, R252, 0x8, RZ ;  /* 0x00000008fc687824 */ /* 0x000fe200078e00ff */
[----:B------:R-:W-:-:S02]  /*14d0*/  R2P PR, R6, 0x6 ;  /* 0x0000000606007804 */ /* 0x000fc40000000000 */
[----:B------:R-:W-:Y:S01]  /*14e0*/  SHF.R.U32.HI R4, RZ, 0x3, R0 ;  /* 0x00000003ff047819 */ /* 0x000fe20000011600 */
[----:B------:R-:W-:Y:S01]  /*14f0*/  IMAD R0, R9, 0x200, R8 ;  /* 0x0000020009007824 */ /* 0x000fe200078e0208 */
[----:B------:R-:W-:Y:S02]  /*1500*/  IADD3 R6, R226, 0x40, RZ ;  /* 0x00000040e2067810 */ /* 0x000fe40007ffe0ff */
[----:B------:R-:W-:Y:S02]  /*1510*/  LOP3.LUT R3, R3, 0xfffffff8, RZ, 0xc0, !PT ;  /* 0xfffffff803037812 */ /* 0x000fe400078ec0ff */
[----:B------:R-:W-:Y:S01]  /*1520*/  IADD3 R146, R110, 0x20, RZ ;  /* 0x000000206e927810 */ /* 0x000fe20007ffe0ff */
[----:B------:R-:W-:Y:S01]  /*1530*/  IMAD.SHL.U32 R2, R6, 0x40, RZ ;  /* 0x0000004006027824 */ /* 0x000fe200078e00ff */
[----:B------:R-:W-:Y:S01]  /*1540*/  LOP3.LUT R9, R5, R4, RZ, 0x3c, !PT ;  /* 0x0000000405097212 */ /* 0x000fe200078e3cff */
[----:B------:R-:W-:Y:S01]  /*1550*/  IMAD.IADD R5, R226, 0x1, -R3 ;  /* 0x00000001e2057824 */ /* 0x000fe200078e0a03 */
[----:B------:R-:W-:Y:S01]  /*1560*/  SHF.R.S32.HI R4, RZ, 0x1f, R6 ;  /* 0x0000001fff047819 */ /* 0x000fe20000011406 */
[----:B------:R-:W-:Y:S01]  /*1570*/  IMAD.IADD R109, R110, 0x1, R146 ;  /* 0x000000016e6d7824 */ /* 0x000fe200078e0292 */
[----:B------:R-:W-:-:S02]  /*1580*/  LOP3.LUT R20, R2, 0x1c0, RZ, 0xc0, !PT ;  /* 0x000001c002147812 */ /* 0x000fc400078ec0ff */
[----:B------:R-:W-:Y:S01]  /*1590*/  LEA.HI R3, R4, R6, RZ, 0x3 ;  /* 0x0000000604037211 */ /* 0x000fe200078f18ff */
[----:B------:R-:W-:Y:S01]  /*15a0*/  IMAD.SHL.U32 R4, R5, 0x40, RZ ;  /* 0x0000004005047824 */ /* 0x000fe200078e00ff */
[----:B------:R-:W-:Y:S01]  /*15b0*/  IADD3 R145, R110, 0x40, RZ ;  /* 0x000000406e917810 */ /* 0x000fe20007ffe0ff */
[----:B------:R1:W-:Y:S01]  /*15c0*/  STL [R1+0x10], R5 ;  /* 0x0000100501007387 */ /* 0x0003e20000100800 */
[----:B------:R-:W-:Y:S01]  /*15d0*/  SHF.R.S32.HI R2, RZ, 0x1f, R109 ;  /* 0x0000001fff027819 */ /* 0x000fe2000001146d */
[----:B------:R-:W-:Y:S01]  /*15e0*/  IMAD.SHL.U32 R3, R3, 0x40, RZ ;  /* 0x0000004003037824 */ /* 0x000fe200078e00ff */
[----:B------:R-:W-:Y:S01]  /*15f0*/  LOP3.LUT R232, R4, 0x1c0, RZ, 0xc0, !PT ;  /* 0x000001c004e87812 */ /* 0x000fe200078ec0ff */
[----:B------:R-:W-:Y:S01]  /*1600*/  IMAD.IADD R108, R110, 0x1, R145 ;  /* 0x000000016e6c7824 */ /* 0x000fe200078e0291 */
[CC--:B------:R-:W-:Y:S02]  /*1610*/  LEA.HI R4, R2.reuse, R109.reuse, RZ, 0x6 ;  /* 0x0000006d02047211 */ /* 0x0c0fe400078f30ff */
[----:B------:R-:W-:-:S02]  /*1620*/  LEA.HI R8, R2, R109, RZ, 0x3 ;  /* 0x0000006d02087211 */ /* 0x000fc400078f18ff */
[----:B------:R-:W-:Y:S01]  /*1630*/  LOP3.LUT R16, R3, 0xfffffe00, RZ, 0xc0, !PT ;  /* 0xfffffe0003107812 */ /* 0x000fe200078ec0ff */
[----:B------:R-:W-:Y:S01]  /*1640*/  IMAD.SHL.U32 R2, R4, 0x80, RZ ;  /* 0x0000008004027824 */ /* 0x000fe200078e00ff */
[----:B------:R-:W-:Y:S02]  /*1650*/  SHF.R.U32.HI R150, RZ, 0x3, R232 ;  /* 0x00000003ff967819 */ /* 0x000fe400000116e8 */
[----:B------:R-:W-:Y:S01]  /*1660*/  SHF.R.U32.HI R17, RZ, 0x3, R20 ;  /* 0x00000003ff117819 */ /* 0x000fe20000011614 */
[----:B------:R-:W-:Y:S01]  /*1670*/  STL [R1+0x34], R16 ;  /* 0x0000341001007387 */ /* 0x000fe20000100800 */
[----:B------:R-:W-:Y:S02]  /*1680*/  LOP3.LUT R4, R20, 0x38, R8, 0xf8, !PT ;  /* 0x0000003814047812 */ /* 0x000fe400078ef808 */
[----:B------:R-:W-:Y:S02]  /*1690*/  SHF.R.S32.HI R3, RZ, 0x1f, R108 ;  /* 0x0000001fff037819 */ /* 0x000fe4000001146c */
[----:B------:R-:W-:-:S02]  /*16a0*/  LOP3.LUT R2, R2, 0xffffe000, RZ, 0xc0, !PT ;  /* 0xffffe00002027812 */ /* 0x000fc400078ec0ff */
[----:B------:R-:W-:Y:S02]  /*16b0*/  LOP3.LUT R4, R4, R17, RZ, 0x3c, !PT ;  /* 0x0000001104047212 */ /* 0x000fe400078e3cff */
[----:B------:R-:W-:Y:S02]  /*16c0*/  LEA.HI R7, R3, R108, RZ, 0x3 ;  /* 0x0000006c03077211 */ /* 0x000fe400078f18ff */
[----:B-1----:R-:W-:Y:S02]  /*16d0*/  LOP3.LUT R5, R232, 0x38, R8, 0xf8, !PT ;  /* 0x00000038e8057812 */ /* 0x002fe400078ef808 */
[----:B------:R-:W-:Y:S02]  /*16e0*/  IADD3 R14, R4, R2, R16 ;  /* 0x00000002040e7210 */ /* 0x000fe40007ffe010 */
[----:B------:R-:W-:Y:S02]  /*16f0*/  LOP3.LUT R6, R5, R150, RZ, 0x3c, !PT ;  /* 0x0000009605067212 */ /* 0x000fe400078e3cff */
[----:B------:R-:W-:-:S02]  /*1700*/  LEA.HI R5, R3, R108, RZ, 0x6 ;  /* 0x0000006c03057211 */ /* 0x000fc400078f30ff */
[----:B------:R-:W-:Y:S01]  /*1710*/  IADD3 R15, R6, R2, R151 ;  /* 0x00000002060f7210 */ /* 0x000fe20007ffe097 */
[----:B------:R-:W-:Y:S01]  /*1720*/  IMAD.SHL.U32 R6, R13, 0x40, RZ ;  /* 0x000000400d067824 */ /* 0x000fe200078e00ff */
[--C-:B------:R-:W-:Y:S01]  /*1730*/  LOP3.LUT R4, R232, 0x38, R7.reuse, 0xf8, !PT ;  /* 0x00000038e8047812 */ /* 0x100fe200078ef807 */
[----:B------:R-:W-:Y:S01]  /*1740*/  IMAD.SHL.U32 R2, R5, 0x80, RZ ;  /* 0x0000008005027824 */ /* 0x000fe200078e00ff */
[----:B------:R-:W-:Y:S02]  /*1750*/  LOP3.LUT R3, R20, 0x38, R7, 0xf8, !PT ;  /* 0x0000003814037812 */ /* 0x000fe400078ef807 */
[----:B------:R-:W-:Y:S02]  /*1760*/  LOP3.LUT R5, R4, R150, RZ, 0x3c, !PT ;  /* 0x0000009604057212 */ /* 0x000fe400078e3cff */
[----:B------:R-:W-:Y:S02]  /*1770*/  LOP3.LUT R2, R2, 0xffffe000, RZ, 0xc0, !PT ;  /* 0xffffe00002027812 */ /* 0x000fe400078ec0ff */
[----:B------:R-:W-:-:S02]  /*1780*/  LOP3.LUT R4, R3, R17, RZ, 0x3c, !PT ;  /* 0x0000001103047212 */ /* 0x000fc400078e3cff */
[----:B------:R-:W-:Y:S02]  /*1790*/  IADD3 R13, R5, R2, R151 ;  /* 0x00000002050d7210 */ /* 0x000fe40007ffe097 */
[----:B------:R-:W-:Y:S02]  /*17a0*/  LEA.HI R5, R252, R252, RZ, 0x1 ;  /* 0x000000fcfc057211 */ /* 0x000fe400078f08ff */
[----:B------:R-:W-:Y:S02]  /*17b0*/  LOP3.LUT R3, R6, 0xfffffe00, RZ, 0xc0, !PT ;  /* 0xfffffe0006037812 */ /* 0x000fe400078ec0ff */
[----:B------:R-:W-:Y:S02]  /*17c0*/  LOP3.LUT R5, R5, 0x1ffffffe, RZ, 0xc0, !PT ;  /* 0x1ffffffe05057812 */ /* 0x000fe400078ec0ff */
[----:B------:R-:W-:Y:S01]  /*17d0*/  IADD3 R12, R4, R2, R16 ;  /* 0x00000002040c7210 */ /* 0x000fe20007ffe010 */
[----:B------:R-:W-:Y:S01]  /*17e0*/  IMAD.MOV.U32 R4, RZ, RZ, 0x20 ;  /* 0x00000020ff047424 */ /* 0x000fe200078e00ff */
[----:B------:R-:W-:Y:S01]  /*17f0*/  IADD3 R2, R9, R3, R10 ;  /* 0x0000000309027210 */ /* 0x000fe20007ffe00a */
[----:B------:R-:W-:Y:S01]  /*1800*/  IMAD.MOV.U32 R10, RZ, RZ, 0x40 ;  /* 0x00000040ff0a7424 */ /* 0x000fe200078e00ff */
[----:B------:R-:W-:-:S02]  /*1810*/  IADD3 R149, R110, 0x10, RZ ;  /* 0x000000106e957810 */ /* 0x000fc40007ffe0ff */
[----:B------:R-:W-:Y:S01]  /*1820*/  LOP3.LUT R3, R9, R3, RZ, 0xfc, !PT ;  /* 0x0000000309037212 */ /* 0x000fe200078efcff */
[----:B------:R-:W-:Y:S01]  /*1830*/  IMAD.IADD R9, R252, 0x1, -R5 ;  /* 0x00000001fc097824 */ /* 0x000fe200078e0a05 */
[----:B------:R-:W-:Y:S02]  /*1840*/  LOP3.LUT R6, R11, 0x7ffffffc, RZ, 0xc0, !PT ;  /* 0x7ffffffc0b067812 */ /* 0x000fe400078ec0ff */
[----:B------:R-:W-:Y:S02]  /*1850*/  LOP3.LUT R5, R20, 0x38, R104, 0xf8, !PT ;  /* 0x0000003814057812 */ /* 0x000fe400078ef868 */
[----:B------:R-:W-:Y:S01]  /*1860*/  SHF.R.S32.HI R20, RZ, 0x1f, R149 ;  /* 0x0000001fff147819 */ /* 0x000fe20000011495 */
[----:B------:R-:W-:Y:S01]  /*1870*/  IMAD.IADD R6, R19, 0x1, -R6 ;  /* 0x0000000113067824 */ /* 0x000fe200078e0a06 */
[C---:B------:R-:W-:Y:S02]  /*1880*/  IADD3 R148, R110.reuse, 0x30, RZ ;  /* 0x000000306e947810 */ /* 0x040fe40007ffe0ff */
[----:B------:R-:W-:Y:S01]  /*1890*/  SHF.R.S32.HI R11, RZ, 0x1f, R146 ;  /* 0x0000001fff0b7819 */ /* 0x000fe20000011492 */
[----:B------:R1:W-:Y:S01]  /*18a0*/  STL [R1+0x48], R20 ;  /* 0x0000481401007387 */ /* 0x0003e20000100800 */
[----:B------:R-:W-:Y:S01]  /*18b0*/  IADD3 R147, R110, 0x50, RZ ;  /* 0x000000506e937810 */ /* 0x000fe20007ffe0ff */
[----:B------:R-:W-:Y:S01]  /*18c0*/  IMAD.SHL.U32 R251, R6, 0x2, RZ ;  /* 0x0000000206fb7824 */ /* 0x000fe200078e00ff */
[----:B------:R-:W-:Y:S01]  /*18d0*/  SHF.R.S32.HI R21, RZ, 0x1f, R148 ;  /* 0x0000001fff157819 */ /* 0x000fe20000011494 */
[----:B------:R2:W-:Y:S01]  /*18e0*/  STL [R1+0x44], R11 ;  /* 0x0000440b01007387 */ /* 0x0005e20000100800 */
[----:B------:R-:W-:Y:S01]  /*18f0*/  LOP3.LUT R5, R16, R5, R17, 0xf6, !PT ;  /* 0x0000000510057212 */ /* 0x000fe200078ef611 */
[----:B------:R-:W-:Y:S01]  /*1900*/  IMAD R6, R9, 0x8, R18 ;  /* 0x0000000809067824 */ /* 0x000fe200078e0212 */
[----:B------:R-:W-:Y:S01]  /*1910*/  IADD3 R34, R251, 0x8, RZ ;  /* 0x00000008fb227810 */ /* 0x000fe20007ffe0ff */
[----:B------:R-:W-:Y:S01]  /*1920*/  STL [R1+0x40], R21 ;  /* 0x0000401501007387 */ /* 0x000fe20000100800 */
[----:B------:R-:W-:-:S02]  /*1930*/  LEA R5, R5, 0x18100, 0x1 ;  /* 0x0001810005057811 */ /* 0x000fc400078e08ff */
[C---:B------:R-:W-:Y:S02]  /*1940*/  IADD3 R33, R251.reuse, 0x10, RZ ;  /* 0x00000010fb217810 */ /* 0x040fe40007ffe0ff */
[C---:B------:R-:W-:Y:S02]  /*1950*/  IADD3 R32, R251.reuse, 0x18, RZ ;  /* 0x00000018fb207810 */ /* 0x040fe40007ffe0ff */
[C---:B------:R-:W-:Y:S02]  /*1960*/  IADD3 R31, R251.reuse, 0x20, RZ ;  /* 0x00000020fb1f7810 */ /* 0x040fe40007ffe0ff */
[C---:B------:R-:W-:Y:S02]  /*1970*/  IADD3 R29, R251.reuse, 0x30, RZ ;  /* 0x00000030fb1d7810 */ /* 0x040fe40007ffe0ff */
[C---:B------:R-:W-:Y:S02]  /*1980*/  IADD3 R28, R251.reuse, 0x38, RZ ;  /* 0x00000038fb1c7810 */ /* 0x040fe40007ffe0ff */
[----:B------:R-:W-:-:S02]  /*1990*/  IADD3 R26, R251, 0x48, RZ ;  /* 0x00000048fb1a7810 */ /* 0x000fc40007ffe0ff */
[----:B------:R-:W-:Y:S02]  /*19a0*/  SEL R184, R4, 0xffffffe0, !P1 ;  /* 0xffffffe004b87807 */ /* 0x000fe40004800000 */
[----:B-1----:R-:W-:Y:S02]  /*19b0*/  SHF.R.S32.HI R20, RZ, 0x1f, R145 ;  /* 0x0000001fff147819 */ /* 0x002fe40000011491 */
[C---:B------:R-:W-:Y:S02]  /*19c0*/  IADD3 R25, R251.reuse, 0x50, RZ ;  /* 0x00000050fb197810 */ /* 0x040fe40007ffe0ff */
[----:B--2---:R-:W-:Y:S01]  /*19d0*/  SHF.R.S32.HI R11, RZ, 0x1f, R147 ;  /* 0x0000001fff0b7819 */ /* 0x004fe20000011493 */
[----:B------:R1:W-:Y:S01]  /*19e0*/  STL [R1+0x3c], R20 ;  /* 0x00003c1401007387 */ /* 0x0003e20000100800 */
[C---:B------:R-:W-:Y:S02]  /*19f0*/  IADD3 R23, R251.reuse, 0x60, RZ ;  /* 0x00000060fb177810 */ /* 0x040fe40007ffe0ff */
[----:B------:R-:W-:Y:S01]  /*1a00*/  IADD3 R22, R251, 0x68, RZ ;  /* 0x00000068fb167810 */ /* 0x000fe20007ffe0ff */
[----:B------:R-:W-:Y:S01]  /*1a10*/  STL [R1+0x38], R11 ;  /* 0x0000380b01007387 */ /* 0x000fe20000100800 */
[----:B------:R-:W-:-:S02]  /*1a20*/  SHF.R.S32.HI R4, RZ, 0x1f, R33 ;  /* 0x0000001fff047819 */ /* 0x000fc40000011421 */
[----:B------:R-:W-:Y:S01]  /*1a30*/  SHF.R.S32.HI R234, RZ, 0x3, R8 ;  /* 0x00000003ffea7819 */ /* 0x000fe20000011408 */
[----:B------:R-:W-:Y:S01]  /*1a40*/  STL [R1+0x64], R6 ;  /* 0x0000640601007387 */ /* 0x000fe20000100800 */
[C---:B------:R-:W-:Y:S02]  /*1a50*/  IADD3 R19, R251.reuse, 0x80, RZ ;  /* 0x00000080fb137810 */ /* 0x040fe40007ffe0ff */
[C---:B------:R-:W-:Y:S01]  /*1a60*/  IADD3 R17, R251.reuse, 0x90, RZ ;  /* 0x00000090fb117810 */ /* 0x040fe20007ffe0ff */
[----:B------:R2:W-:Y:S01]  /*1a70*/  STL [R1+0x60], R5 ;  /* 0x0000600501007387 */ /* 0x0005e20000100800 */
[----:B------:R-:W-:Y:S02]  /*1a80*/  SHF.R.S32.HI R4, RZ, 0x1f, R31 ;  /* 0x0000001fff047819 */ /* 0x000fe4000001141f */
[----:B------:R-:W-:Y:S02]  /*1a90*/  SHF.R.S32.HI R233, RZ, 0x3, R7 ;  /* 0x00000003ffe97819 */ /* 0x000fe40000011407 */
[----:B------:R-:W-:-:S02]  /*1aa0*/  IADD3 R16, R251, 0x98, RZ ;  /* 0x00000098fb107810 */ /* 0x000fc40007ffe0ff */
[C---:B------:R-:W-:Y:S02]  /*1ab0*/  IADD3 R8, R251.reuse, 0xa8, RZ ;  /* 0x000000a8fb087810 */ /* 0x040fe40007ffe0ff */
[----:B------:R-:W-:Y:S02]  /*1ac0*/  SHF.R.S32.HI R4, RZ, 0x1f, R28 ;  /* 0x0000001fff047819 */ /* 0x000fe4000001141c */
[C---:B------:R-:W-:Y:S02]  /*1ad0*/  IADD3 R7, R251.reuse, 0xb0, RZ ;  /* 0x000000b0fb077810 */ /* 0x040fe40007ffe0ff */
[----:B-1----:R-:W-:Y:S02]  /*1ae0*/  IADD3 R20, R251, 0x78, RZ ;  /* 0x00000078fb147810 */ /* 0x002fe40007ffe0ff */
[----:B------:R-:W-:Y:S02]  /*1af0*/  SHF.R.S32.HI R4, RZ, 0x1f, R25 ;  /* 0x0000001fff047819 */ /* 0x000fe40000011419 */
[----:B------:R-:W-:-:S02]  /*1b00*/  SHF.R.S32.HI R4, RZ, 0x1f, R22 ;  /* 0x0000001fff047819 */ /* 0x000fc40000011416 */
[----:B------:R-:W-:Y:S02]  /*1b10*/  SHF.R.S32.HI R4, RZ, 0x1f, R19 ;  /* 0x0000001fff047819 */ /* 0x000fe40000011413 */
[----:B------:R-:W-:Y:S02]  /*1b20*/  SHF.R.S32.HI R4, RZ, 0x1f, R16 ;  /* 0x0000001fff047819 */ /* 0x000fe40000011410 */
[----:B------:R-:W-:Y:S02]  /*1b30*/  SHF.R.S32.HI R4, RZ, 0x1f, R7 ;  /* 0x0000001fff047819 */ /* 0x000fe40000011407 */
[----:B--2---:R-:W-:Y:S02]  /*1b40*/  SHF.R.S32.HI R5, RZ, 0x1f, R34 ;  /* 0x0000001fff057819 */ /* 0x004fe40000011422 */
        /* <DEDUP_REMOVED lines=10> */
[----:B------:R-:W-:Y:S01]  /*1bf0*/  STL [R1+0x5c], R5 ;  /* 0x00005c0501007387 */ /* 0x000fe20000100800 */
[----:B------:R-:W-:Y:S02]  /*1c00*/  LEA R2, R13, 0x18100, 0x1 ;  /* 0x000181000d027811 */ /* 0x000fe400078e08ff */
[----:B------:R-:W-:Y:S01]  /*1c10*/  LEA R186, R3, 0x100, 0x1 ;  /* 0x0000010003ba7811 */ /* 0x000fe200078e08ff */
[----:B------:R-:W-:Y:S01]  /*1c20*/  STL [R1+0x58], R4 ;  /* 0x0000580401007387 */ /* 0x000fe20000100800 */
[----:B------:R-:W-:Y:S01]  /*1c30*/  LEA R185, R0, 0xc100, 0x1 ;  /* 0x0000c10000b97811 */ /* 0x000fe200078e08ff */
[----:B------:R-:W-:Y:S01]  /*1c40*/  IMAD.IADD R181, R180, 0x1, R184 ;  /* 0x00000001b4b57824 */ /* 0x000fe200078e02b8 */
[----:B------:R-:W-:Y:S01]  /*1c50*/  SEL R0, R10, 0xffffffc0, !P2 ;  /* 0xffffffc00a007807 */ /* 0x000fe20005000000 */
[----:B------:R1:W-:Y:S01]  /*1c60*/  STL [R1+0x54], R2 ;  /* 0x0000540201007387 */ /* 0x0003e20000100800 */
[----:B------:R-:W-:-:S02]  /*1c70*/  LEA R3, R12, 0x18100, 0x1 ;  /* 0x000181000c037811 */ /* 0x000fc400078e08ff */
[----:B------:R-:W-:Y:S01]  /*1c80*/  IADD3 R215, R216, 0x40, RZ ;  /* 0x00000040d8d77810 */ /* 0x000fe20007ffe0ff */
[----:B------:R-:W-:Y:S01]  /*1c90*/  IMAD.IADD R187, R0, 0x1, R186 ;  /* 0x0000000100bb7824 */ /* 0x000fe200078e02ba */
[----:B------:R-:W-:Y:S01]  /*1ca0*/  IADD3 R218, R216, 0x80, RZ ;  /* 0x00000080d8da7810 */ /* 0x000fe20007ffe0ff */
[----:B------:R-:W-:Y:S01]  /*1cb0*/  STL [R1+0x50], R3 ;  /* 0x0000500301007387 */ /* 0x000fe20000100800 */
[--C-:B------:R-:W-:Y:S01]  /*1cc0*/  IMAD.IADD R183, R180, 0x1, R0.reuse ;  /* 0x00000001b4b77824 */ /* 0x100fe200078e0200 */
[C---:B------:R-:W-:Y:S01]  /*1cd0*/  IADD3 R223, R104.reuse, 0x60, RZ ;  /* 0x0000006068df7810 */ /* 0x040fe20007ffe0ff */
[----:B------:R-:W-:Y:S01]  /*1ce0*/  IMAD.IADD R182, R181, 0x1, R0 ;  /* 0x00000001b5b67824 */ /* 0x000fe200078e0200 */
[C---:B------:R-:W-:Y:S02]  /*1cf0*/  IADD3 R222, R104.reuse, 0x80, RZ ;  /* 0x0000008068de7810 */ /* 0x040fe40007ffe0ff */
[----:B------:R-:W-:Y:S02]  /*1d00*/  IADD3 R221, R104, 0xa0, RZ ;  /* 0x000000a068dd7810 */ /* 0x000fe40007ffe0ff */
[----:B------:R-:W-:-:S02]  /*1d10*/  IADD3 R30, R251, 0x28, RZ ;  /* 0x00000028fb1e7810 */ /* 0x000fc40007ffe0ff */
[C---:B------:R-:W-:Y:S02]  /*1d20*/  IADD3 R27, R251.reuse, 0x40, RZ ;  /* 0x00000040fb1b7810 */ /* 0x040fe40007ffe0ff */
[C---:B------:R-:W-:Y:S02]  /*1d30*/  IADD3 R24, R251.reuse, 0x58, RZ ;  /* 0x00000058fb187810 */ /* 0x040fe40007ffe0ff */
[C---:B------:R-:W-:Y:S02]  /*1d40*/  IADD3 R21, R251.reuse, 0x70, RZ ;  /* 0x00000070fb157810 */ /* 0x040fe40007ffe0ff */
[C---:B------:R-:W-:Y:S02]  /*1d50*/  IADD3 R18, R251.reuse, 0x88, RZ ;  /* 0x00000088fb127810 */ /* 0x040fe40007ffe0ff */
[C---:B------:R-:W-:Y:S01]  /*1d60*/  IADD3 R9, R251.reuse, 0xa0, RZ ;  /* 0x000000a0fb097810 */ /* 0x040fe20007ffe0ff */
[----:B-1----:R-:W-:Y:S01]  /*1d70*/  IMAD.IADD R2, R184, 0x1, R186 ;  /* 0x00000001b8027824 */ /* 0x002fe200078e02ba */
[----:B------:R-:W-:-:S02]  /*1d80*/  IADD3 R6, R251, 0xb8, RZ ;  /* 0x000000b8fb067810 */ /* 0x000fc40007ffe0ff */
[----:B------:R-:W-:Y:S02]  /*1d90*/  SHF.R.S32.HI R217, RZ, 0x1f, R216 ;  /* 0x0000001fffd97819 */ /* 0x000fe400000114d8 */
        /* <DEDUP_REMOVED lines=8> */
[----:B------:R-:W-:Y:S02]  /*1e20*/  IADD3 R10, R144, 0x100, RZ ;  /* 0x00000100900a7810 */ /* 0x000fe40007ffe0ff */
[----:B------:R-:W-:Y:S02]  /*1e30*/  SHF.R.S32.HI R30, RZ, 0x1f, R30 ;  /* 0x0000001fff1e7819 */ /* 0x000fe4000001141e */
[----:B------:R-:W-:Y:S02]  /*1e40*/  SHF.R.S32.HI R27, RZ, 0x1f, R27 ;  /* 0x0000001fff1b7819 */ /* 0x000fe4000001141b */
[----:B------:R-:W-:-:S02]  /*1e50*/  SHF.R.S32.HI R24, RZ, 0x1f, R24 ;  /* 0x0000001fff187819 */ /* 0x000fc40000011418 */
[----:B------:R-:W-:Y:S01]  /*1e60*/  SHF.R.S32.HI R21, RZ, 0x1f, R21 ;  /* 0x0000001fff157819 */ /* 0x000fe20000011415 */
[----:B-1----:R-:W-:Y:S01]  /*1e70*/  IMAD.IADD R2, R0, 0x1, R2 ;  /* 0x0000000100027824 */ /* 0x002fe200078e0202 */
[----:B------:R-:W-:Y:S01]  /*1e80*/  SHF.R.S32.HI R18, RZ, 0x1f, R18 ;  /* 0x0000001fff127819 */ /* 0x000fe20000011412 */
[----:B------:R-:W-:Y:S01]  /*1e90*/  IMAD.IADD R0, R184, 0x1, R187 ;  /* 0x00000001b8007824 */ /* 0x000fe200078e02bb */
[----:B------:R-:W-:Y:S02]  /*1ea0*/  SHF.R.S32.HI R9, RZ, 0x1f, R9 ;  /* 0x0000001fff097819 */ /* 0x000fe40000011409 */
[----:B------:R-:W-:Y:S02]  /*1eb0*/  SHF.R.S32.HI R6, RZ, 0x1f, R6 ;  /* 0x0000001fff067819 */ /* 0x000fe40000011406 */
[----:B------:R1:W-:Y:S04]  /*1ec0*/  STL [R1+0x24], R0 ;  /* 0x0000240001007387 */ /* 0x0003e80000100800 */
[----:B------:R1:W-:Y:S02]  /*1ed0*/  STL [R1+0x4c], R2 ;  /* 0x00004c0201007387 */ /* 0x0003e40000100800 */
.L_x_3027:
[----:B-1----:R-:W2:Y:S01]  /*1ee0*/  LDL R0, [R1+0xc] ;  /* 0x00000c0001007983 */ /* 0x002ea20000100800 */
[----:B------:R-:W-:Y:S01]  /*1ef0*/  IMAD.MOV.U32 R2, RZ, RZ, 0x4 ;  /* 0x00000004ff027424 */ /* 0x000fe200078e00ff */
[----:B------:R-:W-:-:S02]  /*1f00*/  ISETP.NE.U32.AND P0, PT, RZ, c[0x0][0x370], PT ;  /* 0x0000dc00ff007a0c */ /* 0x000fc40003f05070 */
[----:B------:R-:W-:Y:S02]  /*1f10*/  ISETP.NE.U32.AND P4, PT, RZ, c[0x0][0x360], PT ;  /* 0x0000d800ff007a0c */ /* 0x000fe40003f85070 */
[----:B------:R-:W-:Y:S01]  /*1f20*/  ISETP.NE.AND.EX P1, PT, RZ, c[0x0][0x374], PT, P0 ;  /* 0x0000dd00ff007a0c */ /* 0x000fe20003f25300 */
[----:B--2---:R-:W-:-:S05]  /*1f30*/  IMAD.WIDE R2, R0, R2, c[0x0][0x588] ;  /* 0x0001620000027625 */ /* 0x004fca00078e0202 */
[----:B------:R-:W2:Y:S01]  /*1f40*/  LDG.E R24, [R2.64] ;  /* 0x0000000802187981 */ /* 0x000ea2000c1e1900 */
[----:B------:R-:W-:Y:S01]  /*1f50*/  ISETP.NE.AND.EX P4, PT, RZ, c[0x0][0x364], PT, P4 ;  /* 0x0000d900ff007a0c */ /* 0x000fe20003f85340 */
[----:B------:R-:W-:Y:S01]  /*1f60*/  IMAD.MOV.U32 R247, RZ, RZ, RZ ;  /* 0x000000fffff77224 */ /* 0x000fe200078e00ff */
[----:B------:R-:W-:Y:S02]  /*1f70*/  ISETP.NE.U32.AND P3, PT, RZ, c[0x0][0x348], PT ;  /* 0x0000d200ff007a0c */ /* 0x000fe40003f65070 */
[----:B------:R-:W-:Y:S02]  /*1f80*/  ISETP.NE.U32.AND P5, PT, RZ, c[0x0][0x350], PT ;  /* 0x0000d400ff007a0c */ /* 0x000fe40003fa5070 */
[----:B------:R-:W-:Y:S02]  /*1f90*/  ISETP.NE.U32.AND P6, PT, RZ, c[0x0][0x358], PT ;  /* 0x0000d600ff007a0c */ /* 0x000fe40003fc5070 */
[----:B------:R-:W-:Y:S02]  /*1fa0*/  ISETP.NE.AND.EX P3, PT, RZ, c[0x0][0x34c], PT, P3 ;  /* 0x0000d300ff007a0c */ /* 0x000fe40003f65330 */
[----:B------:R-:W-:-:S02]  /*1fb0*/  ISETP.NE.AND.EX P5, PT, RZ, c[0x0][0x354], PT, P5 ;  /* 0x0000d500ff007a0c */ /* 0x000fc40003fa5350 */
[----:B------:R-:W-:Y:S01]  /*1fc0*/  ISETP.NE.AND.EX P6, PT, RZ, c[0x0][0x35c], PT, P6 ;  /* 0x0000d700ff007a0c */ /* 0x000fe20003fc5360 */
[----:B------:R-:W-:Y:S02]  /*1fd0*/  IMAD.MOV.U32 R139, RZ, RZ, RZ ;  /* 0x000000ffff8b7224 */ /* 0x000fe400078e00ff */
[----:B------:R-:W-:Y:S02]  /*1fe0*/  IMAD.MOV.U32 R20, RZ, RZ, RZ ;  /* 0x000000ffff147224 */ /* 0x000fe400078e00ff */
[----:B------:R-:W-:Y:S01]  /*1ff0*/  IMAD.MOV.U32 R13, RZ, RZ, RZ ;  /* 0x000000ffff0d7224 */ /* 0x000fe200078e00ff */
[----:B--2---:R-:W-:Y:S01]  /*2000*/  SHF.R.S32.HI R21, RZ, 0x1f, R24 ;  /* 0x0000001fff157819 */ /* 0x004fe20000011418 */
[C---:B------:R-:W-:Y:S01]  /*2010*/  IMAD.SHL.U32 R22, R24.reuse, 0x4, RZ ;  /* 0x0000000418167824 */ /* 0x040fe200078e00ff */
[C---:B------:R-:W-:Y:S01]  /*2020*/  @P1 LEA R4, P0, R24.reuse, c[0x0][0x370], 0x2 ;  /* 0x0000dc0018041a11 */ /* 0x040fe200078010ff */
[----:B------:R1:W-:Y:S01]  /*2030*/  STL [R1+0x1c], R24 ;  /* 0x00001c1801007387 */ /* 0x0003e20000100800 */
[----:B------:R-:W-:-:S02]  /*2040*/  SHF.L.U64.HI R16, R24, 0x2, R21 ;  /* 0x0000000218107819 */ /* 0x000fc40000010215 */
[----:B------:R-:W-:Y:S01]  /*2050*/  @P1 LEA.HI.X R5, R24, c[0x0][0x374], R21, 0x2, P0 ;  /* 0x0000dd0018051a11 */ /* 0x000fe200000f1415 */
[----:B------:R1:W-:Y:S01]  /*2060*/  STL [R1+0x28], R21 ;  /* 0x0000281501007387 */ /* 0x0003e20000100800 */
[C---:B------:R-:W-:Y:S02]  /*2070*/  @P4 IADD3 R2, P0, R22.reuse, c[0x0][0x360], RZ ;  /* 0x0000d80016024a10 */ /* 0x040fe40007f1e0ff */
[----:B------:R-:W-:Y:S01]  /*2080*/  IADD3 R6, P2, R22, c[0x0][0x348], RZ ;  /* 0x0000d20016067a10 */ /* 0x000fe20007f5e0ff */
[----:B------:R2:W5:Y:S01]  /*2090*/  @P1 LDG.E R247, [R4.64] ;  /* 0x0000000804f71981 */ /* 0x000562000c1e1900 */
[----:B------:R-:W-:-:S03]  /*20a0*/  @P4 IADD3.X R3, R16, c[0x0][0x364], RZ, P0, !PT ;  /* 0x0000d90010034a10 */ /* 0x000fc600007fe4ff */
[----:B------:R1:W-:Y:S04]  /*20b0*/  STL [R1+0x14], R22 ;  /* 0x0000141601007387 */ /* 0x0003e80000100800 */
[----:B------:R3:W5:Y:S01]  /*20c0*/  @P4 LDG.E R249, [R2.64] ;  /* 0x0000000802f94981 */ /* 0x000762000c1e1900 */
[----:B------:R-:W-:-:S03]  /*20d0*/  IADD3.X R7, R16, c[0x0][0x34c], RZ, P2, !PT ;  /* 0x0000d30010077a10 */ /* 0x000fc600017fe4ff */
[----:B------:R1:W-:Y:S04]  /*20e0*/  STL [R1+0x18], R16 ;  /* 0x0000181001007387 */ /* 0x0003e80000100800 */
[----:B------:R1:W5:Y:S01]  /*20f0*/  @P3 LDG.E R139, [R6.64] ;  /* 0x00000008068b3981 */ /* 0x000362000c1e1900 */
[----:B--2---:R-:W-:-:S04]  /*2100*/  IADD3 R4, P1, R22, c[0x0][0x350], RZ ;  /* 0x0000d40016047a10 */ /* 0x004fc80007f3e0ff */
[----:B------:R-:W-:Y:S02]  /*2110*/  IADD3.X R5, R16, c[0x0][0x354], RZ, P1, !PT ;  /* 0x0000d50010057a10 */ /* 0x000fe40000ffe4ff */
[----:B---3--:R-:W-:-:S03]  /*2120*/  IADD3 R2, P0, R22, c[0x0][0x358], RZ ;  /* 0x0000d60016027a10 */ /* 0x008fc60007f1e0ff */
[----:B------:R1:W5:Y:S01]  /*2130*/  @P5 LDG.E R20, [R4.64] ;  /* 0x0000000804145981 */ /* 0x000362000c1e1900 */
[----:B------:R-:W-:-:S05]  /*2140*/  IADD3.X R3, R16, c[0x0][0x35c], RZ, P0, !PT ;  /* 0x0000d70010037a10 */ /* 0x000fca00007fe4ff */
[----:B------:R1:W5:Y:S01]  /*2150*/  @P6 LDG.E R13, [R2.64] ;  /* 0x00000008020d6981 */ /* 0x000362000c1e1900 */
[----:B------:R-:W-:Y:S01]  /*2160*/  YIELD ;  /* 0x0000000000007946 */ /* 0x000fe20003800000 */
[----:B------:R-:W-:Y:S05]  /*2170*/  @P4 BRA `(.L_x_2836) ;  /* 0x0000005000004947 */ /* 0x000fea0003800000 */
[----:B-----5:R-:W-:Y:S01]  /*2180*/  MOV R249, c[0x0][0x168] ;  /* 0x00005a0000f97a02 */ /* 0x020fe20000000f00 */
[----:B------:R-:W-:Y:S05]  /*2190*/  @!P3 BRA `(.L_x_2836) ;  /* 0x000000300000b947 */ /* 0x000fea0003800000 */
[----:B------:R-:W2:Y:S04]  /*21a0*/  LDG.E R8, [R6.64] ;  /* 0x0000000806087981 */ /* 0x000ea8000c1e1900 */
[----:B------:R-:W2:Y:S02]  /*21b0*/  LDG.E R0, [R6.64+0x4] ;  /* 0x0000040806007981 */ /* 0x000ea4000c1e1900 */
[----:B--2---:R-:W-:Y:S02]  /*21c0*/  IADD3 R249, -R8, R0, RZ ;  /* 0x0000000008f97210 */ /* 0x004fe40007ffe1ff */
.L_x_2836:
[----:B------:R-:W-:-:S04]  /*21d0*/  ISETP.NE.U32.AND P0, PT, RZ, c[0x0][0x368], PT ;  /* 0x0000da00ff007a0c */ /* 0x000fc80003f05070 */
[----:B------:R-:W-:-:S13]  /*21e0*/  ISETP.NE.AND.EX P0, PT, RZ, c[0x0][0x36c], PT, P0 ;  /* 0x0000db00ff007a0c */ /* 0x000fda0003f05300 */
[----:B------:R-:W-:Y:S05]  /*21f0*/  @!P0 BRA `(.L_x_2837) ;  /* 0x0000004000008947 */ /* 0x000fea0003800000 */
[----:B-1----:R-:W-:-:S04]  /*2200*/  IADD3 R4, P0, R22, c[0x0][0x368], RZ ;  /* 0x0000da0016047a10 */ /* 0x002fc80007f1e0ff */
[----:B------:R-:W-:-:S05]  /*2210*/  IADD3.X R5, R16, c[0x0][0x36c], RZ, P0, !PT ;  /* 0x0000db0010057a10 */ /* 0x000fca00007fe4ff */
[----:B------:R1:W5:Y:S01]  /*2220*/  LDG.E R15, [R4.64] ;  /* 0x00000008040f7981 */ /* 0x000362000c1e1900 */
[----:B------:R-:W-:Y:S05]  /*2230*/  BRA `(.L_x_2838) ;  /* 0x0000005000007947 */ /* 0x000fea0003800000 */
.L_x_2837:
[----:B------:R-:W-:Y:S01]  /*2240*/  MOV R15, UR6 ;  /* 0x00000006000f7c02 */ /* 0x000fe20008000f00 */
[----:B------:R-:W-:Y:S05]  /*2250*/  @!P5 BRA `(.L_x_2838) ;  /* 0x000000300000d947 */ /* 0x000fea0003800000 */
[----:B-1----:R-:W2:Y:S04]  /*2260*/  LDG.E R6, [R4.64] ;  /* 0x0000000804067981 */ /* 0x002ea8000c1e1900 */
[----:B------:R-:W2:Y:S02]  /*2270*/  LDG.E R0, [R4.64+0x4] ;  /* 0x0000040804007981 */ /* 0x000ea4000c1e1900 */
[----:B--2---:R-:W-:Y:S02]  /*2280*/  IADD3 R15, -R6, R0, RZ ;  /* 0x00000000060f7210 */ /* 0x004fe40007ffe1ff */
.L_x_2838:
[----:B------:R-:W2:Y:S04]  /*2290*/  LDL.LU R0, [R1+0x4] ;  /* 0x0000040001007983 */ /* 0x000ea80000300800 */
[----:B-1----:R1:W3:Y:S04]  /*22a0*/  @P6 LDG.E R5, [R2.64] ;  /* 0x0000000802056981 */ /* 0x0022e8000c1e1900 */
[----:B------:R1:W3:Y:S04]  /*22b0*/  @P6 LDG.E R4, [R2.64+0x4] ;  /* 0x0000040802046981 */ /* 0x0002e8000c1e1900 */
[----:B------:R-:W4:Y:S01]  /*22c0*/  LDL R14, [R1+0x8] ;  /* 0x00000800010e7983 */ /* 0x000f220000100800 */
[----:B------:R-:W-:-:S04]  /*22d0*/  ISETP.NE.U32.AND P0, PT, RZ, c[0x0][0x378], PT ;  /* 0x0000de00ff007a0c */ /* 0x000fc80003f05070 */
[----:B------:R-:W-:Y:S01]  /*22e0*/  ISETP.NE.AND.EX P1, PT, RZ, c[0x0][0x37c], PT, P0 ;  /* 0x0000df00ff007a0c */ /* 0x000fe20003f25300 */
[----:B------:R-:W-:-:S05]  /*22f0*/  IMAD.MOV.U32 R6, RZ, RZ, c[0x0][0x2c4] ;  /* 0x0000b100ff067624 */ /* 0x000fca00078e00ff */
[----:B------:R-:W-:Y:S01]  /*2300*/  ISETP.NE.AND P2, PT, R6, 0x1, PT ;  /* 0x000000010600780c */ /* 0x000fe20003f45270 */
[----:B-----5:R-:W-:Y:S02]  /*2310*/  IMAD.MOV.U32 R138, RZ, RZ, R15 ;  /* 0x000000ffff8a7224 */ /* 0x020fe400078e000f */
[----:B------:R-:W-:-:S04]  /*2320*/  IMAD.MOV.U32 R76, RZ, RZ, c[0x0][0x228] ;  /* 0x00008a00ff4c7624 */ /* 0x000fc800078e00ff */
[----:B-1----:R-:W-:Y:S01]  /*2330*/  @P1 IADD3 R2, P0, R22, c[0x0][0x378], RZ ;  /* 0x0000de0016021a10 */ /* 0x002fe20007f1e0ff */
[----:B------:R-:W-:-:S03]  /*2340*/  IMAD.IADD R7, R15, 0x1, -R247 ;  /* 0x000000010f077824 */ /* 0x000fc600078e0af7 */
[----:B------:R-:W-:-:S05]  /*2350*/  @P1 IADD3.X R3, R16, c[0x0][0x37c], RZ, P0, !PT ;  /* 0x0000df0010031a10 */ /* 0x000fca00007fe4ff */
[----:B------:R4:W5:Y:S01]  /*2360*/  @P1 LDG.E R138, [R2.64] ;  /* 0x00000008028a1981 */ /* 0x000962000c1e1900 */
[----:B------:R-:W-:Y:S01]  /*2370*/  LOP3.LUT R231, R231, 0xffffffbf, RZ, 0xc0, !PT ;  /* 0xffffffbfe7e77812 */ /* 0x000fe200078ec0ff */
[----:B------:R-:W-:Y:S03]  /*2380*/  BSSY B0, `(.L_x_2839) ;  /* 0x000003c000007945 */ /* 0x000fe60003800000 */
[----:B------:R-:W-:Y:S01]  /*2390*/  @P2 LOP3.LUT R231, R231, 0x40, RZ, 0xfc, !PT ;  /* 0x00000040e7e72812 */ /* 0x000fe200078efcff */
[----:B--2---:R-:W-:-:S05]  /*23a0*/  IMAD.SHL.U32 R0, R0, 0x80, RZ ;  /* 0x0000008000007824 */ /* 0x004fca00078e00ff */
[----:B------:R1:W-:Y:S01]  /*23b0*/  STL [R1+0x4], R0 ;  /* 0x0000040001007387 */ /* 0x0003e20000100800 */
[----:B---3--:R-:W-:-:S04]  /*23c0*/  @P6 IMAD.IADD R76, R4, 0x1, -R5 ;  /* 0x00000001044c6824 */ /* 0x008fc800078e0a05 */
[----:B------:R-:W-:Y:S01]  /*23d0*/  IMAD.IADD R248, R7, 0x1, R76 ;  /* 0x0000000107f87824 */ /* 0x000fe200078e024c */
[----:B----4-:R-:W-:-:S04]  /*23e0*/  LOP3.LUT R3, R14, 0xff000000, RZ, 0xc0, !PT ;  /* 0xff0000000e037812 */ /* 0x010fc800078ec0ff */
[----:B------:R-:W-:Y:S02]  /*23f0*/  IADD3 R128, R248, 0x40, -R249 ;  /* 0x00000040f8807810 */ /* 0x000fe40007ffe8f9 */
[----:B-1----:R-:W-:-:S05]  /*2400*/  IADD3 R0, R0, 0x7f, RZ ;  /* 0x0000007f00007810 */ /* 0x002fca0007ffe0ff */
[----:B------:R-:W-:-:S05]  /*2410*/  @P2 IMAD.HI.U32 R2, R0, c[0x0][0x2c8], RZ ;  /* 0x0000b20000022a27 */ /* 0x000fca00078e00ff */
[----:B------:R-:W-:Y:S02]  /*2420*/  @P2 SHF.R.U32.HI R0, RZ, c[0x0][0x2cc], R2 ;  /* 0x0000b300ff002a19 */ /* 0x000fe40000011602 */
[----:B------:R-:W-:-:S03]  /*2430*/  IADD3 R2, R248, 0x3f, RZ ;  /* 0x0000003ff8027810 */ /* 0x000fc60007ffe0ff */
[----:B------:R-:W-:Y:S01]  /*2440*/  IMAD.IADD R0, R128, 0x1, R0 ;  /* 0x0000000180007824 */ /* 0x000fe200078e0200 */
[----:B------:R-:W-:Y:S02]  /*2450*/  SHF.R.S32.HI R4, RZ, 0x1f, R2 ;  /* 0x0000001fff047819 */ /* 0x000fe40000011402 */
[----:B------:R-:W-:Y:S02]  /*2460*/  LOP3.LUT R8, R14, 0xff0000, RZ, 0xc0, !PT ;  /* 0x00ff00000e087812 */ /* 0x000fe400078ec0ff */
[----:B------:R-:W-:Y:S02]  /*2470*/  SHF.R.U32.HI R6, RZ, 0x8, R3 ;  /* 0x00000008ff067819 */ /* 0x000fe40000011603 */
[----:B------:R-:W-:Y:S02]  /*2480*/  SHF.R.S32.HI R5, RZ, 0x1f, R0 ;  /* 0x0000001fff057819 */ /* 0x000fe40000011400 */
[----:B------:R-:W-:Y:S02]  /*2490*/  LEA.HI R3, R4, R2, RZ, 0x6 ;  /* 0x0000000204037211 */ /* 0x000fe400078f30ff */
[----:B------:R-:W-:-:S02]  /*24a0*/  LEA.HI R2, R8, R6, RZ, 0x10 ;  /* 0x0000000608027211 */ /* 0x000fc400078f80ff */
[----:B------:R-:W-:Y:S02]  /*24b0*/  LEA.HI R0, R5, R0, RZ, 0x6 ;  /* 0x0000000005007211 */ /* 0x000fe400078f30ff */
[----:B------:R-:W-:Y:S02]  /*24c0*/  SHF.R.U32.HI R9, RZ, 0x10, R2 ;  /* 0x00000010ff097819 */ /* 0x000fe40000011602 */
[----:B------:R-:W-:Y:S02]  /*24d0*/  LOP3.LUT R17, R2, 0xff, RZ, 0xc0, !PT ;  /* 0x000000ff02117812 */ /* 0x000fe400078ec0ff */
[----:B------:R-:W-:Y:S02]  /*24e0*/  SHF.R.S32.HI R127, RZ, 0x6, R3 ;  /* 0x00000006ff7f7819 */ /* 0x000fe40000011403 */
[----:B------:R-:W-:Y:S01]  /*24f0*/  SHF.R.S32.HI R0, RZ, 0x6, R0 ;  /* 0x00000006ff007819 */ /* 0x000fe20000011400 */
[----:B------:R1:W-:Y:S03]  /*2500*/  STL [R1+0x2c], R9 ;  /* 0x00002c0901007387 */ /* 0x0003e60000100800 */
[----:B------:R-:W-:Y:S01]  /*2510*/  IMNMX R6, R127, R0, PT ;  /* 0x000000007f067217 */ /* 0x000fe20003800200 */
[----:B------:R1:W-:Y:S03]  /*2520*/  STL [R1+0x30], R17 ;  /* 0x0000301101007387 */ /* 0x0003e60000100800 */
[----:B------:R-:W-:-:S02]  /*2530*/  ISETP.GE.AND P0, PT, R6, 0x1, PT ;  /* 0x000000010600780c */ /* 0x000fc40003f06270 */
[----:B------:R-:W-:Y:S01]  /*2540*/  ISETP.NE.AND P1, PT, R9, RZ, PT ;  /* 0x000000ff0900720c */ /* 0x000fe20003f25270 */
[----:B------:R-:W-:-:S03]  /*2550*/  IMAD.MOV.U32 R0, RZ, RZ, RZ ;  /* 0x000000ffff007224 */ /* 0x000fc600078e00ff */
[----:B------:R-:W-:-:S07]  /*2560*/  SEL R125, R9, c[0x0][0x338], P1 ;  /* 0x0000ce00097d7a07 */ /* 0x000fce0000800000 */
        /* <DEDUP_REMOVED lines=13> */
[----:B-1----:R-:W-:Y:S02]  /*2640*/  IMAD.MOV R9, RZ, RZ, -R0 ;  /* 0x000000ffff097224 */ /* 0x002fe400078e0a00 */
        /* <DEDUP_REMOVED lines=15> */
.L_x_2840:
[----:B------:R-:W-:Y:S05]  /*2740*/  BSYNC B0 ;  /* 0x0000000000007941 */ /* 0x000fea0003800000 */
.L_x_2839:
[----:B------:R-:W-:-:S04]  /*2750*/  IMAD R2, R17, R0, RZ ;  /* 0x0000000011027224 */ /* 0x000fc800078e02ff */
        /* <DEDUP_REMOVED lines=15> */
[----:B------:R-:W-:Y:S02]  /*2850*/  SHF.R.S32.HI R2, RZ, 0x1f, R13 ;  /* 0x0000001fff027819 */ /* 0x000fe4000001140d */
[----:B------:R-:W-:Y:S01]  /*2860*/  IADD3 R0, P0, R250, R13, RZ ;  /* 0x0000000dfa007210 */ /* 0x000fe20007f1e0ff */
[----:B------:R-:W-:Y:S01]  /*2870*/  IMAD.MOV.U32 R13, RZ, RZ, c[0x0][0x238] ;  /* 0x00008e00ff0d7624 */ /* 0x000fe200078e00ff */
[----:B------:R-:W-:Y:S02]  /*2880*/  LOP3.LUT R23, R14, 0xffff, RZ, 0xc0, !PT ;  /* 0x0000ffff0e177812 */ /* 0x000fe400078ec0ff */
[----:B-1----:R-:W-:Y:S01]  /*2890*/  LEA.HI.X.SX32 R17, R250, R2, 0x1, P0 ;  /* 0x00000002fa117211 */ /* 0x002fe200000f0eff */
[----:B------:R-:W-:Y:S01]  /*28a0*/  IMAD.WIDE.U32 R2, R0, c[0x0][0x238], R216 ;  /* 0x00008e0000027a25 */ /* 0x000fe200078e00d8 */
[----:B------:R-:W-:Y:S02]  /*28b0*/  SEL R12, R21, RZ, !P6 ;  /* 0x000000ff150c7207 */ /* 0x000fe40007000000 */
[----:B------:R-:W-:Y:S01]  /*28c0*/  IADD3 R18, R8, -0x1, RZ ;  /* 0xffffffff08127810 */ /* 0x000fe20007ffe0ff */
[----:B------:R-:W-:Y:S01]  /*28d0*/  IMAD R4, R17, c[0x0][0x238], RZ ;  /* 0x00008e0011047a24 */ /* 0x000fe200078e02ff */
[----:B------:R-:W-:Y:S01]  /*28e0*/  SEL R9, R24, RZ, !P6 ;  /* 0x000000ff18097207 */ /* 0x000fe20007000000 */
[----:B------:R-:W-:Y:S01]  /*28f0*/  IMAD R5, R12, c[0x0][0x248], RZ ;  /* 0x000092000c057a24 */ /* 0x000fe200078e02ff */
[----:B------:R-:W-:Y:S01]  /*2900*/  MOV R130, 0x6 ;  /* 0x0000000600827802 */ /* 0x000fe20000000f00 */
[----:B------:R-:W-:Y:S01]  /*2910*/  IMAD R4, R0, c[0x0][0x23c], R4 ;  /* 0x00008f0000047a24 */ /* 0x000fe200078e0204 */
[----:B------:R-:W-:Y:S01]  /*2920*/  SHF.R.S32.HI R19, RZ, 0x1f, R18 ;  /* 0x0000001fff137819 */ /* 0x000fe20000011412 */
[----:B------:R-:W-:Y:S01]  /*2930*/  IMAD R5, R9, c[0x0][0x24c], R5 ;  /* 0x0000930009057a24 */ /* 0x000fe200078e0205 */
        /* <DEDUP_REMOVED lines=8> */
[----:B------:R-:W-:Y:S01]  /*29c0*/  IMAD R3, R23, c[0x0][0x244], R3 ;  /* 0x0000910017037a24 */ /* 0x000fe200078e0203 */
[----:B------:R-:W-:Y:S01]  /*29d0*/  P2R R14, PR, RZ, 0x10 ;  /* 0x00000010ff0e7803 */ /* 0x000fe20000000000 */
[----:B------:R-:W-:Y:S01]  /*29e0*/  IMAD R4, R18, -0x40, R4 ;  /* 0xffffffc012047824 */ /* 0x000fe200078e0204 */
[----:B------:R-:W-:Y:S01]  /*29f0*/  ISETP.GE.AND P6, PT, R216, c[0x0][0x1d4], PT ;  /* 0x00007500d8007a0c */ /* 0x000fe20003fc6270 */
[----:B------:R-:W-:Y:S01]  /*2a00*/  IMAD.WIDE.U32 R88, R9, c[0x0][0x248], R2 ;  /* 0x0000920009587a25 */ /* 0x000fe200078e0002 */
[----:B------:R-:W-:Y:S02]  /*2a10*/  ISETP.GE.AND P5, PT, R215, c[0x0][0x1d4], PT ;  /* 0x00007500d7007a0c */ /* 0x000fe40003fa6270 */
[C---:B------:R-:W-:Y:S01]  /*2a20*/  ISETP.GE.AND P1, PT, R4.reuse, 0x21, PT ;  /* 0x000000210400780c */ /* 0x040fe20003f26270 */
[----:B------:R-:W-:Y:S01]  /*2a30*/  IMAD.SHL.U32 R135, R13, 0x40, RZ ;  /* 0x000000400d877824 */ /* 0x000fe200078e00ff */
[----:B------:R-:W-:Y:S01]  /*2a40*/  ISETP.GE.AND P2, PT, R4, 0x1, PT ;  /* 0x000000010400780c */ /* 0x000fe20003f46270 */
[----:B------:R-:W-:-:S02]  /*2a50*/  IMAD R3, R134, R18, RZ ;  /* 0x0000001286037224 */ /* 0x000fc400078e02ff */
[----:B------:R-:W-:Y:S02]  /*2a60*/  IMAD.IADD R85, R89, 0x1, R5 ;  /* 0x0000000159557824 */ /* 0x000fe400078e0205 */
[----:B------:R-:W-:Y:S02]  /*2a70*/  IMAD.MOV.U32 R84, RZ, RZ, R88 ;  /* 0x000000ffff547224 */ /* 0x000fe400078e0058 */
[-C--:B------:R-:W-:Y:S02]  /*2a80*/  IMAD R3, R19, R135.reuse, R3 ;  /* 0x0000008713037224 */ /* 0x080fe400078e0203 */
[----:B------:R-:W-:-:S04]  /*2a90*/  IMAD.WIDE.U32 R6, R18, R135, R84 ;  /* 0x0000008712067225 */ /* 0x000fc800078e0054 */
[----:B------:R-:W-:Y:S01]  /*2aa0*/  IMAD.SHL.U32 R136, R13, 0x20, RZ ;  /* 0x000000200d887824 */ /* 0x000fe200078e00ff */
[----:B------:R-:W-:Y:S02]  /*2ab0*/  IADD3 R3, R7, R3, RZ ;  /* 0x0000000307037210 */ /* 0x000fe40007ffe0ff */
[----:B------:R-:W-:Y:S02]  /*2ac0*/  @P2 LEA R4, P3, R6, c[0x0][0x220], 0x1 ;  /* 0x0000880006042a11 */ /* 0x000fe400078608ff */
[----:B------:R-:W-:Y:S02]  /*2ad0*/  @P1 IADD3 R7, P0, R136, R6, RZ ;  /* 0x0000000688071210 */ /* 0x000fe40007f1e0ff */
[----:B------:R-:W-:Y:S02]  /*2ae0*/  @P2 LEA.HI.X R5, R6, c[0x0][0x224], R3, 0x1, P3 ;  /* 0x0000890006052a11 */ /* 0x000fe400018f0c03 */
[----:B------:R-:W-:Y:S01]  /*2af0*/  @P4 IADD3 R6, P3, R22, c[0x0][0x340], RZ ;  /* 0x0000d00016064a10 */ /* 0x000fe20007f7e0ff */
[----:B------:R-:W-:Y:S01]  /*2b00*/  @P1 IMAD.X R13, R3, 0x1, R131, P0 ;  /* 0x00000001030d1824 */ /* 0x000fe200000e0683 */
[----:B------:R-:W-:Y:S01]  /*2b10*/  @P1 LEA R2, P0, R7, c[0x0][0x220], 0x1 ;  /* 0x0000880007021a11 */ /* 0x000fe200078008ff */
[----:B------:R-:W-:Y:S01]  /*2b20*/  @!PT LDS RZ, [RZ] ;  /* 0x00000000fffff984 */ /* 0x000fe20000000800 */
[----:B------:R-:W-:Y:S01]  /*2b30*/  @!PT LDS RZ, [RZ] ;  /* 0x00000000fffff984 */ /* 0x000fe20000000800 */
[----:B------:R-:W-:Y:S01]  /*2b40*/  @!PT LDS RZ, [RZ] ;  /* 0x00000000fffff984 */ /* 0x000fe20000000800 */
[----:B------:R1:W-:Y:S01]  /*2b50*/  @P2 LDGSTS.E.BYPASS.LTC128B.128 [R144+0xc100], [R4.64], !P6 ;  /* 0x0c10000004902fae */ /* 0x0003e2000f101d48 */
[----:B------:R-:W-:-:S02]  /*2b60*/  ISETP.GE.AND P4, PT, R218, c[0x0][0x1d4], PT ;  /* 0x00007500da007a0c */ /* 0x000fc40003f86270 */
[----:B------:R-:W-:Y:S01]  /*2b70*/  @P1 LEA.HI.X R3, R7, c[0x0][0x224], R13, 0x1, P0 ;  /* 0x0000890007031a11 */ /* 0x000fe200000f0c0d */
[----:B------:R1:W-:Y:S01]  /*2b80*/  @P2 LDGSTS.E.BYPASS.LTC128B.128 [R144+0xe100], [R4.64+0x80], !P5 ;  /* 0x0e10008004902fae */ /* 0x0003e2000e901d48 */
[----:B------:R-:W-:-:S09]  /*2b90*/  ISETP.NE.AND P0, PT, R14, RZ, PT ;  /* 0x000000ff0e00720c */ /* 0x000fd20003f05270 */
[----:B------:R1:W-:Y:S04]  /*2ba0*/  @P2 LDGSTS.E.BYPASS.LTC128B.128 [R144+0x10100], [R4.64+0x100], !P4 ;  /* 0x1010010004902fae */ /* 0x0003e8000e101d48 */
[----:B------:R-:W-:Y:S01]  /*2bb0*/  @P0 IADD3.X R7, R16, c[0x0][0x344], RZ, P3, !PT ;  /* 0x0000d10010070a10 */ /* 0x000fe20001ffe4ff */
[----:B------:R2:W-:Y:S04]  /*2bc0*/  @P1 LDGSTS.E.BYPASS.LTC128B.128 [R144+0xd100], [R2.64], !P6 ;  /* 0x0d10000002901fae */ /* 0x0005e8000f101d48 */
        /* <DEDUP_REMOVED lines=9> */
[C---:B------:R-:W-:Y:S01]  /*2c60*/  SHF.L.U64.HI R133, R142.reuse, R130, c[0x0][0x25c] ;  /* 0x000097008e857619 */ /* 0x040fe20000010282 */
[----:B-1----:R-:W-:Y:S01]  /*2c70*/  IMAD R4, R17, c[0x0][0x258], RZ ;  /* 0x0000960011047a24 */ /* 0x002fe200078e02ff */
[----:B------:R-:W-:Y:S01]  /*2c80*/  SHF.R.S32.HI R111, RZ, 0x1f, R110 ;  /* 0x0000001fff6f7819 */ /* 0x000fe2000001146e */
[C---:B------:R-:W-:Y:S01]  /*2c90*/  IMAD.SHL.U32 R141, R142.reuse, 0x40, RZ ;  /* 0x000000408e8d7824 */ /* 0x040fe200078e00ff */
[----:B------:R-:W-:Y:S01]  /*2ca0*/  SHF.L.U32 R142, R142, 0x5, RZ ;  /* 0x000000058e8e7819 */ /* 0x000fe200000006ff */
[----:B------:R-:W-:Y:S02]  /*2cb0*/  IMAD.SHL.U32 R126, R126, 0x2, RZ ;  /* 0x000000027e7e7824 */ /* 0x000fe400078e00ff */
[----:B------:R-:W-:Y:S02]  /*2cc0*/  IMAD.MOV.U32 R28, RZ, RZ, R18 ;  /* 0x000000ffff1c7224 */ /* 0x000fe400078e0012 */
[----:B------:R-:W-:Y:S02]  /*2cd0*/  IMAD R82, R23, c[0x0][0x1ec], R79 ;  /* 0x00007b0017527a24 */ /* 0x000fe400078e024f */
[----:B--2---:R-:W-:-:S04]  /*2ce0*/  IMAD.WIDE.U32 R2, R0, c[0x0][0x258], R216 ;  /* 0x0000960000027a25 */ /* 0x004fc800078e00d8 */
[----:B------:R-:W-:-:S04]  /*2cf0*/  IMAD R0, R0, c[0x0][0x25c], R4 ;  /* 0x0000970000007a24 */ /* 0x000fc800078e0204 */
[----:B------:R-:W-:Y:S02]  /*2d00*/  IMAD.IADD R3, R3, 0x1, R0 ;  /* 0x0000000103037824 */ /* 0x000fe400078e0200 */
[----:B------:R-:W-:Y:S01]  /*2d10*/  IMAD R0, R12, c[0x0][0x268], RZ ;  /* 0x00009a000c007a24 */ /* 0x000fe200078e02ff */
[----:B------:R-:W-:Y:S01]  /*2d20*/  SHF.R.S32.HI R12, RZ, 0x1f, R226 ;  /* 0x0000001fff0c7819 */ /* 0x000fe200000114e2 */
        /* <DEDUP_REMOVED lines=8> */
[----:B------:R-:W2:Y:S01]  /*2db0*/  LDL R24, [R1+0x10] ;  /* 0x0000100001187983 */ /* 0x000ea20000100800 */
[----:B------:R-:W-:Y:S01]  /*2dc0*/  IMAD R0, R133, R18, RZ ;  /* 0x0000001285007224 */ /* 0x000fe200078e02ff */
[----:B------:R-:W-:Y:S01]  /*2dd0*/  ISETP.GE.AND P3, PT, R109, c[0x0][0x27c], PT ;  /* 0x00009f006d007a0c */ /* 0x000fe20003f66270 */
[----:B------:R-:W-:Y:S01]  /*2de0*/  IMAD.MOV.U32 R2, RZ, RZ, R86 ;  /* 0x000000ffff027224 */ /* 0x000fe200078e0056 */
[----:B------:R-:W-:Y:S01]  /*2df0*/  LOP3.LUT R231, R231, 0xfffffffd, RZ, 0xc0, !PT ;  /* 0xfffffffde7e77812 */ /* 0x000fe200078ec0ff */
[----:B------:R-:W-:Y:S01]  /*2e00*/  IMAD.MOV.U32 R3, RZ, RZ, R83 ;  /* 0x000000ffff037224 */ /* 0x000fe200078e0053 */
[----:B------:R-:W-:Y:S01]  /*2e10*/  ULDC.U8 UR5, c[0x0][0x298] ;  /* 0x0000a60000057ab9 */ /* 0x000fe20000000000 */
[----:B------:R-:W-:-:S02]  /*2e20*/  IMAD R0, R19, R141, R0 ;  /* 0x0000008d13007224 */ /* 0x000fc400078e0200 */
[----:B------:R-:W-:-:S04]  /*2e30*/  IMAD.WIDE.U32 R2, R18, R141, R2 ;  /* 0x0000008d12027225 */ /* 0x000fc800078e0002 */
[----:B------:R-:W-:Y:S01]  /*2e40*/  IMAD.IADD R0, R3, 0x1, R0 ;  /* 0x0000000103007824 */ /* 0x000fe200078e0200 */
[C---:B------:R-:W-:Y:S01]  /*2e50*/  @P2 LEA R6, P0, R2.reuse, c[0x0][0x250], 0x1 ;  /* 0x0000940002062a11 */ /* 0x040fe200078008ff */
[----:B------:R-:W-:Y:S02]  /*2e60*/  IMAD.IADD R123, R15, 0x1, R20 ;  /* 0x000000010f7b7824 */ /* 0x000fe400078e0214 */
[----:B------:R-:W-:Y:S01]  /*2e70*/  IMAD.MOV.U32 R152, RZ, RZ, 0x1 ;  /* 0x00000001ff987424 */ /* 0x000fe200078e00ff */
[----:B------:R-:W-:Y:S01]  /*2e80*/  @P2 LEA.HI.X R7, R2, c[0x0][0x254], R0, 0x1, P0 ;  /* 0x0000950002072a11 */ /* 0x000fe200000f0c00 */
[----:B------:R-:W-:Y:S01]  /*2e90*/  BAR.SYNC.DEFER_BLOCKING 0x0 ;  /* 0x0000000000007b1d */ /* 0x000fe20000010000 */
[----:B------:R-:W-:Y:S01]  /*2ea0*/  @P1 IADD3 R2, P0, R142, R2, RZ ;  /* 0x000000028e021210 */ /* 0x000fe20007f1e0ff */
[----:B------:R-:W-:-:S04]  /*2eb0*/  IMAD.WIDE.U32 R100, R16, c[0x0][0x2b0], RZ ;  /* 0x0000ac0010647a25 */ /* 0x000fc800078e00ff */
[----:B------:R-:W-:Y:S01]  /*2ec0*/  @P1 IMAD.X R0, R0, 0x1, R132, P0 ;  /* 0x0000000100001824 */ /* 0x000fe200000e0684 */
[C---:B------:R-:W-:Y:S01]  /*2ed0*/  @P1 LEA R4, P0, R2.reuse, c[0x0][0x250], 0x1 ;  /* 0x0000940002041a11 */ /* 0x040fe200078008ff */
[----:B------:R-:W-:Y:S02]  /*2ee0*/  IMAD.MOV.U32 R140, RZ, RZ, c[0x0][0x290] ;  /* 0x0000a400ff8c7624 */ /* 0x000fe400078e00ff */
[----:B------:R-:W-:Y:S01]  /*2ef0*/  IMAD.MOV.U32 R137, RZ, RZ, c[0x0][0x280] ;  /* 0x0000a000ff897624 */ /* 0x000fe200078e00ff */
[----:B------:R-:W-:Y:S01]  /*2f00*/  @P1 LEA.HI.X R5, R2, c[0x0][0x254], R0, 0x1, P0 ;  /* 0x0000950002051a11 */ /* 0x000fe200000f0c00 */
[----:B------:R-:W-:Y:S01]  /*2f10*/  IMAD.WIDE.U32 R98, R23, c[0x0][0x210], RZ ;  /* 0x0000840017627a25 */ /* 0x000fe200078e00ff */
[----:B------:R-:W-:Y:S02]  /*2f20*/  ISETP.GT.AND P0, PT, R28, R33, PT ;  /* 0x000000211c00720c */ /* 0x000fe40003f04270 */
[-C--:B------:R-:W-:Y:S01]  /*2f30*/  SHF.L.U64.HI R129, R140, R130.reuse, c[0x0][0x294] ;  /* 0x0000a5008c817619 */ /* 0x080fe20000010282 */
[----:B------:R-:W-:Y:S01]  /*2f40*/  IMAD R143, R252, 0x40, R226 ;  /* 0x00000040fc8f7824 */ /* 0x000fe200078e02e2 */
[----:B------:R-:W-:Y:S01]  /*2f50*/  SHF.L.U64.HI R130, R137, R130, c[0x0][0x284] ;  /* 0x0000a10089827619 */ /* 0x000fe20000010282 */
[----:B------:R-:W-:-:S02]  /*2f60*/  IMAD.MOV.U32 R34, RZ, RZ, RZ ;  /* 0x000000ffff227224 */ /* 0x000fc400078e00ff */
[----:B------:R-:W-:Y:S02]  /*2f70*/  IMAD.MOV.U32 R38, RZ, RZ, 0x1 ;  /* 0x00000001ff267424 */ /* 0x000fe400078e00ff */
[----:B------:R-:W-:Y:S01]  /*2f80*/  IMAD.SHL.U32 R140, R140, 0x40, RZ ;  /* 0x000000408c8c7824 */ /* 0x000fe200078e00ff */
[----:B------:R-:W-:Y:S01]  /*2f90*/  @!PT LDS RZ, [RZ] ;  /* 0x00000000fffff984 */ /* 0x000fe20000000800 */
[----:B------:R-:W-:Y:S01]  /*2fa0*/  @!PT LDS RZ, [RZ] ;  /* 0x00000000fffff984 */ /* 0x000fe20000000800 */
[----:B------:R-:W-:Y:S01]  /*2fb0*/  @!PT LDS RZ, [RZ] ;  /* 0x00000000fffff984 */ /* 0x000fe20000000800 */
[----:B------:R1:W-:Y:S01]  /*2fc0*/  @P2 LDGSTS.E.BYPASS.LTC128B.128 [R144+0x100], [R6.64], !P6 ;  /* 0x0010000006902fae */ /* 0x0003e2000f101d48 */
[----:B------:R-:W-:Y:S02]  /*2fd0*/  IMAD.SHL.U32 R137, R137, 0x40, RZ ;  /* 0x0000004089897824 */ /* 0x000fe400078e00ff */
[----:B------:R-:W-:Y:S01]  /*2fe0*/  @P0 IADD3 R0, R8, -0x2, RZ ;  /* 0xfffffffe08000810 */ /* 0x000fe20007ffe0ff */
[----:B------:R-:W-:Y:S01]  /*2ff0*/  IMAD R119, R23, c[0x0][0x214], R99 ;  /* 0x0000850017777a24 */ /* 0x000fe200078e0263 */
[----:B------:R1:W-:Y:S02]  /*3000*/  @P2 LDGSTS.E.BYPASS.LTC128B.128 [R144+0x2100], [R6.64+0x80], !P5 ;  /* 0x0210008006902fae */ /* 0x0003e4000e901d48 */
[----:B------:R-:W-:Y:S01]  /*3010*/  @P0 SHF.R.S32.HI R3, RZ, 0x1f, R0 ;  /* 0x0000001fff030819 */ /* 0x000fe20000011400 */
[----:B------:R-:W-:Y:S01]  /*3020*/  @P0 IMAD R2, R134, R0, RZ ;  /* 0x0000000086020224 */ /* 0x000fe200078e02ff */
[----:B------:R1:W-:Y:S01]  /*3030*/  @P2 LDGSTS.E.BYPASS.LTC128B.128 [R144+0x4100], [R6.64+0x100], !P4 ;  /* 0x0410010006902fae */ /* 0x0003e2000e101d48 */
[----:B------:R-:W-:-:S03]  /*3040*/  @P0 IMAD.WIDE.U32 R8, R0, R135, R84 ;  /* 0x0000008700080225 */ /* 0x000fc600078e0054 */
[----:B------:R3:W-:Y:S01]  /*3050*/  @P1 LDGSTS.E.BYPASS.LTC128B.128 [R144+0x1100], [R4.64], !P6 ;  /* 0x0110000004901fae */ /* 0x0007e2000f101d48 */
[----:B------:R-:W-:Y:S01]  /*3060*/  @P0 IMAD R3, R3, R135, R2 ;  /* 0x0000008703030224 */ /* 0x000fe200078e0202 */
[----:B------:R-:W-:Y:S01]  /*3070*/  @P0 LEA R2, P2, R8, c[0x0][0x220], 0x1 ;  /* 0x0000880008020a11 */ /* 0x000fe200078408ff */
[----:B------:R-:W-:Y:S01]  /*3080*/  IMAD R0, R12, c[0x0][0x290], RZ ;  /* 0x0000a4000c007a24 */ /* 0x000fe200078e02ff */
[----:B------:R3:W-:Y:S01]  /*3090*/  @P1 LDGSTS.E.BYPASS.LTC128B.128 [R144+0x3100], [R4.64+0x80], !P5 ;  /* 0x0310008004901fae */ /* 0x0007e2000e901d48 */
[----:B------:R-:W-:Y:S02]  /*30a0*/  @P0 IMAD.IADD R3, R9, 0x1, R3 ;  /* 0x0000000109030824 */ /* 0x000fe400078e0203 */
[----:B------:R-:W-:Y:S01]  /*30b0*/  IMAD R0, R226, c[0x0][0x294], R0 ;  /* 0x0000a500e2007a24 */ /* 0x000fe200078e0200 */
[----:B------:R3:W-:Y:S02]  /*30c0*/  @P1 LDGSTS.E.BYPASS.LTC128B.128 [R144+0x5100], [R4.64+0x100], !P4 ;  /* 0x0510010004901fae */ /* 0x0007e4000e101d48 */
[----:B------:R-:W-:-:S02]  /*30d0*/  @P0 LEA.HI.X R3, R8, c[0x0][0x224], R3, 0x1, P2 ;  /* 0x0000890008030a11 */ /* 0x000fc400010f0c03 */
[----:B------:R-:W-:Y:S01]  /*30e0*/  ISETP.GE.AND P2, PT, R104, c[0x0][0x27c], PT ;  /* 0x00009f0068007a0c */ /* 0x000fe20003f46270 */
[----:B------:R-:W0:Y:S04]  /*30f0*/  LDGDEPBAR ;  /* 0x00000000000079af */ /* 0x000e280000000000 */
[----:B------:R4:W-:Y:S04]  /*3100*/  @P0 LDGSTS.E.BYPASS.LTC128B.128 [R144+0x12100], [R2.64], !P6 ;  /* 0x1210000002900fae */ /* 0x0009e8000f101d48 */
[----:B------:R4:W-:Y:S01]  /*3110*/  @P0 LDGSTS.E.BYPASS.LTC128B.128 [R144+0x14100], [R2.64+0x80], !P5 ;  /* 0x1410008002900fae */ /* 0x0009e2000e901d48 */
[----:B-1----:R-:W-:-:S03]  /*3120*/  IMAD.WIDE.U32 R6, R226, c[0x0][0x290], R104 ;  /* 0x0000a400e2067a25 */ /* 0x002fc600078e0068 */
[----:B------:R4:W-:Y:S01]  /*3130*/  @P0 LDGSTS.E.BYPASS.LTC128B.128 [R144+0x16100], [R2.64+0x100], !P4 ;  /* 0x1610010002900fae */ /* 0x0009e2000e101d48 */
[----:B------:R-:W-:Y:S01]  /*3140*/  @P2 LOP3.LUT R231, R231, 0x2, RZ, 0xfc, !PT ;  /* 0x00000002e7e72812 */ /* 0x000fe200078efcff */
[----:B------:R-:W-:Y:S02]  /*3150*/  IMAD.MOV.U32 R8, RZ, RZ, R6 ;  /* 0x000000ffff087224 */ /* 0x000fe400078e0006 */
[----:B------:R-:W-:Y:S01]  /*3160*/  IMAD R6, R12, c[0x0][0x280], RZ ;  /* 0x0000a0000c067a24 */ /* 0x000fe200078e02ff */
[----:B------:R-:W-:Y:S01]  /*3170*/  SEL R12, RZ, c[0x0][0x27c], !P3 ;  /* 0x00009f00ff0c7a07 */ /* 0x000fe20005800000 */
[----:B------:R-:W-:Y:S01]  /*3180*/  IMAD.IADD R9, R7, 0x1, R0 ;  /* 0x0000000107097824 */ /* 0x000fe200078e0200 */
[----:B------:R-:W-:Y:S01]  /*3190*/  LOP3.LUT R231, R231, 0xfffffffe, RZ, 0xc0, !PT ;  /* 0xfffffffee7e77812 */ /* 0x000fe200078ec0ff */
[----:B------:R-:W-:Y:S01]  /*31a0*/  IMAD R15, R226, c[0x0][0x284], R6 ;  /* 0x0000a100e20f7a24 */ /* 0x000fe200078e0206 */
[----:B------:R-:W-:Y:S01]  /*31b0*/  SEL R6, RZ, c[0x0][0x27c], !P2 ;  /* 0x00009f00ff067a07 */ /* 0x000fe20005000000 */
[----:B------:R-:W-:Y:S01]  /*31c0*/  IMAD.IADD R12, R109, 0x1, R12 ;  /* 0x000000016d0c7824 */ /* 0x000fe200078e020c */
[----:B---3--:R-:W-:Y:S01]  /*31d0*/  @P0 LEA R4, P1, R136, R2, 0x1 ;  /* 0x0000000288040211 */ /* 0x008fe200078208ff */
[----:B-----5:R-:W-:Y:S01]  /*31e0*/  IMAD.WIDE.U32 R96, R138, c[0x0][0x290], R8 ;  /* 0x0000a4008a607a25 */ /* 0x020fe200078e0008 */
[----:B------:R-:W-:-:S02]  /*31f0*/  @P3 LOP3.LUT R231, R231, 0x1, RZ, 0xfc, !PT ;  /* 0x00000001e7e73812 */ /* 0x000fc400078efcff */
[----:B------:R-:W-:Y:S02]  /*3200*/  @P0 LEA.HI.X R5, R136, R3, R131, 0x1, P1 ;  /* 0x0000000388050211 */ /* 0x000fe400008f0c83 */
[----:B------:R-:W-:Y:S02]  /*3210*/  SHF.R.S32.HI R18, RZ, 0x1f, R12 ;  /* 0x0000001fff127819 */ /* 0x000fe4000001140c */
[----:B------:R-:W-:Y:S01]  /*3220*/  LOP3.LUT R231, R231, 0xfffffffb, RZ, 0xc0, !PT ;  /* 0xfffffffbe7e77812 */ /* 0x000fe200078ec0ff */
[----:B------:R1:W-:Y:S01]  /*3230*/  @P0 LDGSTS.E.BYPASS.LTC128B.128 [R144+0x13100], [R4.64], !P6 ;  /* 0x1310000004900fae */ /* 0x0003e2000f101d48 */
[CC--:B------:R-:W-:Y:S02]  /*3240*/  LEA.HI R13, R18.reuse, R12.reuse, RZ, 0x3 ;  /* 0x0000000c120d7211 */ /* 0x0c0fe400078f18ff */
[----:B------:R-:W-:Y:S01]  /*3250*/  LEA.HI R18, R18, R12, RZ, 0x6 ;  /* 0x0000000c12127211 */ /* 0x000fe200078f30ff */
[----:B------:R1:W-:Y:S01]  /*3260*/  @P0 LDGSTS.E.BYPASS.LTC128B.128 [R144+0x15100], [R4.64+0x80], !P5 ;  /* 0x1510008004900fae */ /* 0x0003e2000e901d48 */
[----:B------:R-:W-:Y:S01]  /*3270*/  ISETP.NE.AND P1, PT, R152, c[0x0][0x2b8], PT ;  /* 0x0000ae0098007a0c */ /* 0x000fe20003f25270 */
[----:B----4-:R-:W-:-:S02]  /*3280*/  IMAD.WIDE.U32 R2, R226, c[0x0][0x280], R104 ;  /* 0x0000a000e2027a25 */ /* 0x010fc400078e0068 */
[----:B------:R1:W-:Y:S01]  /*3290*/  @P0 LDGSTS.E.BYPASS.LTC128B.128 [R144+0x17100], [R4.64+0x100], !P4 ;  /* 0x1710010004900fae */ /* 0x0003e2000e101d48 */
[----:B------:R-:W-:Y:S01]  /*32a0*/  ISETP.GE.AND P0, PT, R108, c[0x0][0x27c], PT ;  /* 0x00009f006c007a0c */ /* 0x000fe20003f06270 */
[----:B------:R-:W-:Y:S02]  /*32b0*/  IMAD.IADD R7, R3, 0x1, R15 ;  /* 0x0000000103077824 */ /* 0x000fe400078e020f */
[----:B------:R-:W0:Y:S01]  /*32c0*/  LDGDEPBAR ;  /* 0x00000000000079af */ /* 0x000e220000000000 */
[----:B------:R-:W-:Y:S01]  /*32d0*/  IMAD.IADD R3, R104, 0x1, R6 ;  /* 0x0000000168037824 */ /* 0x000fe200078e0206 */
[----:B------:R-:W-:Y:S01]  /*32e0*/  LOP3.LUT R80, R13, 0xfffffff8, RZ, 0xc0, !PT ;  /* 0xfffffff80d507812 */ /* 0x000fe200078ec0ff */
[----:B------:R-:W-:Y:S01]  /*32f0*/  IMAD.MOV.U32 R6, RZ, RZ, R2 ;  /* 0x000000ffff067224 */ /* 0x000fe200078e0002 */
[----:B------:R-:W-:Y:S01]  /*3300*/  SHF.R.S32.HI R116, RZ, 0x3, R13 ;  /* 0x00000003ff747819 */ /* 0x000fe2000001140d */
[----:B------:R-:W-:Y:S01]  /*3310*/  IMAD.SHL.U32 R18, R18, 0x40, RZ ;  /* 0x0000004012127824 */ /* 0x000fe200078e00ff */
[----:B------:R-:W-:Y:S01]  /*3320*/  SHF.R.S32.HI R2, RZ, 0x1f, R3 ;  /* 0x0000001fff027819 */ /* 0x000fe20000011403 */
[----:B------:R-:W-:Y:S01]  /*3330*/  IMAD.WIDE.U32 R94, R138, c[0x0][0x280], R6 ;  /* 0x0000a0008a5e7a25 */ /* 0x000fe200078e0006 */
[----:B------:R-:W-:-:S02]  /*3340*/  SHF.R.S32.HI R106, RZ, 0x1f, R80 ;  /* 0x0000001fff6a7819 */ /* 0x000fc40000011450 */
[CC--:B------:R-:W-:Y:S02]  /*3350*/  LEA.HI R19, R2.reuse, R3.reuse, RZ, 0x6 ;  /* 0x0000000302137211 */ /* 0x0c0fe400078f30ff */
[----:B------:R-:W-:Y:S01]  /*3360*/  LEA.HI R14, R2, R3, RZ, 0x3 ;  /* 0x00000003020e7211 */ /* 0x000fe200078f18ff */
[----:B------:R-:W-:Y:S01]  /*3370*/  IMAD.WIDE.U32 R2, R226, c[0x0][0x280], R110 ;  /* 0x0000a000e2027a25 */ /* 0x000fe200078e006e */
[----:B------:R-:W-:Y:S02]  /*3380*/  @P0 LOP3.LUT R231, R231, 0x4, RZ, 0xfc, !PT ;  /* 0x00000004e7e70812 */ /* 0x000fe400078efcff */
[----:B------:R-:W-:Y:S01]  /*3390*/  LOP3.LUT R18, R18, 0xfffff000, RZ, 0xc0, !PT ;  /* 0xfffff00012127812 */ /* 0x000fe200078ec0ff */
[----:B------:R-:W-:Y:S01]  /*33a0*/  IMAD.SHL.U32 R19, R19, 0x40, RZ ;  /* 0x0000004013137824 */ /* 0x000fe200078e00ff */
[----:B------:R-:W-:Y:S01]  /*33b0*/  LOP3.LUT R231, R231, 0xfffffff7, RZ, 0xc0, !PT ;  /* 0xfffffff7e7e77812 */ /* 0x000fe200078ec0ff */
[----:B------:R-:W-:Y:S01]  /*33c0*/  IMAD.IADD R3, R15, 0x1, R3 ;  /* 0x000000010f037824 */ /* 0x000fe200078e0203 */
[----:B------:R-:W-:-:S02]  /*33d0*/  LOP3.LUT R15, R232, 0x38, R13, 0xf8, !PT ;  /* 0x00000038e80f7812 */ /* 0x000fc400078ef80d */
[----:B------:R-:W-:Y:S01]  /*33e0*/  LOP3.LUT R21, R19, 0xfffff000, RZ, 0xc0, !PT ;  /* 0xfffff00013157812 */ /* 0x000fe200078ec0ff */
[----:B-1----:R-:W-:Y:S01]  /*33f0*/  IMAD.WIDE.U32 R4, R226, c[0x0][0x290], R110 ;  /* 0x0000a400e2047a25 */ /* 0x002fe200078e006e */
[----:B------:R-:W-:Y:S02]  /*3400*/  LOP3.LUT R81, R14, 0xfffffff8, RZ, 0xc0, !PT ;  /* 0xfffffff80e517812 */ /* 0x000fe400078ec0ff */
[----:B------:R-:W-:Y:S01]  /*3410*/  SHF.R.S32.HI R117, RZ, 0x3, R14 ;  /* 0x00000003ff757819 */ /* 0x000fe2000001140e */
[----:B------:R-:W-:Y:S01]  /*3420*/  IMAD.IADD R5, R0, 0x1, R5 ;  /* 0x0000000100057824 */ /* 0x000fe200078e0205 */
[----:B------:R-:W-:Y:S01]  /*3430*/  SEL R0, RZ, c[0x0][0x27c], !P0 ;  /* 0x00009f00ff007a07 */ /* 0x000fe20004000000 */
[----:B------:R-:W-:Y:S01]  /*3440*/  IMAD.WIDE.U32 R90, R138, c[0x0][0x280], R2 ;  /* 0x0000a0008a5a7a25 */ /* 0x000fe200078e0002 */
[----:B------:R-:W-:-:S03]  /*3450*/  SHF.R.S32.HI R107, RZ, 0x1f, R81 ;  /* 0x0000001fff6b7819 */ /* 0x000fc60000011451 */
[----:B------:R-:W-:Y:S02]  /*3460*/  IMAD.IADD R0, R108, 0x1, R0 ;  /* 0x000000016c007824 */ /* 0x000fe400078e0200 */
[----:B------:R-:W-:-:S03]  /*3470*/  IMAD.WIDE.U32 R92, R138, c[0x0][0x290], R4 ;  /* 0x0000a4008a5c7a25 */ /* 0x000fc600078e0004 */
[----:B------:R-:W-:-:S04]  /*3480*/  SHF.R.S32.HI R17, RZ, 0x1f, R0 ;  /* 0x0000001fff117819 */ /* 0x000fc80000011400 */
[CC--:B------:R-:W-:Y:S02]  /*3490*/  LEA.HI R12, R17.reuse, R0.reuse, RZ, 0x3 ;  /* 0x00000000110c7211 */ /* 0x0c0fe400078f18ff */
[----:B------:R-:W-:Y:S02]  /*34a0*/  LEA.HI R0, R17, R0, RZ, 0x6 ;  /* 0x0000000011007211 */ /* 0x000fe400078f30ff */
[C---:B------:R-:W-:Y:S02]  /*34b0*/  LOP3.LUT R17, R232.reuse, 0x38, R14, 0xf8, !PT ;  /* 0x00000038e8117812 */ /* 0x040fe400078ef80e */
[----:B------:R-:W-:Y:S01]  /*34c0*/  LOP3.LUT R20, R232, 0x38, R12, 0xf8, !PT ;  /* 0x00000038e8147812 */ /* 0x000fe200078ef80c */
[----:B------:R-:W-:Y:S01]  /*34d0*/  IMAD.SHL.U32 R0, R0, 0x40, RZ ;  /* 0x0000004000007824 */ /* 0x000fe200078e00ff */
[-C--:B------:R-:W-:Y:S02]  /*34e0*/  LOP3.LUT R19, R17, R150.reuse, RZ, 0x3c, !PT ;  /* 0x0000009611137212 */ /* 0x080fe400078e3cff */
[----:B------:R-:W-:-:S02]  /*34f0*/  LOP3.LUT R17, R15, R150, RZ, 0x3c, !PT ;  /* 0x000000960f117212 */ /* 0x000fc400078e3cff */
[----:B------:R-:W-:Y:S02]  /*3500*/  LOP3.LUT R15, R0, 0xfffff000, RZ, 0xc0, !PT ;  /* 0xfffff000000f7812 */ /* 0x000fe400078ec0ff */
[----:B------:R-:W-:Y:S02]  /*3510*/  LOP3.LUT R0, R20, R150, RZ, 0x3c, !PT ;  /* 0x0000009614007212 */ /* 0x000fe400078e3cff */
[--C-:B------:R-:W-:Y:S02]  /*3520*/  IADD3 R121, R17, R18, R151.reuse ;  /* 0x0000001211797210 */ /* 0x100fe40007ffe097 */
[--C-:B------:R-:W-:Y:S01]  /*3530*/  IADD3 R120, R0, R15, R151.reuse ;  /* 0x0000000f00787210 */ /* 0x100fe20007ffe097 */
[----:B------:R-:W-:Y:S01]  /*3540*/  IMAD R0, R22, c[0x0][0x2b0], RZ ;  /* 0x0000ac0016007a24 */ /* 0x000fe200078e02ff */
[----:B------:R-:W-:Y:S02]  /*3550*/  SHF.R.S32.HI R15, RZ, 0x1f, R138 ;  /* 0x0000001fff0f7819 */ /* 0x000fe4000001148a */
[----:B------:R-:W-:Y:S01]  /*3560*/  LOP3.LUT R77, R12, 0xfffffff8, RZ, 0xc0, !PT ;  /* 0xfffffff80c4d7812 */ /* 0x000fe200078ec0ff */
[----:B------:R-:W-:Y:S01]  /*3570*/  IMAD R17, R16, c[0x0][0x2b4], R0 ;  /* 0x0000ad0010117a24 */ /* 0x000fe200078e0200 */
[----:B------:R-:W-:Y:S01]  /*3580*/  LOP3.LUT R0, R232, 0x18, R104, 0xf8, !PT ;  /* 0x00000018e8007812 */ /* 0x000fe200078ef868 */
[----:B------:R-:W-:Y:S01]  /*3590*/  IMAD R16, R15, c[0x0][0x290], RZ ;  /* 0x0000a4000f107a24 */ /* 0x000fe200078e02ff */
[----:B------:R-:W-:Y:S01]  /*35a0*/  IADD3 R122, R19, R21, R151 ;  /* 0x00000015137a7210 */ /* 0x000fe20007ffe097 */
[----:B------:R-:W-:Y:S01]  /*35b0*/  IMAD R15, R15, c[0x0][0x280], RZ ;  /* 0x0000a0000f0f7a24 */ /* 0x000fe200078e02ff */
[----:B------:R-:W-:Y:S01]  /*35c0*/  LOP3.LUT R0, R151, R0, R150, 0xf6, !PT ;  /* 0x0000000097007212 */ /* 0x000fe200078ef696 */
[C---:B------:R-:W-:Y:S01]  /*35d0*/  IMAD R16, R138.reuse, c[0x0][0x294], R16 ;  /* 0x0000a5008a107a24 */ /* 0x040fe200078e0210 */
[----:B------:R-:W-:Y:S01]  /*35e0*/  SHF.R.S32.HI R115, RZ, 0x3, R12 ;  /* 0x00000003ff737819 */ /* 0x000fe2000001140c */
[----:B------:R-:W-:Y:S01]  /*35f0*/  IMAD R15, R138, c[0x0][0x284], R15 ;  /* 0x0000a1008a0f7a24 */ /* 0x000fe200078e020f */
[----:B------:R-:W-:Y:S01]  /*3600*/  SHF.R.S32.HI R103, RZ, 0x1f, R77 ;  /* 0x0000001fff677819 */ /* 0x000fe2000001144d */
[----:B------:R-:W-:-:S02]  /*3610*/  IMAD.IADD R118, R101, 0x1, R17 ;  /* 0x0000000165767824 */ /* 0x000fc400078e0211 */
[----:B------:R-:W-:Y:S02]  /*3620*/  IMAD.IADD R114, R97, 0x1, R16 ;  /* 0x0000000161727824 */ /* 0x000fe400078e0210 */
[----:B------:R-:W-:Y:S02]  /*3630*/  IMAD.IADD R112, R16, 0x1, R93 ;  /* 0x0000000110707824 */ /* 0x000fe400078e025d */
[----:B------:R-:W-:Y:S02]  /*3640*/  IMAD.IADD R113, R95, 0x1, R15 ;  /* 0x000000015f717824 */ /* 0x000fe400078e020f */
[----:B------:R-:W-:Y:S01]  /*3650*/  IMAD.IADD R102, R15, 0x1, R91 ;  /* 0x000000010f667824 */ /* 0x000fe200078e025b */
[----:B--2---:R-:W-:-:S13]  /*3660*/  LOP3.LUT P0, RZ, R24, 0x4, RZ, 0xc0, !PT ;  /* 0x0000000418ff7812 */ /* 0x004fda000780c0ff */
[----:B------:R-:W-:Y:S02]  /*3670*/  @P0 LOP3.LUT R231, R231, 0x8, RZ, 0xfc, !PT ;  /* 0x00000008e7e70812 */ /* 0x000fe400078efcff */
[----:B------:R-:W-:Y:S02]  /*3680*/  ISETP.LE.AND P0, PT, R152, c[0x0][0x27c], PT ;  /* 0x00009f0098007a0c */ /* 0x000fe40003f03270 */
[----:B------:R-:W-:-:S04]  /*3690*/  LOP3.LUT R231, R231, 0xffffffdf, RZ, 0xc0, !PT ;  /* 0xffffffdfe7e77812 */ /* 0x000fc800078ec0ff */
[----:B------:R-:W-:-:S04]  /*36a0*/  LOP3.LUT R231, R231, 0xffffffef, RZ, 0xc0, !PT ;  /* 0xffffffefe7e77812 */ /* 0x000fc800078ec0ff */
[----:B------:R-:W-:-:S04]  /*36b0*/  @P1 LOP3.LUT R231, R231, 0x10, RZ, 0xfc, !PT ;  /* 0x00000010e7e71812 */ /* 0x000fc800078efcff */
[----:B------:R-:W-:Y:S02]  /*36c0*/  @P0 LOP3.LUT R231, R231, 0x20, RZ, 0xfc, !PT ;  /* 0x00000020e7e70812 */ /* 0x000fe400078efcff */
.L_x_2866:
[----:B------:R-:W-:Y:S01]  /*36d0*/  ISETP.NE.AND P1, PT, R152, c[0x0][0x2b8], PT ;  /* 0x0000ae0098007a0c */ /* 0x000fe20003f25270 */
[----:B------:R-:W-:Y:S01]  /*36e0*/  IMAD.SHL.U32 R8, R28, 0x40, RZ ;  /* 0x000000401c087824 */ /* 0x000fe200078e00ff */
[----:B------:R-:W2:Y:S01]  /*36f0*/  LDL R9, [R1+0x10] ;  /* 0x0000100001097983 */ /* 0x000ea20000100800 */
        /* <DEDUP_REMOVED lines=20> */
[C---:B------:R-:W-:Y:S01]  /*3840*/  LEA R70, R2.reuse, 0x100, 0x1 ;  /* 0x0000010002467811 */ /* 0x040fe200078e08ff */
[----:B------:R-:W-:Y:S01]  /*3850*/  BAR.SYNC.DEFER_BLOCKING 0x0 ;  /* 0x0000000000007b1d */ /* 0x000fe20000010000 */
[----:B--2---:R-:W-:Y:S11]  /*3860*/  LOP3.LUT P2, RZ, R9, 0x4, RZ, 0xc0, !PT ;  /* 0x0000000409ff7812 */ /* 0x004ff6000784c0ff */
[----:B------:R-:W-:Y:S02]  /*3870*/  @!UPT UIADD3 URZ, URZ, URZ, URZ ;  /* 0x0000003f3f3ff290 */ /* 0x000fe4000fffe03f */
[----:B------:R-:W-:Y:S02]  /*3880*/  @P2 IADD3 R5, R2, -0x20, RZ ;  /* 0xffffffe002052810 */ /* 0x000fe40007ffe0ff */
[----:B------:R-:W-:Y:S02]  /*3890*/  ISETP.LE.AND P2, PT, R152, c[0x0][0x27c], PT ;  /* 0x00009f0098007a0c */ /* 0x000fe40003f43270 */
[----:B------:R-:W-:Y:S11]  /*38a0*/  LEA R71, R5, 0x100, 0x1 ;  /* 0x0000010005477811 */ /* 0x000ff600078e08ff */
[----:B----4-:R-:W-:-:S05]  /*38b0*/  @!P2 BRA `(.L_x_2843) ;  /* 0x00003b100000a947 */ /* 0x010fca0003800000 */
[----:B-1----:R-:W-:Y:S01]  /*38c0*/  IMAD.WIDE.U32 R2, R72, c[0x0][0x1e0], RZ ;  /* 0x0000780048027a25 */ /* 0x002fe200078e00ff */
        /* <DEDUP_REMOVED lines=84> */
.L_x_2846:
[----:B------:R-:W-:Y:S05]  /*3e10*/  BSYNC B0 ;  /* 0x0000000000007941 */ /* 0x000fea0003800000 */
.L_x_2845:
        /* <DEDUP_REMOVED lines=42> */
[----:B------:R-:W-:Y:S01]  /*40c0*/  @!P0 SHF.R.U64 R8, R4, 0x10, R5 ;  /* 0x0000001004088819 */ /* 0x000fe20000001205 */
[----:B-1----:R-:W-:Y:S01]  /*40d0*/  @!P0 IMAD.MOV.U32 R4, RZ, RZ, R13 ;  /* 0x000000ffff048224 */ /* 0x002fe200078e000d */
[----:B------:R-:W-:Y:S05]  /*40e0*/  @!P0 MOV R3, R12 ;  /* 0x0000000c00038202 */ /* 0x000fea0000000f00 */
[--C-:B------:R-:W-:Y:S02]  /*40f0*/  @!P0 HADD2.F32 R9, -RZ, R3.reuse.H1_H1 ;  /* 0x30000003ff098230 */ /* 0x100fe40000004100 */
[----:B------:R-:W-:Y:S03]  /*4100*/  @!P0 HADD2.F32 R3, -RZ, R3.H0_H0 ;  /* 0x20000003ff038230 */ /* 0x000fe60000004100 */
[-C--:B------:R-:W-:Y:S02]  /*4110*/  @!P0 FMUL.FTZ R32, R9, R2.reuse ;  /* 0x0000000209208220 */ /* 0x080fe40000410000 */
[C---:B------:R-:W-:Y:S02]  /*4120*/  @!P0 FMUL.FTZ R2, R3.reuse, R2 ;  /* 0x0000000203028220 */ /* 0x040fe40000410000 */
[-C--:B------:R-:W-:Y:S01]  /*4130*/  @!P0 FFMA.FTZ R56, R3, R30.reuse, -R32 ;  /* 0x0000001e03388223 */ /* 0x080fe20000010820 */
[----:B------:R-:W-:Y:S01]  /*4140*/  @!P0 HADD2.F32 R3, -RZ, R8.H0_H0 ;  /* 0x20000008ff038230 */ /* 0x000fe20000004100 */
[----:B------:R-:W-:Y:S01]  /*4150*/  @!P0 FFMA.FTZ R2, R9, R30, R2 ;  /* 0x0000001e09028223 */ /* 0x000fe20000010002 */
[----:B------:R-:W-:Y:S01]  /*4160*/  @!P0 SHF.R.U64 R9, R36, 0x10, R37 ;  /* 0x0000001024098819 */ /* 0x000fe20000001225 */
[--C-:B------:R-:W-:Y:S02]  /*4170*/  @!P0 HADD2.F32 R8, -RZ, R4.reuse.H1_H1 ;  /* 0x30000004ff088230 */ /* 0x100fe40000004100 */
[----:B------:R-:W-:Y:S02]  /*4180*/  @!P0 HADD2.F32 R4, -RZ, R4.H0_H0 ;  /* 0x20000004ff048230 */ /* 0x000fe40000004100 */
[----:B------:R-:W-:Y:S01]  /*4190*/  @!P0 HADD2.F32 R9, -RZ, R9.H0_H0 ;  /* 0x20000009ff098230 */ /* 0x000fe20000004100 */
[-C--:B------:R-:W-:Y:S02]  /*41a0*/  @!P0 FMUL.FTZ R30, R8, R3.reuse ;  /* 0x00000003081e8220 */ /* 0x080fe40000410000 */
[C---:B------:R-:W-:Y:S02]  /*41b0*/  @!P0 FMUL.FTZ R3, R4.reuse, R3 ;  /* 0x0000000304038220 */ /* 0x040fe40000410000 */
[-C--:B------:R-:W-:Y:S01]  /*41c0*/  @!P0 FFMA.FTZ R53, R4, R9.reuse, -R30 ;  /* 0x0000000904358223 */ /* 0x080fe2000001081e */
[----:B------:R-:W-:Y:S01]  /*41d0*/  @!P0 MOV R4, R14 ;  /* 0x0000000e00048202 */ /* 0x000fe20000000f00 */
[----:B------:R-:W-:Y:S01]  /*41e0*/  @!P0 FFMA.FTZ R3, R8, R9, R3 ;  /* 0x0000000908038223 */ /* 0x000fe20000010003 */
[----:B------:R-:W-:Y:S01]  /*41f0*/  MOV R8, R5 ;  /* 0x0000000500087202 */ /* 0x000fe20000000f00 */
[----:B------:R-:W-:Y:S01]  /*4200*/  IMAD.MOV.U32 R30, RZ, RZ, R37 ;  /* 0x000000ffff1e7224 */ /* 0x000fe200078e0025 */
[----:B------:R-:W-:Y:S03]  /*4210*/  @!P0 SHF.R.U32.HI R9, RZ, 0x10, R5 ;  /* 0x00000010ff098819 */ /* 0x000fe60000011605 */
[----:B------:R-:W-:Y:S02]  /*4220*/  @!P0 HADD2.F32 R5, -RZ, R8.H0_H0 ;  /* 0x20000008ff058230 */ /* 0x000fe40000004100 */
[----:B------:R-:W-:Y:S02]  /*4230*/  @!P0 HADD2.F32 R8, -RZ, R4.H1_H1 ;  /* 0x30000004ff088230 */ /* 0x000fe40000004100 */
[----:B------:R-:W-:Y:S02]  /*4240*/  @!P0 HADD2.F32 R30, -RZ, R30.H0_H0 ;  /* 0x2000001eff1e8230 */ /* 0x000fe40000004100 */
[----:B------:R-:W-:Y:S01]  /*4250*/  @!P0 HADD2.F32 R4, -RZ, R4.H0_H0 ;  /* 0x20000004ff048230 */ /* 0x000fe20000004100 */
[-C--:B------:R-:W-:Y:S01]  /*4260*/  @!P0 FMUL.FTZ R32, R8, R5.reuse ;  /* 0x0000000508208220 */ /* 0x080fe20000410000 */
[----:B------:R-:W-:Y:S03]  /*4270*/  @!P0 HADD2.F32 R9, -RZ, R9.H0_H0 ;  /* 0x20000009ff098230 */ /* 0x000fe60000004100 */
[CC--:B------:R-:W-:Y:S02]  /*4280*/  @!P0 FFMA.FTZ R36, R4.reuse, R30.reuse, -R32 ;  /* 0x0000001e04248223 */ /* 0x0c0fe40000010820 */
[----:B------:R-:W-:Y:S01]  /*4290*/  @!P0 FMUL.FTZ R4, R4, R5 ;  /* 0x0000000504048220 */ /* 0x000fe20000410000 */
[----:B------:R-:W-:Y:S03]  /*42a0*/  @!P0 MOV R5, R15 ;  /* 0x0000000f00058202 */ /* 0x000fe60000000f00 */
[----:B------:R-:W-:Y:S01]  /*42b0*/  @!P0 FFMA.FTZ R4, R8, R30, R4 ;  /* 0x0000001e08048223 */ /* 0x000fe20000010004 */
[----:B------:R-:W-:Y:S01]  /*42c0*/  @!P0 SHF.R.U32.HI R30, RZ, 0x10, R37 ;  /* 0x00000010ff1e8819 */ /* 0x000fe20000011625 */
[--C-:B------:R-:W-:Y:S02]  /*42d0*/  @!P0 HADD2.F32 R8, -RZ, R5.reuse.H1_H1 ;  /* 0x30000005ff088230 */ /* 0x100fe40000004100 */
[----:B------:R-:W-:Y:S02]  /*42e0*/  @!P0 HADD2.F32 R5, -RZ, R5.H0_H0 ;  /* 0x20000005ff058230 */ /* 0x000fe40000004100 */
[----:B------:R-:W-:Y:S01]  /*42f0*/  @!P0 HADD2.F32 R30, -RZ, R30.H0_H0 ;  /* 0x2000001eff1e8230 */ /* 0x000fe20000004100 */
[-C--:B------:R-:W-:Y:S04]  /*4300*/  @!P0 FMUL.FTZ R32, R8, R9.reuse ;  /* 0x0000000908208220 */ /* 0x080fe80000410000 */
[C---:B------:R-:W-:Y:S01]  /*4310*/  @!P0 FFMA.FTZ R35, R5.reuse, R30, -R32 ;  /* 0x0000001e05238223 */ /* 0x040fe20000010820 */
[----:B------:R-:W-:Y:S01]  /*4320*/  @!P0 F2FP.PACK_AB R32, R2, R56 ;  /* 0x000000380220823e */ /* 0x000fe200000000ff */
[----:B------:R-:W-:Y:S03]  /*4330*/  @!P0 FMUL.FTZ R5, R5, R9 ;  /* 0x0000000905058220 */ /* 0x000fe60000410000 */
[----:B------:R-:W-:Y:S01]  /*4340*/  @!P0 MOV R12, R32 ;  /* 0x00000020000c8202 */ /* 0x000fe20000000f00 */
[----:B------:R-:W-:Y:S01]  /*4350*/  @!P0 FFMA.FTZ R5, R8, R30, R5 ;  /* 0x0000001e08058223 */ /* 0x000fe20000010005 */
[----:B------:R-:W-:Y:S02]  /*4360*/  @!P0 F2FP.PACK_AB R30, R3, R53 ;  /* 0x00000035031e823e */ /* 0x000fe400000000ff */
[----:B----4-:R-:W-:Y:S02]  /*4370*/  LEA R8, P1, R104, R54, 0x1 ;  /* 0x0000003668087211 */ /* 0x010fe400078208ff */
[----:B------:R-:W-:Y:S01]  /*4380*/  @!P0 F2FP.PACK_AB R3, R4, R36 ;  /* 0x000000240403823e */ /* 0x000fe200000000ff */
[----:B------:R-:W-:Y:S01]  /*4390*/  @!P0 IMAD.MOV.U32 R13, RZ, RZ, R30 ;  /* 0x000000ffff0d8224 */ /* 0x000fe200078e001e */
[----:B------:R-:W-:Y:S02]  /*43a0*/  @!P0 F2FP.PACK_AB R2, R5, R35 ;  /* 0x000000230502823e */ /* 0x000fe400000000ff */
[----:B---3--:R-:W-:Y:S02]  /*43b0*/  LEA.HI.X R9, R104, R55, R105, 0x1, P1 ;  /* 0x0000003768097211 */ /* 0x008fe400008f0c69 */
[----:B------:R-:W-:Y:S02]  /*43c0*/  @!P0 MOV R14, R3 ;  /* 0x00000003000e8202 */ /* 0x000fe40000000f00 */
[----:B------:R-:W-:Y:S05]  /*43d0*/  @!P0 MOV R15, R2 ;  /* 0x00000002000f8202 */ /* 0x000fea0000000f00 */
[----:B------:R1:W-:Y:S02]  /*43e0*/  ST.E.128 [R8.64], R12 ;  /* 0x0000000c08007985 */ /* 0x0003e4000c101d08 */
.L_x_2849:
[----:B------:R-:W-:Y:S05]  /*43f0*/  BSYNC B0 ;  /* 0x0000000000007941 */ /* 0x000fea0003800000 */
.L_x_2848:
[----:B------:R-:W-:Y:S01]  /*4400*/  ISETP.GE.AND P0, PT, R109, c[0x0][0x1d4], PT ;  /* 0x000075006d007a0c */ /* 0x000fe20003f06270 */
[----:B------:R-:W-:Y:S01]  /*4410*/  @!UPT UIADD3 URZ, URZ, URZ, URZ ;  /* 0x0000003f3f3ff290 */ /* 0x000fe2000fffe03f */
[----:B------:R-:W-:Y:S11]  /*4420*/  BSSY B0, `(.L_x_2850) ;  /* 0x0000039000007945 */ /* 0x000ff60003800000 */
[----:B------:R-:W-:-:S05]  /*4430*/  @P0 BRA `(.L_x_2851) ;  /* 0x0000037000000947 */ /* 0x000fca0003800000 */
[----:B-1----:R-:W1:Y:S01]  /*4440*/  LDS.128 R12, [R71+0xc000] ;  /* 0x00c00000470c7984 */ /* 0x002e620000000c00 */
        /* <DEDUP_REMOVED lines=27> */
[----:B------:R-:W-:Y:S01]  /*4600*/  @!P0 HADD2.F32 R7, -RZ, R6.H0_H0 ;  /* 0x20000006ff078230 */ /* 0x000fe20000004100 */
[-C--:B------:R-:W-:Y:S01]  /*4610*/  @!P0 FFMA.FTZ R40, R4, R30.reuse, -R32 ;  /* 0x0000001e04288223 */ /* 0x080fe20000010820 */
[----:B------:R-:W-:Y:S01]  /*4620*/  @!P0 HADD2.F32 R4, -RZ, R24.H1_H1 ;  /* 0x30000018ff048230 */ /* 0x000fe20000004100 */
[----:B------:R-:W-:Y:S01]  /*4630*/  @!P0 FFMA.FTZ R3, R9, R30, R3 ;  /* 0x0000001e09038223 */ /* 0x000fe20000010003 */
[----:B------:R-:W-:Y:S01]  /*4640*/  @!P0 F2FP.PACK_AB R9, R2, R41 ;  /* 0x000000290209823e */ /* 0x000fe200000000ff */
[----:B------:R-:W-:Y:S02]  /*4650*/  @!P0 HADD2.F32 R24, -RZ, R6.H1_H1 ;  /* 0x30000006ff188230 */ /* 0x000fe40000004100 */
[--C-:B------:R-:W-:Y:S01]  /*4660*/  @!P0 HADD2.F32 R6, -RZ, R5.reuse.H0_H0 ;  /* 0x20000005ff068230 */ /* 0x100fe20000004100 */
[----:B------:R-:W-:Y:S01]  /*4670*/  @!P0 MOV R12, R9 ;  /* 0x00000009000c8202 */ /* 0x000fe20000000f00 */
[----:B------:R-:W-:Y:S01]  /*4680*/  @!P0 HADD2.F32 R32, -RZ, R5.H1_H1 ;  /* 0x30000005ff208230 */ /* 0x000fe20000004100 */
[-C--:B------:R-:W-:Y:S02]  /*4690*/  @!P0 FMUL.FTZ R37, R24, R4.reuse ;  /* 0x0000000418258220 */ /* 0x080fe40000410000 */
[----:B------:R-:W-:Y:S02]  /*46a0*/  @!P0 FMUL.FTZ R4, R7, R4 ;  /* 0x0000000407048220 */ /* 0x000fe40000410000 */
[-C--:B------:R-:W-:Y:S02]  /*46b0*/  @!P0 FMUL.FTZ R5, R6, R8.reuse ;  /* 0x0000000806058220 */ /* 0x080fe40000410000 */
[----:B------:R-:W-:Y:S01]  /*46c0*/  @!P0 FMUL.FTZ R36, R32, R8 ;  /* 0x0000000820248220 */ /* 0x000fe20000410000 */
[----:B------:R-:W-:Y:S01]  /*46d0*/  @!P0 F2FP.PACK_AB R8, R3, R40 ;  /* 0x000000280308823e */ /* 0x000fe200000000ff */
[----:B------:R-:W-:Y:S02]  /*46e0*/  @!P0 FFMA.FTZ R4, R24, R31, R4 ;  /* 0x0000001f18048223 */ /* 0x000fe40000010004 */
[----:B------:R-:W-:Y:S02]  /*46f0*/  @!P0 FFMA.FTZ R36, R6, R35, -R36 ;  /* 0x0000002306248223 */ /* 0x000fe40000010824 */
[----:B------:R-:W-:Y:S01]  /*4700*/  @!P0 FFMA.FTZ R37, R7, R31, -R37 ;  /* 0x0000001f07258223 */ /* 0x000fe20000010825 */
[----:B------:R-:W-:Y:S01]  /*4710*/  SHF.L.U32 R7, R234, 0x3, RZ ;  /* 0x00000003ea077819 */ /* 0x000fe200000006ff */
[----:B------:R-:W-:Y:S02]  /*4720*/  @!P0 FFMA.FTZ R5, R32, R35, R5 ;  /* 0x0000002320058223 */ /* 0x000fe40000010005 */
[----:B------:R-:W-:Y:S01]  /*4730*/  @!P0 IMAD.MOV.U32 R13, RZ, RZ, R8 ;  /* 0x000000ffff0d8224 */ /* 0x000fe200078e0008 */
[----:B----4-:R-:W-:Y:S02]  /*4740*/  LEA R6, P1, R7, R54, 0x1 ;  /* 0x0000003607067211 */ /* 0x010fe400078208ff */
[----:B------:R-:W-:Y:S02]  /*4750*/  @!P0 F2FP.PACK_AB R3, R4, R37 ;  /* 0x000000250403823e */ /* 0x000fe400000000ff */
[----:B------:R-:W-:Y:S02]  /*4760*/  @!P0 F2FP.PACK_AB R2, R5, R36 ;  /* 0x000000240502823e */ /* 0x000fe400000000ff */
[----:B---3--:R-:W-:Y:S02]  /*4770*/  LEA.HI.X.SX32 R7, R7, R55, 0x1, P1 ;  /* 0x0000003707077211 */ /* 0x008fe400008f0eff */
[----:B------:R-:W-:Y:S02]  /*4780*/  @!P0 MOV R14, R3 ;  /* 0x00000003000e8202 */ /* 0x000fe40000000f00 */
[----:B------:R-:W-:Y:S05]  /*4790*/  @!P0 MOV R15, R2 ;  /* 0x00000002000f8202 */ /* 0x000fea0000000f00 */
[----:B------:R1:W-:Y:S02]  /*47a0*/  ST.E.128 [R6.64], R12 ;  /* 0x0000000c06007985 */ /* 0x0003e4000c101d08 */
.L_x_2851:
[----:B------:R-:W-:Y:S05]  /*47b0*/  BSYNC B0 ;  /* 0x0000000000007941 */ /* 0x000fea0003800000 */
.L_x_2850:
        /* <DEDUP_REMOVED lines=61> */
.L_x_2853:
[----:B------:R-:W-:Y:S05]  /*4b90*/  BSYNC B0 ;  /* 0x0000000000007941 */ /* 0x000fea0003800000 */
.L_x_2852:
        /* <DEDUP_REMOVED lines=58> */
.L_x_2855:
[----:B------:R-:W-:Y:S05]  /*4f40*/  BSYNC B0 ;  /* 0x0000000000007941 */ /* 0x000fea0003800000 */
.L_x_2854:
        /* <DEDUP_REMOVED lines=58> */
.L_x_2857:
[----:B------:R-:W-:Y:S05]  /*52f0*/  BSYNC B0 ;  /* 0x0000000000007941 */ /* 0x000fea0003800000 */
.L_x_2856:
        /* <DEDUP_REMOVED lines=58> */
.L_x_2844:
        /* <DEDUP_REMOVED lines=47> */
.L_x_2859:
[----:B------:R-:W-:Y:S05]  /*5990*/  BSYNC B0 ;  /* 0x0000000000007941 */ /* 0x000fea0003800000 */
.L_x_2858:
        /* <DEDUP_REMOVED lines=162> */
.L_x_2861:
[----:B------:R-:W-:Y:S05]  /*63c0*/  BSYNC B0 ;  /* 0x0000000000007941 */ /* 0x000fea0003800000 */
.L_x_2860:
        /* <DEDUP_REMOVED lines=54> */
[-C--:B------:R-:W-:Y:S01]  /*6730*/  @!P0 FMUL.FTZ R5, R18, R8.reuse ;  /* 0x0000000812058220 */ /* 0x080fe20000410000 */
[----:B------:R-:W-:Y:S03]  /*6740*/  @!P0 SHF.R.U32.HI R35, RZ, 0x10, R47 ;  /* 0x00000010ff238819 */ /* 0x000fe6000001162f */
[C---:B------:R-:W-:Y:S02]  /*6750*/  @!P0 FFMA.FTZ R20, R3.reuse, R19, -R5 ;  /* 0x0000001303148223 */ /* 0x040fe40000010805 */
[----:B------:R-:W-:Y:S01]  /*6760*/  @!P0 FMUL.FTZ R5, R3, R8 ;  /* 0x0000000803058220 */ /* 0x000fe20000410000 */
[----:B------:R-:W-:Y:S01]  /*6770*/  @!P0 HADD2.F32 R8, -RZ, R36.H0_H0 ;  /* 0x20000024ff088230 */ /* 0x000fe20000004100 */
[----:B------:R-:W-:Y:S01]  /*6780*/  @!P0 SHF.R.U64 R36, R46, 0x10, R47 ;  /* 0x000000102e248819 */ /* 0x000fe2000000122f */
[----:B------:R-:W-:Y:S01]  /*6790*/  @!P0 HADD2.F32 R3, -RZ, R6.H1_H1 ;  /* 0x30000006ff038230 */ /* 0x000fe20000004100 */
[----:B------:R-:W-:Y:S01]  /*67a0*/  @!P0 FMUL.FTZ R6, R9, R7 ;  /* 0x0000000709068220 */ /* 0x000fe20000410000 */
[----:B------:R-:W-:Y:S01]  /*67b0*/  @!P0 F2FP.PACK_AB R44, R20, R21 ;  /* 0x00000015142c823e */ /* 0x000fe200000000ff */
[----:B------:R-:W-:Y:S02]  /*67c0*/  @!P0 HADD2.F32 R21, -RZ, R57.H1_H1 ;  /* 0x30000039ff158230 */ /* 0x000fe40000004100 */
[CC--:B------:R-:W-:Y:S01]  /*67d0*/  @!P0 FFMA.FTZ R20, R3.reuse, R8.reuse, -R6 ;  /* 0x0000000803148223 */ /* 0x0c0fe20000010806 */
[----:B------:R-:W-:Y:S01]  /*67e0*/  @!P0 HADD2.F32 R6, -RZ, R30.H0_H0 ;  /* 0x2000001eff068230 */ /* 0x000fe20000004100 */
[----:B------:R-:W-:Y:S02]  /*67f0*/  @!P0 FMUL.FTZ R3, R3, R7 ;  /* 0x0000000703038220 */ /* 0x000fe40000410000 */
        /* <DEDUP_REMOVED lines=9> */
[--C-:B------:R-:W-:Y:S01]  /*6890*/  @!P0 SHF.R.U64 R18, R22, 0x10, R23.reuse ;  /* 0x0000001016128819 */ /* 0x100fe20000001217 */
[CC--:B------:R-:W-:Y:S01]  /*68a0*/  @!P0 FMUL.FTZ R19, R8.reuse, R6.reuse ;  /* 0x0000000608138220 */ /* 0x0c0fe20000410000 */
[----:B------:R-:W-:Y:S01]  /*68b0*/  @!P0 HADD2.F32 R7, -RZ, R16.H0_H0 ;  /* 0x20000010ff078230 */ /* 0x000fe20000004100 */
[----:B------:R-:W-:Y:S02]  /*68c0*/  @!P0 MOV R22, R43 ;  /* 0x0000002b00168202 */ /* 0x000fe40000000f00 */
[----:B------:R-:W-:Y:S02]  /*68d0*/  @!P0 SHF.R.U32.HI R17, RZ, 0x10, R23 ;  /* 0x00000010ff118819 */ /* 0x000fe40000011617 */
[C---:B------:R-:W-:Y:S01]  /*68e0*/  @!P0 FMUL.FTZ R6, R7.reuse, R6 ;  /* 0x0000000607068220 */ /* 0x040fe20000410000 */
[----:B------:R-:W-:Y:S01]  /*68f0*/  @!P0 HADD2.F32 R20, -RZ, R22.H0_H0 ;  /* 0x20000016ff148230 */ /* 0x000fe20000004100 */
[-C--:B------:R-:W-:Y:S01]  /*6900*/  @!P0 FFMA.FTZ R45, R7, R9.reuse, -R19 ;  /* 0x00000009072d8223 */ /* 0x080fe20000010813 */
[----:B------:R-:W-:Y:S01]  /*6910*/  @!P0 HADD2.F32 R7, -RZ, R30.H1_H1 ;  /* 0x3000001eff078230 */ /* 0x000fe20000004100 */
[----:B------:R-:W-:Y:S01]  /*6920*/  @!P0 FFMA.FTZ R6, R8, R9, R6 ;  /* 0x0000000908068223 */ /* 0x000fe20000010006 */
[----:B------:R-:W-:Y:S01]  /*6930*/  @!P0 HADD2.F32 R19, -RZ, R17.H0_H0 ;  /* 0x20000011ff138230 */ /* 0x000fe20000004100 */
[----:B------:R-:W-:Y:S01]  /*6940*/  @!P0 IMAD.MOV.U32 R9, RZ, RZ, R15 ;  /* 0x000000ffff098224 */ /* 0x000fe200078e000f */
[----:B------:R-:W-:Y:S01]  /*6950*/  @!P0 HADD2.F32 R22, -RZ, R22.H1_H1 ;  /* 0x30000016ff168230 */ /* 0x000fe20000004100 */
[----:B------:R-:W-:Y:S01]  /*6960*/  @!P0 FMUL.FTZ R23, R20, R7 ;  /* 0x0000000714178220 */ /* 0x000fe20000410000 */
[----:B------:R-:W-:Y:S01]  /*6970*/  @!P0 HADD2.F32 R17, -RZ, R18.H0_H0 ;  /* 0x20000012ff118230 */ /* 0x000fe20000004100 */
[----:B------:R-:W-:Y:S01]  /*6980*/  @!P0 F2FP.PACK_AB R4, R5, R4 ;  /* 0x000000040504823e */ /* 0x000fe200000000ff */
[----:B------:R-:W-:Y:S02]  /*6990*/  @!P0 HADD2.F32 R8, -RZ, R9.H0_H0 ;  /* 0x20000009ff088230 */ /* 0x000fe40000004100 */
[----:B------:R-:W-:Y:S02]  /*69a0*/  @!P0 HADD2.F32 R18, -RZ, R29.H1_H1 ;  /* 0x3000001dff128230 */ /* 0x000fe40000004100 */
[----:B------:R-:W-:Y:S02]  /*69b0*/  @!P0 IMAD.MOV.U32 R41, RZ, RZ, R4 ;  /* 0x000000ffff298224 */ /* 0x000fe400078e0004 */
[C---:B------:R-:W-:Y:S01]  /*69c0*/  @!P0 FFMA.FTZ R39, R8.reuse, R21, -R23 ;  /* 0x0000001508278223 */ /* 0x040fe20000010817 */
[----:B------:R-:W-:Y:S01]  /*69d0*/  @!P0 HADD2.F32 R23, -RZ, R35.H0_H0 ;  /* 0x20000023ff178230 */ /* 0x000fe20000004100 */
        /* <DEDUP_REMOVED lines=29> */
.L_x_2863:
[----:B------:R-:W-:Y:S05]  /*6bb0*/  BSYNC B0 ;  /* 0x0000000000007941 */ /* 0x000fea0003800000 */
.L_x_2862:
        /* <DEDUP_REMOVED lines=129> */
.L_x_2843:
[----:B-1----:R-:W-:Y:S01]  /*73d0*/  IMAD.WIDE.U32 R2, R72, c[0x0][0x1e0], RZ ;  /* 0x0000780048027a25 */ /* 0x002fe200078e00ff */
        /* <DEDUP_REMOVED lines=12> */
[----:B------:R-:W1:Y:S08]  /*74a0*/  SHFL.IDX PT, R2, R3, RZ, 0x1c1f ;  /* 0x001c1fff03027589 */ /* 0x000e7000000e0000 */
[----:B------:R2:W3:Y:S02]  /*74b0*/  SHFL.IDX PT, R3, R4, RZ, 0x1c1f ;  /* 0x001c1fff04037589 */ /* 0x0004e400000e0000 */
[----:B--2---:R-:W-:Y:S05]  /*74c0*/  IMAD.IADD R4, R76, 0x1, -R8 ;  /* 0x000000014c047824 */ /* 0x004fea00078e0a08 */
[----:B------:R-:W-:Y:S04]  /*74d0*/  IMNMX R73, R4, 0x40, PT ;  /* 0x0000004004497817 */ /* 0x000fe80003800200 */
[----:B------:R-:W-:Y:S11]  /*74e0*/  ISETP.GT.AND P0, PT, R73, R226, PT ;  /* 0x000000e24900720c */ /* 0x000ff60003f04270 */
[----:B------:R-:W-:Y:S02]  /*74f0*/  @!UPT UIADD3 URZ, URZ, URZ, URZ ;  /* 0x0000003f3f3ff290 */ /* 0x000fe4000fffe03f */
[----:B------:R-:W-:-:S05]  /*7500*/  @!P0 BRA `(.L_x_2847) ;  /* 0x0000020000008947 */ /* 0x000fca0003800000 */
[----:B-1-3--:R-:W-:Y:S02]  /*7510*/  ISETP.GE.AND P1, PT, R104, c[0x0][0x1d4], PT ;  /* 0x0000750068007a0c */ /* 0x00afe40003f26270 */
[C---:B------:R-:W-:Y:S02]  /*7520*/  ISETP.GE.AND P3, PT, R223.reuse, c[0x0][0x1d4], PT ;  /* 0x00007500df007a0c */ /* 0x040fe40003f66270 */
[----:B------:R-:W-:Y:S09]  /*7530*/  ISETP.GE.AND P2, PT, R222, c[0x0][0x1d4], PT ;  /* 0x00007500de007a0c */ /* 0x000ff20003f46270 */
[----:B------:R-:W1:Y:S01]  /*7540*/  @!P1 LDS.128 R12, [R70+0xc000] ;  /* 0x00c00000460c9984 */ /* 0x000e620000000c00 */
        /* <DEDUP_REMOVED lines=28> */
.L_x_2847:
[----:B-1-3--:R-:W-:Y:S05]  /*7710*/  BSYNC B1 ;  /* 0x0000000000017941 */ /* 0x00afea0003800000 */
.L_x_2842:
[----:B------:R-:W-:Y:S01]  /*7720*/  ISETP.GT.AND P0, PT, R28, R33, PT ;  /* 0x000000211c00720c */ /* 0x000fe20003f04270 */
[----:B------:R-:W-:Y:S01]  /*7730*/  IMAD R8, R75, c[0x0][0x218], RZ ;  /* 0x000086004b087a24 */ /* 0x000fe200078e02ff */
[C---:B------:R-:W-:Y:S01]  /*7740*/  ISETP.GE.AND P1, PT, R38.reuse, 0x1, PT ;  /* 0x000000012600780c */ /* 0x040fe20003f26270 */
[----:B------:R-:W-:Y:S01]  /*7750*/  BSSY B0, `(.L_x_2864) ;  /* 0x000004a000007945 */ /* 0x000fe20003800000 */
[C---:B--2---:R-:W-:Y:S01]  /*7760*/  IADD3 R3, R38.reuse, 0x1, RZ ;  /* 0x0000000126037810 */ /* 0x044fe20007ffe0ff */
        /* <DEDUP_REMOVED lines=36> */
[----:B------:R2:W3:Y:S01]  /*79b0*/  SHFL.IDX PT, R5, R3, RZ, 0x1c1f ;  /* 0x001c1fff03057589 */ /* 0x0004e200000e0000 */
[----:B------:R-:W-:Y:S04]  /*79c0*/  DEPBAR.LE SB0, 0x2 ;  /* 0x000080800000791a */ /* 0x000fe80000000000 */
[----:B------:R-:W-:Y:S06]  /*79d0*/  BAR.SYNC.DEFER_BLOCKING 0x0 ;  /* 0x0000000000007b1d */ /* 0x000fec0000010000 */
[----:B------:R-:W-:-:S05]  /*79e0*/  @!P0 BRA `(.L_x_2865) ;  /* 0x0000020000008947 */ /* 0x000fca0003800000 */
[----:B-123--:R-:W-:Y:S02]  /*79f0*/  ISETP.GE.AND P1, PT, R104, c[0x0][0x1d4], PT ;  /* 0x0000750068007a0c */ /* 0x00efe40003f26270 */
[C---:B------:R-:W-:Y:S02]  /*7a00*/  ISETP.GE.AND P3, PT, R223.reuse, c[0x0][0x1d4], PT ;  /* 0x00007500df007a0c */ /* 0x040fe40003f66270 */
[----:B------:R-:W-:Y:S09]  /*7a10*/  ISETP.GE.AND P2, PT, R222, c[0x0][0x1d4], PT ;  /* 0x00007500de007a0c */ /* 0x000ff20003f46270 */
        /* <DEDUP_REMOVED lines=29> */
.L_x_2865:
[----:B-123--:R-:W-:Y:S05]  /*7bf0*/  BSYNC B0 ;  /* 0x0000000000007941 */ /* 0x00efea0003800000 */
.L_x_2864:
        /* <DEDUP_REMOVED lines=33> */
.L_x_2841:
[----:B------:R-:W2:Y:S01]  /*7e10*/  LDL R16, [R1+0x4] ;  /* 0x0000040001107983 */ /* 0x000ea20000100800 */
[----:B------:R-:W-:-:S05]  /*7e20*/  IMAD.MOV.U32 R0, RZ, RZ, c[0x0][0x2c4] ;  /* 0x0000b100ff007624 */ /* 0x000fca00078e00ff */
[----:B------:R-:W-:Y:S01]  /*7e30*/  ISETP.NE.AND P3, PT, R0, 0x1, PT ;  /* 0x000000010000780c */ /* 0x000fe20003f65270 */
[----:B------:R-:W-:Y:S01]  /*7e40*/  BSSY B0, `(.L_x_2867) ;  /* 0x0000028000007945 */ /* 0x000fe20003800000 */
[----:B--2---:R-:W-:-:S11]  /*7e50*/  IADD3 R0, R16, 0x7f, RZ ;  /* 0x0000007f10007810 */ /* 0x004fd60007ffe0ff */
[----:B-1----:R-:W-:-:S05]  /*7e60*/  @P3 IMAD.HI.U32 R2, R0, c[0x0][0x2c8], RZ ;  /* 0x0000b20000023a27 */ /* 0x002fca00078e00ff */
[----:B------:R-:W-:-:S05]  /*7e70*/  @P3 SHF.R.U32.HI R0, RZ, c[0x0][0x2cc], R2 ;  /* 0x0000b300ff003a19 */ /* 0x000fca0000011602 */
[----:B------:R-:W-:-:S05]  /*7e80*/  IMAD.IADD R0, R128, 0x1, R0 ;  /* 0x0000000180007824 */ /* 0x000fca00078e0200 */
[----:B------:R-:W-:-:S04]  /*7e90*/  SHF.R.S32.HI R2, RZ, 0x1f, R0 ;  /* 0x0000001fff027819 */ /* 0x000fc80000011400 */
[----:B------:R-:W-:-:S04]  /*7ea0*/  LEA.HI R0, R2, R0, RZ, 0x6 ;  /* 0x0000000002007211 */ /* 0x000fc800078f30ff */
[----:B------:R-:W-:-:S04]  /*7eb0*/  SHF.R.S32.HI R0, RZ, 0x6, R0 ;  /* 0x00000006ff007819 */ /* 0x000fc80000011400 */
[----:B------:R-:W-:-:S04]  /*7ec0*/  IMNMX R6, R127, R0, PT ;  /* 0x000000007f067217 */ /* 0x000fc80003800200 */
[----:B------:R-:W-:Y:S01]  /*7ed0*/  ISETP.GE.AND P0, PT, R6, 0x1, PT ;  /* 0x000000010600780c */ /* 0x000fe20003f06270 */
[----:B------:R-:W-:-:S12]  /*7ee0*/  IMAD.MOV.U32 R0, RZ, RZ, RZ ;  /* 0x000000ffff007224 */ /* 0x000fd800078e00ff */
        /* <DEDUP_REMOVED lines=29> */
.L_x_2868:
[----:B------:R-:W-:Y:S05]  /*80c0*/  BSYNC B0 ;  /* 0x0000000000007941 */ /* 0x000fea0003800000 */
.L_x_2867:
[----:B------:R-:W2:Y:S01]  /*80d0*/  LDL R2, [R1+0x30] ;  /* 0x0000300001027983 */ /* 0x000ea20000100800 */
[----:B------:R-:W-:Y:S01]  /*80e0*/  MOV R17, RZ ;  /* 0x000000ff00117202 */ /* 0x000fe20000000f00 */
[----:B------:R-:W-:Y:S01]  /*80f0*/  IMAD.MOV.U32 R22, RZ, RZ, RZ ;  /* 0x000000ffff167224 */ /* 0x000fe200078e00ff */
        /* <DEDUP_REMOVED lines=54> */
[----:B------:R-:W2:Y:S04]  /*8460*/  LDL R3, [R1+0x14] ;  /* 0x0000140001037983 */ /* 0x000ea80000100800 */
[----:B------:R-:W3:Y:S04]  /*8470*/  LDL R7, [R1+0x18] ;  /* 0x0000180001077983 */ /* 0x000ee80000100800 */
[----:B------:R-:W4:Y:S04]  /*8480*/  LDL R4, [R1+0x8] ;  /* 0x0000080001047983 */ /* 0x000f280000100800 */
[----:B------:R-:W4:Y:S04]  /*8490*/  LDL R5, [R1+0x28] ;  /* 0x0000280001057983 */ /* 0x000f280000100800 */
[----:B------:R-:W4:Y:S01]  /*84a0*/  LDL R8, [R1+0x1c] ;  /* 0x00001c0001087983 */ /* 0x000f220000100800 */
[----:B------:R-:W-:-:S04]  /*84b0*/  ISETP.NE.U32.AND P0, PT, RZ, c[0x0][0x340], PT ;  /* 0x0000d000ff007a0c */ /* 0x000fc80003f05070 */
[----:B------:R-:W-:Y:S02]  /*84c0*/  ISETP.NE.AND.EX P1, PT, RZ, c[0x0][0x344], PT, P0 ;  /* 0x0000d100ff007a0c */ /* 0x000fe40003f25300 */
[----:B------:R-:W-:-:S05]  /*84d0*/  SHF.R.S32.HI R0, RZ, 0x1f, R139 ;  /* 0x0000001fff007819 */ /* 0x000fca000001148b */
[----:B------:R-:W-:-:S04]  /*84e0*/  IMAD R0, R0, c[0x0][0x178], RZ ;  /* 0x00005e0000007a24 */ /* 0x000fc800078e02ff */
[----:B------:R-:W-:Y:S02]  /*84f0*/  IMAD R0, R139, c[0x0][0x17c], R0 ;  /* 0x00005f008b007a24 */ /* 0x000fe400078e0200 */
[----:B--2---:R-:W-:-:S04]  /*8500*/  @P1 IADD3 R2, P0, R3, c[0x0][0x340], RZ ;  /* 0x0000d00003021a10 */ /* 0x004fc80007f1e0ff */
[----:B---3--:R-:W-:-:S05]  /*8510*/  @P1 IADD3.X R3, R7, c[0x0][0x344], RZ, P0, !PT ;  /* 0x0000d10007031a10 */ /* 0x008fca00007fe4ff */
[----:B------:R1:W5:Y:S01]  /*8520*/  @P1 LDG.E R14, [R2.64] ;  /* 0x00000008020e1981 */ /* 0x000362000c1e1900 */
[----:B------:R-:W-:Y:S02]  /*8530*/  ISETP.NE.U32.AND P0, PT, RZ, c[0x0][0x348], PT ;  /* 0x0000d200ff007a0c */ /* 0x000fe40003f05070 */
[----:B----4-:R-:W-:Y:S01]  /*8540*/  LOP3.LUT R15, R4, 0xffff, RZ, 0xc0, !PT ;  /* 0x0000ffff040f7812 */ /* 0x010fe200078ec0ff */
[----:B------:R-:W-:Y:S01]  /*8550*/  IMAD.IADD R4, R230, 0x1, R16 ;  /* 0x00000001e6047824 */ /* 0x000fe200078e0210 */
[----:B------:R-:W-:Y:S02]  /*8560*/  ISETP.NE.AND.EX P0, PT, RZ, c[0x0][0x34c], PT, P0 ;  /* 0x0000d300ff007a0c */ /* 0x000fe40003f05300 */
[----:B------:R-:W-:Y:S01]  /*8570*/  ISETP.GE.AND P5, PT, R216, c[0x0][0x198], PT ;  /* 0x00006600d8007a0c */ /* 0x000fe20003fa6270 */
[----:B------:R-:W-:Y:S01]  /*8580*/  @P3 IMAD.HI.U32 R7, R4, c[0x0][0x2c8], RZ ;  /* 0x0000b20004073a27 */ /* 0x000fe200078e00ff */
[----:B------:R-:W-:Y:S02]  /*8590*/  SEL R6, R5, RZ, !P0 ;  /* 0x000000ff05067207 */ /* 0x000fe40004000000 */
[----:B------:R-:W-:-:S02]  /*85a0*/  SEL R5, R8, RZ, !P0 ;  /* 0x000000ff08057207 */ /* 0x000fc40004000000 */
        /* <DEDUP_REMOVED lines=8> */
[C---:B------:R-:W-:Y:S01]  /*8630*/  IMAD.WIDE.U32 R2, R15.reuse, c[0x0][0x1b8], R2 ;  /* 0x00006e000f027a25 */ /* 0x040fe200078e0002 */
[----:B------:R-:W-:Y:S02]  /*8640*/  ISETP.GE.AND P3, PT, R218, c[0x0][0x198], PT ;  /* 0x00006600da007a0c */ /* 0x000fe40003f66270 */
        /* <DEDUP_REMOVED lines=15> */
[----:B------:R-:W-:-:S03]  /*8740*/  IMAD.IADD R5, R250, 0x1, R16 ;  /* 0x00000001fa057824 */ /* 0x000fc600078e0210 */
[----:B------:R-:W-:-:S04]  /*8750*/  IADD3 R0, R3, R0, RZ ;  /* 0x0000000003007210 */ /* 0x000fc80007ffe0ff */
[----:B------:R-:W-:Y:S02]  /*8760*/  LEA.HI.X R12, R2, c[0x0][0x164], R0, 0x1, P0 ;  /* 0x00005900020c7a11 */ /* 0x000fe400000f0c00 */
[----:B------:R-:W-:Y:S01]  /*8770*/  @!P1 MOV R14, R8 ;  /* 0x00000008000e9202 */ /* 0x000fe20000000f00 */
[----:B------:R-:W-:Y:S05]  /*8780*/  BRA.DIV ~URZ, `(.L_x_2870) ;  /* 0x000165c27f007947 */ /* 0x000fea000b800000 */
[----:B------:R1:W2:Y:S02]  /*8790*/  SHFL.IDX PT, R4, R12, RZ, 0x181f ;  /* 0x00181fff0c047589 */ /* 0x0002a400000e0000 */
.L_x_3032:
[----:B------:R-:W-:Y:S05]  /*87a0*/  BRA.DIV ~URZ, `(.L_x_2871) ;  /* 0x000166127f007947 */ /* 0x000fea000b800000 */
[----:B------:R3:W4:Y:S02]  /*87b0*/  SHFL.IDX PT, R0, R13, RZ, 0x181f ;  /* 0x00181fff0d007589 */ /* 0x00072400000e0000 */
.L_x_3033:
        /* <DEDUP_REMOVED lines=16> */
.L_x_2873:
[----:B------:R-:W-:Y:S05]  /*88c0*/  BSYNC B0 ;  /* 0x0000000000007941 */ /* 0x000fea0003800000 */
.L_x_2872:
[----:B------:R-:W-:Y:S05]  /*88d0*/  BRA.DIV ~URZ, `(.L_x_2874) ;  /* 0x000165527f007947 */ /* 0x000fea000b800000 */
[----:B--2---:R2:W1:Y:S04]  /*88e0*/  SHFL.IDX PT, R4, R12, 0x1, 0x181f ;  /* 0x00381f000c047f89 */ /* 0x00446800000e0000 */
[----:B----4-:R2:W4:Y:S02]  /*88f0*/  SHFL.IDX PT, R0, R13, 0x1, 0x181f ;  /* 0x00381f000d007f89 */ /* 0x01052400000e0000 */
.L_x_3034:
        /* <DEDUP_REMOVED lines=16> */
.L_x_2876:
[----:B------:R-:W-:Y:S05]  /*8a00*/  BSYNC B0 ;  /* 0x0000000000007941 */ /* 0x000fea0003800000 */
.L_x_2875:
[----:B------:R-:W-:Y:S05]  /*8a10*/  BRA.DIV ~URZ, `(.L_x_2877) ;  /* 0x000164e27f007947 */ /* 0x000fea000b800000 */
[----:B-1----:R1:W2:Y:S02]  /*8a20*/  SHFL.IDX PT, R4, R12, 0x2, 0x181f ;  /* 0x00581f000c047f89 */ /* 0x0022a400000e0000 */
.L_x_3035:
[----:B------:R-:W-:Y:S05]  /*8a30*/  BRA.DIV ~URZ, `(.L_x_2878) ;  /* 0x000165327f007947 */ /* 0x000fea000b800000 */
[----:B----4-:R4:W1:Y:S02]  /*8a40*/  SHFL.IDX PT, R0, R13, 0x2, 0x181f ;  /* 0x00581f000d007f89 */ /* 0x01086400000e0000 */
.L_x_3036:
        /* <DEDUP_REMOVED lines=16> */
.L_x_2880:
[----:B------:R-:W-:Y:S05]  /*8b50*/  BSYNC B0 ;  /* 0x0000000000007941 */ /* 0x000fea0003800000 */
.L_x_2879:
[----:B------:R-:W-:Y:S05]  /*8b60*/  BRA.DIV ~URZ, `(.L_x_2881) ;  /* 0x000164727f007947 */ /* 0x000fea000b800000 */
[----:B--2---:R2:W3:Y:S04]  /*8b70*/  SHFL.IDX PT, R4, R12, 0x3, 0x181f ;  /* 0x00781f000c047f89 */ /* 0x0044e800000e0000 */
[----:B-1----:R2:W1:Y:S02]  /*8b80*/  SHFL.IDX PT, R0, R13, 0x3, 0x181f ;  /* 0x00781f000d007f89 */ /* 0x00246400000e0000 */
.L_x_3037:
[----:B------:R-:W-:Y:S01]  /*8b90*/  IADD3 R2, R5, 0x60, RZ ;  /* 0x0000006005027810 */ /* 0x000fe20007ffe0ff */
[----:B-----5:R-:W-:-:S03]  /*8ba0*/  IMAD.WIDE.U32 R238, R14, c[0x0][0x2b0], RZ ;  /* 0x0000ac000eee7a25 */ /* 0x020fc600078e00ff */
[----:B------:R-:W-:-:S13]  /*8bb0*/  ISETP.GE.AND P0, PT, R2, R48, PT ;  /* 0x000000300200720c */ /* 0x000fda0003f06270 */
        /* <DEDUP_REMOVED lines=44> */
[----:B------:R-:W-:-:S04]  /*8e80*/  IMAD.WIDE.U32 R2, R197, c[0x0][0x1e0], RZ ;  /* 0x00007800c5027a25 */ /* 0x000fc800078e00ff */
[----:B------:R-:W-:Y:S02]  /*8e90*/  IMAD R99, R106, -0x40, R248 ;  /* 0xffffffc06a637824 */ /* 0x000fe400078e02f8 */
        /* <DEDUP_REMOVED lines=8> */
[----:B------:R-:W-:-:S04]  /*8f20*/  IMAD R0, R197, c[0x0][0x1e4], R0 ;  /* 0x00007900c5007a24 */ /* 0x000fc800078e0200 */
[----:B------:R-:W-:Y:S02]  /*8f30*/  IMAD.IADD R3, R3, 0x1, R0 ;  /* 0x0000000103037824 */ /* 0x000fe400078e0200 */
        /* <DEDUP_REMOVED lines=8> */
[----:B--2-4-:R-:W-:-:S03]  /*8fc0*/  IMAD R13, R191, c[0x0][0x21c], R7 ;  /* 0x00008700bf0d7a24 */ /* 0x014fc600078e0207 */
[----:B------:R-:W-:Y:S01]  /*8fd0*/  IADD3.X R2, R235, R3, R5, P0, !PT ;  /* 0x00000003eb027210 */ /* 0x000fe200007fe405 */
[----:B------:R-:W-:Y:S01]  /*8fe0*/  IMAD R5, R197, c[0x0][0x20c], R4 ;  /* 0x00008300c5057a24 */ /* 0x000fe200078e0204 */
[----:B------:R-:W-:-:S04]  /*8ff0*/  LEA R6, P0, R0, c[0x0][0x1c8], 0x1 ;  /* 0x0000720000067a11 */ /* 0x000fc800078008ff */
[----:B------:R-:W-:Y:S01]  /*9000*/  LEA.HI.X R12, R0, c[0x0][0x1cc], R2, 0x1, P0 ;  /* 0x00007300000c7a11 */ /* 0x000fe200000f0c02 */
[----:B------:R-:W-:Y:S01]  /*9010*/  IMAD.WIDE.U32 R2, R197, c[0x0][0x208], RZ ;  /* 0x00008200c5027a25 */ /* 0x000fe200078e00ff */
[----:B------:R-:W1:Y:S01]  /*9020*/  SHFL.IDX PT, R0, R6, RZ, 0x181f ;  /* 0x00181fff06007589 */ /* 0x000e6200000e0000 */
[C---:B------:R-:W-:Y:S02]  /*9030*/  @P1 ISETP.GE.AND P0, PT, R216.reuse, c[0x0][0x1d4], PT ;  /* 0x00007500d8001a0c */ /* 0x040fe40003f06270 */
[----:B------:R-:W-:Y:S01]  /*9040*/  IMAD.IADD R3, R3, 0x1, R5 ;  /* 0x0000000103037824 */ /* 0x000fe200078e0205 */
[----:B------:R-:W2:Y:S03]  /*9050*/  SHFL.IDX PT, R8, R12, RZ, 0x181f ;  /* 0x00181fff0c087589 */ /* 0x000ea600000e0000 */
[----:B------:R-:W-:Y:S01]  /*9060*/  IMAD.WIDE.U32 R2, R191, c[0x0][0x218], R2 ;  /* 0x00008600bf027a25 */ /* 0x000fe200078e0002 */
[----:B------:R3:W4:Y:S04]  /*9070*/  SHFL.IDX PT, R9, R6, 0x1, 0x181f ;  /* 0x00381f0006097f89 */ /* 0x00072800000e0000 */
[----:B------:R-:W5:Y:S01]  /*9080*/  SHFL.IDX PT, R12, R12, 0x1, 0x181f ;  /* 0x00381f000c0c7f89 */ /* 0x000f6200000e0000 */
[----:B-1----:R-:W-:-:S04]  /*9090*/  @P1 LEA R4, P2, R216, R0, 0x1 ;  /* 0x00000000d8041211 */ /* 0x002fc800078408ff */
[----:B--2---:R-:W-:-:S05]  /*90a0*/  @P1 LEA.HI.X R5, R216, R8, R217, 0x1, P2 ;  /* 0x00000008d8051211 */ /* 0x004fca00010f0cd9 */
[----:B------:R1:W-:Y:S01]  /*90b0*/  @P1 LDGSTS.E.BYPASS.LTC128B.128 [R144+0xc100], [R4.64], !P0 ;  /* 0x0c10000004901fae */ /* 0x0003e2000c101d48 */
[----:B---3--:R-:W-:-:S04]  /*90c0*/  @P1 LEA R6, P0, R215, R0, 0x1 ;  /* 0x00000000d7061211 */ /* 0x008fc800078008ff */
[----:B------:R-:W-:Y:S02]  /*90d0*/  @P1 LEA.HI.X R7, R215, R8, R229, 0x1, P0 ;  /* 0x00000008d7071211 */ /* 0x000fe400000f0ce5 */
[----:B------:R-:W-:-:S03]  /*90e0*/  ISETP.GE.AND P0, PT, R14, 0x21, PT ;  /* 0x000000210e00780c */ /* 0x000fc60003f06270 */
[----:B------:R4:W-:Y:S01]  /*90f0*/  @P1 LDGSTS.E.BYPASS.LTC128B.128 [R144+0xe100], [R6.64], !P5 ;  /* 0x0e10000006901fae */ /* 0x0009e2000e901d48 */
[----:B-1----:R-:W-:Y:S02]  /*9100*/  @P1 LEA R4, P3, R218, R0, 0x1 ;  /* 0x00000000da041211 */ /* 0x002fe400078608ff */
[----:B------:R-:W-:Y:S02]  /*9110*/  IADD3 R0, P2, R2, R240, RZ ;  /* 0x000000f002007210 */ /* 0x000fe40007f5e0ff */
[----:B------:R-:W-:Y:S02]  /*9120*/  @P1 LEA.HI.X R5, R218, R8, R228, 0x1, P3 ;  /* 0x00000008da051211 */ /* 0x000fe400018f0ce4 */
[----:B------:R-:W-:Y:S02]  /*9130*/  IADD3.X R2, R246, R3, R13, P2, !PT ;  /* 0x00000003f6027210 */ /* 0x000fe400017fe40d */
[----:B------:R-:W-:Y:S01]  /*9140*/  LEA R15, P2, R0, c[0x0][0x1f8], 0x1 ;  /* 0x00007e00000f7a11 */ /* 0x000fe200078408ff */
[----:B------:R1:W-:Y:S01]  /*9150*/  @P1 LDGSTS.E.BYPASS.LTC128B.128 [R144+0x10100], [R4.64], !P4 ;  /* 0x1010000004901fae */ /* 0x0003e2000e101d48 */
[----:B----4-:R-:W-:-:S02]  /*9160*/  @P0 LEA R6, P1, R216, R9, 0x1 ;  /* 0x00000009d8060211 */ /* 0x010fc400078208ff */
[----:B------:R-:W-:Y:S01]  /*9170*/  LEA.HI.X R17, R0, c[0x0][0x1fc], R2, 0x1, P2 ;  /* 0x00007f0000117a11 */ /* 0x000fe200010f0c02 */
[----:B------:R-:W2:Y:S01]  /*9180*/  SHFL.IDX PT, R8, R15, RZ, 0x181f ;  /* 0x00181fff0f087589 */ /* 0x000ea200000e0000 */
[C---:B------:R-:W-:Y:S02]  /*9190*/  @P0 ISETP.GE.AND P4, PT, R216.reuse, c[0x0][0x1d4], PT ;  /* 0x00007500d8000a0c */ /* 0x040fe40003f86270 */
[C---:B------:R-:W-:Y:S01]  /*91a0*/  @P0 ISETP.GE.AND P3, PT, R215.reuse, c[0x0][0x1d4], PT ;  /* 0x00007500d7000a0c */ /* 0x040fe20003f66270 */
[----:B------:R-:W3:Y:S01]  /*91b0*/  SHFL.IDX PT, R13, R17, RZ, 0x181f ;  /* 0x00181fff110d7589 */ /* 0x000ee200000e0000 */
[----:B-----5:R-:W-:Y:S02]  /*91c0*/  @P0 LEA.HI.X R7, R216, R12, R217, 0x1, P1 ;  /* 0x0000000cd8070211 */ /* 0x020fe400008f0cd9 */
[----:B------:R-:W-:Y:S01]  /*91d0*/  @P0 ISETP.GE.AND P2, PT, R218, c[0x0][0x1d4], PT ;  /* 0x00007500da000a0c */ /* 0x000fe20003f46270 */
[----:B------:R4:W5:Y:S06]  /*91e0*/  SHFL.IDX PT, R0, R15, 0x1, 0x181f ;  /* 0x00381f000f007f89 */ /* 0x00096c00000e0000 */
[----:B------:R5:W-:Y:S01]  /*91f0*/  @P0 LDGSTS.E.BYPASS.LTC128B.128 [R144+0xd100], [R6.64], !P4 ;  /* 0x0d10000006900fae */ /* 0x000be2000e101d48 */
[----:B------:R-:W-:-:S02]  /*9200*/  ISETP.GE.AND P4, PT, R215, c[0x0][0x1d4], PT ;  /* 0x00007500d7007a0c */ /* 0x000fc40003f86270 */
[----:B-1----:R-:W-:-:S04]  /*9210*/  @P0 LEA R4, P1, R215, R9, 0x1 ;  /* 0x00000009d7040211 */ /* 0x002fc800078208ff */
[-C--:B------:R-:W-:Y:S02]  /*9220*/  @P0 LEA.HI.X R5, R215, R12.reuse, R229, 0x1, P1 ;  /* 0x0000000cd7050211 */ /* 0x080fe400008f0ce5 */
[----:B------:R-:W-:Y:S01]  /*9230*/  @P0 LEA R2, P1, R218, R9, 0x1 ;  /* 0x00000009da020211 */ /* 0x000fe200078208ff */
[----:B----4-:R-:W-:Y:S02]  /*9240*/  IMAD.SHL.U32 R15, R216, 0x2, RZ ;  /* 0x00000002d80f7824 */ /* 0x010fe400078e00ff */
        /* <DEDUP_REMOVED lines=10> */
[----:B------:R-:W-:Y:S02]  /*92f0*/  ISETP.GT.AND P4, PT, R106, R225, PT ;  /* 0x000000e16a00720c */ /* 0x000fe40003f84270 */
[----:B--2---:R-:W-:Y:S01]  /*9300*/  IADD3 R4, P0, R8, R15, RZ ;  /* 0x0000000f08047210 */ /* 0x004fe20007f1e0ff */
[----:B-1----:R-:W-:-:S04]  /*9310*/  IMAD.SHL.U32 R17, R215, 0x2, RZ ;  /* 0x00000002d7117824 */ /* 0x002fc800078e00ff */
[----:B---3--:R-:W-:Y:S01]  /*9320*/  IMAD.X R5, R13, 0x1, R16, P0 ;  /* 0x000000010d057824 */ /* 0x008fe200000e0610 */
[----:B----4-:R-:W-:-:S04]  /*9330*/  IADD3 R2, P0, R8, R17, RZ ;  /* 0x0000001108027210 */ /* 0x010fc80007f1e0ff */
[----:B------:R1:W-:Y:S01]  /*9340*/  LDGSTS.E.BYPASS.LTC128B.128 [R144+0x100], [R4.64], !P2 ;  /* 0x0010000004907fae */ /* 0x0003e2000d101d48 */
[----:B------:R-:W-:Y:S01]  /*9350*/  ISETP.GE.AND P2, PT, R218, c[0x0][0x1d4], PT ;  /* 0x00007500da007a0c */ /* 0x000fe20003f46270 */
[----:B------:R-:W-:Y:S01]  /*9360*/  IMAD.X R3, R13, 0x1, R20, P0 ;  /* 0x000000010d037824 */ /* 0x000fe200000e0614 */
[----:B-----5:R-:W-:Y:S02]  /*9370*/  IADD3 R6, P0, R0, R15, RZ ;  /* 0x0000000f00067210 */ /* 0x020fe40007f1e0ff */
[----:B------:R-:W-:Y:S02]  /*9380*/  ISETP.LT.OR P5, PT, R14, 0x1, P2 ;  /* 0x000000010e00780c */ /* 0x000fe400017a1670 */
[----:B------:R2:W-:Y:S01]  /*9390*/  LDGSTS.E.BYPASS.LTC128B.128 [R144+0x2100], [R2.64], !P1 ;  /* 0x0210000002907fae */ /* 0x0005e2000c901d48 */
[----:B------:R-:W-:Y:S01]  /*93a0*/  IADD3 R8, P1, R8, R19, RZ ;  /* 0x0000001308087210 */ /* 0x000fe20007f3e0ff */
[----:B------:R-:W-:-:S04]  /*93b0*/  IMAD.X R7, R12, 0x1, R16, P0 ;  /* 0x000000010c077824 */ /* 0x000fc800000e0610 */
[----:B------:R-:W-:Y:S01]  /*93c0*/  IMAD.X R9, R13, 0x1, R18, P1 ;  /* 0x000000010d097824 */ /* 0x000fe200008e0612 */
[----:B------:R-:W-:-:S04]  /*93d0*/  ISETP.LT.OR P1, PT, R14, 0x21, P2 ;  /* 0x000000210e00780c */ /* 0x000fc80001721670 */
[----:B------:R3:W-:Y:S04]  /*93e0*/  LDGSTS.E.BYPASS.LTC128B.128 [R144+0x4100], [R8.64], !P5 ;  /* 0x0410000008907fae */ /* 0x0007e8000e901d48 */
[----:B------:R3:W-:Y:S01]  /*93f0*/  LDGSTS.E.BYPASS.LTC128B.128 [R144+0x1100], [R6.64], !P6 ;  /* 0x0110000006907fae */ /* 0x0007e2000f101d48 */
[----:B------:R-:W-:Y:S02]  /*9400*/  ISETP.GT.AND P6, PT, R230, 0x3f, PT ;  /* 0x0000003fe600780c */ /* 0x000fe40003fc4270 */
[----:B-1----:R-:W-:-:S05]  /*9410*/  IADD3 R4, P0, R0, R17, RZ ;  /* 0x0000001100047210 */ /* 0x002fca0007f1e0ff */
[----:B------:R-:W-:Y:S01]  /*9420*/  IMAD.X R5, R12, 0x1, R20, P0 ;  /* 0x000000010c057824 */ /* 0x000fe200000e0614 */
[----:B--2---:R-:W-:-:S04]  /*9430*/  IADD3 R2, P0, R0, R19, RZ ;  /* 0x0000001300027210 */ /* 0x004fc80007f1e0ff */
[----:B------:R3:W-:Y:S01]  /*9440*/  LDGSTS.E.BYPASS.LTC128B.128 [R144+0x3100], [R4.64], !P3 ;  /* 0x0310000004907fae */ /* 0x0007e2000d901d48 */
[----:B------:R-:W-:-:S05]  /*9450*/  IMAD.X R3, R12, 0x1, R18, P0 ;  /* 0x000000010c037824 */ /* 0x000fca00000e0612 */
[----:B------:R3:W-:Y:S04]  /*9460*/  LDGSTS.E.BYPASS.LTC128B.128 [R144+0x5100], [R2.64], !P1 ;  /* 0x0510000002907fae */ /* 0x0007e8000c901d48 */
[----:B------:R-:W0:Y:S01]  /*9470*/  LDGDEPBAR ;  /* 0x00000000000079af */ /* 0x000e220000000000 */
[----:B------:R-:W-:Y:S05]  /*9480*/  @!P4 BRA `(.L_x_2883) ;  /* 0x000004600000c947 */ /* 0x000fea0003800000 */
[----:B------:R-:W-:Y:S01]  /*9490*/  ISETP.NE.AND P2, PT, R21, 0x1, PT ;  /* 0x000000011500780c */ /* 0x000fe20003f45270 */
[----:B---3--:R-:W-:Y:S02]  /*94a0*/  IMAD R2, R106, 0x40, R247 ;  /* 0x000000406a027824 */ /* 0x008fe400078e02f7 */
        /* <DEDUP_REMOVED lines=27> */
.L_x_3038:
        /* <DEDUP_REMOVED lines=20> */
.L_x_3039:
        /* <DEDUP_REMOVED lines=21> */
.L_x_2883:
[----:B------:R-:W-:Y:S05]  /*98f0*/  BSYNC B0 ;  /* 0x0000000000007941 */ /* 0x000fea0003800000 */
.L_x_2882:
[----:B------:R-:W-:Y:S01]  /*9900*/  ISETP.LT.AND P0, PT, RZ, c[0x0][0x27c], PT ;  /* 0x00009f00ff007a0c */ /* 0x000fe20003f01270 */
[----:B------:R-:W0:Y:S01]  /*9910*/  LDGDEPBAR ;  /* 0x00000000000079af */ /* 0x000e220000000000 */
[----:B------:R-:W-:Y:S11]  /*9920*/  BSSY B2, `(.L_x_2886) ;  /* 0x00006b3000027945 */ /* 0x000ff60003800000 */
[----:B------:R-:W-:Y:S05]  /*9930*/  @P0 BRA `(.L_x_2887) ;  /* 0x0000002000000947 */ /* 0x000fea0003800000 */
[----:B------:R-:W-:-:S04]  /*9940*/  DEPBAR.LE SB0, 0x3 ;  /* 0x000080c00000791a */ /* 0x000fc80000000000 */
[----:B------:R-:W-:Y:S05]  /*9950*/  BRA `(.L_x_2888) ;  /* 0x00006af000007947 */ /* 0x000fea0003800000 */
.L_x_2887:
[----:B-1-3--:R-:W2:Y:S01]  /*9960*/  LDL R2, [R1+0x4] ;  /* 0x0000040001027983 */ /* 0x00aea20000100800 */
[----:B------:R-:W-:Y:S01]  /*9970*/  ULDC.U8 UR4, c[0x0][0x298] ;  /* 0x0000a60000047ab9 */ /* 0x000fe20000000000 */
[----:B------:R-:W-:Y:S01]  /*9980*/  SHF.R.S32.HI R0, RZ, 0x1f, R138 ;  /* 0x0000001fff007819 */ /* 0x000fe2000001148a */
[----:B------:R-:W-:Y:S01]  /*9990*/  IMAD.WIDE.U32 R4, R138, c[0x0][0x280], RZ ;  /* 0x0000a0008a047a25 */ /* 0x000fe200078e00ff */
[----:B------:R-:W-:Y:S02]  /*99a0*/  ISETP.NE.AND P0, PT, RZ, UR4, PT ;  /* 0x00000004ff007c0c */ /* 0x000fe4000bf05270 */
[----:B--2---:R-:W-:Y:S01]  /*99b0*/  IADD3 R35, R226, R2, RZ ;  /* 0x00000002e2237210 */ /* 0x004fe20007ffe0ff */
        /* <DEDUP_REMOVED lines=31> */
.L_x_3040:
[----:B------:R-:W-:Y:S05]  /*9bb0*/  BRA.DIV ~URZ, `(.L_x_2891) ;  /* 0x000158127f007947 */ /* 0x000fea000b800000 */
[----:B------:R3:W4:Y:S04]  /*9bc0*/  SHFL.IDX PT, R4, R43, RZ, 0x1c1f ;  /* 0x001c1fff2b047589 */ /* 0x00072800000e0000 */
[----:B------:R3:W1:Y:S04]  /*9bd0*/  SHFL.IDX PT, R12, R13, RZ, 0x1c1f ;  /* 0x001c1fff0d0c7589 */ /* 0x00066800000e0000 */
[----:B------:R3:W2:Y:S02]  /*9be0*/  SHFL.IDX PT, R0, R44, RZ, 0x1c1f ;  /* 0x001c1fff2c007589 */ /* 0x0006a400000e0000 */
.L_x_3041:
        /* <DEDUP_REMOVED lines=19> */
[----:B------:R-:W-:-:S02]  /*9d20*/  ISETP.GE.AND P0, PT, R149, c[0x0][0x27c], PT ;  /* 0x00009f0095007a0c */ /* 0x000fc40003f06270 */
[----:B------:R-:W-:Y:S01]  /*9d30*/  ISETP.GE.AND P1, PT, R146, c[0x0][0x27c], PT ;  /* 0x00009f0092007a0c */ /* 0x000fe20003f26270 */
[----:B------:R-:W2:Y:S04]  /*9d40*/  LDL R9, [R1+0x3c] ;  /* 0x00003c0001097983 */ /* 0x000ea80000100800 */
[----:B------:R-:W2:Y:S06]  /*9d50*/  LDL R32, [R1+0x38] ;  /* 0x0000380001207983 */ /* 0x000eac0000100800 */
[----:B------:R-:W-:-:S05]  /*9d60*/  @!P0 IMAD.SHL.U32 R2, R149, 0x2, RZ ;  /* 0x0000000295028824 */ /* 0x000fca00078e00ff */
[----:B------:R-:W-:Y:S01]  /*9d70*/  @!P0 IADD3 R6, P2, R4, R2, RZ ;  /* 0x0000000204068210 */ /* 0x000fe20007f5e0ff */
[----:B------:R-:W-:Y:S01]  /*9d80*/  CS2R R24, SRZ ;  /* 0x0000000000187805 */ /* 0x000fe2000001ff00 */
[----:B------:R-:W-:Y:S01]  /*9d90*/  CS2R R22, SRZ ;  /* 0x0000000000167805 */ /* 0x000fe2000001ff00 */
[----:B------:R-:W-:Y:S01]  /*9da0*/  @!P1 IMAD.SHL.U32 R8, R146, 0x2, RZ ;  /* 0x0000000292089824 */ /* 0x000fe200078e00ff */
        /* <DEDUP_REMOVED lines=12> */
[----:B-1----:R-:W-:-:S05]  /*9e70*/  @!P0 IMAD.X R3, R12, 0x1, R3, P2 ;  /* 0x000000010c038824 */ /* 0x002fca00010e0603 */
[----:B------:R4:W5:Y:S01]  /*9e80*/  @!P0 LD.E.64 R22, [R2.64] ;  /* 0x0000000802168980 */ /* 0x000962000c101b00 */
[----:B------:R-:W-:Y:S02]  /*9e90*/  ISETP.GE.AND P0, PT, R148, c[0x0][0x27c], PT ;  /* 0x00009f0094007a0c */ /* 0x000fe40003f06270 */
[----:B---3--:R-:W-:Y:S02]  /*9ea0*/  @!P1 IADD3 R6, P2, R4, R8, RZ ;  /* 0x0000000804069210 */ /* 0x008fe40007f5e0ff */
[----:B----4-:R-:W-:-:S05]  /*9eb0*/  @!P1 SHF.L.U64.HI R3, R146, 0x1, R15 ;  /* 0x0000000192039819 */ /* 0x010fca000001020f */
[----:B------:R-:W-:Y:S01]  /*9ec0*/  @!P1 IMAD.X R7, R5, 0x1, R3, P2 ;  /* 0x0000000105079824 */ /* 0x000fe200010e0603 */
[----:B------:R-:W-:-:S03]  /*9ed0*/  @!P1 IADD3 R2, P2, R0, R8, RZ ;  /* 0x0000000800029210 */ /* 0x000fc60007f5e0ff */
[----:B------:R-:W-:Y:S01]  /*9ee0*/  @!P0 IMAD.SHL.U32 R8, R148, 0x2, RZ ;  /* 0x0000000294088824 */ /* 0x000fe200078e00ff */
[----:B------:R1:W5:Y:S01]  /*9ef0*/  @!P1 LD.E.64 R26, [R6.64] ;  /* 0x00000008061a9980 */ /* 0x000362000c101b00 */
[----:B------:R-:W-:Y:S01]  /*9f00*/  @!P1 IMAD.X R3, R12, 0x1, R3, P2 ;  /* 0x000000010c039824 */ /* 0x000fe200010e0603 */
[----:B------:R-:W-:-:S04]  /*9f10*/  ISETP.GE.AND P2, PT, R145, c[0x0][0x27c], PT ;  /* 0x00009f0091007a0c */ /* 0x000fc80003f46270 */
[----:B------:R2:W5:Y:S01]  /*9f20*/  @!P1 LD.E.64 R28, [R2.64] ;  /* 0x00000008021c9980 */ /* 0x000562000c101b00 */
[----:B-1----:R-:W-:Y:S02]  /*9f30*/  @!P0 IADD3 R6, P1, R4, R8, RZ ;  /* 0x0000000804068210 */ /* 0x002fe40007f3e0ff */
[----:B--2---:R-:W-:-:S05]  /*9f40*/  @!P0 SHF.L.U64.HI R3, R148, 0x1, R14 ;  /* 0x0000000194038819 */ /* 0x004fca000001020e */
[----:B------:R-:W-:Y:S01]  /*9f50*/  @!P0 IMAD.X R7, R5, 0x1, R3, P1 ;  /* 0x0000000105078824 */ /* 0x000fe200008e0603 */
[----:B------:R-:W-:Y:S01]  /*9f60*/  @!P0 IADD3 R2, P1, R0, R8, RZ ;  /* 0x0000000800028210 */ /* 0x000fe20007f3e0ff */
[----:B------:R-:W-:-:S03]  /*9f70*/  @!P2 IMAD.SHL.U32 R8, R145, 0x2, RZ ;  /* 0x000000029108a824 */ /* 0x000fc600078e00ff */
[----:B------:R1:W5:Y:S01]  /*9f80*/  @!P0 LD.E.64 R30, [R6.64] ;  /* 0x00000008061e8980 */ /* 0x000362000c101b00 */
[----:B------:R-:W-:Y:S01]  /*9f90*/  @!P0 IMAD.X R3, R12, 0x1, R3, P1 ;  /* 0x000000010c038824 */ /* 0x000fe200008e0603 */
[----:B------:R-:W-:-:S04]  /*9fa0*/  ISETP.GE.AND P1, PT, R110, c[0x0][0x27c], PT ;  /* 0x00009f006e007a0c */ /* 0x000fc80003f26270 */
[----:B------:R2:W5:Y:S01]  /*9fb0*/  @!P0 LD.E.64 R36, [R2.64] ;  /* 0x0000000802248980 */ /* 0x000562000c101b00 */
[-C--:B------:R-:W-:Y:S02]  /*9fc0*/  @!P2 IADD3 R14, P0, R0, R8.reuse, RZ ;  /* 0x00000008000ea210 */ /* 0x080fe40007f1e0ff */
[----:B------:R-:W-:Y:S02]  /*9fd0*/  @!P2 IADD3 R16, P3, R4, R8, RZ ;  /* 0x000000080410a210 */ /* 0x000fe40007f7e0ff */
[----:B-1----:R-:W-:-:S05]  /*9fe0*/  @!P2 SHF.L.U64.HI R6, R145, 0x1, R9 ;  /* 0x000000019106a819 */ /* 0x002fca0000010209 */
[----:B------:R-:W-:Y:S01]  /*9ff0*/  @!P2 IMAD.X R15, R12, 0x1, R6, P0 ;  /* 0x000000010c0fa824 */ /* 0x000fe200000e0606 */
[----:B------:R-:W-:Y:S01]  /*a000*/  ISETP.GE.AND P0, PT, R147, c[0x0][0x27c], PT ;  /* 0x00009f0093007a0c */ /* 0x000fe20003f06270 */
[----:B--2---:R-:W-:Y:S02]  /*a010*/  @!P1 IMAD.MOV.U32 R2, RZ, RZ, R4 ;  /* 0x000000ffff029224 */ /* 0x004fe400078e0004 */
[----:B------:R-:W-:Y:S02]  /*a020*/  @!P1 IMAD.MOV.U32 R3, RZ, RZ, R5 ;  /* 0x000000ffff039224 */ /* 0x000fe400078e0005 */
[----:B------:R-:W-:Y:S02]  /*a030*/  @!P1 IMAD.MOV.U32 R18, RZ, RZ, R0 ;  /* 0x000000ffff129224 */ /* 0x000fe400078e0000 */
[----:B------:R-:W-:Y:S01]  /*a040*/  @!P1 IMAD.MOV.U32 R19, RZ, RZ, R12 ;  /* 0x000000ffff139224 */ /* 0x000fe200078e000c */
[----:B------:R-:W-:Y:S01]  /*a050*/  CS2R R8, SRZ ;  /* 0x0000000000087805 */ /* 0x000fe2000001ff00 */
[----:B------:R-:W-:Y:S01]  /*a060*/  @!P2 IMAD.X R17, R5, 0x1, R6, P3 ;  /* 0x000000010511a824 */ /* 0x000fe200018e0606 */
[----:B------:R1:W5:Y:S01]  /*a070*/  @!P2 LD.E.64 R40, [R14.64] ;  /* 0x000000080e28a980 */ /* 0x000362000c101b00 */
[----:B------:R-:W-:Y:S01]  /*a080*/  CS2R R6, SRZ ;  /* 0x0000000000067805 */ /* 0x000fe2000001ff00 */
[----:B------:R-:W-:-:S02]  /*a090*/  @!P1 IMAD.WIDE R20, R110, 0x2, R2 ;  /* 0x000000026e149825 */ /* 0x000fc400078e0202 */
[----:B------:R1:W5:Y:S02]  /*a0a0*/  @!P2 LD.E.64 R38, [R16.64] ;  /* 0x000000081026a980 */ /* 0x000364000c101b00 */
[----:B------:R-:W-:Y:S01]  /*a0b0*/  @!P1 IMAD.WIDE R18, R110, 0x2, R18 ;  /* 0x000000026e129825 */ /* 0x000fe200078e0212 */
[C---:B------:R-:W-:Y:S01]  /*a0c0*/  @!P0 SHF.L.U64.HI R3, R147.reuse, 0x1, R32 ;  /* 0x0000000193038819 */ /* 0x040fe20000010220 */
[----:B------:R1:W5:Y:S02]  /*a0d0*/  @!P1 LD.E.64 R8, [R20.64] ;  /* 0x0000000814089980 */ /* 0x000364000c101b00 */
[----:B------:R-:W-:Y:S02]  /*a0e0*/  @!P0 IMAD.SHL.U32 R2, R147, 0x2, RZ ;  /* 0x0000000293028824 */ /* 0x000fe400078e00ff */
[----:B------:R1:W5:Y:S03]  /*a0f0*/  @!P1 LD.E.64 R6, [R18.64] ;  /* 0x0000000812069980 */ /* 0x000366000c101b00 */
[----:B------:R-:W-:-:S05]  /*a100*/  @!P0 IADD3 R4, P1, R4, R2, RZ ;  /* 0x0000000204048210 */ /* 0x000fca0007f3e0ff */
[----:B------:R-:W-:Y:S01]  /*a110*/  @!P0 IMAD.X R5, R5, 0x1, R3, P1 ;  /* 0x0000000105058824 */ /* 0x000fe200008e0603 */
[----:B------:R-:W-:-:S04]  /*a120*/  @!P0 IADD3 R2, P1, R0, R2, RZ ;  /* 0x0000000200028210 */ /* 0x000fc80007f3e0ff */
[----:B------:R1:W5:Y:S01]  /*a130*/  @!P0 LD.E.64 R46, [R4.64] ;  /* 0x00000008042e8980 */ /* 0x000362000c101b00 */
[----:B------:R-:W-:-:S05]  /*a140*/  @!P0 IMAD.X R3, R12, 0x1, R3, P1 ;  /* 0x000000010c038824 */ /* 0x000fca00008e0603 */
[----:B------:R1:W5:Y:S03]  /*a150*/  @!P0 LD.E.64 R50, [R2.64] ;  /* 0x0000000802328980 */ /* 0x000366000c101b00 */
.L_x_2893:
[----:B------:R-:W-:Y:S05]  /*a160*/  BSYNC B0 ;  /* 0x0000000000007941 */ /* 0x000fea0003800000 */
.L_x_2892:
        /* <DEDUP_REMOVED lines=30> */
[----:B------:R-:W-:-:S02]  /*a350*/  PRMT R80, R80, 0x5410, R3 ;  /* 0x0000541050507816 */ /* 0x000fc40000000003 */
        /* <DEDUP_REMOVED lines=14> */
.L_x_3042:
[----:B------:R-:W-:Y:S01]  /*a440*/  IADD3 R2, R35, 0x40, RZ ;  /* 0x0000004023027810 */ /* 0x000fe20007ffe0ff */
[----:B------:R-:W-:Y:S01]  /*a450*/  BSSY B0, `(.L_x_2895) ;  /* 0x0000055000007945 */ /* 0x000fe20003800000 */
[----:B------:R-:W-:Y:S01]  /*a460*/  CS2R R62, SRZ ;  /* 0x00000000003e7805 */ /* 0x000fe2000001ff00 */
[----:B------:R-:W-:Y:S01]  /*a470*/  CS2R R56, SRZ ;  /* 0x0000000000387805 */ /* 0x000fe2000001ff00 */
[----:B------:R-:W-:Y:S01]  /*a480*/  ISETP.GE.AND P0, PT, R2, R48, PT ;  /* 0x000000300200720c */ /* 0x000fe20003f06270 */
[----:B------:R-:W-:Y:S01]  /*a490*/  CS2R R52, SRZ ;  /* 0x0000000000347805 */ /* 0x000fe2000001ff00 */
[----:B-1-3--:R-:W-:Y:S01]  /*a4a0*/  CS2R R42, SRZ ;  /* 0x00000000002a7805 */ /* 0x00afe2000001ff00 */
        /* <DEDUP_REMOVED lines=8> */
[----:B------:R-:W3:Y:S04]  /*a530*/  LDL R3, [R1+0x48] ;  /* 0x0000480001037983 */ /* 0x000ee80000100800 */
[----:B----4-:R-:W4:Y:S04]  /*a540*/  LDL R18, [R1+0x44] ;  /* 0x0000440001127983 */ /* 0x010f280000100800 */
[----:B--2---:R-:W2:Y:S01]  /*a550*/  LDL R17, [R1+0x40] ;  /* 0x0000400001117983 */ /* 0x004ea20000100800 */
[C---:B------:R-:W-:Y:S02]  /*a560*/  ISETP.GE.AND P0, PT, R149.reuse, c[0x0][0x27c], PT ;  /* 0x00009f0095007a0c */ /* 0x040fe40003f06270 */
        /* <DEDUP_REMOVED lines=21> */
[----:B------:R-:W-:-:S05]  /*a6c0*/  @!P0 IMAD.X R3, R12, 0x1, R3, P2 ;  /* 0x000000010c038824 */ /* 0x000fca00010e0603 */
[----:B------:R4:W5:Y:S01]  /*a6d0*/  @!P0 LD.E.64 R44, [R2.64] ;  /* 0x00000008022c8980 */ /* 0x000962000c101b00 */
[----:B------:R-:W-:Y:S02]  /*a6e0*/  ISETP.GE.AND P0, PT, R148, c[0x0][0x27c], PT ;  /* 0x00009f0094007a0c */ /* 0x000fe40003f06270 */
[----:B-1----:R-:W-:Y:S02]  /*a6f0*/  @!P1 IADD3 R14, P2, R4, R13, RZ ;  /* 0x0000000d040e9210 */ /* 0x002fe40007f5e0ff */
        /* <DEDUP_REMOVED lines=15> */
[----:B------:R-:W-:Y:S02]  /*a7f0*/  @!P2 SHF.L.U64.HI R13, R145, 0x1, R16 ;  /* 0x00000001910da819 */ /* 0x000fe40000010210 */
[----:B------:R-:W-:Y:S02]  /*a800*/  ISETP.GE.AND P1, PT, R110, c[0x0][0x27c], PT ;  /* 0x00009f006e007a0c */ /* 0x000fe40003f26270 */
[----:B------:R2:W5:Y:S01]  /*a810*/  @!P0 LD.E.64 R58, [R2.64] ;  /* 0x00000008023a8980 */ /* 0x000562000c101b00 */
[-C--:B------:R-:W-:Y:S02]  /*a820*/  @!P2 IADD3 R16, P3, R4, R18.reuse, RZ ;  /* 0x000000120410a210 */ /* 0x080fe40007f7e0ff */
[----:B-1----:R-:W-:-:S05]  /*a830*/  @!P2 IADD3 R14, P0, R0, R18, RZ ;  /* 0x00000012000ea210 */ /* 0x002fca0007f1e0ff */
[----:B------:R-:W-:Y:S01]  /*a840*/  @!P2 IMAD.X R15, R12, 0x1, R13, P0 ;  /* 0x000000010c0fa824 */ /* 0x000fe200000e060d */
[----:B------:R-:W-:Y:S02]  /*a850*/  ISETP.GE.AND P0, PT, R147, c[0x0][0x27c], PT ;  /* 0x00009f0093007a0c */ /* 0x000fe40003f06270 */
[----:B--2---:R-:W-:Y:S02]  /*a860*/  @!P1 IMAD.MOV.U32 R2, RZ, RZ, R4 ;  /* 0x000000ffff029224 */ /* 0x004fe400078e0004 */
[----:B------:R-:W-:Y:S02]  /*a870*/  @!P1 IMAD.MOV.U32 R3, RZ, RZ, R5 ;  /* 0x000000ffff039224 */ /* 0x000fe400078e0005 */
[----:B------:R-:W-:Y:S02]  /*a880*/  @!P1 IMAD.MOV.U32 R18, RZ, RZ, R0 ;  /* 0x000000ffff129224 */ /* 0x000fe400078e0000 */
[----:B------:R-:W-:Y:S02]  /*a890*/  @!P1 IMAD.MOV.U32 R19, RZ, RZ, R12 ;  /* 0x000000ffff139224 */ /* 0x000fe400078e000c */
[----:B------:R-:W-:-:S04]  /*a8a0*/  @!P1 IMAD.WIDE R20, R110, 0x2, R2 ;  /* 0x000000026e149825 */ /* 0x000fc800078e0202 */
[----:B------:R-:W-:Y:S01]  /*a8b0*/  @!P1 IMAD.WIDE R18, R110, 0x2, R18 ;  /* 0x000000026e129825 */ /* 0x000fe200078e0212 */
[----:B------:R1:W5:Y:S03]  /*a8c0*/  @!P1 LD.E.64 R32, [R20.64] ;  /* 0x0000000814209980 */ /* 0x000366000c101b00 */
[C---:B------:R-:W-:Y:S01]  /*a8d0*/  @!P0 IMAD.SHL.U32 R2, R147.reuse, 0x2, RZ ;  /* 0x0000000293028824 */ /* 0x040fe200078e00ff */
[----:B------:R1:W5:Y:S01]  /*a8e0*/  @!P1 LD.E.64 R34, [R18.64] ;  /* 0x0000000812229980 */ /* 0x000362000c101b00 */
[----:B------:R-:W-:-:S03]  /*a8f0*/  @!P0 SHF.L.U64.HI R3, R147, 0x1, R60 ;  /* 0x0000000193038819 */ /* 0x000fc6000001023c */
[----:B------:R-:W-:Y:S01]  /*a900*/  @!P0 IADD3 R4, P1, R4, R2, RZ ;  /* 0x0000000204048210 */ /* 0x000fe20007f3e0ff */
[----:B------:R-:W-:-:S04]  /*a910*/  @!P2 IMAD.X R17, R5, 0x1, R13, P3 ;  /* 0x000000010511a824 */ /* 0x000fc800018e060d */
[--C-:B------:R-:W-:Y:S01]  /*a920*/  @!P0 IMAD.X R5, R5, 0x1, R3.reuse, P1 ;  /* 0x0000000105058824 */ /* 0x100fe200008e0603 */
[----:B------:R-:W-:Y:S01]  /*a930*/  @!P0 IADD3 R2, P1, R0, R2, RZ ;  /* 0x0000000200028210 */ /* 0x000fe20007f3e0ff */
[----:B------:R-:W-:Y:S01]  /*a940*/  CS2R R60, SRZ ;  /* 0x00000000003c7805 */ /* 0x000fe2000001ff00 */
[----:B------:R1:W5:Y:S03]  /*a950*/  @!P2 LD.E.64 R62, [R16.64] ;  /* 0x00000008103ea980 */ /* 0x000366000c101b00 */
[----:B------:R-:W-:Y:S01]  /*a960*/  @!P0 IMAD.X R3, R12, 0x1, R3, P1 ;  /* 0x000000010c038824 */ /* 0x000fe200008e0603 */
[----:B------:R1:W5:Y:S04]  /*a970*/  @!P0 LD.E.64 R66, [R4.64] ;  /* 0x0000000804428980 */ /* 0x000368000c101b00 */
[----:B------:R1:W5:Y:S04]  /*a980*/  @!P2 LD.E.64 R60, [R14.64] ;  /* 0x000000080e3ca980 */ /* 0x000368000c101b00 */
[----:B------:R1:W5:Y:S02]  /*a990*/  @!P0 LD.E.64 R64, [R2.64] ;  /* 0x0000000802408980 */ /* 0x000364000c101b00 */
.L_x_2896:
[----:B------:R-:W-:Y:S05]  /*a9a0*/  BSYNC B0 ;  /* 0x0000000000007941 */ /* 0x000fea0003800000 */
.L_x_2895:
[----:B------:R-:W3:Y:S04]  /*a9b0*/  LDL R12, [R1+0x4] ;  /* 0x00000400010c7983 */ /* 0x000ee80000100800 */
[----:B-12---:R-:W2:Y:S01]  /*a9c0*/  LDL R5, [R1+0x10] ;  /* 0x0000100001057983 */ /* 0x006ea20000100800 */
[----:B----45:R-:W-:Y:S01]  /*a9d0*/  IMAD.MOV.U32 R4, RZ, RZ, R66 ;  /* 0x000000ffff047224 */ /* 0x030fe200078e0042 */
[----:B------:R-:W-:-:S04]  /*a9e0*/  DEPBAR.LE SB0, 0x3 ;  /* 0x000080c00000791a */ /* 0x000fc80000000000 */
        /* <DEDUP_REMOVED lines=9> */
[----:B------:R-:W-:-:S02]  /*aa80*/  IMAD.MOV.U32 R2, RZ, RZ, R52 ;  /* 0x000000ffff027224 */ /* 0x000fc400078e0034 */
        /* <DEDUP_REMOVED lines=19> */
[----:B------:R-:W-:Y:S02]  /*abc0*/  IMAD.MOV.U32 R2, RZ, RZ, R54 ;  /* 0x000000ffff027224 */ /* 0x000fe400078e0036 */
[----:B------:R-:W-:Y:S01]  /*abd0*/  IMAD.MOV.U32 R0, RZ, RZ, R55 ;  /* 0x000000ffff007224 */ /* 0x000fe200078e0037 */
[----:B------:R-:W-:Y:S01]  /*abe0*/  PRMT R85, R4, 0x5410, R3 ;  /* 0x0000541004557816 */ /* 0x000fe20000000003 */
[----:B------:R-:W-:-:S03]  /*abf0*/  IMAD.MOV.U32 R4, RZ, RZ, R45 ;  /* 0x000000ffff047224 */ /* 0x000fc600078e002d */
[----:B------:R-:W-:Y:S02]  /*ac00*/  PRMT R83, R2, 0x5410, R0 ;  /* 0x0000541002537816 */ /* 0x000fe40000000000 */
[----:B------:R-:W-:Y:S02]  /*ac10*/  LOP3.LUT R0, R232, 0x18, R104, 0xf8, !PT ;  /* 0x00000018e8007812 */ /* 0x000fe400078ef868 */
[----:B------:R-:W-:Y:S02]  /*ac20*/  MOV R2, R44 ;  /* 0x0000002c00027202 */ /* 0x000fe40000000f00 */
[----:B------:R-:W-:Y:S02]  /*ac30*/  LOP3.LUT R0, R151, R0, R150, 0xf6, !PT ;  /* 0x0000000097007212 */ /* 0x000fe400078ef696 */
[----:B------:R-:W-:Y:S01]  /*ac40*/  PRMT R79, R2, 0x7610, R79 ;  /* 0x00007610024f7816 */ /* 0x000fe2000000004f */
[----:B------:R-:W-:Y:S01]  /*ac50*/  IMAD.MOV.U32 R2, RZ, RZ, R34 ;  /* 0x000000ffff027224 */ /* 0x000fe200078e0022 */
[----:B------:R-:W-:Y:S01]  /*ac60*/  PRMT R80, R4, 0x7610, R80 ;  /* 0x0000761004507816 */ /* 0x000fe20000000050 */
[----:B------:R-:W-:-:S02]  /*ac70*/  IMAD.SHL.U32 R18, R0, 0x2, RZ ;  /* 0x0000000200127824 */ /* 0x000fc400078e00ff */
[----:B------:R-:W-:Y:S01]  /*ac80*/  IMAD.MOV.U32 R0, RZ, RZ, R35 ;  /* 0x000000ffff007224 */ /* 0x000fe200078e0023 */
[----:B------:R-:W-:Y:S02]  /*ac90*/  PRMT R75, R2, 0x7610, R75 ;  /* 0x00007610024b7816 */ /* 0x000fe4000000004b */
[----:B------:R-:W-:Y:S02]  /*aca0*/  IADD3 R20, R18, 0x18140, RZ ;  /* 0x0001814012147810 */ /* 0x000fe40007ffe0ff */
[----:B------:R-:W-:Y:S01]  /*acb0*/  PRMT R76, R0, 0x7610, R76 ;  /* 0x00007610004c7816 */ /* 0x000fe2000000004c */
[----:B------:R-:W-:Y:S01]  /*acc0*/  BAR.SYNC.DEFER_BLOCKING 0x0 ;  /* 0x0000000000007b1d */ /* 0x000fe20000010000 */
[----:B---3--:R-:W-:Y:S01]  /*acd0*/  IMAD.IADD R3, R48, 0x1, -R12 ;  /* 0x0000000130037824 */ /* 0x008fe200078e0a0c */
[----:B--2---:R-:W-:-:S04]  /*ace0*/  LOP3.LUT P0, RZ, R5, 0x4, RZ, 0xc0, !PT ;  /* 0x0000000405ff7812 */ /* 0x004fc8000780c0ff */
[----:B------:R-:W-:Y:S02]  /*acf0*/  IMNMX R48, R3, 0x80, PT ;  /* 0x0000008003307817 */ /* 0x000fe40003800200 */
[----:B------:R-:W-:Y:S02]  /*ad00*/  IADD3 R3, R18, 0x18100, RZ ;  /* 0x0001810012037810 */ /* 0x000fe40007ffe0ff */
[----:B------:R-:W-:-:S05]  /*ad10*/  ISETP.GE.AND P1, PT, R226, R48, PT ;  /* 0x00000030e200720c */ /* 0x000fca0003f26270 */
[----:B------:R-:W-:-:S08]  /*ad20*/  @P0 IADD3 R20, R3, -0x40, RZ ;  /* 0xffffffc003140810 */ /* 0x000fd00007ffe0ff */
        /* <DEDUP_REMOVED lines=8> */
[----:B------:R-:W-:Y:S01]  /*adb0*/  SHF.R.U32.HI R3, RZ, 0x10, R9 ;  /* 0x00000010ff037819 */ /* 0x000fe20000011609 */
[----:B------:R-:W-:-:S04]  /*adc0*/  HADD2.F32 R19, -RZ, R19.H0_H0 ;  /* 0x20000013ff137230 */ /* 0x000fc80000004100 */
        /* <DEDUP_REMOVED lines=10> */
[----:B------:R-:W-:Y:S01]  /*ae70*/  HADD2.F32 R5, -RZ, R13.H1_H1 ;  /* 0x3000000dff057230 */ /* 0x000fe20000004100 */
        /* <DEDUP_REMOVED lines=11> */
[----:B------:R-:W-:-:S02]  /*af30*/  FFMA.FTZ R15, R8, R3, -R15 ;  /* 0x00000003080f7223 */ /* 0x000fc4000001080f */
[-C--:B------:R-:W-:Y:S02]  /*af40*/  FMUL.FTZ R3, R4, R0.reuse ;  /* 0x0000000004037220 */ /* 0x080fe40000410000 */
        /* <DEDUP_REMOVED lines=12> */
.L_x_2900:
[----:B------:R-:W-:Y:S05]  /*b010*/  BSYNC B0 ;  /* 0x0000000000007941 */ /* 0x000fea0003800000 */
.L_x_2899:
[----:B------:R-:W-:Y:S01]  /*b020*/  ISETP.GE.AND P0, PT, R149, c[0x0][0x27c], PT ;  /* 0x00009f0095007a0c */ /* 0x000fe20003f06270 */
[----:B------:R-:W-:-:S12]  /*b030*/  BSSY B0, `(.L_x_2901) ;  /* 0x000002c000007945 */ /* 0x000fd80003800000 */
[----:B------:R-:W-:Y:S05]  /*b040*/  @P0 BRA `(.L_x_2902) ;  /* 0x000002a000000947 */ /* 0x000fea0003800000 */
[----:B-1----:R-:W1:Y:S01]  /*b050*/  LDS.128 R4, [R20] ;  /* 0x0000000014047984 */ /* 0x002e620000000c00 */
        /* <DEDUP_REMOVED lines=19> */
[-C--:B------:R-:W-:Y:S02]  /*b190*/  FMUL.FTZ R15, R8, R0.reuse ;  /* 0x00000000080f7220 */ /* 0x080fe40000410000 */
        /* <DEDUP_REMOVED lines=21> */
.L_x_2902:
[----:B------:R-:W-:Y:S05]  /*b2f0*/  BSYNC B0 ;  /* 0x0000000000007941 */ /* 0x000fea0003800000 */
.L_x_2901:
        /* <DEDUP_REMOVED lines=45> */
.L_x_2904:
[----:B------:R-:W-:Y:S05]  /*b5d0*/  BSYNC B0 ;  /* 0x0000000000007941 */ /* 0x000fea0003800000 */
.L_x_2903:
        /* <DEDUP_REMOVED lines=45> */
.L_x_2906:
[----:B------:R-:W-:Y:S05]  /*b8b0*/  BSYNC B0 ;  /* 0x0000000000007941 */ /* 0x000fea0003800000 */
.L_x_2905:
        /* <DEDUP_REMOVED lines=45> */
.L_x_2908:
[----:B------:R-:W-:Y:S05]  /*bb90*/  BSYNC B0 ;  /* 0x0000000000007941 */ /* 0x000fea0003800000 */
.L_x_2907:
        /* <DEDUP_REMOVED lines=44> */
.L_x_2898:
[----:B------:R-:W-:Y:S05]  /*be60*/  BSYNC B1 ;  /* 0x0000000000017941 */ /* 0x000fea0003800000 */
.L_x_2897:
        /* <DEDUP_REMOVED lines=48> */
.L_x_2910:
[----:B------:R-:W-:Y:S05]  /*c170*/  BSYNC B0 ;  /* 0x0000000000007941 */ /* 0x000fea0003800000 */
.L_x_2909:
        /* <DEDUP_REMOVED lines=45> */
.L_x_2912:
[----:B------:R-:W-:Y:S05]  /*c450*/  BSYNC B0 ;  /* 0x0000000000007941 */ /* 0x000fea0003800000 */
.L_x_2911:
        /* <DEDUP_REMOVED lines=45> */
.L_x_2914:
[----:B------:R-:W-:Y:S05]  /*c730*/  BSYNC B0 ;  /* 0x0000000000007941 */ /* 0x000fea0003800000 */
.L_x_2913:
        /* <DEDUP_REMOVED lines=45> */
.L_x_2916:
[----:B------:R-:W-:Y:S05]  /*ca10*/  BSYNC B0 ;  /* 0x0000000000007941 */ /* 0x000fea0003800000 */
.L_x_2915:
        /* <DEDUP_REMOVED lines=45> */
.L_x_2918:
[----:B------:R-:W-:Y:S05]  /*ccf0*/  BSYNC B0 ;  /* 0x0000000000007941 */ /* 0x000fea0003800000 */
.L_x_2917:
        /* <DEDUP_REMOVED lines=45> */
.L_x_2889:
        /* <DEDUP_REMOVED lines=22> */
.L_x_3043:
[----:B------:R-:W-:Y:S05]  /*d130*/  BRA.DIV ~URZ, `(.L_x_2920) ;  /* 0x000125c27f007947 */ /* 0x000fea000b800000 */
[----:B------:R3:W4:Y:S01]  /*d140*/  SHFL.IDX PT, R8, R23, RZ, 0x1c1f ;  /* 0x001c1fff17087589 */ /* 0x00072200000e0000 */
[----:B--2---:R-:W-:-:S03]  /*d150*/  MOV R9, R0 ;  /* 0x0000000000097202 */ /* 0x004fc60000000f00 */
[----:B------:R3:W2:Y:S04]  /*d160*/  SHFL.IDX PT, R20, R21, RZ, 0x1c1f ;  /* 0x001c1fff15147589 */ /* 0x0006a800000e0000 */
[----:B------:R3:W1:Y:S02]  /*d170*/  SHFL.IDX PT, R3, R24, RZ, 0x1c1f ;  /* 0x001c1fff18037589 */ /* 0x00066400000e0000 */
.L_x_3044:
        /* <DEDUP_REMOVED lines=32> */
[----:B--2---:R-:W-:Y:S01]  /*d380*/  @!P0 IMAD.X R17, R20, 0x1, R0, P3 ;  /* 0x0000000114118824 */ /* 0x004fe200018e0600 */
[----:B------:R-:W-:Y:S01]  /*d390*/  MOV R2, R3 ;  /* 0x0000000300027202 */ /* 0x000fe20000000f00 */
[----:B------:R-:W-:Y:S01]  /*d3a0*/  IMAD.MOV.U32 R3, RZ, RZ, R20 ;  /* 0x000000ffff037224 */ /* 0x000fe200078e0014 */
[----:B------:R1:W5:Y:S03]  /*d3b0*/  @!P2 LD.E.128 R36, [R12.64] ;  /* 0x000000080c24a980 */ /* 0x000366000c101d00 */
[----:B------:R-:W-:Y:S01]  /*d3c0*/  @!P2 IMAD.WIDE R6, R4, 0x2, R2 ;  /* 0x000000020406a825 */ /* 0x000fe200078e0202 */
[----:B------:R-:W-:Y:S01]  /*d3d0*/  CS2R R42, SRZ ;  /* 0x00000000002a7805 */ /* 0x000fe2000001ff00 */
[----:B------:R-:W-:Y:S01]  /*d3e0*/  CS2R R40, SRZ ;  /* 0x0000000000287805 */ /* 0x000fe2000001ff00 */
[----:B------:R-:W-:-:S02]  /*d3f0*/  CS2R R14, SRZ ;  /* 0x00000000000e7805 */ /* 0x000fc4000001ff00 */
[----:B------:R2:W5:Y:S01]  /*d400*/  @!P2 LD.E.128 R28, [R6.64] ;  /* 0x00000008061ca980 */ /* 0x000562000c101d00 */
[----:B------:R-:W-:-:S04]  /*d410*/  @!P1 IMAD.SHL.U32 R0, R233, 0x8, RZ ;  /* 0x00000008e9009824 */ /* 0x000fc800078e00ff */
[----:B------:R-:W-:-:S04]  /*d420*/  @!P1 IMAD.WIDE R4, R0, 0x2, R8 ;  /* 0x0000000200049825 */ /* 0x000fc800078e0208 */
[----:B------:R-:W-:Y:S01]  /*d430*/  @!P1 IMAD.WIDE R2, R0, 0x2, R2 ;  /* 0x0000000200029825 */ /* 0x000fe200078e0202 */
[----:B------:R4:W5:Y:S04]  /*d440*/  @!P1 LD.E.128 R44, [R4.64] ;  /* 0x00000008042c9980 */ /* 0x000968000c101d00 */
[----:B------:R3:W5:Y:S01]  /*d450*/  @!P1 LD.E.128 R40, [R2.64] ;  /* 0x0000000802289980 */ /* 0x000762000c101d00 */
[----:B-1----:R-:W-:-:S06]  /*d460*/  CS2R R12, SRZ ;  /* 0x00000000000c7805 */ /* 0x002fcc000001ff00 */
[----:B------:R3:W5:Y:S01]  /*d470*/  @!P0 LD.E.128 R12, [R18.64] ;  /* 0x00000008120c8980 */ /* 0x000762000c101d00 */
[----:B--2---:R-:W-:Y:S01]  /*d480*/  CS2R R6, SRZ ;  /* 0x0000000000067805 */ /* 0x004fe2000001ff00 */
[----:B----4-:R-:W-:-:S06]  /*d490*/  CS2R R4, SRZ ;  /* 0x0000000000047805 */ /* 0x010fcc000001ff00 */
[----:B------:R3:W5:Y:S02]  /*d4a0*/  @!P0 LD.E.128 R4, [R16.64] ;  /* 0x0000000810048980 */ /* 0x000764000c101d00 */
.L_x_2922:
[----:B------:R-:W-:Y:S05]  /*d4b0*/  BSYNC B0 ;  /* 0x0000000000007941 */ /* 0x000fea0003800000 */
.L_x_2921:
[----:B----45:R-:W-:Y:S02]  /*d4c0*/  IMAD.MOV.U32 R8, RZ, RZ, R46 ;  /* 0x000000ffff087224 */ /* 0x030fe400078e002e */
[----:B-1-3--:R-:W-:Y:S02]  /*d4d0*/  IMAD.MOV.U32 R3, RZ, RZ, R47 ;  /* 0x000000ffff037224 */ /* 0x00afe400078e002f */
        /* <DEDUP_REMOVED lines=38> */
[----:B------:R-:W-:Y:S02]  /*d740*/  PRMT R76, R76, 0x5410, R3 ;  /* 0x000054104c4c7816 */ /* 0x000fe40000000003 */
[----:B------:R-:W-:Y:S01]  /*d750*/  PRMT R49, R0, 0x7610, R49 ;  /* 0x0000761000317816 */ /* 0x000fe20000000031 */
[----:B------:R-:W-:Y:S05]  /*d760*/  BRA.DIV ~URZ, `(.L_x_2923) ;  /* 0x000120d27f007947 */ /* 0x000fea000b800000 */
[----:B------:R1:W3:Y:S04]  /*d770*/  SHFL.IDX PT, R9, R22, 0x1, 0x1c1f ;  /* 0x003c1f0016097f89 */ /* 0x0002e800000e0000 */
[----:B------:R1:W4:Y:S04]  /*d780*/  SHFL.IDX PT, R8, R23, 0x1, 0x1c1f ;  /* 0x003c1f0017087f89 */ /* 0x00032800000e0000 */
[----:B--2---:R1:W2:Y:S04]  /*d790*/  SHFL.IDX PT, R20, R21, 0x1, 0x1c1f ;  /* 0x003c1f0015147f89 */ /* 0x0042a800000e0000 */
[----:B------:R1:W1:Y:S02]  /*d7a0*/  SHFL.IDX PT, R2, R24, 0x1, 0x1c1f ;  /* 0x003c1f0018027f89 */ /* 0x00026400000e0000 */
.L_x_3045:
        /* <DEDUP_REMOVED lines=25> */
[-C--:B----4-:R-:W-:Y:S02]  /*d940*/  @!P0 IADD3 R18, P1, R8, R0.reuse, RZ ;  /* 0x0000000008128210 */ /* 0x090fe40007f3e0ff */
[----:B-1----:R-:W-:-:S03]  /*d950*/  @!P0 IADD3 R16, P3, R2, R0, RZ ;  /* 0x0000000002108210 */ /* 0x002fc60007f7e0ff */
[----:B---3--:R-:W-:Y:S01]  /*d960*/  @!P0 IMAD.X R19, R9, 0x1, R3, P1 ;  /* 0x0000000109138824 */ /* 0x008fe200008e0603 */
[----:B------:R-:W-:Y:S02]  /*d970*/  ISETP.GE.AND P1, PT, R108, c[0x0][0x27c], PT ;  /* 0x00009f006c007a0c */ /* 0x000fe40003f26270 */
[----:B--2---:R-:W-:Y:S01]  /*d980*/  @!P0 IADD3.X R17, R20, R3, RZ, P3, !PT ;  /* 0x0000000314118210 */ /* 0x004fe20001ffe4ff */
[----:B------:R-:W-:Y:S01]  /*d990*/  IMAD.MOV.U32 R3, RZ, RZ, R20 ;  /* 0x000000ffff037224 */ /* 0x000fe200078e0014 */
[----:B------:R-:W-:Y:S01]  /*d9a0*/  @!P2 SHF.L.U32 R20, R234, 0x3, RZ ;  /* 0x00000003ea14a819 */ /* 0x000fe200000006ff */
[----:B------:R-:W-:Y:S01]  /*d9b0*/  CS2R R70, SRZ ;  /* 0x0000000000467805 */ /* 0x000fe2000001ff00 */
[----:B------:R-:W-:Y:S01]  /*d9c0*/  CS2R R68, SRZ ;  /* 0x0000000000447805 */ /* 0x000fe2000001ff00 */
[----:B------:R-:W-:Y:S01]  /*d9d0*/  CS2R R54, SRZ ;  /* 0x0000000000367805 */ /* 0x000fe2000001ff00 */
[----:B------:R-:W-:Y:S01]  /*d9e0*/  CS2R R52, SRZ ;  /* 0x0000000000347805 */ /* 0x000fe2000001ff00 */
[----:B------:R-:W-:Y:S01]  /*d9f0*/  @!P2 IMAD.WIDE R22, R20, 0x2, R8 ;  /* 0x000000021416a825 */ /* 0x000fe200078e0208 */
[----:B------:R-:W-:-:S03]  /*da00*/  CS2R R58, SRZ ;  /* 0x00000000003a7805 */ /* 0x000fc6000001ff00 */
[----:B------:R-:W-:Y:S01]  /*da10*/  @!P1 IMAD.SHL.U32 R0, R233, 0x8, RZ ;  /* 0x00000008e9009824 */ /* 0x000fe200078e00ff */
[----:B------:R-:W-:Y:S01]  /*da20*/  CS2R R56, SRZ ;  /* 0x0000000000387805 */ /* 0x000fe2000001ff00 */
[----:B------:R-:W-:Y:S01]  /*da30*/  @!P2 IMAD.WIDE R20, R20, 0x2, R2 ;  /* 0x000000021414a825 */ /* 0x000fe200078e0202 */
[----:B------:R1:W5:Y:S03]  /*da40*/  @!P2 LD.E.128 R60, [R22.64] ;  /* 0x00000008163ca980 */ /* 0x000366000c101d00 */
[C---:B------:R-:W-:Y:S01]  /*da50*/  @!P1 IMAD.WIDE R8, R0.reuse, 0x2, R8 ;  /* 0x0000000200089825 */ /* 0x040fe200078e0208 */
[----:B------:R1:W5:Y:S03]  /*da60*/  @!P2 LD.E.128 R64, [R20.64] ;  /* 0x000000081440a980 */ /* 0x000366000c101d00 */
[----:B------:R-:W-:Y:S01]  /*da70*/  @!P1 IMAD.WIDE R2, R0, 0x2, R2 ;  /* 0x0000000200029825 */ /* 0x000fe200078e0202 */
[----:B------:R1:W5:Y:S04]  /*da80*/  @!P1 LD.E.128 R72, [R8.64] ;  /* 0x0000000808489980 */ /* 0x000368000c101d00 */
[----:B------:R1:W5:Y:S04]  /*da90*/  @!P1 LD.E.128 R68, [R2.64] ;  /* 0x0000000802449980 */ /* 0x000368000c101d00 */
[----:B------:R1:W5:Y:S04]  /*daa0*/  @!P0 LD.E.128 R52, [R18.64] ;  /* 0x0000000812348980 */ /* 0x000368000c101d00 */
[----:B------:R1:W5:Y:S02]  /*dab0*/  @!P0 LD.E.128 R56, [R16.64] ;  /* 0x0000000810388980 */ /* 0x000364000c101d00 */
.L_x_2925:
[----:B------:R-:W-:Y:S05]  /*dac0*/  BSYNC B0 ;  /* 0x0000000000007941 */ /* 0x000fea0003800000 */
.L_x_2924:
[----:B-1-3--:R-:W3:Y:S01]  /*dad0*/  LDL R9, [R1+0x4] ;  /* 0x0000040001097983 */ /* 0x00aee20000100800 */
[----:B-----5:R-:W-:Y:S01]  /*dae0*/  IMAD.MOV.U32 R0, RZ, RZ, R74 ;  /* 0x000000ffff007224 */ /* 0x020fe200078e004a */
[----:B------:R-:W-:-:S04]  /*daf0*/  DEPBAR.LE SB0, 0x3 ;  /* 0x000080c00000791a */ /* 0x000fc80000000000 */
[----:B----4-:R-:W-:Y:S01]  /*db00*/  IMAD.MOV.U32 R8, RZ, RZ, R75 ;  /* 0x000000ffff087224 */ /* 0x010fe200078e004b */
        /* <DEDUP_REMOVED lines=33> */
[----:B------:R-:W-:Y:S02]  /*dd20*/  IMAD.MOV.U32 R2, RZ, RZ, R64 ;  /* 0x000000ffff027224 */ /* 0x000fe400078e0040 */
        /* <DEDUP_REMOVED lines=9> */
[----:B------:R-:W-:Y:S01]  /*ddc0*/  BAR.SYNC.DEFER_BLOCKING 0x0 ;  /* 0x0000000000007b1d */ /* 0x000fe20000010000 */
[----:B---3--:R-:W-:-:S04]  /*ddd0*/  IADD3 R8, -R9, R48, RZ ;  /* 0x0000003009087210 */ /* 0x008fc80007ffe1ff */
[----:B------:R-:W-:Y:S01]  /*dde0*/  IMNMX R78, R8, 0x80, PT ;  /* 0x00000080084e7817 */ /* 0x000fe20003800200 */
[----:B------:R-:W-:-:S03]  /*ddf0*/  IMAD.MOV.U32 R8, RZ, RZ, R58 ;  /* 0x000000ffff087224 */ /* 0x000fc600078e003a */
[----:B------:R-:W-:Y:S02]  /*de00*/  ISETP.GE.AND P0, PT, R226, R78, PT ;  /* 0x0000004ee200720c */ /* 0x000fe40003f06270 */
[----:B------:R-:W-:-:S11]  /*de10*/  PRMT R88, R88, 0x5410, R8 ;  /* 0x0000541058587816 */ /* 0x000fd60000000008 */
[----:B------:R-:W-:Y:S05]  /*de20*/  @P0 BRA `(.L_x_2927) ;  /* 0x000012c000000947 */ /* 0x000fea0003800000 */
[----:B------:R-:W-:Y:S01]  /*de30*/  ISETP.GE.AND P0, PT, R104, c[0x0][0x27c], PT ;  /* 0x00009f0068007a0c */ /* 0x000fe20003f06270 */
[----:B------:R-:W-:-:S12]  /*de40*/  BSSY B0, `(.L_x_2928) ;  /* 0x0000064000007945 */ /* 0x000fd80003800000 */
[----:B------:R-:W-:Y:S05]  /*de50*/  @P0 BRA `(.L_x_2929) ;  /* 0x0000062000000947 */ /* 0x000fea0003800000 */
        /* <DEDUP_REMOVED lines=8> */
[----:B------:R-:W-:-:S02]  /*dee0*/  LOP3.LUT R3, R232, 0x38, R104, 0xf8, !PT ;  /* 0x00000038e8037812 */ /* 0x000fc400078ef868 */
[----:B------:R-:W-:Y:S02]  /*def0*/  LOP3.LUT R2, R2, R150, RZ, 0x3c, !PT ;  /* 0x0000009602027212 */ /* 0x000fe400078e3cff */
[----:B------:R-:W-:Y:S02]  /*df00*/  LOP3.LUT R0, R0, 0x7fffe000, RZ, 0xc0, !PT ;  /* 0x7fffe00000007812 */ /* 0x000fe400078ec0ff */
[----:B------:R-:W-:Y:S02]  /*df10*/  LOP3.LUT R3, R151, R3, R150, 0xf6, !PT ;  /* 0x0000000397037212 */ /* 0x000fe400078ef696 */
[----:B------:R-:W-:Y:S02]  /*df20*/  IADD3 R0, R2, R0, R151 ;  /* 0x0000000002007210 */ /* 0x000fe40007ffe097 */
[----:B------:R-:W-:Y:S02]  /*df30*/  SHF.L.U32 R19, R3, 0x1, RZ ;  /* 0x0000000103137819 */ /* 0x000fe400000006ff */
[----:B------:R-:W-:Y:S01]  /*df40*/  SHF.L.U32 R18, R0, 0x1, RZ ;  /* 0x0000000100127819 */ /* 0x000fe200000006ff */
[----:B------:R-:W-:Y:S01]  /*df50*/  HADD2.F32 R0, -RZ, R49.H0_H0 ;  /* 0x20000031ff007230 */ /* 0x000fe20000004100 */
[----:B------:R-:W-:Y:S01]  /*df60*/  SHF.R.U32.HI R3, RZ, 0x10, R5 ;  /* 0x00000010ff037819 */ /* 0x000fe20000011605 */
[----:B--2---:R-:W1:Y:S04]  /*df70*/  LDS.128 R20, [R19+0x18100] ;  /* 0x0181000013147984 */ /* 0x004e680000000c00 */
[----:B------:R-:W2:Y:S01]  /*df80*/  LDS.128 R24, [R18+0x18100] ;  /* 0x0181000012187984 */ /* 0x000ea20000000c00 */
[----:B-1----:R-:W-:-:S02]  /*df90*/  HADD2.F32 R16, -RZ, R21.H0_H0 ;  /* 0x20000015ff107230 */ /* 0x002fc40000004100 */
[----:B--2---:R-:W-:-:S03]  /*dfa0*/  HADD2.F32 R2, -RZ, R25.H0_H0 ;  /* 0x20000019ff027230 */ /* 0x004fc60000004100 */
[-C--:B------:R-:W-:Y:S02]  /*dfb0*/  FMUL.FTZ R8, R16, R0.reuse ;  /* 0x0000000010087220 */ /* 0x080fe40000410000 */
[C---:B------:R-:W-:Y:S01]  /*dfc0*/  FMUL.FTZ R17, R2.reuse, R0 ;  /* 0x0000000002117220 */ /* 0x040fe20000410000 */
[----:B------:R-:W-:Y:S01]  /*dfd0*/  HADD2.F32 R0, -RZ, R3.H0_H0 ;  /* 0x20000003ff007230 */ /* 0x000fe20000004100 */
[-C--:B------:R-:W-:Y:S01]  /*dfe0*/  FFMA.FTZ R50, R2, R9.reuse, R8 ;  /* 0x0000000902327223 */ /* 0x080fe20000010008 */
[----:B------:R-:W-:Y:S01]  /*dff0*/  SHF.R.U32.HI R2, RZ, 0x10, R13 ;  /* 0x00000010ff027819 */ /* 0x000fe2000001160d */
[----:B------:R-:W-:Y:S01]  /*e000*/  HADD2.F32 R8, -RZ, R21.H1_H1 ;  /* 0x30000015ff087230 */ /* 0x000fe20000004100 */
[----:B------:R-:W-:Y:S01]  /*e010*/  FFMA.FTZ R49, R16, R9, -R17 ;  /* 0x0000000910317223 */ /* 0x000fe20000010811 */
[----:B------:R-:W-:Y:S01]  /*e020*/  HADD2.F32 R3, -RZ, R25.H1_H1 ;  /* 0x30000019ff037230 */ /* 0x000fe20000004100 */
[----:B------:R-:W-:Y:S01]  /*e030*/  SHF.R.U64 R21, R12, 0x10, R13 ;  /* 0x000000100c157819 */ /* 0x000fe2000000120d */
[----:B------:R-:W-:Y:S01]  /*e040*/  HADD2.F32 R2, -RZ, R2.H0_H0 ;  /* 0x20000002ff027230 */ /* 0x000fe20000004100 */
[-C--:B------:R-:W-:Y:S01]  /*e050*/  FMUL.FTZ R9, R8, R0.reuse ;  /* 0x0000000008097220 */ /* 0x080fe20000410000 */
[----:B------:R-:W-:Y:S01]  /*e060*/  SHF.R.U64 R12, R4, 0x10, R5 ;  /* 0x00000010040c7819 */ /* 0x000fe20000001205 */
[C---:B------:R-:W-:Y:S01]  /*e070*/  FMUL.FTZ R0, R3.reuse, R0 ;  /* 0x0000000003007220 */ /* 0x040fe20000410000 */
[----:B------:R-:W-:Y:S01]  /*e080*/  SHF.R.U32.HI R5, RZ, 0x10, R7 ;  /* 0x00000010ff057819 */ /* 0x000fe20000011607 */
[-C--:B------:R-:W-:Y:S01]  /*e090*/  FFMA.FTZ R35, R3, R2.reuse, R9 ;  /* 0x0000000203237223 */ /* 0x080fe20000010009 */
[----:B------:R-:W-:Y:S01]  /*e0a0*/  HADD2.F32 R3, -RZ, R24.H0_H0 ;  /* 0x20000018ff037230 */ /* 0x000fe20000004100 */
[----:B------:R-:W-:Y:S01]  /*e0b0*/  FFMA.FTZ R48, R8, R2, -R0 ;  /* 0x0000000208307223 */ /* 0x000fe20000010800 */
[----:B------:R-:W-:Y:S01]  /*e0c0*/  HADD2.F32 R0, -RZ, R51.H0_H0 ;  /* 0x20000033ff007230 */ /* 0x000fe20000004100 */
[----:B------:R-:W-:Y:S01]  /*e0d0*/  SHF.R.U64 R7, R6, 0x10, R7 ;  /* 0x0000001006077819 */ /* 0x000fe20000001207 */
[----:B------:R-:W-:Y:S01]  /*e0e0*/  HADD2.F32 R8, -RZ, R20.H0_H0 ;  /* 0x20000014ff087230 */ /* 0x000fe20000004100 */
[----:B------:R-:W-:Y:S01]  /*e0f0*/  SHF.R.U64 R16, R14, 0x10, R15 ;  /* 0x000000100e107819 */ /* 0x000fe2000000120f */
[----:B------:R-:W-:-:S02]  /*e100*/  HADD2.F32 R2, -RZ, R76.H0_H0 ;  /* 0x2000004cff027230 */ /* 0x000fc40000004100 */
[----:B------:R-:W-:Y:S01]  /*e110*/  HADD2.F32 R6, -RZ, R5.H0_H0 ;  /* 0x20000005ff067230 */ /* 0x000fe20000004100 */
[CC--:B------:R-:W-:Y:S01]  /*e120*/  FMUL.FTZ R9, R8.reuse, R0.reuse ;  /* 0x0000000008097220 */ /* 0x0c0fe20000410000 */
[----:B------:R-:W-:Y:S01]  /*e130*/  HADD2.F32 R5, -RZ, R23.H1_H1 ;  /* 0x30000017ff057230 */ /* 0x000fe20000004100 */
[C---:B------:R-:W-:Y:S01]  /*e140*/  FMUL.FTZ R0, R3.reuse, R0 ;  /* 0x0000000003007220 */ /* 0x040fe20000410000 */
[----:B------:R-:W-:Y:S01]  /*e150*/  HADD2.F32 R21, -RZ, R21.H0_H0 ;  /* 0x20000015ff157230 */ /* 0x000fe20000004100 */
[-C--:B------:R-:W-:Y:S01]  /*e160*/  FFMA.FTZ R33, R3, R2.reuse, R9 ;  /* 0x0000000203217223 */ /* 0x080fe20000010009 */
[----:B------:R-:W-:Y:S01]  /*e170*/  HADD2.F32 R3, -RZ, R26.H0_H0 ;  /* 0x2000001aff037230 */ /* 0x000fe20000004100 */
[----:B------:R-:W-:Y:S01]  /*e180*/  FFMA.FTZ R34, R8, R2, -R0 ;  /* 0x0000000208227223 */ /* 0x000fe20000010800 */
[----:B------:R-:W-:Y:S01]  /*e190*/  HADD2.F32 R2, -RZ, R51.H1_H1 ;  /* 0x30000033ff027230 */ /* 0x000fe20000004100 */
[----:B------:R-:W-:Y:S01]  /*e1a0*/  SHF.R.U32.HI R9, RZ, 0x10, R15 ;  /* 0x00000010ff097819 */ /* 0x000fe2000001160f */
[----:B------:R-:W-:-:S02]  /*e1b0*/  HADD2.F32 R8, -RZ, R22.H0_H0 ;  /* 0x20000016ff087230 */ /* 0x000fc40000004100 */
[----:B------:R-:W-:Y:S02]  /*e1c0*/  HADD2.F32 R0, -RZ, R77.H0_H0 ;  /* 0x2000004dff007230 */ /* 0x000fe40000004100 */
[----:B------:R-:W-:Y:S01]  /*e1d0*/  HADD2.F32 R7, -RZ, R7.H0_H0 ;  /* 0x20000007ff077230 */ /* 0x000fe20000004100 */
[CC--:B------:R-:W-:Y:S02]  /*e1e0*/  FMUL.FTZ R4, R8.reuse, R2.reuse ;  /* 0x0000000208047220 */ /* 0x0c0fe40000410000 */
[C---:B------:R-:W-:Y:S02]  /*e1f0*/  FMUL.FTZ R2, R3.reuse, R2 ;  /* 0x0000000203027220 */ /* 0x040fe40000410000 */
[-C--:B------:R-:W-:Y:S01]  /*e200*/  FFMA.FTZ R32, R3, R0.reuse, R4 ;  /* 0x0000000003207223 */ /* 0x080fe20000010004 */
[----:B------:R-:W-:Y:S01]  /*e210*/  HADD2.F32 R4, -RZ, R77.H1_H1 ;  /* 0x3000004dff047230 */ /* 0x000fe20000004100 */
[----:B------:R-:W-:Y:S01]  /*e220*/  FFMA.FTZ R25, R8, R0, -R2 ;  /* 0x0000000008197223 */ /* 0x000fe20000010802 */
[----:B------:R-:W-:-:S02]  /*e230*/  HADD2.F32 R2, -RZ, R76.H1_H1 ;  /* 0x3000004cff027230 */ /* 0x000fc40000004100 */
[----:B------:R-:W-:Y:S02]  /*e240*/  HADD2.F32 R8, -RZ, R23.H0_H0 ;  /* 0x20000017ff087230 */ /* 0x000fe40000004100 */
[----:B------:R-:W-:Y:S02]  /*e250*/  HADD2.F32 R0, -RZ, R27.H0_H0 ;  /* 0x2000001bff007230 */ /* 0x000fe40000004100 */
[----:B------:R-:W-:Y:S01]  /*e260*/  HADD2.F32 R23, -RZ, R9.H0_H0 ;  /* 0x20000009ff177230 */ /* 0x000fe20000004100 */
[-C--:B------:R-:W-:Y:S01]  /*e270*/  FMUL.FTZ R3, R8, R2.reuse ;  /* 0x0000000208037220 */ /* 0x080fe20000410000 */
[----:B------:R-:W-:Y:S01]  /*e280*/  HADD2.F32 R9, -RZ, R12.H0_H0 ;  /* 0x2000000cff097230 */ /* 0x000fe20000004100 */
[C---:B------:R-:W-:Y:S02]  /*e290*/  FMUL.FTZ R15, R0.reuse, R2 ;  /* 0x00000002000f7220 */ /* 0x040fe40000410000 */
[----:B------:R-:W-:Y:S01]  /*e2a0*/  FFMA.FTZ R17, R0, R4, R3 ;  /* 0x0000000400117223 */ /* 0x000fe20000010003 */
[----:B------:R-:W-:Y:S01]  /*e2b0*/  HADD2.F32 R0, -RZ, R27.H1_H1 ;  /* 0x3000001bff007230 */ /* 0x000fe20000004100 */
[----:B------:R-:W-:Y:S01]  /*e2c0*/  FMUL.FTZ R2, R5, R6 ;  /* 0x0000000605027220 */ /* 0x000fe20000410000 */
[----:B------:R-:W-:-:S02]  /*e2d0*/  HADD2.F32 R3, -RZ, R20.H1_H1 ;  /* 0x30000014ff037230 */ /* 0x000fc40000004100 */
[----:B------:R-:W-:Y:S01]  /*e2e0*/  HADD2.F32 R20, -RZ, R16.H0_H0 ;  /* 0x20000010ff147230 */ /* 0x000fe20000004100 */
[C---:B------:R-:W-:Y:S02]  /*e2f0*/  FMUL.FTZ R13, R0.reuse, R6 ;  /* 0x00000006000d7220 */ /* 0x040fe40000410000 */
[----:B------:R-:W-:Y:S01]  /*e300*/  FFMA.FTZ R14, R0, R23, R2 ;  /* 0x00000017000e7223 */ /* 0x000fe20000010002 */
[----:B------:R-:W-:Y:S01]  /*e310*/  HADD2.F32 R0, -RZ, R24.H1_H1 ;  /* 0x30000018ff007230 */ /* 0x000fe20000004100 */
[----:B------:R-:W-:Y:S01]  /*e320*/  FMUL.FTZ R6, R3, R9 ;  /* 0x0000000903067220 */ /* 0x000fe20000410000 */
[----:B------:R-:W-:-:S03]  /*e330*/  HADD2.F32 R2, -RZ, R22.H1_H1 ;  /* 0x30000016ff027230 */ /* 0x000fc60000004100 */
[C---:B------:R-:W-:Y:S02]  /*e340*/  FMUL.FTZ R9, R0.reuse, R9 ;  /* 0x0000000900097220 */ /* 0x040fe40000410000 */
[----:B------:R-:W-:Y:S01]  /*e350*/  FFMA.FTZ R12, R0, R21, R6 ;  /* 0x00000015000c7223 */ /* 0x000fe20000010006 */
[----:B------:R-:W-:Y:S01]  /*e360*/  HADD2.F32 R0, -RZ, R26.H1_H1 ;  /* 0x3000001aff007230 */ /* 0x000fe20000004100 */
[----:B------:R-:W-:Y:S02]  /*e370*/  FMUL.FTZ R6, R2, R7 ;  /* 0x0000000702067220 */ /* 0x000fe40000410000 */
[----:B------:R-:W-:Y:S02]  /*e380*/  FFMA.FTZ R3, R3, R21, -R9 ;  /* 0x0000001503037223 */ /* 0x000fe40000010809 */
[C---:B------:R-:W-:Y:S02]  /*e390*/  FMUL.FTZ R7, R0.reuse, R7 ;  /* 0x0000000700077220 */ /* 0x040fe40000410000 */
[----:B------:R-:W-:-:S02]  /*e3a0*/  FFMA.FTZ R16, R0, R20, R6 ;  /* 0x0000001400107223 */ /* 0x000fc40000010006 */
[----:B------:R-:W-:Y:S01]  /*e3b0*/  FFMA.FTZ R6, R8, R4, -R15 ;  /* 0x0000000408067223 */ /* 0x000fe2000001080f */
[----:B------:R-:W-:Y:S01]  /*e3c0*/  F2FP.PACK_AB R4, R12, R33 ;  /* 0x000000210c04723e */ /* 0x000fe200000000ff */
[----:B------:R-:W-:Y:S01]  /*e3d0*/  FFMA.FTZ R0, R5, R23, -R13 ;  /* 0x0000001705007223 */ /* 0x000fe2000001080d */
[----:B------:R-:W-:Y:S01]  /*e3e0*/  F2FP.PACK_AB R13, R48, R49 ;  /* 0x00000031300d723e */ /* 0x000fe200000000ff */
[----:B------:R-:W-:Y:S01]  /*e3f0*/  FFMA.FTZ R2, R2, R20, -R7 ;  /* 0x0000001402027223 */ /* 0x000fe20000010807 */
[----:B------:R-:W-:Y:S02]  /*e400*/  F2FP.PACK_AB R7, R14, R17 ;  /* 0x000000110e07723e */ /* 0x000fe400000000ff */
[----:B------:R-:W-:Y:S02]  /*e410*/  F2FP.PACK_AB R15, R0, R6 ;  /* 0x00000006000f723e */ /* 0x000fe400000000ff */
[----:B------:R-:W-:Y:S02]  /*e420*/  F2FP.PACK_AB R12, R3, R34 ;  /* 0x00000022030c723e */ /* 0x000fe400000000ff */
[----:B------:R-:W-:-:S02]  /*e430*/  F2FP.PACK_AB R14, R2, R25 ;  /* 0x00000019020e723e */ /* 0x000fc400000000ff */
[----:B------:R-:W-:Y:S02]  /*e440*/  F2FP.PACK_AB R5, R35, R50 ;  /* 0x000000322305723e */ /* 0x000fe400000000ff */
[----:B------:R-:W-:Y:S01]  /*e450*/  F2FP.PACK_AB R6, R16, R32 ;  /* 0x000000201006723e */ /* 0x000fe200000000ff */
[----:B------:R1:W-:Y:S04]  /*e460*/  STS.128 [R19+0x18100], R12 ;  /* 0x0181000c13007388 */ /* 0x0003e80000000c00 */
[----:B------:R1:W-:Y:S02]  /*e470*/  STS.128 [R18+0x18100], R4 ;  /* 0x0181000412007388 */ /* 0x0003e40000000c00 */
.L_x_2929:
[----:B------:R-:W-:Y:S05]  /*e480*/  BSYNC B0 ;  /* 0x0000000000007941 */ /* 0x000fea0003800000 */
.L_x_2928:
[----:B------:R-:W-:Y:S01]  /*e490*/  ISETP.GE.AND P0, PT, R109, c[0x0][0x27c], PT ;  /* 0x00009f006d007a0c */ /* 0x000fe20003f06270 */
[----:B------:R-:W-:-:S12]  /*e4a0*/  BSSY B0, `(.L_x_2930) ;  /* 0x0000062000007945 */ /* 0x000fd80003800000 */
[----:B------:R-:W-:Y:S05]  /*e4b0*/  @P0 BRA `(.L_x_2931) ;  /* 0x0000060000000947 */ /* 0x000fea0003800000 */
[----:B------:R-:W3:Y:S01]  /*e4c0*/  LDL R77, [R1+0x5c] ;  /* 0x00005c00014d7983 */ /* 0x000ee20000100800 */
        /* <DEDUP_REMOVED lines=12> */
[----:B------:R-:W-:Y:S02]  /*e590*/  SHF.R.U64 R49, R38, 0x10, R39 ;  /* 0x0000001026317819 */ /* 0x000fe40000001227 */
[----:B------:R-:W-:-:S02]  /*e5a0*/  IADD3 R0, R2, R0, R151 ;  /* 0x0000000002007210 */ /* 0x000fc40007ffe097 */
[----:B------:R-:W-:Y:S02]  /*e5b0*/  SHF.R.U64 R50, R36, 0x10, R37 ;  /* 0x0000001024327819 */ /* 0x000fe40000001225 */
[----:B------:R-:W-:Y:S01]  /*e5c0*/  SHF.L.U32 R32, R0, 0x1, RZ ;  /* 0x0000000100207819 */ /* 0x000fe200000006ff */
[----:B------:R-:W-:Y:S01]  /*e5d0*/  HADD2.F32 R0, -RZ, R79.H0_H0 ;  /* 0x2000004fff007230 */ /* 0x000fe20000004100 */
[--C-:B------:R-:W-:Y:S01]  /*e5e0*/  SHF.R.U32.HI R26, RZ, 0x10, R31.reuse ;  /* 0x00000010ff1a7819 */ /* 0x100fe2000001161f */
[----:B------:R-:W-:Y:S01]  /*e5f0*/  HADD2.F32 R50, -RZ, R50.H0_H0 ;  /* 0x20000032ff327230 */ /* 0x000fe20000004100 */
[----:B------:R-:W-:Y:S01]  /*e600*/  SHF.R.U64 R30, R30, 0x10, R31 ;  /* 0x000000101e1e7819 */ /* 0x000fe2000000121f */
[----:B-1----:R-:W1:Y:S01]  /*e610*/  LDS.128 R12, [R32+0x18100] ;  /* 0x01810000200c7984 */ /* 0x002e620000000c00 */
[----:B------:R-:W-:Y:S02]  /*e620*/  SHF.R.U64 R48, R28, 0x10, R29 ;  /* 0x000000101c307819 */ /* 0x000fe4000000121d */
[----:B------:R-:W-:Y:S01]  /*e630*/  SHF.R.U32.HI R27, RZ, 0x10, R39 ;  /* 0x00000010ff1b7819 */ /* 0x000fe20000011627 */
[----:B------:R-:W-:-:S04]  /*e640*/  HADD2.F32 R39, -RZ, R49.H0_H0 ;  /* 0x20000031ff277230 */ /* 0x000fc80000004100 */
[----:B------:R-:W-:Y:S02]  /*e650*/  HADD2.F32 R51, -RZ, R27.H0_H0 ;  /* 0x2000001bff337230 */ /* 0x000fe40000004100 */
[----:B-1----:R-:W-:Y:S02]  /*e660*/  HADD2.F32 R3, -RZ, R13.H0_H0 ;  /* 0x2000000dff037230 */ /* 0x002fe40000004100 */
[----:B------:R-:W-:Y:S02]  /*e670*/  HADD2.F32 R9, -RZ, R15.H0_H0 ;  /* 0x2000000fff097230 */ /* 0x000fe40000004100 */
        /* <DEDUP_REMOVED lines=39> */
[-C--:B------:R-:W-:Y:S02]  /*e8f0*/  FMUL.FTZ R15, R18, R2.reuse ;  /* 0x00000002120f7220 */ /* 0x080fe40000410000 */
        /* <DEDUP_REMOVED lines=28> */
.L_x_2931:
[----:B------:R-:W-:Y:S05]  /*eac0*/  BSYNC B0 ;  /* 0x0000000000007941 */ /* 0x000fea0003800000 */
.L_x_2930:
        /* <DEDUP_REMOVED lines=28> */
[----:B------:R-:W-:Y:S02]  /*ec90*/  HADD2.F32 R9, -RZ, R15.H0_H0 ;  /* 0x2000000fff097230 */ /* 0x000fe40000004100 */
        /* <DEDUP_REMOVED lines=69> */
.L_x_2927:
[----:B------:R-:W-:Y:S05]  /*f0f0*/  BSYNC B1 ;  /* 0x0000000000017941 */ /* 0x000fea0003800000 */
.L_x_2926:
        /* <DEDUP_REMOVED lines=14> */
[----:B------:R-:W4:Y:S01]  /*f1e0*/  LDL R44, [R1+0x60] ;  /* 0x00006000012c7983 */ /* 0x000f220000100800 */
        /* <DEDUP_REMOVED lines=32> */
[----:B----4-:R-:W1:Y:S02]  /*f3f0*/  LDS.128 R4, [R44] ;  /* 0x000000002c047984 */ /* 0x010e640000000c00 */
        /* <DEDUP_REMOVED lines=62> */
.L_x_2933:
[----:B------:R-:W-:Y:S05]  /*f7e0*/  BSYNC B0 ;  /* 0x0000000000007941 */ /* 0x000fea0003800000 */
.L_x_2932:
[----:B------:R-:W-:Y:S01]  /*f7f0*/  ISETP.GE.AND P0, PT, R109, c[0x0][0x27c], PT ;  /* 0x00009f006d007a0c */ /* 0x000fe20003f06270 */
[----:B------:R-:W-:-:S12]  /*f800*/  BSSY B0, `(.L_x_2934) ;  /* 0x0000062000007945 */ /* 0x000fd80003800000 */
[----:B------:R-:W-:Y:S05]  /*f810*/  @P0 BRA `(.L_x_2935) ;  /* 0x0000060000000947 */ /* 0x000fea0003800000 */
[----:B-1----:R-:W4:Y:S01]  /*f820*/  LDL R44, [R1+0x58] ;  /* 0x00005800012c7983 */ /* 0x002f220000100800 */
        /* <DEDUP_REMOVED lines=95> */
.L_x_2935:
[----:B------:R-:W-:Y:S05]  /*fe20*/  BSYNC B0 ;  /* 0x0000000000007941 */ /* 0x000fea0003800000 */
.L_x_2934:
[----:B------:R-:W-:-:S13]  /*fe30*/  ISETP.GE.AND P0, PT, R108, c[0x0][0x27c], PT ;  /* 0x00009f006c007a0c */ /* 0x000fda0003f06270 */
        /* <DEDUP_REMOVED lines=97> */
.L_x_2888:
[----:B------:R-:W-:Y:S05]  /*10450*/  BSYNC B2 ;  /* 0x0000000000027941 */ /* 0x000fea0003800000 */
.L_x_2886:
[----:B-1-3--:R-:W1:Y:S01]  /*10460*/  S2R R2, SR_TID.X ;  /* 0x0000000000027919 */ /* 0x00ae620000002100 */
[----:B------:R-:W-:-:S04]  /*10470*/  DEPBAR.LE SB0, 0x2 ;  /* 0x000080800000791a */ /* 0x000fc80000000000 */
[----:B------:R-:W-:Y:S01]  /*10480*/  WARPSYNC 0xffffffff ;  /* 0xffffffff00007948 */ /* 0x000fe20003800000 */
[----:B------:R-:W-:Y:S06]  /*10490*/  BAR.SYNC.DEFER_BLOCKING 0x0 ;  /* 0x0000000000007b1d */ /* 0x000fec0000010000 */
[----:B------:R-:W-:Y:S01]  /*104a0*/  BSSY B0, `(.L_x_2936) ;  /* 0x0000053000007945 */ /* 0x000fe20003800000 */
[----:B-1----:R-:W-:-:S04]  /*104b0*/  SHF.R.S32.HI R0, RZ, 0x1f, R2 ;  /* 0x0000001fff007819 */ /* 0x002fc80000011402 */
[----:B------:R-:W-:Y:S01]  /*104c0*/  LEA.HI R0, R0, R2, RZ, 0x3 ;  /* 0x0000000200007211 */ /* 0x000fe200078f18ff */
[----:B------:R1:W3:Y:S03]  /*104d0*/  LDSM.16.M88.4 R4, [R180] ;  /* 0x00000000b404783b */ /* 0x0002e60000000200 */
[----:B------:R-:W-:Y:S01]  /*104e0*/  LOP3.LUT R0, R0, 0xfffffff8, RZ, 0xc0, !PT ;  /* 0xfffffff800007812 */ /* 0x000fe200078ec0ff */
[----:B------:R1:W4:Y:S04]  /*104f0*/  LDSM.16.M88.4 R36, [R185] ;  /* 0x00000000b924783b */ /* 0x0003280000000200 */
[----:B------:R-:W-:Y:S01]  /*10500*/  IMAD.IADD R0, R2, 0x1, -R0 ;  /* 0x0000000102007824 */ /* 0x000fe200078e0a00 */
[----:B------:R1:W2:Y:S04]  /*10510*/  LDSM.16.M88.4 R40, [R185+0x800] ;  /* 0x00080000b928783b */ /* 0x0002a80000000200 */
[----:B------:R-:W-:Y:S01]  /*10520*/  LOP3.LUT P0, RZ, R0, 0x2, RZ, 0xc0, !PT ;  /* 0x0000000200ff7812 */ /* 0x000fe2000780c0ff */
[----:B------:R-:W-:Y:S01]  /*10530*/  IMAD.MOV.U32 R0, RZ, RZ, 0x20 ;  /* 0x00000020ff007424 */ /* 0x000fe200078e00ff */
[----:B-----5:R1:W1:Y:S04]  /*10540*/  LDSM.16.M88.4 R44, [R185+0x1000] ;  /* 0x00100000b92c783b */ /* 0x0202680000000200 */
[----:B------:R-:W-:Y:S01]  /*10550*/  SEL R179, R0, 0xffffffe0, !P0 ;  /* 0xffffffe000b37807 */ /* 0x000fe20004000000 */
[----:B------:R1:W1:Y:S04]  /*10560*/  LDSM.16.M88.4 R52, [R185+0x1800] ;  /* 0x00180000b934783b */ /* 0x0002680000000200 */
[----:B------:R-:W-:Y:S01]  /*10570*/  IMAD.IADD R8, R185, 0x1, R179 ;  /* 0x00000001b9087824 */ /* 0x000fe200078e02b3 */
[----:B------:R1:W1:Y:S04]  /*10580*/  LDSM.16.M88.4 R12, [R181] ;  /* 0x00000000b50c783b */ /* 0x0002680000000200 */
[----:B------:R1:W1:Y:S04]  /*10590*/  LDSM.16.M88.4 R64, [R8] ;  /* 0x000000000840783b */ /* 0x0002680000000200 */
[----:B------:R1:W1:Y:S04]  /*105a0*/  LDSM.16.M88.4 R72, [R8+0x800] ;  /* 0x000800000848783b */ /* 0x0002680000000200 */
[----:B------:R1:W1:Y:S04]  /*105b0*/  LDSM.16.M88.4 R80, [R8+0x1000] ;  /* 0x001000000850783b */ /* 0x0002680000000200 */
[----:B------:R1:W1:Y:S01]  /*105c0*/  LDSM.16.M88.4 R88, [R8+0x1800] ;  /* 0x001800000858783b */ /* 0x0002620000000200 */
[----:B------:R-:W-:Y:S05]  /*105d0*/  @!P4 BRA `(.L_x_2937) ;  /* 0x000003f00000c947 */ /* 0x000fea0003800000 */
[----:B---3--:R-:W-:Y:S01]  /*105e0*/  SHF.R.S32.HI R0, RZ, 0x1f, R197 ;  /* 0x0000001fff007819 */ /* 0x008fe200000114c5 */
[----:B------:R-:W-:Y:S01]  /*105f0*/  IMAD.WIDE.U32 R2, R197, c[0x0][0x208], RZ ;  /* 0x00008200c5027a25 */ /* 0x000fe200078e00ff */
[----:B------:R-:W-:-:S02]  /*10600*/  SHF.R.S32.HI R9, RZ, 0x1f, R191 ;  /* 0x0000001fff097819 */ /* 0x000fc400000114bf */
        /* <DEDUP_REMOVED lines=15> */
[----:B--2---:R-:W-:Y:S01]  /*10700*/  LEA.HI.X R20, R0, c[0x0][0x1fc], R2, 0x1, P0 ;  /* 0x00007f0000147a11 */ /* 0x004fe200000f0c02 */
[----:B------:R-:W-:Y:S06]  /*10710*/  BRA.DIV ~URZ, `(.L_x_2938) ;  /* 0x0000f2c27f007947 */ /* 0x000fec000b800000 */
[----:B------:R2:W3:Y:S02]  /*10720*/  SHFL.IDX PT, R9, R20, RZ, 0x181f ;  /* 0x00181fff14097589 */ /* 0x0004e400000e0000 */
.L_x_3046:
        /* <DEDUP_REMOVED lines=10> */
[C---:B------:R-:W-:Y:S01]  /*107d0*/  IMAD.X R3, R9.reuse, 0x1, R27, P3 ;  /* 0x0000000109037824 */ /* 0x040fe200018e061b */
        /* <DEDUP_REMOVED lines=8> */
[----:B------:R5:W4:Y:S02]  /*10860*/  SHFL.IDX PT, R9, R20, 0x1, 0x181f ;  /* 0x00381f0014097f89 */ /* 0x000b2400000e0000 */
[----:B--2--5:R-:W-:-:S02]  /*10870*/  SEL R20, RZ, 0x10, P0 ;  /* 0x00000010ff147807 */ /* 0x024fc40000000000 */
.L_x_3047:
        /* <DEDUP_REMOVED lines=8> */
[-C--:B----4-:R-:W-:Y:S02]  /*10900*/  IADD3.X R19, RZ, R9.reuse, R26, P1, P0 ;  /* 0x00000009ff137210 */ /* 0x090fe40000fe041a */
        /* <DEDUP_REMOVED lines=12> */
.L_x_2937:
[----:B---3--:R-:W-:Y:S05]  /*109d0*/  BSYNC B0 ;  /* 0x0000000000007941 */ /* 0x008fea0003800000 */
.L_x_2936:
[----:B--2---:R-:W2:Y:S04]  /*109e0*/  S2R R2, SR_TID.X ;  /* 0x0000000000027919 */ /* 0x004ea80000002100 */
[----:B------:R-:W3:Y:S04]  /*109f0*/  LDL R9, [R1+0x4] ;  /* 0x0000040001097983 */ /* 0x000ee80000100800 */
[----:B------:R-:W3:Y:S04]  /*10a00*/  LDL R3, [R1+0x64] ;  /* 0x0000640001037983 */ /* 0x000ee80000100800 */
[----:B------:R-:W0:Y:S01]  /*10a10*/  LDGDEPBAR ;  /* 0x00000000000079af */ /* 0x000e220000000000 */
[----:B------:R-:W-:Y:S01]  /*10a20*/  WARPSYNC 0xffffffff ;  /* 0xffffffff00007948 */ /* 0x000fe20003800000 */
[C---:B----4-:R-:W-:Y:S02]  /*10a30*/  HMMA.16816.F32 R20, R4.reuse, R36, RZ ;  /* 0x000000240414723c */ /* 0x050fe400000018ff */
[----:B------:R-:W-:Y:S04]  /*10a40*/  LDSM.16.M88.4 R92, [R185+0x3800] ;  /* 0x00380000b95c783b */ /* 0x000fe80000000200 */
[----:B------:R-:W4:Y:S02]  /*10a50*/  LDL R176, [R1+0x20] ;  /* 0x0000200001b07983 */ /* 0x000f240000100800 */
[----:B------:R-:W-:Y:S01]  /*10a60*/  HMMA.16816.F32 R16, R4, R38, RZ ;  /* 0x000000260410723c */ /* 0x000fe200000018ff */
[----:B--2---:R-:W-:Y:S01]  /*10a70*/  SHF.R.S32.HI R0, RZ, 0x1f, R2 ;  /* 0x0000001fff007819 */ /* 0x004fe20000011402 */
[----:B------:R-:W2:Y:S03]  /*10a80*/  LDL R103, [R1+0x4c] ;  /* 0x00004c0001677983 */ /* 0x000ea60000100800 */
[----:B------:R-:W-:Y:S01]  /*10a90*/  LEA.HI R0, R0, R2, RZ, 0x3 ;  /* 0x0000000200007211 */ /* 0x000fe200078f18ff */
[----:B------:R-:W-:-:S02]  /*10aa0*/  IMAD.MOV.U32 R96, RZ, RZ, c[0x0][0x2c4] ;  /* 0x0000b100ff607624 */ /* 0x000fc400078e00ff */
[----:B------:R-:W-:Y:S01]  /*10ab0*/  HMMA.16816.F32 R28, R4, R40, RZ ;  /* 0x00000028041c723c */ /* 0x000fe200000018ff */
[----:B------:R-:W5:Y:S01]  /*10ac0*/  LDL R107, [R1+0x24] ;  /* 0x00002400016b7983 */ /* 0x000f620000100800 */
[----:B------:R-:W-:-:S05]  /*10ad0*/  LOP3.LUT R0, R0, 0xfffffff8, RZ, 0xc0, !PT ;  /* 0xfffffff800007812 */ /* 0x000fca00078ec0ff */
[----:B------:R-:W-:Y:S01]  /*10ae0*/  IMAD.IADD R0, R2, 0x1, -R0 ;  /* 0x0000000102007824 */ /* 0x000fe200078e0a00 */
[----:B------:R-:W-:Y:S04]  /*10af0*/  HMMA.16816.F32 R36, R4, R42, RZ ;  /* 0x0000002a0424723c */ /* 0x000fe800000018ff */
[----:B------:R-:W-:Y:S01]  /*10b00*/  LOP3.LUT P0, RZ, R0, 0x4, RZ, 0xc0, !PT ;  /* 0x0000000400ff7812 */ /* 0x000fe2000780c0ff */
[----:B------:R-:W-:-:S03]  /*10b10*/  IMAD.MOV.U32 R0, RZ, RZ, 0x40 ;  /* 0x00000040ff007424 */ /* 0x000fc600078e00ff */
[----:B-1----:R-:W-:Y:S02]  /*10b20*/  HMMA.16816.F32 R40, R4, R44, RZ ;  /* 0x0000002c0428723c */ /* 0x002fe400000018ff */
[----:B------:R-:W-:-:S05]  /*10b30*/  SEL R178, R0, 0xffffffc0, !P0 ;  /* 0xffffffc000b27807 */ /* 0x000fca0004000000 */
[----:B------:R-:W-:Y:S01]  /*10b40*/  IMAD.IADD R2, R185, 0x1, R178 ;  /* 0x00000001b9027824 */ /* 0x000fe200078e02b2 */
[C---:B------:R-:W-:Y:S04]  /*10b50*/  HMMA.16816.F32 R48, R4.reuse, R52, RZ ;  /* 0x000000340430723c */ /* 0x040fe800000018ff */
[----:B------:R-:W-:Y:S04]  /*10b60*/  LDSM.16.M88.4 R56, [R2] ;  /* 0x000000000238783b */ /* 0x000fe80000000200 */
[C---:B------:R-:W-:Y:S01]  /*10b70*/  HMMA.16816.F32 R44, R4.reuse, R46, RZ ;  /* 0x0000002e042c723c */ /* 0x040fe200000018ff */
[----:B------:R-:W-:Y:S04]  /*10b80*/  LDSM.16.M88.4 R60, [R2+0x800] ;  /* 0x00080000023c783b */ /* 0x000fe80000000200 */
[----:B------:R-:W-:Y:S03]  /*10b90*/  LDSM.16.M88.4 R68, [R2+0x1000] ;  /* 0x001000000244783b */ /* 0x000fe60000000200 */
[----:B------:R-:W-:Y:S01]  /*10ba0*/  HMMA.16816.F32 R52, R4, R54, RZ ;  /* 0x000000360434723c */ /* 0x000fe200000018ff */
[----:B------:R-:W1:Y:S01]  /*10bb0*/  LDSM.16.M88.4 R4, [R183] ;  /* 0x00000000b704783b */ /* 0x000e620000000200 */
[----:B------:R-:W-:-:S03]  /*10bc0*/  IADD3 R0, R178, R185, R179 ;  /* 0x000000b9b2007210 */ /* 0x000fc60007ffe0b3 */
[----:B------:R-:W1:Y:S03]  /*10bd0*/  LDSM.16.M88.4 R76, [R2+0x1800] ;  /* 0x00180000024c783b */ /* 0x000e660000000200 */
[C---:B------:R-:W-:Y:S01]  /*10be0*/  HMMA.16816.F32 R32, R12.reuse, R64, R20 ;  /* 0x000000400c20723c */ /* 0x040fe20000001814 */
[----:B------:R-:W-:Y:S04]  /*10bf0*/  LDSM.16.M88.4 R20, [R182] ;  /* 0x00000000b614783b */ /* 0x000fe80000000200 */
[----:B------:R-:W-:Y:S03]  /*10c00*/  LDSM.16.M88.4 R84, [R0+0x1800] ;  /* 0x001800000054783b */ /* 0x000fe60000000200 */
[C---:B------:R-:W-:Y:S01]  /*10c10*/  HMMA.16816.F32 R24, R12.reuse, R66, R16 ;  /* 0x000000420c18723c */ /* 0x040fe20000001810 */
[----:B------:R-:W1:Y:S07]  /*10c20*/  LDSM.16.M88.4 R64, [R0] ;  /* 0x000000000040783b */ /* 0x000e6e0000000200 */
[C---:B------:R-:W-:Y:S08]  /*10c30*/  HMMA.16816.F32 R16, R12.reuse, R72, R28 ;  /* 0x000000480c10723c */ /* 0x040ff0000000181c */
        /* <DEDUP_REMOVED lines=21> */
[C---:B------:R-:W-:Y:S08]  /*10d90*/  HMMA.16816.F32 R40, R20.reuse, R64, R36 ;  /* 0x000000401428723c */ /* 0x040ff00000001824 */
[C---:B------:R-:W-:Y:S01]  /*10da0*/  HMMA.16816.F32 R36, R20.reuse, R66, R32 ;  /* 0x000000421424723c */ /* 0x040fe20000001820 */
[----:B------:R-:W-:Y:S07]  /*10db0*/  LDSM.16.M88.4 R64, [R8+0x2000] ;  /* 0x002000000840783b */ /* 0x000fee0000000200 */
[C---:B------:R-:W-:Y:S08]  /*10dc0*/  HMMA.16816.F32 R32, R20.reuse, R72, R24 ;  /* 0x000000481420723c */ /* 0x040ff00000001818 */
[C---:B------:R-:W-:Y:S01]  /*10dd0*/  HMMA.16816.F32 R24, R20.reuse, R74, R12 ;  /* 0x0000004a1418723c */ /* 0x040fe2000000180c */
[----:B------:R-:W2:Y:S04]  /*10de0*/  LDSM.16.M88.4 R12, [R181+0x4000] ;  /* 0x00400000b50c783b */ /* 0x000ea80000000200 */
[----:B------:R-:W2:Y:S03]  /*10df0*/  LDSM.16.M88.4 R72, [R8+0x2800] ;  /* 0x002800000848783b */ /* 0x000ea60000000200 */
[C---:B------:R-:W-:Y:S08]  /*10e00*/  HMMA.16816.F32 R4, R20.reuse, R80, R28 ;  /* 0x000000501404723c */ /* 0x040ff0000000181c */
[C---:B------:R-:W-:Y:S01]  /*10e10*/  HMMA.16816.F32 R28, R20.reuse, R82, R44 ;  /* 0x00000052141c723c */ /* 0x040fe2000000182c */
[----:B------:R-:W2:Y:S07]  /*10e20*/  LDSM.16.M88.4 R80, [R8+0x3000] ;  /* 0x003000000850783b */ /* 0x000eae0000000200 */
        /* <DEDUP_REMOVED lines=9> */
[C---:B------:R-:W-:Y:S01]  /*10ec0*/  HMMA.16816.F32 R24, R16.reuse, R68, R4 ;  /* 0x000000441018723c */ /* 0x040fe20000001804 */
[----:B------:R-:W1:Y:S07]  /*10ed0*/  LDSM.16.M88.4 R4, [R183+0x4000] ;  /* 0x00400000b704783b */ /* 0x000e6e0000000200 */
[C---:B------:R-:W-:Y:S01]  /*10ee0*/  HMMA.16816.F32 R20, R16.reuse, R70, R28 ;  /* 0x000000461014723c */ /* 0x040fe2000000181c */
[----:B------:R-:W1:Y:S07]  /*10ef0*/  LDSM.16.M88.4 R68, [R2+0x2800] ;  /* 0x002800000244783b */ /* 0x000e6e0000000200 */
[C---:B------:R-:W-:Y:S08]  /*10f00*/  HMMA.16816.F32 R28, R16.reuse, R92, R48 ;  /* 0x0000005c101c723c */ /* 0x040ff00000001830 */
[----:B------:R-:W-:Y:S01]  /*10f10*/  HMMA.16816.F32 R52, R16, R94, R52 ;  /* 0x0000005e1034723c */ /* 0x000fe20000001834 */
[----:B------:R-:W1:Y:S04]  /*10f20*/  LDSM.16.M88.4 R16, [R182+0x4000] ;  /* 0x00400000b610783b */ /* 0x000e680000000200 */
[----:B------:R-:W-:Y:S03]  /*10f30*/  LDSM.16.M88.4 R92, [R0+0x4000] ;  /* 0x00400000005c783b */ /* 0x000fe60000000200 */
        /* <DEDUP_REMOVED lines=11> */
[----:B------:R-:W-:Y:S01]  /*10ff0*/  HMMA.16816.F32 R12, R12, R90, R52 ;  /* 0x0000005a0c0c723c */ /* 0x000fe20000001834 */
[----:B------:R-:W-:Y:S07]  /*11000*/  LDSM.16.M88.4 R88, [R2+0x4000] ;  /* 0x004000000258783b */ /* 0x000fee0000000200 */
        /* <DEDUP_REMOVED lines=10> */
[----:B------:R-:W3:Y:S04]  /*110b0*/  LDSM.16.M88.4 R4, [R180+0x8000] ;  /* 0x00800000b404783b */ /* 0x000ee80000000200 */
[----:B------:R-:W3:Y:S03]  /*110c0*/  LDSM.16.M88.4 R84, [R185+0x5000] ;  /* 0x00500000b954783b */ /* 0x000ee60000000200 */
[C---:B------:R-:W-:Y:S08]  /*110d0*/  HMMA.16816.F32 R12, R16.reuse, R56, R52 ;  /* 0x00000038100c723c */ /* 0x040ff00000001834 */
[C---:B------:R-:W-:Y:S08]  /*110e0*/  HMMA.16816.F32 R60, R16.reuse, R58, R60 ;  /* 0x0000003a103c723c */ /* 0x040ff0000000183c */
[C---:B--2---:R-:W-:Y:S08]  /*110f0*/  HMMA.16816.F32 R56, R16.reuse, R64, R48 ;  /* 0x000000401038723c */ /* 0x044ff00000001830 */
        /* <DEDUP_REMOVED lines=8> */
[C---:B---3--:R-:W-:Y:S01]  /*11180*/  HMMA.16816.F32 R28, R4.reuse, R74, R60 ;  /* 0x0000004a041c723c */ /* 0x048fe2000000183c */
[----:B------:R-:W2:Y:S07]  /*11190*/  LDSM.16.M88.4 R60, [R8+0x5000] ;  /* 0x00500000083c783b */ /* 0x000eae0000000200 */
[C---:B------:R-:W-:Y:S08]  /*111a0*/  HMMA.16816.F32 R24, R4.reuse, R68, R56 ;  /* 0x000000440418723c */ /* 0x040ff00000001838 */
[C---:B------:R-:W-:Y:S08]  /*111b0*/  HMMA.16816.F32 R20, R4.reuse, R70, R52 ;  /* 0x000000460414723c */ /* 0x040ff00000001834 */
[C---:B------:R-:W-:Y:S08]  /*111c0*/  HMMA.16816.F32 R56, R4.reuse, R84, R64 ;  /* 0x000000540438723c */ /* 0x040ff00000001840 */
[C---:B------:R-:W-:Y:S01]  /*111d0*/  HMMA.16816.F32 R68, R4.reuse, R86, R76 ;  /* 0x000000560444723c */ /* 0x040fe2000000184c */
[----:B------:R-:W3:Y:S04]  /*111e0*/  LDSM.16.M88.4 R84, [R8+0x5800] ;  /* 0x005800000854783b */ /* 0x000ee80000000200 */
[----:B------:R-:W-:Y:S03]  /*111f0*/  LDSM.16.M88.4 R76, [R2+0x5800] ;  /* 0x00580000024c783b */ /* 0x000fe60000000200 */
[C---:B------:R-:W-:Y:S01]  /*11200*/  HMMA.16816.F32 R32, R4.reuse, R72, R12 ;  /* 0x000000480420723c */ /* 0x040fe2000000180c */
[----:B------:R-:W2:Y:S04]  /*11210*/  LDSM.16.M88.4 R12, [R183+0x8000] ;  /* 0x00800000b70c783b */ /* 0x000ea80000000200 */
[----:B------:R-:W2:Y:S03]  /*11220*/  LDSM.16.M88.4 R72, [R2+0x4800] ;  /* 0x004800000248783b */ /* 0x000ea60000000200 */
[C---:B------:R-:W-:Y:S08]  /*11230*/  HMMA.16816.F32 R64, R4.reuse, R80, R48 ;  /* 0x000000500440723c */ /* 0x040ff00000001830 */
[----:B------:R-:W-:Y:S01]  /*11240*/  HMMA.16816.F32 R52, R4, R82, R44 ;  /* 0x000000520434723c */ /* 0x000fe2000000182c */
[----:B------:R2:W3:Y:S04]  /*11250*/  LDSM.16.M88.4 R80, [R2+0x5000] ;  /* 0x005000000250783b */ /* 0x0004e80000000200 */
[----:B------:R-:W3:Y:S03]  /*11260*/  LDSM.16.M88.4 R4, [R182+0x8000] ;  /* 0x00800000b604783b */ /* 0x000ee60000000200 */
[C---:B-1----:R-:W-:Y:S08]  /*11270*/  HMMA.16816.F32 R48, R16.reuse, R40, R32 ;  /* 0x000000281030723c */ /* 0x042ff00000001820 */
[C---:B------:R-:W-:Y:S08]  /*11280*/  HMMA.16816.F32 R44, R16.reuse, R42, R28 ;  /* 0x0000002a102c723c */ /* 0x040ff0000000181c */
[C---:B------:R-:W-:Y:S08]  /*11290*/  HMMA.16816.F32 R40, R16.reuse, R36, R24 ;  /* 0x000000241028723c */ /* 0x040ff00000001818 */
[C---:B------:R-:W-:Y:S08]  /*112a0*/  HMMA.16816.F32 R36, R16.reuse, R38, R20 ;  /* 0x000000261024723c */ /* 0x040ff00000001814 */
[C---:B--2---:R-:W-:Y:S01]  /*112b0*/  HMMA.16816.F32 R32, R16.reuse, R60, R56 ;  /* 0x0000003c1020723c */ /* 0x044fe20000001838 */
[----:B------:R-:W-:Y:S01]  /*112c0*/  ISETP.NE.AND P1, PT, R96, 0x1, PT ;  /* 0x000000016000780c */ /* 0x000fe20003f25270 */
[----:B------:R-:W1:Y:S06]  /*112d0*/  LDSM.16.M88.4 R56, [R0+0x4800] ;  /* 0x004800000038783b */ /* 0x000e6c0000000200 */
[C---:B------:R-:W-:Y:S08]  /*112e0*/  HMMA.16816.F32 R28, R16.reuse, R62, R68 ;  /* 0x0000003e101c723c */ /* 0x040ff00000001844 */
[C---:B---3--:R-:W-:Y:S08]  /*112f0*/  HMMA.16816.F32 R24, R16.reuse, R84, R64 ;  /* 0x000000541018723c */ /* 0x048ff00000001840 */
[----:B------:R-:W-:Y:S01]  /*11300*/  HMMA.16816.F32 R20, R16, R86, R52 ;  /* 0x000000561014723c */ /* 0x000fe20000001834 */
[----:B------:R-:W-:-:S04]  /*11310*/  IMAD.IADD R224, R3, 0x1, R9 ;  /* 0x0000000103e07824 */ /* 0x000fc800078e0209 */
[----:B------:R-:W-:-:S03]  /*11320*/  @P1 IMAD.HI.U32 R2, R224, c[0x0][0x2c8], RZ ;  /* 0x0000b200e0021a27 */ /* 0x000fc600078e00ff */
[C---:B------:R-:W-:Y:S01]  /*11330*/  HMMA.16816.F32 R16, R12.reuse, R88, R48 ;  /* 0x000000580c10723c */ /* 0x040fe20000001830 */
[----:B------:R-:W-:Y:S07]  /*11340*/  LDSM.16.M88.4 R48, [R0+0x5000] ;  /* 0x005000000030783b */ /* 0x000fee0000000200 */
[C---:B------:R-:W-:Y:S08]  /*11350*/  HMMA.16816.F32 R52, R12.reuse, R74, R36 ;  /* 0x0000004a0c34723c */ /* 0x040ff00000001824 */
[C---:B------:R-:W-:Y:S08]  /*11360*/  HMMA.16816.F32 R36, R12.reuse, R80, R32 ;  /* 0x000000500c24723c */ /* 0x040ff00000001820 */
[C---:B------:R-:W-:Y:S08]  /*11370*/  HMMA.16816.F32 R32, R12.reuse, R82, R28 ;  /* 0x000000520c20723c */ /* 0x040ff0000000181c */
[C---:B------:R-:W-:Y:S08]  /*11380*/  HMMA.16816.F32 R44, R12.reuse, R90, R44 ;  /* 0x0000005a0c2c723c */ /* 0x040ff0000000182c */
[C---:B------:R-:W-:Y:S08]  /*11390*/  HMMA.16816.F32 R40, R12.reuse, R72, R40 ;  /* 0x000000480c28723c */ /* 0x040ff00000001828 */
[C---:B------:R-:W-:Y:S08]  /*113a0*/  HMMA.16816.F32 R28, R12.reuse, R76, R24 ;  /* 0x0000004c0c1c723c */ /* 0x040ff00000001818 */
[----:B------:R-:W-:Y:S01]  /*113b0*/  HMMA.16816.F32 R20, R12, R78, R20 ;  /* 0x0000004e0c14723c */ /* 0x000fe20000001814 */
[----:B------:R2:W-:Y:S01]  /*113c0*/  LDSM.16.M88.4 R12, [R0+0x5800] ;  /* 0x00580000000c783b */ /* 0x0005e20000000200 */
[----:B------:R-:W-:Y:S01]  /*113d0*/  IMAD.IADD R3, R99, 0x1, -R251 ;  /* 0x0000000163037824 */ /* 0x000fe200078e0afb */
[----:B------:R-:W-:-:S04]  /*113e0*/  DEPBAR.LE SB0, 0x2 ;  /* 0x000080800000791a */ /* 0x000fc80000000000 */
[----:B------:R-:W-:Y:S01]  /*113f0*/  BAR.SYNC.DEFER_BLOCKING 0x0 ;  /* 0x0000000000007b1d */ /* 0x000fe20000010000 */
[----:B--2---:R-:W-:Y:S01]  /*11400*/  IMAD.MOV.U32 R0, RZ, RZ, R224 ;  /* 0x000000ffff007224 */ /* 0x004fe200078e00e0 */
[----:B------:R-:W-:-:S05]  /*11410*/  @P1 SHF.R.U32.HI R0, RZ, c[0x0][0x2cc], R2 ;  /* 0x0000b300ff001a19 */ /* 0x000fca0000011602 */
[----:B------:R-:W2:Y:S04]  /*11420*/  SHFL.IDX PT, R2, R0, RZ, 0x1c1f ;  /* 0x001c1fff00027589 */ /* 0x000ea800000e0000 */
[----:B------:R3:W1:Y:S01]  /*11430*/  SHFL.IDX PT, R8, R0, 0x1, 0x1c1f ;  /* 0x003c1f0000087f89 */ /* 0x00066200000e0000 */
[C---:B------:R-:W-:Y:S03]  /*11440*/  HMMA.16816.F32 R16, R4.reuse, R92, R16 ;  /* 0x0000005c0410723c */ /* 0x040fe60000001810 */
[----:B------:R-:W-:Y:S04]  /*11450*/  LDSM.16.MT88.4 R60, [R186+0x2000] ;  /* 0x00200000ba3c783b */ /* 0x000fe80000004200 */
[----:B------:R-:W-:Y:S01]  /*11460*/  LDSM.16.MT88.4 R72, [R186+0x2800] ;  /* 0x00280000ba48783b */ /* 0x000fe20000004200 */
[----:B------:R-:W-:Y:S01]  /*11470*/  HMMA.16816.F32 R24, R4, R94, R44 ;  /* 0x0000005e0418723c */ /* 0x000fe2000000182c */
[----:B---3--:R-:W-:-:S04]  /*11480*/  IMAD.MOV.U32 R0, RZ, RZ, 0x1 ;  /* 0x00000001ff007424 */ /* 0x008fc800078e00ff */
[----:B------:R-:W-:-:S05]  /*11490*/  IMAD R0, R106, -0x40, R0 ;  /* 0xffffffc06a007824 */ /* 0x000fca00078e0200 */
[----:B------:R-:W-:-:S05]  /*114a0*/  IADD3 R0, -R251, R0, R248 ;  /* 0x00000000fb007210 */ /* 0x000fca0007ffe1f8 */
[----:B------:R-:W-:Y:S01]  /*114b0*/  IMAD.IADD R0, R0, 0x1, -R249 ;  /* 0x0000000100007824 */ /* 0x000fe200078e0af9 */
[----:B-1----:R-:W-:Y:S03]  /*114c0*/  HMMA.16816.F32 R40, R4, R56, R40 ;  /* 0x000000380428723c */ /* 0x002fe60000001828 */
[C---:B--2---:R-:W-:Y:S02]  /*114d0*/  IMAD.IADD R2, R0.reuse, 0x1, R2 ;  /* 0x0000000100027824 */ /* 0x044fe400078e0202 */
[----:B------:R-:W-:-:S03]  /*114e0*/  IMAD.IADD R0, R0, 0x1, R8 ;  /* 0x0000000100007824 */ /* 0x000fc600078e0208 */
[C---:B------:R-:W-:Y:S01]  /*114f0*/  IMNMX R2, R3.reuse, R2, PT ;  /* 0x0000000203027217 */ /* 0x040fe20003800200 */
[----:B------:R-:W-:Y:S01]  /*11500*/  HMMA.16816.F32 R36, R4, R48, R36 ;  /* 0x000000300424723c */ /* 0x000fe20000001824 */
[----:B------:R-:W-:Y:S02]  /*11510*/  IMNMX R0, R3, R0, PT ;  /* 0x0000000003007217 */ /* 0x000fe40003800200 */
[C---:B------:R-:W-:Y:S02]  /*11520*/  ISETP.GT.AND P3, PT, R2.reuse, RZ, PT ;  /* 0x000000ff0200720c */ /* 0x040fe40003f64270 */
[----:B------:R-:W-:-:S03]  /*11530*/  ISETP.GT.AND P2, PT, R2, 0x1, PT ;  /* 0x000000010200780c */ /* 0x000fc60003f44270 */
[C---:B------:R-:W-:Y:S01]  /*11540*/  HMMA.16816.F32 R52, R4.reuse, R58, R52 ;  /* 0x0000003a0434723c */ /* 0x040fe20000001834 */
[C---:B------:R-:W-:Y:S01]  /*11550*/  ISETP.GT.AND P1, PT, R0.reuse, RZ, PT ;  /* 0x000000ff0000720c */ /* 0x040fe20003f24270 */
[----:B------:R-:W-:Y:S06]  /*11560*/  LDSM.16.MT88.4 R56, [R187+0x800] ;  /* 0x00080000bb38783b */ /* 0x000fec0000004200 */
[C---:B------:R-:W-:Y:S08]  /*11570*/  HMMA.16816.F32 R48, R4.reuse, R50, R32 ;  /* 0x000000320430723c */ /* 0x040ff00000001820 */
[----:B------:R-:W-:Y:S01]  /*11580*/  HMMA.16816.F32 R32, R4, R12, R28 ;  /* 0x0000000c0420723c */ /* 0x000fe2000000181c */
[----:B------:R-:W-:-:S07]  /*11590*/  ISETP.GT.AND P0, PT, R0, 0x1, PT ;  /* 0x000000010000780c */ /* 0x000fce0003f04270 */
[----:B------:R-:W-:Y:S07]  /*115a0*/  HMMA.16816.F32 R28, R4, R14, R20 ;  /* 0x0000000e041c723c */ /* 0x000fee0000001814 */
[----:B------:R-:W-:Y:S02]  /*115b0*/  FSEL R5, R16, -INF , P3 ;  /* 0xff80000010057808 */ /* 0x000fe40001800000 */
[----:B------:R-:W-:Y:S02]  /*115c0*/  ISETP.GT.AND P3, PT, R2, 0x8, PT ;  /* 0x000000080200780c */ /* 0x000fe40003f64270 */
[----:B------:R-:W-:-:S02]  /*115d0*/  FSEL R6, R17, -INF , P2 ;  /* 0xff80000011067808 */ /* 0x000fc40001000000 */
[----:B------:R-:W-:Y:S02]  /*115e0*/  ISETP.GT.AND P2, PT, R2, 0x9, PT ;  /* 0x000000090200780c */ /* 0x000fe40003f44270 */
[----:B------:R-:W-:Y:S02]  /*115f0*/  FSEL R7, R24, -INF , P3 ;  /* 0xff80000018077808 */ /* 0x000fe40001800000 */
[----:B------:R-:W-:Y:S02]  /*11600*/  FMNMX.FTZ R3, R5, R6, !PT ;  /* 0x0000000605037209 */ /* 0x000fe40007810000 */
[----:B------:R-:W-:Y:S02]  /*11610*/  FSEL R14, R18, -INF , P1 ;  /* 0xff800000120e7808 */ /* 0x000fe40000800000 */
[----:B------:R-:W-:Y:S02]  /*11620*/  ISETP.GT.AND P1, PT, R0, 0x8, PT ;  /* 0x000000080000780c */ /* 0x000fe40003f24270 */
[----:B------:R-:W-:-:S02]  /*11630*/  FSEL R12, R25, -INF , P2 ;  /* 0xff800000190c7808 */ /* 0x000fc40001000000 */
[----:B------:R-:W-:Y:S02]  /*11640*/  ISETP.GT.AND P3, PT, R2, 0x10, PT ;  /* 0x000000100200780c */ /* 0x000fe40003f64270 */
[----:B------:R-:W-:Y:S02]  /*11650*/  FMNMX.FTZ R3, R7, R3, !PT ;  /* 0x0000000307037209 */ /* 0x000fe40007810000 */
[----:B------:R-:W-:Y:S02]  /*11660*/  FSEL R19, R19, -INF , P0 ;  /* 0xff80000013137808 */ /* 0x000fe40000000000 */
[----:B------:R-:W-:Y:S02]  /*11670*/  ISETP.GT.AND P0, PT, R0, 0x9, PT ;  /* 0x000000090000780c */ /* 0x000fe40003f04270 */
[----:B------:R-:W-:Y:S02]  /*11680*/  FSEL R16, R26, -INF , P1 ;  /* 0xff8000001a107808 */ /* 0x000fe40000800000 */
[----:B------:R-:W-:-:S02]  /*11690*/  ISETP.GT.AND P1, PT, R0, 0x10, PT ;  /* 0x000000100000780c */ /* 0x000fc40003f24270 */
[----:B------:R-:W-:Y:S02]  /*116a0*/  ISETP.GT.AND P2, PT, R2, 0x11, PT ;  /* 0x000000110200780c */ /* 0x000fe40003f44270 */
[----:B------:R-:W-:Y:S02]  /*116b0*/  FSEL R13, R40, -INF , P3 ;  /* 0xff800000280d7808 */ /* 0x000fe40001800000 */
[----:B------:R-:W-:Y:S02]  /*116c0*/  FMNMX.FTZ R3, R12, R3, !PT ;  /* 0x000000030c037209 */ /* 0x000fe40007810000 */
[----:B------:R-:W-:Y:S02]  /*116d0*/  FSEL R17, R27, -INF , P0 ;  /* 0xff8000001b117808 */ /* 0x000fe40000000000 */
[----:B------:R-:W-:Y:S02]  /*116e0*/  ISETP.GT.AND P0, PT, R0, 0x11, PT ;  /* 0x000000110000780c */ /* 0x000fe40003f04270 */
[----:B------:R-:W-:-:S02]  /*116f0*/  FSEL R22, R42, -INF , P1 ;  /* 0xff8000002a167808 */ /* 0x000fc40000800000 */
[----:B------:R-:W-:Y:S02]  /*11700*/  FSEL R20, R41, -INF , P2 ;  /* 0xff80000029147808 */ /* 0x000fe40001000000 */
[C---:B------:R-:W-:Y:S02]  /*11710*/  ISETP.GT.AND P1, PT, R2.reuse, 0x18, PT ;  /* 0x000000180200780c */ /* 0x040fe40003f24270 */
[----:B------:R-:W-:Y:S02]  /*11720*/  FMNMX.FTZ R3, R13, R3, !PT ;  /* 0x000000030d037209 */ /* 0x000fe40007810000 */
[----:B------:R-:W-:Y:S02]  /*11730*/  FSEL R23, R43, -INF , P0 ;  /* 0xff8000002b177808 */ /* 0x000fe40000000000 */
[----:B------:R-:W-:Y:S01]  /*11740*/  ISETP.GT.AND P0, PT, R2, 0x19, PT ;  /* 0x000000190200780c */ /* 0x000fe20003f04270 */
[----:B------:R-:W-:Y:S01]  /*11750*/  LDSM.16.MT88.4 R40, [R103] ;  /* 0x000000006728783b */ /* 0x000fe20000004200 */
[----:B------:R-:W-:-:S02]  /*11760*/  FSEL R18, R52, -INF , P1 ;  /* 0xff80000034127808 */ /* 0x000fc40000800000 */
[----:B------:R-:W-:Y:S02]  /*11770*/  FMNMX.FTZ R3, R20, R3, !PT ;  /* 0x0000000314037209 */ /* 0x000fe40007810000 */
[----:B------:R-:W-:Y:S02]  /*11780*/  ISETP.GT.AND P4, PT, R2, 0x20, PT ;  /* 0x000000200200780c */ /* 0x000fe40003f84270 */
[----:B------:R-:W-:Y:S02]  /*11790*/  FSEL R21, R53, -INF , P0 ;  /* 0xff80000035157808 */ /* 0x000fe40000000000 */
[----:B------:R-:W-:Y:S02]  /*117a0*/  FMNMX.FTZ R3, R18, R3, !PT ;  /* 0x0000000312037209 */ /* 0x000fe40007810000 */
[----:B------:R-:W-:Y:S02]  /*117b0*/  ISETP.GT.AND P3, PT, R2, 0x21, PT ;  /* 0x000000210200780c */ /* 0x000fe40003f64270 */
[----:B------:R-:W-:-:S02]  /*117c0*/  FSEL R91, R36, -INF , P4 ;  /* 0xff800000245b7808 */ /* 0x000fc40002000000 */
[----:B------:R-:W-:Y:S02]  /*117d0*/  FMNMX.FTZ R3, R21, R3, !PT ;  /* 0x0000000315037209 */ /* 0x000fe40007810000 */
[----:B------:R-:W-:Y:S02]  /*117e0*/  FMNMX.FTZ R4, R14, R19, !PT ;  /* 0x000000130e047209 */ /* 0x000fe40007810000 */
[----:B------:R-:W-:Y:S02]  /*117f0*/  ISETP.GT.AND P2, PT, R2, 0x28, PT ;  /* 0x000000280200780c */ /* 0x000fe40003f44270 */
[----:B------:R-:W-:Y:S02]  /*11800*/  FSEL R90, R37, -INF , P3 ;  /* 0xff800000255a7808 */ /* 0x000fe40001800000 */
[----:B------:R-:W-:Y:S02]  /*11810*/  FMNMX.FTZ R3, R91, R3, !PT ;  /* 0x000000035b037209 */ /* 0x000fe40007810000 */
[----:B------:R-:W-:-:S02]  /*11820*/  FMNMX.FTZ R4, R16, R4, !PT ;  /* 0x0000000410047209 */ /* 0x000fc40007810000 */
[----:B------:R-:W-:Y:S02]  /*11830*/  ISETP.GT.AND P1, PT, R2, 0x29, PT ;  /* 0x000000290200780c */ /* 0x000fe40003f24270 */
[----:B------:R-:W-:Y:S02]  /*11840*/  FSEL R89, R48, -INF , P2 ;  /* 0xff80000030597808 */ /* 0x000fe40001000000 */
[----:B------:R-:W-:Y:S02]  /*11850*/  FMNMX.FTZ R3, R90, R3, !PT ;  /* 0x000000035a037209 */ /* 0x000fe40007810000 */
[----:B------:R-:W-:Y:S02]  /*11860*/  FMNMX.FTZ R4, R17, R4, !PT ;  /* 0x0000000411047209 */ /* 0x000fe40007810000 */
[C---:B------:R-:W-:Y:S02]  /*11870*/  ISETP.GT.AND P0, PT, R2.reuse, 0x30, PT ;  /* 0x000000300200780c */ /* 0x040fe40003f04270 */
[----:B------:R-:W-:-:S02]  /*11880*/  ISETP.GT.AND P3, PT, R2, 0x31, PT ;  /* 0x000000310200780c */ /* 0x000fc40003f64270 */
[----:B------:R-:W-:Y:S02]  /*11890*/  FSEL R88, R49, -INF , P1 ;  /* 0xff80000031587808 */ /* 0x000fe40000800000 */
[C---:B------:R-:W-:Y:S02]  /*118a0*/  ISETP.GT.AND P4, PT, R2.reuse, 0x38, PT ;  /* 0x000000380200780c */ /* 0x040fe40003f84270 */
[----:B------:R-:W-:Y:S02]  /*118b0*/  ISETP.GT.AND P2, PT, R2, 0x39, PT ;  /* 0x000000390200780c */ /* 0x000fe40003f44270 */
[----:B------:R-:W-:Y:S02]  /*118c0*/  FMNMX.FTZ R3, R89, R3, !PT ;  /* 0x0000000359037209 */ /* 0x000fe40007810000 */
        /* <DEDUP_REMOVED lines=20> */
[----:B------:R-:W-:Y:S01]  /*11a10*/  ISETP.GT.AND P1, PT, R0, 0x28, PT ;  /* 0x000000280000780c */ /* 0x000fe20003f24270 */
[----:B------:R-:W-:Y:S01]  /*11a20*/  LDSM.16.MT88.4 R36, [R186+0x800] ;  /* 0x00080000ba24783b */ /* 0x000fe20000004200 */
[----:B------:R-:W-:Y:S02]  /*11a30*/  FMNMX.FTZ R2, R98, R2, !PT ;  /* 0x0000000262027209 */ /* 0x000fe40007810000 */
[----:B------:R-:W-:Y:S02]  /*11a40*/  FMNMX.FTZ R3, R84, R3, !PT ;  /* 0x0000000354037209 */ /* 0x000fe40007810000 */
[----:B------:R-:W-:Y:S02]  /*11a50*/  ISETP.GT.AND P0, PT, R0, 0x29, PT ;  /* 0x000000290000780c */ /* 0x000fe40003f04270 */
[----:B------:R-:W-:Y:S02]  /*11a60*/  FSEL R94, R50, -INF , P1 ;  /* 0xff800000325e7808 */ /* 0x000fe40000800000 */
[----:B------:R-:W-:Y:S01]  /*11a70*/  FMNMX.FTZ R2, R99, R2, !PT ;  /* 0x0000000263027209 */ /* 0x000fe20007810000 */
[----:B------:R-:W1:Y:S01]  /*11a80*/  SHFL.BFLY PT, R4, R3, 0x2, 0x1f ;  /* 0x0c401f0003047f89 */ /* 0x000e6200000e0000 */
[----:B------:R-:W-:-:S02]  /*11a90*/  FSEL R97, R51, -INF , P0 ;  /* 0xff80000033617808 */ /* 0x000fc40000000000 */
[----:B------:R-:W-:Y:S01]  /*11aa0*/  ISETP.GT.AND P1, PT, R0, 0x30, PT ;  /* 0x000000300000780c */ /* 0x000fe20003f24270 */
[----:B------:R-:W-:Y:S01]  /*11ab0*/  LDSM.16.MT88.4 R48, [R187] ;  /* 0x00000000bb30783b */ /* 0x000fe20000004200 */
[----:B------:R-:W-:Y:S02]  /*11ac0*/  FMNMX.FTZ R2, R94, R2, !PT ;  /* 0x000000025e027209 */ /* 0x000fe40007810000 */
[----:B------:R-:W-:Y:S02]  /*11ad0*/  ISETP.GT.AND P0, PT, R0, 0x31, PT ;  /* 0x000000310000780c */ /* 0x000fe40003f04270 */
[----:B------:R-:W-:Y:S02]  /*11ae0*/  FSEL R96, R34, -INF , P1 ;  /* 0xff80000022607808 */ /* 0x000fe40000800000 */
[----:B------:R-:W-:Y:S02]  /*11af0*/  FMNMX.FTZ R2, R97, R2, !PT ;  /* 0x0000000261027209 */ /* 0x000fe40007810000 */
[----:B------:R-:W-:-:S02]  /*11b00*/  FSEL R95, R35, -INF , P0 ;  /* 0xff800000235f7808 */ /* 0x000fc40000000000 */
[----:B------:R-:W-:Y:S01]  /*11b10*/  ISETP.GT.AND P1, PT, R0, 0x38, PT ;  /* 0x000000380000780c */ /* 0x000fe20003f24270 */
[----:B----4-:R-:W-:Y:S01]  /*11b20*/  LDSM.16.MT88.4 R32, [R176+0x800] ;  /* 0x00080000b020783b */ /* 0x010fe20000004200 */
[----:B------:R-:W-:Y:S02]  /*11b30*/  FMNMX.FTZ R2, R96, R2, !PT ;  /* 0x0000000260027209 */ /* 0x000fe40007810000 */
[----:B------:R-:W-:Y:S02]  /*11b40*/  ISETP.GT.AND P0, PT, R0, 0x39, PT ;  /* 0x000000390000780c */ /* 0x000fe40003f04270 */
[----:B------:R-:W-:Y:S02]  /*11b50*/  FSEL R93, R30, -INF , P1 ;  /* 0xff8000001e5d7808 */ /* 0x000fe40000800000 */
[----:B------:R-:W-:Y:S02]  /*11b60*/  FMNMX.FTZ R2, R95, R2, !PT ;  /* 0x000000025f027209 */ /* 0x000fe40007810000 */
[----:B------:R-:W-:-:S02]  /*11b70*/  FSEL R92, R31, -INF , P0 ;  /* 0xff8000001f5c7808 */ /* 0x000fc40000000000 */
        /* <DEDUP_REMOVED lines=12> */
[----:B------:R2:W-:Y:S01]  /*11c40*/  MUFU.EX2 R67, R0 ;  /* 0x0000000000437308 */ /* 0x0005e20000000800 */
[----:B-1----:R-:W-:Y:S01]  /*11c50*/  FMNMX.FTZ R8, R3, R4, !PT ;  /* 0x0000000403087209 */ /* 0x002fe20007810000 */
[----:B--2---:R-:W-:-:S06]  /*11c60*/  FFMA.FTZ R0, R6, c[0x0][0x2d0], -R2 ;  /* 0x0000b40006007a23 */ /* 0x004fcc0000010802 */
[----:B------:R1:W2:Y:S01]  /*11c70*/  MUFU.EX2 R66, R0 ;  /* 0x0000000000427308 */ /* 0x0002a20000000800 */
[--C-:B------:R-:W-:Y:S01]  /*11c80*/  FFMA.FTZ R3, R12, c[0x0][0x2d0], -R2.reuse ;  /* 0x0000b4000c037a23 */ /* 0x100fe20000010802 */
[----:B------:R-:W-:Y:S01]  /*11c90*/  FSETP.NEU.FTZ.AND P0, PT, R8, -INF , PT ;  /* 0xff8000000800780b */ /* 0x000fe20003f1d000 */
[----:B-1----:R-:W-:-:S05]  /*11ca0*/  FFMA.FTZ R0, R7, c[0x0][0x2d0], -R2 ;  /* 0x0000b40007007a23 */ /* 0x002fca0000010802 */
[----:B------:R1:W-:Y:S01]  /*11cb0*/  MUFU.EX2 R77, R3 ;  /* 0x00000003004d7308 */ /* 0x0003e20000000800 */
[----:B------:R-:W3:Y:S07]  /*11cc0*/  LDSM.16.MT88.4 R4, [R176] ;  /* 0x00000000b004783b */ /* 0x000eee0000004200 */
[----:B------:R4:W2:Y:S01]  /*11cd0*/  MUFU.EX2 R70, R0 ;  /* 0x0000000000467308 */ /* 0x0008a20000000800 */
[----:B-1----:R-:W-:Y:S02]  /*11ce0*/  FFMA.FTZ R3, R13, c[0x0][0x2d0], -R2 ;  /* 0x0000b4000d037a23 */ /* 0x002fe40000010802 */
[----:B----4-:R-:W-:-:S05]  /*11cf0*/  FMUL.FTZ R0, R8, c[0x0][0x2d0] ;  /* 0x0000b40008007a20 */ /* 0x010fca0000410000 */
[----:B------:R1:W-:Y:S01]  /*11d00*/  MUFU.EX2 R78, R3 ;  /* 0x00000003004e7308 */ /* 0x0003e20000000800 */
[----:B------:R-:W-:-:S05]  /*11d10*/  FSEL R0, R0, RZ, P0 ;  /* 0x000000ff00007208 */ /* 0x000fca0000000000 */
[--C-:B-1----:R-:W-:Y:S02]  /*11d20*/  FFMA.FTZ R3, R14, c[0x0][0x2d0], -R0.reuse ;  /* 0x0000b4000e037a23 */ /* 0x102fe40000010800 */
[----:B------:R-:W1:Y:S02]  /*11d30*/  LDSM.16.MT88.4 R12, [R186] ;  /* 0x00000000ba0c783b */ /* 0x000e640000004200 */
[----:B------:R4:W-:Y:S02]  /*11d40*/  MUFU.EX2 R65, R3 ;  /* 0x0000000300417308 */ /* 0x0009e40000000800 */
[----:B----4-:R-:W-:-:S06]  /*11d50*/  FFMA.FTZ R3, R19, c[0x0][0x2d0], -R0 ;  /* 0x0000b40013037a23 */ /* 0x010fcc0000010800 */
[----:B------:R4:W1:Y:S02]  /*11d60*/  MUFU.EX2 R64, R3 ;  /* 0x0000000300407308 */ /* 0x0008640000000800 */
[----:B----4-:R-:W-:-:S06]  /*11d70*/  FFMA.FTZ R3, R16, c[0x0][0x2d0], -R0 ;  /* 0x0000b40010037a23 */ /* 0x010fcc0000010800 */
[----:B------:R4:W-:Y:S02]  /*11d80*/  MUFU.EX2 R69, R3 ;  /* 0x0000000300457308 */ /* 0x0009e40000000800 */
[----:B----4-:R-:W-:-:S06]  /*11d90*/  FFMA.FTZ R3, R17, c[0x0][0x2d0], -R0 ;  /* 0x0000b40011037a23 */ /* 0x010fcc0000010800 */
[----:B------:R4:W1:Y:S02]  /*11da0*/  MUFU.EX2 R71, R3 ;  /* 0x0000000300477308 */ /* 0x0008640000000800 */
[----:B----4-:R-:W-:-:S06]  /*11db0*/  FFMA.FTZ R3, R20, c[0x0][0x2d0], -R2 ;  /* 0x0000b40014037a23 */ /* 0x010fcc0000010802 */
[----:B------:R4:W1:Y:S02]  /*11dc0*/  MUFU.EX2 R79, R3 ;  /* 0x00000003004f7308 */ /* 0x0008640000000800 */
[----:B----4-:R-:W-:-:S06]  /*11dd0*/  FFMA.FTZ R3, R18, c[0x0][0x2d0], -R2 ;  /* 0x0000b40012037a23 */ /* 0x010fcc0000010802 */
[----:B------:R4:W-:Y:S02]  /*11de0*/  MUFU.EX2 R82, R3 ;  /* 0x0000000300527308 */ /* 0x0009e40000000800 */
[----:B----4-:R-:W-:-:S06]  /*11df0*/  FFMA.FTZ R3, R21, c[0x0][0x2d0], -R2 ;  /* 0x0000b40015037a23 */ /* 0x010fcc0000010802 */
[----:B------:R4:W-:Y:S01]  /*11e00*/  MUFU.EX2 R83, R3 ;  /* 0x0000000300537308 */ /* 0x0009e20000000800 */
[----:B--2---:R-:W-:Y:S02]  /*11e10*/  F2FP.PACK_AB R16, R66, R67 ;  /* 0x000000434210723e */ /* 0x004fe400000000ff */
[----:B------:R-:W-:Y:S02]  /*11e20*/  F2FP.PACK_AB R18, R77, R70 ;  /* 0x000000464d12723e */ /* 0x000fe400000000ff */
[----:B-1----:R-:W-:Y:S01]  /*11e30*/  F2FP.PACK_AB R17, R64, R65 ;  /* 0x000000414011723e */ /* 0x002fe200000000ff */
[----:B----4-:R-:W-:-:S04]  /*11e40*/  FFMA.FTZ R3, R22, c[0x0][0x2d0], -R0 ;  /* 0x0000b40016037a23 */ /* 0x010fc80000010800 */
[----:B------:R1:W-:Y:S01]  /*11e50*/  MUFU.EX2 R68, R3 ;  /* 0x0000000300447308 */ /* 0x0003e20000000800 */
[----:B------:R-:W-:Y:S01]  /*11e60*/  F2FP.PACK_AB R19, R71, R69 ;  /* 0x000000454713723e */ /* 0x000fe200000000ff */
[----:B-1----:R-:W-:-:S06]  /*11e70*/  FFMA.FTZ R3, R23, c[0x0][0x2d0], -R0 ;  /* 0x0000b40017037a23 */ /* 0x002fcc0000010800 */
[----:B------:R1:W2:Y:S01]  /*11e80*/  MUFU.EX2 R76, R3 ;  /* 0x00000003004c7308 */ /* 0x0002a20000000800 */
[----:B---3--:R-:W-:Y:S01]  /*11e90*/  HMMA.16816.F32 R24, R16, R4, RZ ;  /* 0x000000041018723c */ /* 0x008fe200000018ff */
[----:B-1----:R-:W-:-:S06]  /*11ea0*/  FFMA.FTZ R3, R52, c[0x0][0x2d0], -R0 ;  /* 0x0000b40034037a23 */ /* 0x002fcc0000010800 */
[----:B------:R1:W-:Y:S01]  /*11eb0*/  MUFU.EX2 R81, R3 ;  /* 0x0000000300517308 */ /* 0x0003e20000000800 */
[----:B------:R-:W-:Y:S01]  /*11ec0*/  HMMA.16816.F32 R20, R16, R6, RZ ;  /* 0x000000061014723c */ /* 0x000fe200000018ff */
[----:B-1----:R-:W-:-:S07]  /*11ed0*/  FFMA.FTZ R3, R53, c[0x0][0x2d0], -R0 ;  /* 0x0000b40035037a23 */ /* 0x002fce0000010800 */
[C---:B------:R-:W-:Y:S01]  /*11ee0*/  HMMA.16816.F32 R44, R16.reuse, R12, RZ ;  /* 0x0000000c102c723c */ /* 0x040fe200000018ff */
[----:B-----5:R-:W1:Y:S01]  /*11ef0*/  LDSM.16.MT88.4 R52, [R107+0x800] ;  /* 0x000800006b34783b */ /* 0x020e620000004200 */
[----:B------:R-:W3:Y:S05]  /*11f00*/  MUFU.EX2 R80, R3 ;  /* 0x0000000300507308 */ /* 0x000eea0000000800 */
[----:B------:R-:W-:Y:S01]  /*11f10*/  F2FP.PACK_AB R12, R79, R78 ;  /* 0x0000004e4f0c723e */ /* 0x000fe200000000ff */
[----:B------:R-:W-:Y:S01]  /*11f20*/  HMMA.16816.F32 R28, R16, R14, RZ ;  /* 0x0000000e101c723c */ /* 0x000fe200000018ff */
[----:B--2---:R-:W-:-:S06]  /*11f30*/  F2FP.PACK_AB R13, R76, R68 ;  /* 0x000000444c0d723e */ /* 0x004fcc00000000ff */
[----:B------:R-:W-:Y:S02]  /*11f40*/  F2FP.PACK_AB R14, R83, R82 ;  /* 0x00000052530e723e */ /* 0x000fe400000000ff */
[----:B---3--:R-:W-:-:S07]  /*11f50*/  F2FP.PACK_AB R15, R80, R81 ;  /* 0x00000051500f723e */ /* 0x008fce00000000ff */
[C---:B------:R-:W-:Y:S08]  /*11f60*/  HMMA.16816.F32 R192, R12.reuse, R32, R24 ;  /* 0x000000200cc0723c */ /* 0x040ff00000001818 */
[----:B------:R-:W-:Y:S01]  /*11f70*/  HMMA.16816.F32 R128, R12, R34, R20 ;  /* 0x000000220c80723c */ /* 0x000fe20000001814 */
[----:B------:R-:W-:Y:S07]  /*11f80*/  LDSM.16.MT88.4 R32, [R176+0x2800] ;  /* 0x00280000b020783b */ /* 0x000fee0000004200 */
[C---:B------:R-:W-:Y:S08]  /*11f90*/  HMMA.16816.F32 R24, R16.reuse, R40, RZ ;  /* 0x000000281018723c */ /* 0x040ff000000018ff */
[C---:B------:R-:W-:Y:S01]  /*11fa0*/  HMMA.16816.F32 R20, R16.reuse, R42, RZ ;  /* 0x0000002a1014723c */ /* 0x040fe200000018ff */
[----:B------:R-:W2:Y:S07]  /*11fb0*/  LDSM.16.MT88.4 R40, [R176+0x2000] ;  /* 0x00200000b028783b */ /* 0x000eae0000004200 */
[----:B------:R-:W-:Y:S08]  /*11fc0*/  HMMA.16816.F32 R4, R16, R48, RZ ;  /* 0x000000301004723c */ /* 0x000ff000000018ff */
        /* <DEDUP_REMOVED lines=15> */
[C---:B------:R-:W-:Y:S01]  /*120c0*/  HMMA.16816.F32 R56, R12.reuse, R32, R24 ;  /* 0x000000200c38723c */ /* 0x040fe20000001818 */
[----:B------:R-:W2:Y:S07]  /*120d0*/  LDSM.16.MT88.4 R24, [R107+0x2800] ;  /* 0x002800006b18783b */ /* 0x000eae0000004200 */
[----:B----4-:R-:W-:Y:S08]  /*120e0*/  HMMA.16816.F32 R156, R12, R36, R4 ;  /* 0x000000240c9c723c */ /* 0x010ff00000001804 */
[C---:B-1----:R-:W-:Y:S08]  /*120f0*/  HMMA.16816.F32 R4, R16.reuse, R40, RZ ;  /* 0x000000281004723c */ /* 0x042ff000000018ff */
[----:B------:R-:W-:Y:S11]  /*12100*/  HMMA.16816.F32 R28, R16, R62, RZ ;  /* 0x0000003e101c723c */ /* 0x000ff600000018ff */
[----:B------:R-:W-:Y:S05]  /*12110*/  @!UPT UIADD3 URZ, URZ, URZ, URZ ;  /* 0x0000003f3f3ff290 */ /* 0x000fea000fffe03f */
[C---:B--2---:R-:W-:Y:S08]  /*12120*/  HMMA.16816.F32 R140, R12.reuse, R24, R4 ;  /* 0x000000180c8c723c */ /* 0x044ff00000001804 */
[----:B------:R-:W-:Y:S01]  /*12130*/  HMMA.16816.F32 R48, R12, R74, R28 ;  /* 0x0000004a0c30723c */ /* 0x000fe2000000181c */
[----:B------:R-:W1:Y:S07]  /*12140*/  LDSM.16.MT88.4 R28, [R186+0x4000] ;  /* 0x00400000ba1c783b */ /* 0x000e6e0000004200 */
[----:B------:R-:W-:Y:S11]  /*12150*/  HMMA.16816.F32 R4, R16, R42, RZ ;  /* 0x0000002a1004723c */ /* 0x000ff600000018ff */
[----:B------:R-:W-:Y:S11]  /*12160*/  @!UPT UIADD3 URZ, URZ, URZ, URZ ;  /* 0x0000003f3f3ff290 */ /* 0x000ff6000fffe03f */
[----:B------:R-:W-:Y:S02]  /*12170*/  @!UPT UIADD3 URZ, URZ, URZ, URZ ;  /* 0x0000003f3f3ff290 */ /* 0x000fe4000fffe03f */
[----:B------:R-:W-:Y:S01]  /*12180*/  HMMA.16816.F32 R132, R12, R26, R4 ;  /* 0x0000001a0c84723c */ /* 0x000fe20000001804 */
[----:B------:R-:W2:Y:S07]  /*12190*/  LDSM.16.MT88.4 R24, [R186+0x4800] ;  /* 0x00480000ba18783b */ /* 0x000eae0000004200 */
[----:B-1----:R-:W-:Y:S08]  /*121a0*/  HMMA.16816.F32 R4, R16, R28, RZ ;  /* 0x0000001c1004723c */ /* 0x002ff000000018ff */
[----:B------:R-:W-:Y:S08]  /*121b0*/  HMMA.16816.F32 R60, R12, R34, R20 ;  /* 0x000000220c3c723c */ /* 0x000ff00000001814 */
[----:B------:R-:W-:Y:S01]  /*121c0*/  HMMA.16816.F32 R20, R16, R46, RZ ;  /* 0x0000002e1014723c */ /* 0x000fe200000018ff */
[----:B------:R-:W-:-:S07]  /*121d0*/  FADD.FTZ R3, R67, R66 ;  /* 0x0000004243037221 */ /* 0x000fce0000010000 */
[----:B--2---:R-:W-:Y:S08]  /*121e0*/  HMMA.16816.F32 R124, R12, R24, R4 ;  /* 0x000000180c7c723c */ /* 0x004ff00000001804 */
[----:B------:R-:W-:Y:S01]  /*121f0*/  HMMA.16816.F32 R4, R16, R30, RZ ;  /* 0x0000001e1004723c */ /* 0x000fe200000018ff */
[----:B------:R-:W-:-:S07]  /*12200*/  FADD.FTZ R3, R70, R3 ;  /* 0x0000000346037221 */ /* 0x000fce0000010000 */
[----:B------:R-:W-:Y:S07]  /*12210*/  HMMA.16816.F32 R72, R12, R38, R20 ;  /* 0x000000260c48723c */ /* 0x000fee0000001814 */
[----:B------:R-:W-:Y:S02]  /*12220*/  FADD.FTZ R21, R65, R64 ;  /* 0x0000004041157221 */ /* 0x000fe40000010000 */
[----:B------:R-:W-:Y:S02]  /*12230*/  FADD.FTZ R20, R77, R3 ;  /* 0x000000034d147221 */ /* 0x000fe40000010000 */
[----:B------:R-:W-:-:S04]  /*12240*/  FADD.FTZ R21, R69, R21 ;  /* 0x0000001545157221 */ /* 0x000fc80000010000 */
[----:B------:R-:W-:Y:S01]  /*12250*/  FADD.FTZ R3, R71, R21 ;  /* 0x0000001547037221 */ /* 0x000fe20000010000 */
[----:B------:R-:W-:Y:S01]  /*12260*/  HMMA.16816.F32 R116, R12, R26, R4 ;  /* 0x0000001a0c74723c */ /* 0x000fe20000001804 */
[----:B------:R-:W-:Y:S06]  /*12270*/  LDSM.16.MT88.4 R24, [R176+0x4800] ;  /* 0x00480000b018783b */ /* 0x000fec0000004200 */
[----:B------:R-:W-:Y:S02]  /*12280*/  FADD.FTZ R4, R78, R20 ;  /* 0x000000144e047221 */ /* 0x000fe40000010000 */
[----:B------:R-:W1:Y:S02]  /*12290*/  LDSM.16.MT88.4 R20, [R176+0x4000] ;  /* 0x00400000b014783b */ /* 0x000e640000004200 */
[----:B------:R-:W-:-:S02]  /*122a0*/  FADD.FTZ R29, R79, R4 ;  /* 0x000000044f1d7221 */ /* 0x000fc40000010000 */
[----:B------:R-:W-:Y:S01]  /*122b0*/  FADD.FTZ R3, R68, R3 ;  /* 0x0000000344037221 */ /* 0x000fe20000010000 */
[----:B-1----:R-:W-:Y:S01]  /*122c0*/  HMMA.16816.F32 R4, R16, R20, RZ ;  /* 0x000000141004723c */ /* 0x002fe200000018ff */
[--C-:B------:R-:W-:Y:S02]  /*122d0*/  FFMA.FTZ R28, R91, c[0x0][0x2d0], -R2.reuse ;  /* 0x0000b4005b1c7a23 */ /* 0x100fe40000010802 */
[--C-:B------:R-:W-:Y:S11]  /*122e0*/  FFMA.FTZ R30, R90, c[0x0][0x2d0], -R2.reuse ;  /* 0x0000b4005a1e7a23 */ /* 0x100ff60000010802 */
[----:B------:R-:W-:Y:S10]  /*122f0*/  @!UPT UIADD3 URZ, URZ, URZ, URZ ;  /* 0x0000003f3f3ff290 */ /* 0x000ff4000fffe03f */
[----:B------:R-:W-:Y:S08]  /*12300*/  HMMA.16816.F32 R68, R12, R24, R4 ;  /* 0x000000180c44723c */ /* 0x000ff00000001804 */
[----:B------:R-:W-:Y:S01]  /*12310*/  HMMA.16816.F32 R4, R16, R22, RZ ;  /* 0x000000161004723c */ /* 0x000fe200000018ff */
[----:B------:R-:W-:Y:S02]  /*12320*/  FADD.FTZ R31, R76, R3 ;  /* 0x000000034c1f7221 */ /* 0x000fe40000010000 */
[--C-:B------:R-:W-:Y:S01]  /*12330*/  FFMA.FTZ R32, R89, c[0x0][0x2d0], -R2.reuse ;  /* 0x0000b40059207a23 */ /* 0x100fe20000010802 */
[----:B------:R-:W1:Y:S01]  /*12340*/  MUFU.EX2 R3, R28 ;  /* 0x0000001c00037308 */ /* 0x000e620000000800 */
[----:B------:R-:W-:-:S02]  /*12350*/  FFMA.FTZ R33, R88, c[0x0][0x2d0], -R2 ;  /* 0x0000b40058217a23 */ /* 0x000fc40000010802 */
[--C-:B------:R-:W-:Y:S02]  /*12360*/  FFMA.FTZ R40, R87, c[0x0][0x2d0], -R2.reuse ;  /* 0x0000b40057287a23 */ /* 0x100fe40000010802 */
[--C-:B------:R-:W-:Y:S02]  /*12370*/  FFMA.FTZ R41, R86, c[0x0][0x2d0], -R2.reuse ;  /* 0x0000b40056297a23 */ /* 0x100fe40000010802 */
[--C-:B------:R-:W-:Y:S02]  /*12380*/  FFMA.FTZ R42, R85, c[0x0][0x2d0], -R2.reuse ;  /* 0x0000b400552a7a23 */ /* 0x100fe40000010802 */
[----:B------:R-:W-:Y:S02]  /*12390*/  FFMA.FTZ R43, R84, c[0x0][0x2d0], -R2 ;  /* 0x0000b400542b7a23 */ /* 0x000fe40000010802 */
[----:B------:R2:W-:Y:S01]  /*123a0*/  MUFU.EX2 R2, R30 ;  /* 0x0000001e00027308 */ /* 0x0005e20000000800 */
[----:B------:R-:W-:Y:S01]  /*123b0*/  FFMA.FTZ R35, R94, c[0x0][0x2d0], -R0 ;  /* 0x0000b4005e237a23 */ /* 0x000fe20000010800 */
[----:B------:R-:W-:Y:S07]  /*123c0*/  LDSM.16.MT88.4 R84, [R176+0x5800] ;  /* 0x00580000b054783b */ /* 0x000fee0000004200 */
[----:B------:R-:W-:Y:S01]  /*123d0*/  HMMA.16816.F32 R152, R12, R26, R4 ;  /* 0x0000001a0c98723c */ /* 0x000fe20000001804 */
[----:B------:R-:W-:Y:S01]  /*123e0*/  MUFU.EX2 R20, R32 ;  /* 0x0000002000147308 */ /* 0x000fe20000000800 */
[----:B------:R-:W-:Y:S05]  /*123f0*/  LDSM.16.MT88.4 R24, [R187+0x4800] ;  /* 0x00480000bb18783b */ /* 0x000fea0000004200 */
[----:B------:R-:W-:-:S02]  /*12400*/  FADD.FTZ R4, R82, R29 ;  /* 0x0000001d52047221 */ /* 0x000fc40000010000 */
[----:B------:R-:W-:Y:S02]  /*12410*/  FADD.FTZ R5, R81, R31 ;  /* 0x0000001f51057221 */ /* 0x000fe40000010000 */
[----:B--2---:R-:W2:Y:S01]  /*12420*/  LDSM.16.MT88.4 R28, [R187+0x4000] ;  /* 0x00400000bb1c783b */ /* 0x004ea20000004200 */
[--C-:B------:R-:W-:Y:S02]  /*12430*/  FFMA.FTZ R6, R98, c[0x0][0x2d0], -R0.reuse ;  /* 0x0000b40062067a23 */ /* 0x100fe40000010800 */
[----:B------:R-:W-:Y:S02]  /*12440*/  FADD.FTZ R22, R80, R5 ;  /* 0x0000000550167221 */ /* 0x000fe40000010000 */
[----:B------:R-:W-:Y:S02]  /*12450*/  FFMA.FTZ R5, R99, c[0x0][0x2d0], -R0 ;  /* 0x0000b40063057a23 */ /* 0x000fe40000010800 */
[----:B------:R-:W3:Y:S01]  /*12460*/  MUFU.EX2 R6, R6 ;  /* 0x0000000600067308 */ /* 0x000ee20000000800 */
[----:B------:R-:W-:-:S07]  /*12470*/  FADD.FTZ R4, R83, R4 ;  /* 0x0000000453047221 */ /* 0x000fce0000010000 */
[----:B------:R-:W4:Y:S08]  /*12480*/  MUFU.EX2 R5, R5 ;  /* 0x0000000500057308 */ /* 0x000f300000000800 */
[----:B------:R4:W5:Y:S01]  /*12490*/  MUFU.EX2 R7, R33 ;  /* 0x0000002100077308 */ /* 0x0009620000000800 */
[----:B-1----:R-:W-:Y:S02]  /*124a0*/  FADD.FTZ R4, R3, R4 ;  /* 0x0000000403047221 */ /* 0x002fe40000010000 */
[----:B------:R-:W-:-:S02]  /*124b0*/  FFMA.FTZ R34, R97, c[0x0][0x2d0], -R0 ;  /* 0x0000b40061227a23 */ /* 0x000fc40000010800 */
[--C-:B------:R-:W-:Y:S02]  /*124c0*/  FFMA.FTZ R37, R96, c[0x0][0x2d0], -R0.reuse ;  /* 0x0000b40060257a23 */ /* 0x100fe40000010800 */
[--C-:B------:R-:W-:Y:S02]  /*124d0*/  FFMA.FTZ R36, R95, c[0x0][0x2d0], -R0.reuse ;  /* 0x0000b4005f247a23 */ /* 0x100fe40000010800 */
[--C-:B------:R-:W-:Y:S02]  /*124e0*/  FFMA.FTZ R39, R93, c[0x0][0x2d0], -R0.reuse ;  /* 0x0000b4005d277a23 */ /* 0x100fe40000010800 */
[----:B------:R-:W-:Y:S02]  /*124f0*/  FFMA.FTZ R38, R92, c[0x0][0x2d0], -R0 ;  /* 0x0000b4005c267a23 */ /* 0x000fe40000010800 */
[----:B---3--:R-:W-:Y:S02]  /*12500*/  FADD.FTZ R0, R6, R22 ;  /* 0x0000001606007221 */ /* 0x008fe40000010000 */
[C---:B------:R-:W-:Y:S01]  /*12510*/  FADD.FTZ R21, R2.reuse, R4 ;  /* 0x0000000402157221 */ /* 0x040fe20000010000 */
[----:B------:R-:W-:Y:S01]  /*12520*/  F2FP.PACK_AB R4, R2, R3 ;  /* 0x000000030204723e */ /* 0x000fe200000000ff */
[C---:B----4-:R-:W-:Y:S01]  /*12530*/  FADD.FTZ R33, R5.reuse, R0 ;  /* 0x0000000005217221 */ /* 0x050fe20000010000 */
[----:B------:R-:W-:Y:S01]  /*12540*/  F2FP.PACK_AB R5, R5, R6 ;  /* 0x000000060505723e */ /* 0x000fe200000000ff */
[----:B------:R-:W-:Y:S01]  /*12550*/  FADD.FTZ R2, R20, R21 ;  /* 0x0000001514027221 */ /* 0x000fe20000010000 */
[----:B-----5:R-:W-:-:S02]  /*12560*/  F2FP.PACK_AB R6, R7, R20 ;  /* 0x000000140706723e */ /* 0x020fc400000000ff */
[C---:B--2---:R-:W-:Y:S01]  /*12570*/  HMMA.16816.F32 R20, R16.reuse, R28, RZ ;  /* 0x0000001c1014723c */ /* 0x044fe200000018ff */
[----:B------:R-:W-:Y:S02]  /*12580*/  FADD.FTZ R32, R7, R2 ;  /* 0x0000000207207221 */ /* 0x000fe40000010000 */
[----:B------:R-:W1:Y:S05]  /*12590*/  MUFU.EX2 R2, R35 ;  /* 0x0000002300027308 */ /* 0x000e6a0000000800 */
[----:B------:R-:W-:Y:S03]  /*125a0*/  HMMA.16816.F32 R28, R16, R30, RZ ;  /* 0x0000001e101c723c */ /* 0x000fe600000018ff */
[----:B------:R-:W-:Y:S08]  /*125b0*/  MUFU.EX2 R0, R34 ;  /* 0x0000002200007308 */ /* 0x000ff00000000800 */
[----:B------:R-:W-:Y:S05]  /*125c0*/  MUFU.EX2 R3, R41 ;  /* 0x0000002900037308 */ /* 0x000fea0000000800 */
[----:B------:R-:W-:Y:S03]  /*125d0*/  HMMA.16816.F32 R52, R12, R24, R20 ;  /* 0x000000180c34723c */ /* 0x000fe60000001814 */
[----:B------:R-:W2:Y:S01]  /*125e0*/  MUFU.EX2 R20, R40 ;  /* 0x0000002800147308 */ /* 0x000ea20000000800 */
[----:B-1----:R-:W-:-:S07]  /*125f0*/  FADD.FTZ R7, R2, R33 ;  /* 0x0000002102077221 */ /* 0x002fce0000010000 */
[----:B------:R-:W-:Y:S08]  /*12600*/  MUFU.EX2 R24, R42 ;  /* 0x0000002a00187308 */ /* 0x000ff00000000800 */
[----:B------:R-:W1:Y:S01]  /*12610*/  MUFU.EX2 R22, R37 ;  /* 0x0000002500167308 */ /* 0x000e620000000800 */
[----:B--2---:R-:W-:Y:S01]  /*12620*/  FADD.FTZ R25, R20, R32 ;  /* 0x0000002014197221 */ /* 0x004fe20000010000 */
[----:B------:R-:W-:Y:S06]  /*12630*/  HMMA.16816.F32 R44, R12, R26, R28 ;  /* 0x0000001a0c2c723c */ /* 0x000fec000000181c */
[----:B------:R-:W2:Y:S01]  /*12640*/  MUFU.EX2 R21, R36 ;  /* 0x0000002400157308 */ /* 0x000ea20000000800 */
[----:B------:R-:W-:-:S07]  /*12650*/  FADD.FTZ R26, R0, R7 ;  /* 0x00000007001a7221 */ /* 0x000fce0000010000 */
[----:B------:R-:W3:Y:S01]  /*12660*/  MUFU.EX2 R23, R43 ;  /* 0x0000002b00177308 */ /* 0x000ee20000000800 */
[----:B------:R-:W-:Y:S01]  /*12670*/  F2FP.PACK_AB R7, R0, R2 ;  /* 0x000000020007723e */ /* 0x000fe200000000ff */
[C---:B------:R-:W-:Y:S02]  /*12680*/  FADD.FTZ R2, R3.reuse, R25 ;  /* 0x0000001903027221 */ /* 0x040fe40000010000 */
[----:B-1----:R-:W-:Y:S02]  /*12690*/  FADD.FTZ R0, R22, R26 ;  /* 0x0000001a16007221 */ /* 0x002fe40000010000 */
[----:B------:R-:W-:Y:S01]  /*126a0*/  FADD.FTZ R2, R24, R2 ;  /* 0x0000000218027221 */ /* 0x000fe20000010000 */
[----:B------:R-:W-:Y:S01]  /*126b0*/  F2FP.PACK_AB R100, R3, R20 ;  /* 0x000000140364723e */ /* 0x000fe200000000ff */
[C---:B--2---:R-:W-:Y:S01]  /*126c0*/  FADD.FTZ R3, R21.reuse, R0 ;  /* 0x0000000015037221 */ /* 0x044fe20000010000 */
[----:B------:R-:W-:Y:S01]  /*126d0*/  F2FP.PACK_AB R101, R21, R22 ;  /* 0x000000161565723e */ /* 0x000fe200000000ff */
[C---:B---3--:R-:W-:Y:S01]  /*126e0*/  FADD.FTZ R220, R23.reuse, R2 ;  /* 0x0000000217dc7221 */ /* 0x048fe20000010000 */
[----:B------:R-:W-:-:S02]  /*126f0*/  F2FP.PACK_AB R102, R23, R24 ;  /* 0x000000181766723e */ /* 0x000fc400000000ff */
[----:B------:R-:W1:Y:S02]  /*12700*/  LDSM.16.MT88.4 R20, [R103+0x4000] ;  /* 0x004000006714783b */ /* 0x000e640000004200 */
[C---:B-1----:R-:W-:Y:S08]  /*12710*/  HMMA.16816.F32 R24, R16.reuse, R20, RZ ;  /* 0x000000141018723c */ /* 0x042ff000000018ff */
        /* <DEDUP_REMOVED lines=14> */
[----:B------:R-:W1:Y:S01]  /*12800*/  LDSM.16.MT88.4 R12, [R107+0x1000] ;  /* 0x001000006b0c783b */ /* 0x000e620000004200 */
[----:B------:R-:W-:Y:S08]  /*12810*/  MUFU.EX2 R2, R39 ;  /* 0x0000002700027308 */ /* 0x000ff00000000800 */
[----:B------:R2:W3:Y:S01]  /*12820*/  MUFU.EX2 R0, R38 ;  /* 0x0000002600007308 */ /* 0x0004e20000000800 */
[C---:B-1----:R-:W-:Y:S08]  /*12830*/  HMMA.16816.F32 R136, R4.reuse, R12, R168 ;  /* 0x0000000c0488723c */ /* 0x042ff000000018a8 */
[C---:B--2---:R-:W-:Y:S01]  /*12840*/  HMMA.16816.F32 R36, R4.reuse, R14, R160 ;  /* 0x0000000e0424723c */ /* 0x044fe200000018a0 */
        /* <DEDUP_REMOVED lines=11> */
[----:B---3--:R-:W-:Y:S01]  /*12900*/  F2FP.PACK_AB R103, R0, R2 ;  /* 0x000000020067723e */ /* 0x008fe200000000ff */
[----:B------:R-:W-:Y:S06]  /*12910*/  LDSM.16.MT88.4 R140, [R107+0x1800] ;  /* 0x001800006b8c783b */ /* 0x000fec0000004200 */
        /* <DEDUP_REMOVED lines=13> */
[----:B------:R-:W1:Y:S07]  /*129f0*/  LDSM.16.MT88.4 R44, [R186+0x3800] ;  /* 0x00380000ba2c783b */ /* 0x000e6e0000004200 */
[----:B------:R-:W-:Y:S01]  /*12a00*/  HMMA.16816.F32 R160, R4, R12, R52 ;  /* 0x0000000c04a0723c */ /* 0x000fe20000001834 */
[----:B------:R-:W2:Y:S04]  /*12a10*/  LDSM.16.MT88.4 R52, [R176+0x3800] ;  /* 0x00380000b034783b */ /* 0x000ea80000004200 */
[----:B------:R-:W-:Y:S03]  /*12a20*/  LDSM.16.MT88.4 R12, [R107+0x5000] ;  /* 0x005000006b0c783b */ /* 0x000fe60000004200 */
[C---:B-1----:R-:W-:Y:S08]  /*12a30*/  HMMA.16816.F32 R40, R100.reuse, R44, R40 ;  /* 0x0000002c6428723c */ /* 0x042ff00000001828 */
[C---:B------:R-:W-:Y:S08]  /*12a40*/  HMMA.16816.F32 R44, R100.reuse, R46, R48 ;  /* 0x0000002e642c723c */ /* 0x040ff00000001830 */
[C---:B--2---:R-:W-:Y:S08]  /*12a50*/  HMMA.16816.F32 R48, R100.reuse, R52, R56 ;  /* 0x000000346430723c */ /* 0x044ff00000001838 */
[C---:B------:R-:W-:Y:S01]  /*12a60*/  HMMA.16816.F32 R52, R100.reuse, R54, R60 ;  /* 0x000000366434723c */ /* 0x040fe2000000183c */
[----:B------:R-:W1:Y:S07]  /*12a70*/  LDSM.16.MT88.4 R60, [R187+0x3800] ;  /* 0x00380000bb3c783b */ /* 0x000e6e0000004200 */
[C---:B-1----:R-:W-:Y:S08]  /*12a80*/  HMMA.16816.F32 R56, R100.reuse, R60, R64 ;  /* 0x0000003c6438723c */ /* 0x042ff00000001840 */
[C---:B------:R-:W-:Y:S01]  /*12a90*/  HMMA.16816.F32 R64, R100.reuse, R68, R76 ;  /* 0x000000446440723c */ /* 0x040fe2000000184c */
[----:B------:R-:W1:Y:S07]  /*12aa0*/  LDSM.16.MT88.4 R76, [R186+0x5800] ;  /* 0x00580000ba4c783b */ /* 0x000e6e0000004200 */
[----:B------:R-:W-:Y:S08]  /*12ab0*/  HMMA.16816.F32 R60, R100, R62, R72 ;  /* 0x0000003e643c723c */ /* 0x000ff00000001848 */
[C---:B------:R-:W-:Y:S08]  /*12ac0*/  HMMA.16816.F32 R24, R4.reuse, R12, R24 ;  /* 0x0000000c0418723c */ /* 0x040ff00000001818 */
[----:B------:R-:W-:Y:S01]  /*12ad0*/  HMMA.16816.F32 R16, R4, R14, R16 ;  /* 0x0000000e0410723c */ /* 0x000fe20000001810 */
[----:B------:R-:W-:Y:S07]  /*12ae0*/  LDSM.16.MT88.4 R4, [R107+0x5800] ;  /* 0x005800006b04783b */ /* 0x000fee0000004200 */
[C---:B-1----:R-:W-:Y:S08]  /*12af0*/  HMMA.16816.F32 R72, R100.reuse, R76, R88 ;  /* 0x0000004c6448723c */ /* 0x042ff00000001858 */
[----:B------:R-:W-:Y:S01]  /*12b00*/  HMMA.16816.F32 R76, R100, R78, R92 ;  /* 0x0000004e644c723c */ /* 0x000fe2000000185c */
[----:B------:R-:W1:Y:S01]  /*12b10*/  LDSM.16.MT88.4 R92, [R187+0x5800] ;  /* 0x00580000bb5c783b */ /* 0x000e620000004200 */
[----:B------:R-:W-:-:S04]  /*12b20*/  FADD.FTZ R3, R2, R3 ;  /* 0x0000000302037221 */ /* 0x000fc80000010000 */
[----:B------:R-:W-:Y:S01]  /*12b30*/  FADD.FTZ R219, R0, R3 ;  /* 0x0000000300db7221 */ /* 0x000fe20000010000 */
[----:B------:R-:W-:-:S04]  /*12b40*/  IADD3 R0, R188, -0x3, RZ ;  /* 0xfffffffdbc007810 */ /* 0x000fc80007ffe0ff */
[----:B------:R-:W-:Y:S01]  /*12b50*/  ISETP.GE.AND P0, PT, R0, R225, PT ;  /* 0x000000e10000720c */ /* 0x000fe20003f06270 */
[C---:B------:R-:W-:Y:S01]  /*12b60*/  HMMA.16816.F32 R68, R100.reuse, R70, R80 ;  /* 0x000000466444723c */ /* 0x040fe20000001850 */
[----:B------:R-:W-:Y:S07]  /*12b70*/  BSSY B0, `(.L_x_2940) ;  /* 0x000005f000007945 */ /* 0x000fee0003800000 */
[C---:B------:R-:W-:Y:S08]  /*12b80*/  HMMA.16816.F32 R112, R100.reuse, R116, R112 ;  /* 0x000000746470723c */ /* 0x040ff00000001870 */
[C---:B------:R-:W-:Y:S08]  /*12b90*/  HMMA.16816.F32 R120, R100.reuse, R124, R120 ;  /* 0x0000007c6478723c */ /* 0x040ff00000001878 */
[C---:B------:R-:W-:Y:S08]  /*12ba0*/  HMMA.16816.F32 R128, R100.reuse, R132, R128 ;  /* 0x000000846480723c */ /* 0x040ff00000001880 */
[C---:B------:R-:W-:Y:S08]  /*12bb0*/  HMMA.16816.F32 R136, R100.reuse, R140, R136 ;  /* 0x0000008c6488723c */ /* 0x040ff00000001888 */
[C---:B------:R-:W-:Y:S08]  /*12bc0*/  HMMA.16816.F32 R80, R100.reuse, R84, R96 ;  /* 0x000000546450723c */ /* 0x040ff00000001860 */
        /* <DEDUP_REMOVED lines=15> */
[----:B------:R-:W-:-:S05]  /*12cc0*/  IADD3 R2, R2, -0x80, R230 ;  /* 0xffffff8002027810 */ /* 0x000fca0007ffe0e6 */
        /* <DEDUP_REMOVED lines=8> */
[----:B------:R-:W-:Y:S01]  /*12d50*/  IADD3 R0, -R0, RZ, RZ ;  /* 0x000000ff00007210 */ /* 0x000fe20007ffe1ff */
[C---:B------:R-:W-:Y:S01]  /*12d60*/  IMAD.SHL.U32 R17, R218.reuse, 0x2, RZ ;  /* 0x00000002da117824 */ /* 0x040fe200078e00ff */
[----:B------:R-:W-:Y:S01]  /*12d70*/  SHF.L.U64.HI R18, R218, 0x1, R228 ;  /* 0x00000001da127819 */ /* 0x000fe200000102e4 */
[----:B------:R-:W-:Y:S01]  /*12d80*/  IMAD.SHL.U32 R13, R216, 0x2, RZ ;  /* 0x00000002d80d7824 */ /* 0x000fe200078e00ff */
[C---:B------:R-:W-:Y:S01]  /*12d90*/  SHF.L.U64.HI R16, R215.reuse, 0x1, R229 ;  /* 0x00000001d7107819 */ /* 0x040fe200000102e5 */
[----:B------:R-:W-:Y:S01]  /*12da0*/  IMAD R197, R0, c[0x0][0x2b8], R2 ;  /* 0x0000ae0000c57a24 */ /* 0x000fe200078e0202 */
[----:B------:R-:W-:Y:S02]  /*12db0*/  SHF.L.U32 R15, R215, 0x1, RZ ;  /* 0x00000001d70f7819 */ /* 0x000fe400000006ff */
[----:B------:R-:W-:Y:S01]  /*12dc0*/  SHF.L.U64.HI R14, R216, 0x1, R217 ;  /* 0x00000001d80e7819 */ /* 0x000fe200000102d9 */
        /* <DEDUP_REMOVED lines=15> */
.L_x_3048:
[----:B------:R-:W-:Y:S05]  /*12ec0*/  BRA.DIV ~URZ, `(.L_x_2943) ;  /* 0x0000ce327f007947 */ /* 0x000fea000b800000 */
[----:B------:R-:W3:Y:S01]  /*12ed0*/  SHFL.IDX PT, R0, R12, RZ, 0x181f ;  /* 0x00181fff0c007589 */ /* 0x000ee200000e0000 */
[----:B------:R-:W-:Y:S02]  /*12ee0*/  ISETP.GE.AND P2, PT, R216, c[0x0][0x1d4], PT ;  /* 0x00007500d8007a0c */ /* 0x000fe40003f46270 */
[----:B------:R-:W-:-:S04]  /*12ef0*/  ISETP.GE.AND P1, PT, R215, c[0x0][0x1d4], PT ;  /* 0x00007500d7007a0c */ /* 0x000fc80003f26270 */
[----:B------:R-:W-:Y:S02]  /*12f00*/  SEL R7, RZ, 0x10, P1 ;  /* 0x00000010ff077807 */ /* 0x000fe40000800000 */
[----:B---3--:R-:W-:-:S05]  /*12f10*/  IADD3 R2, P0, R0, R13, RZ ;  /* 0x0000000d00027210 */ /* 0x008fca0007f1e0ff */
[----:B--2---:R-:W-:-:S05]  /*12f20*/  IMAD.X R3, R4, 0x1, R14, P0 ;  /* 0x0000000104037824 */ /* 0x004fca00000e060e */
[----:B------:R-:W-:Y:S01]  /*12f30*/  @!PT LDS RZ, [RZ] ;  /* 0x00000000fffff984 */ /* 0x000fe20000000800 */
[----:B------:R-:W-:Y:S01]  /*12f40*/  @!PT LDS RZ, [RZ] ;  /* 0x00000000fffff984 */ /* 0x000fe20000000800 */
[----:B------:R2:W-:Y:S02]  /*12f50*/  LDGSTS.E.BYPASS.LTC128B.128 [R144+0xc100], [R2.64], !P2 ;  /* 0x0c10000002907fae */ /* 0x0005e4000d101d48 */
[----:B--2---:R-:W-:-:S05]  /*12f60*/  IADD3 R2, P0, R0, R15, RZ ;  /* 0x0000000f00027210 */ /* 0x004fca0007f1e0ff */
[----:B------:R-:W-:Y:S01]  /*12f70*/  IMAD.X R3, R4, 0x1, R16, P0 ;  /* 0x0000000104037824 */ /* 0x000fe200000e0610 */
[----:B------:R-:W-:-:S04]  /*12f80*/  ISETP.GE.AND P0, PT, R218, c[0x0][0x1d4], PT ;  /* 0x00007500da007a0c */ /* 0x000fc80003f06270 */
[----:B------:R2:W-:Y:S01]  /*12f90*/  LDGSTS.E.BYPASS.LTC128B.128 [R144+0xe100], [R2.64], !P1 ;  /* 0x0e10000002907fae */ /* 0x0005e2000c901d48 */
[----:B------:R-:W-:Y:S02]  /*12fa0*/  SEL R6, RZ, 0x10, P0 ;  /* 0x00000010ff067807 */ /* 0x000fe40000000000 */
[----:B--2---:R-:W-:Y:S02]  /*12fb0*/  IADD3 R2, P3, R0, R17, RZ ;  /* 0x0000001100027210 */ /* 0x004fe40007f7e0ff */
[----:B------:R-:W2:Y:S03]  /*12fc0*/  SHFL.IDX PT, R0, R12, 0x1, 0x181f ;  /* 0x00381f000c007f89 */ /* 0x000ea600000e0000 */
[----:B------:R-:W-:Y:S02]  /*12fd0*/  IMAD.X R3, R4, 0x1, R18, P3 ;  /* 0x0000000104037824 */ /* 0x000fe400018e0612 */
[----:B------:R3:W4:Y:S04]  /*12fe0*/  SHFL.IDX PT, R4, R5, 0x1, 0x181f ;  /* 0x00381f0005047f89 */ /* 0x00072800000e0000 */
[----:B------:R1:W-:Y:S02]  /*12ff0*/  LDGSTS.E.BYPASS.LTC128B.128 [R144+0x10100], [R2.64], !P0 ;  /* 0x1010000002907fae */ /* 0x0003e4000c101d48 */
[----:B-1-3--:R-:W-:-:S04]  /*13000*/  SEL R5, RZ, 0x10, P2 ;  /* 0x00000010ff057807 */ /* 0x00afc80001000000 */
.L_x_3049:
[C---:B--2---:R-:W-:Y:S02]  /*13010*/  IADD3 R2, -R5.reuse, 0x10, RZ ;  /* 0x0000001005027810 */ /* 0x044fe40007ffe1ff */
[----:B------:R-:W-:-:S02]  /*13020*/  ISETP.NE.U32.AND P2, PT, R5, RZ, PT ;  /* 0x000000ff0500720c */ /* 0x000fc40003f45070 */
[----:B------:R-:W-:Y:S02]  /*13030*/  LOP3.LUT R2, R2, 0xf, RZ, 0xc0, !PT ;  /* 0x0000000f02027812 */ /* 0x000fe400078ec0ff */
[----:B------:R-:W-:Y:S02]  /*13040*/  ISETP.NE.U32.AND P3, PT, R7, RZ, PT ;  /* 0x000000ff0700720c */ /* 0x000fe40003f65070 */
[----:B------:R-:W-:-:S04]  /*13050*/  IADD3 R2, P1, P0, R2, R0, R13 ;  /* 0x0000000002027210 */ /* 0x000fc8000783e00d */
[----:B----4-:R-:W-:-:S05]  /*13060*/  IADD3.X R3, RZ, R4, R14, P1, P0 ;  /* 0x00000004ff037210 */ /* 0x010fca0000fe040e */
[----:B------:R-:W-:Y:S01]  /*13070*/  @!PT LDS RZ, [RZ] ;  /* 0x00000000fffff984 */ /* 0x000fe20000000800 */
[----:B------:R-:W-:Y:S01]  /*13080*/  @!PT LDS RZ, [RZ] ;  /* 0x00000000fffff984 */ /* 0x000fe20000000800 */
[----:B------:R-:W-:Y:S01]  /*13090*/  @!PT LDS RZ, [RZ] ;  /* 0x00000000fffff984 */ /* 0x000fe20000000800 */
[----:B------:R1:W-:Y:S01]  /*130a0*/  LDGSTS.E.BYPASS.LTC128B.128.ZFILL [R144+0xd100], [R2.64], P2 ;  /* 0x0d10000002907fae */ /* 0x0003e20009141d48 */
[----:B------:R-:W-:Y:S02]  /*130b0*/  ISETP.NE.U32.AND P2, PT, R6, RZ, PT ;  /* 0x000000ff0600720c */ /* 0x000fe40003f45070 */
[----:B-1----:R-:W-:-:S04]  /*130c0*/  IADD3 R2, -R7, 0x10, RZ ;  /* 0x0000001007027810 */ /* 0x002fc80007ffe1ff */
[----:B------:R-:W-:Y:S02]  /*130d0*/  LOP3.LUT R3, R2, 0xf, RZ, 0xc0, !PT ;  /* 0x0000000f02037812 */ /* 0x000fe400078ec0ff */
[----:B------:R-:W-:Y:S02]  /*130e0*/  IADD3 R2, -R6, 0x10, RZ ;  /* 0x0000001006027810 */ /* 0x000fe40007ffe1ff */
[----:B------:R-:W-:Y:S02]  /*130f0*/  IADD3 R6, P1, P0, R3, R0, R15 ;  /* 0x0000000003067210 */ /* 0x000fe4000783e00f */
[----:B------:R-:W-:Y:S02]  /*13100*/  LOP3.LUT R2, R2, 0xf, RZ, 0xc0, !PT ;  /* 0x0000000f02027812 */ /* 0x000fe400078ec0ff */
[----:B------:R-:W-:Y:S02]  /*13110*/  IADD3.X R7, RZ, R4, R16, P1, P0 ;  /* 0x00000004ff077210 */ /* 0x000fe40000fe0410 */
[----:B------:R-:W-:-:S03]  /*13120*/  IADD3 R2, P1, P0, R2, R0, R17 ;  /* 0x0000000002027210 */ /* 0x000fc6000783e011 */
[----:B------:R1:W-:Y:S01]  /*13130*/  LDGSTS.E.BYPASS.LTC128B.128.ZFILL [R144+0xf100], [R6.64], P3 ;  /* 0x0f10000006907fae */ /* 0x0003e20009941d48 */
[----:B------:R-:W-:-:S05]  /*13140*/  IADD3.X R3, RZ, R4, R18, P1, P0 ;  /* 0x00000004ff037210 */ /* 0x000fca0000fe0412 */
[----:B------:R1:W-:Y:S04]  /*13150*/  LDGSTS.E.BYPASS.LTC128B.128.ZFILL [R144+0x11100], [R2.64], P2 ;  /* 0x1110000002907fae */ /* 0x0003e80009141d48 */
.L_x_2941:
[----:B------:R-:W-:Y:S05]  /*13160*/  BSYNC B0 ;  /* 0x0000000000007941 */ /* 0x000fea0003800000 */
.L_x_2940:
[----:B------:R-:W2:Y:S01]  /*13170*/  LDL R0, [R1+0x4] ;  /* 0x0000040001007983 */ /* 0x000ea20000100800 */
[----:B-1----:R-:W-:-:S03]  /*13180*/  IMAD.MOV.U32 R2, RZ, RZ, c[0x0][0x2c4] ;  /* 0x0000b100ff027624 */ /* 0x002fc600078e00ff */
[----:B------:R-:W0:Y:S02]  /*13190*/  LDGDEPBAR ;  /* 0x00000000000079af */ /* 0x000e240000000000 */
[----:B------:R-:W-:Y:S02]  /*131a0*/  ISETP.NE.AND P0, PT, R2, 0x1, PT ;  /* 0x000000010200780c */ /* 0x000fe40003f05270 */
[----:B------:R-:W-:Y:S01]  /*131b0*/  IADD3 R188, R188, -0x2, RZ ;  /* 0xfffffffebcbc7810 */ /* 0x000fe20007ffe0ff */
[----:B------:R-:W-:Y:S02]  /*131c0*/  IMAD.MOV.U32 R177, RZ, RZ, 0x1 ;  /* 0x00000001ffb17424 */ /* 0x000fe400078e00ff */
[----:B------:R-:W-:-:S08]  /*131d0*/  IMAD.MOV.U32 R213, RZ, RZ, RZ ;  /* 0x000000ffffd57224 */ /* 0x000fd000078e00ff */
[----:B--2---:R-:W-:-:S05]  /*131e0*/  @P0 IMAD.HI.U32 R2, R0, c[0x0][0x2c8], RZ ;  /* 0x0000b20000020a27 */ /* 0x004fca00078e00ff */
[----:B------:R-:W-:-:S04]  /*131f0*/  @P0 SHF.R.U32.HI R0, RZ, c[0x0][0x2cc], R2 ;  /* 0x0000b300ff000a19 */ /* 0x000fc80000011602 */
        /* <DEDUP_REMOVED lines=11> */
.L_x_2953:
        /* <DEDUP_REMOVED lines=40> */
.L_x_3050:
        /* <DEDUP_REMOVED lines=22> */
.L_x_3051:
[C---:B------:R-:W-:Y:S02]  /*13690*/  IADD3 R3, -R6.reuse, 0x10, RZ ;  /* 0x0000001006037810 */ /* 0x040fe40007ffe1ff */
[----:B------:R-:W-:Y:S02]  /*136a0*/  ISETP.NE.U32.AND P2, PT, R6, RZ, PT ;  /* 0x000000ff0600720c */ /* 0x000fe40003f45070 */
[----:B------:R-:W-:Y:S02]  /*136b0*/  LOP3.LUT R3, R3, 0xf, RZ, 0xc0, !PT ;  /* 0x0000000f03037812 */ /* 0x000fe400078ec0ff */
[C---:B------:R-:W-:Y:S02]  /*136c0*/  ISETP.NE.U32.AND P3, PT, R16.reuse, RZ, PT ;  /* 0x000000ff1000720c */ /* 0x040fe40003f65070 */
        /* <DEDUP_REMOVED lines=17> */
.L_x_2946:
[----:B------:R-:W-:Y:S05]  /*137e0*/  BSYNC B0 ;  /* 0x0000000000007941 */ /* 0x000fea0003800000 */
.L_x_2945:
[----:B------:R-:W0:Y:S01]  /*137f0*/  LDGDEPBAR ;  /* 0x00000000000079af */ /* 0x000e220000000000 */
[----:B------:R-:W-:Y:S01]  /*13800*/  WARPSYNC 0xffffffff ;  /* 0xffffffff00007948 */ /* 0x000fe20003800000 */
[C---:B--23--:R-:W-:Y:S01]  /*13810*/  HMMA.16816.F32 R4, R36.reuse, R12, RZ ;  /* 0x0000000c2404723c */ /* 0x04cfe200000018ff */
[----:B------:R-:W-:Y:S01]  /*13820*/  MOV R189, c[0x0][0x2c4] ;  /* 0x0000b10000bd7a02 */ /* 0x000fe20000000f00 */
[----:B------:R-:W-:Y:S02]  /*13830*/  BSSY B0, `(.L_x_2949) ;  /* 0x00002d3000007945 */ /* 0x000fe40003800000 */
[-C--:B------:R-:W-:Y:S02]  /*13840*/  IADD3 R3, R178, R0.reuse, RZ ;  /* 0x00000000b2037210 */ /* 0x080fe40007ffe0ff */
[CC--:B------:R-:W-:Y:S02]  /*13850*/  IADD3 R8, R179.reuse, R0.reuse, RZ ;  /* 0x00000000b3087210 */ /* 0x0c0fe40007ffe0ff */
[C---:B------:R-:W-:Y:S01]  /*13860*/  HMMA.16816.F32 R12, R36.reuse, R14, RZ ;  /* 0x0000000e240c723c */ /* 0x040fe200000018ff */
[----:B------:R-:W-:Y:S02]  /*13870*/  IADD3 R2, R179, R0, R178 ;  /* 0x00000000b3027210 */ /* 0x000fe40007ffe0b2 */
[----:B------:R-:W-:Y:S02]  /*13880*/  ISETP.NE.AND P0, PT, R189, 0x1, PT ;  /* 0x00000001bd00780c */ /* 0x000fe40003f05270 */
[----:B------:R-:W-:Y:S03]  /*13890*/  SHF.L.U32 R214, R188, 0x6, RZ ;  /* 0x00000006bcd67819 */ /* 0x000fe600000006ff */
        /* <DEDUP_REMOVED lines=168> */
[----:B------:R-:W-:Y:S02]  /*14320*/  FSEL R159, R16, -INF , P3 ;  /* 0xff800000109f7808 */ /* 0x000fe40001800000 */
[----:B------:R-:W-:Y:S02]  /*14330*/  ISETP.GT.AND P2, PT, R2, 0x11, PT ;  /* 0x000000110200780c */ /* 0x000fe40003f44270 */
[----:B------:R-:W-:Y:S02]  /*14340*/  FMNMX.FTZ R3, R4, R3, !PT ;  /* 0x0000000304037209 */ /* 0x000fe40007810000 */
[----:B------:R-:W-:Y:S02]  /*14350*/  ISETP.GT.AND P1, PT, R0, RZ, PT ;  /* 0x000000ff0000720c */ /* 0x000fe40003f24270 */
[----:B------:R-:W-:Y:S02]  /*14360*/  FSEL R168, R17, -INF , P2 ;  /* 0xff80000011a87808 */ /* 0x000fe40001000000 */
[----:B------:R-:W-:Y:S02]  /*14370*/  FSEL R154, R6, -INF , P1 ;  /* 0xff800000069a7808 */ /* 0x000fe40000800000 */
[----:B------:R-:W-:Y:S02]  /*14380*/  ISETP.GT.AND P1, PT, R0, 0x8, PT ;  /* 0x000000080000780c */ /* 0x000fe40003f24270 */
[----:B------:R-:W-:Y:S02]  /*14390*/  ISETP.GT.AND P3, PT, R2, 0x18, PT ;  /* 0x000000180200780c */ /* 0x000fe40003f64270 */
[----:B------:R-:W-:Y:S02]  /*143a0*/  ISETP.GT.AND P0, PT, R0, 0x1, PT ;  /* 0x000000010000780c */ /* 0x000fe40003f04270 */
[----:B------:R-:W-:Y:S02]  /*143b0*/  FMNMX.FTZ R3, R159, R3, !PT ;  /* 0x000000039f037209 */ /* 0x000fe40007810000 */
[----:B------:R-:W-:Y:S02]  /*143c0*/  FSEL R153, R7, -INF , P0 ;  /* 0xff80000007997808 */ /* 0x000fe40000000000 */
[----:B------:R-:W-:Y:S02]  /*143d0*/  FSEL R7, R14, -INF , P1 ;  /* 0xff8000000e077808 */ /* 0x000fe40000800000 */
[----:B------:R-:W-:Y:S02]  /*143e0*/  ISETP.GT.AND P1, PT, R0, 0x10, PT ;  /* 0x000000100000780c */ /* 0x000fe40003f24270 */
[----:B------:R-:W-:Y:S02]  /*143f0*/  ISETP.GT.AND P2, PT, R2, 0x19, PT ;  /* 0x000000190200780c */ /* 0x000fe40003f44270 */
[----:B------:R-:W-:Y:S02]  /*14400*/  FSEL R164, R20, -INF , P3 ;  /* 0xff80000014a47808 */ /* 0x000fe40001800000 */
[----:B------:R-:W-:Y:S02]  /*14410*/  FMNMX.FTZ R3, R168, R3, !PT ;  /* 0x00000003a8037209 */ /* 0x000fe40007810000 */
        /* <DEDUP_REMOVED lines=22> */
[----:B------:R-:W-:Y:S02]  /*14580*/  ISETP.GT.AND P0, PT, R0, 0x9, PT ;  /* 0x000000090000780c */ /* 0x000fe40003f04270 */
[----:B------:R-:W-:Y:S02]  /*14590*/  FMNMX.FTZ R6, R153, R6, !PT ;  /* 0x0000000699067209 */ /* 0x000fe40007810000 */
[----:B------:R-:W-:Y:S02]  /*145a0*/  FSEL R201, R33, -INF , P2 ;  /* 0xff80000021c97808 */ /* 0x000fe40001000000 */
[----:B------:R-:W-:Y:S02]  /*145b0*/  ISETP.GT.AND P1, PT, R2, 0x38, PT ;  /* 0x000000380200780c */ /* 0x000fe40003f24270 */
[----:B------:R-:W-:Y:S02]  /*145c0*/  FMNMX.FTZ R3, R202, R3, !PT ;  /* 0x00000003ca037209 */ /* 0x000fe40007810000 */
[----:B------:R-:W-:Y:S02]  /*145d0*/  FSEL R15, R15, -INF , P0 ;  /* 0xff8000000f0f7808 */ /* 0x000fe40000000000 */
[----:B------:R-:W-:Y:S02]  /*145e0*/  FMNMX.FTZ R6, R7, R6, !PT ;  /* 0x0000000607067209 */ /* 0x000fe40007810000 */
[----:B------:R-:W-:Y:S02]  /*145f0*/  FSEL R198, R36, -INF , P1 ;  /* 0xff80000024c67808 */ /* 0x000fe40000800000 */
        /* <DEDUP_REMOVED lines=27> */
[----:B-1----:R-:W-:Y:S02]  /*147b0*/  FMNMX.FTZ R0, R3, R6, !PT ;  /* 0x0000000603007209 */ /* 0x002fe40007810000 */
[----:B------:R-:W-:Y:S02]  /*147c0*/  FSEL R203, R38, -INF , P1 ;  /* 0xff80000026cb7808 */ /* 0x000fe40000800000 */
[----:B------:R-:W-:Y:S01]  /*147d0*/  FMNMX.FTZ R2, R171, R2, !PT ;  /* 0x00000002ab027209 */ /* 0x000fe20007810000 */
[----:B------:R-:W1:Y:S01]  /*147e0*/  SHFL.BFLY PT, R6, R0, 0x1, 0x1f ;  /* 0x0c201f0000067f89 */ /* 0x000e6200000e0000 */
[----:B------:R-:W-:Y:S02]  /*147f0*/  FSEL R207, R39, -INF , P0 ;  /* 0xff80000027cf7808 */ /* 0x000fe40000000000 */
[----:B------:R-:W-:Y:S02]  /*14800*/  FMNMX.FTZ R2, R172, R2, !PT ;  /* 0x00000002ac027209 */ /* 0x000fe40007810000 */
[----:B------:R-:W-:Y:S02]  /*14810*/  IADD3 R156, R187, R176, RZ ;  /* 0x000000b0bb9c7210 */ /* 0x000fe40007ffe0ff */
[----:B------:R-:W-:Y:S03]  /*14820*/  FMNMX.FTZ R2, R163, R2, !PT ;  /* 0x00000002a3027209 */ /* 0x000fe60007810000 */
[----:B------:R-:W-:Y:S01]  /*14830*/  LDSM.16.MT88.4 R32, [R156] ;  /* 0x000000009c20783b */ /* 0x000fe20000004200 */
        /* <DEDUP_REMOVED lines=9> */
[----:B------:R-:W-:Y:S02]  /*148d0*/  FSEL R157, R0, RZ, P1 ;  /* 0x000000ff009d7208 */ /* 0x000fe40000800000 */
[----:B------:R-:W-:Y:S03]  /*148e0*/  FMNMX.FTZ R2, R207, R2, !PT ;  /* 0x00000002cf027209 */ /* 0x000fe60007810000 */
[--C-:B------:R-:W-:Y:S02]  /*148f0*/  FFMA.FTZ R0, R152, c[0x0][0x2d0], -R157.reuse ;  /* 0x0000b40098007a23 */ /* 0x100fe4000001089d */
[----:B------:R-:W1:Y:S02]  /*14900*/  SHFL.BFLY PT, R3, R2, 0x2, 0x1f ;  /* 0x0c401f0002037f89 */ /* 0x000e6400000e0000 */
[----:B------:R2:W-:Y:S01]  /*14910*/  MUFU.EX2 R206, R0 ;  /* 0x0000000000ce7308 */ /* 0x0005e20000000800 */
[----:B-1----:R-:W-:Y:S01]  /*14920*/  FMNMX.FTZ R2, R2, R3, !PT ;  /* 0x0000000302027209 */ /* 0x002fe20007810000 */
[--C-:B--2---:R-:W-:Y:S04]  /*14930*/  FFMA.FTZ R0, R8, c[0x0][0x2d0], -R157.reuse ;  /* 0x0000b40008007a23 */ /* 0x104fe8000001089d */
[----:B------:R-:W1:Y:S04]  /*14940*/  SHFL.BFLY PT, R3, R2, 0x1, 0x1f ;  /* 0x0c201f0002037f89 */ /* 0x000e6800000e0000 */
[----:B------:R2:W3:Y:S01]  /*14950*/  MUFU.EX2 R205, R0 ;  /* 0x0000000000cd7308 */ /* 0x0004e20000000800 */
[----:B-1----:R-:W-:Y:S01]  /*14960*/  FMNMX.FTZ R8, R2, R3, !PT ;  /* 0x0000000302087209 */ /* 0x002fe20007810000 */
[--C-:B--2---:R-:W-:Y:S01]  /*14970*/  FFMA.FTZ R0, R5, c[0x0][0x2d0], -R157.reuse ;  /* 0x0000b40005007a23 */ /* 0x104fe2000001089d */
[----:B---3--:R-:W-:Y:S02]  /*14980*/  F2FP.PACK_AB R152, R205, R206 ;  /* 0x000000cecd98723e */ /* 0x008fe400000000ff */
[C---:B------:R-:W-:Y:S05]  /*14990*/  FSETP.NEU.FTZ.AND P0, PT, R8.reuse, -INF , PT ;  /* 0xff8000000800780b */ /* 0x040fea0003f1d000 */
[----:B------:R1:W-:Y:S01]  /*149a0*/  MUFU.EX2 R212, R0 ;  /* 0x0000000000d47308 */ /* 0x0003e20000000800 */
[----:B------:R-:W-:Y:S05]  /*149b0*/  FMUL.FTZ R2, R8, c[0x0][0x2d0] ;  /* 0x0000b40008027a20 */ /* 0x000fea0000410000 */
[----:B------:R-:W-:Y:S02]  /*149c0*/  FSEL R158, R2, RZ, P0 ;  /* 0x000000ff029e7208 */ /* 0x000fe40000000000 */
[----:B------:R-:W-:Y:S02]  /*149d0*/  FSEL R2, R9, RZ, P1 ;  /* 0x000000ff09027208 */ /* 0x000fe40000800000 */
[----:B------:R-:W-:Y:S01]  /*149e0*/  ISETP.GE.AND P1, PT, R213, 0x1, PT ;  /* 0x00000001d500780c */ /* 0x000fe20003f26270 */
[----:B------:R-:W-:Y:S02]  /*149f0*/  FFMA.FTZ R3, R15, c[0x0][0x2d0], -R158 ;  /* 0x0000b4000f037a23 */ /* 0x000fe4000001089e */
[----:B------:R-:W-:Y:S02]  /*14a00*/  FADD.FTZ R2, -R2, R106 ;  /* 0x0000006a02027221 */ /* 0x000fe40000010100 */
[----:B------:R2:W-:Y:S02]  /*14a10*/  MUFU.EX2 R208, R3 ;  /* 0x0000000300d07308 */ /* 0x0005e40000000800 */
[----:B------:R-:W-:Y:S02]  /*14a20*/  FMUL.FTZ R2, R2, c[0x0][0x2d0] ;  /* 0x0000b40002027a20 */ /* 0x000fe40000410000 */
[--C-:B-1----:R-:W-:Y:S06]  /*14a30*/  FFMA.FTZ R0, R4, c[0x0][0x2d0], -R157.reuse ;  /* 0x0000b40004007a23 */ /* 0x102fec000001089d */
[----:B------:R-:W1:Y:S10]  /*14a40*/  MUFU.EX2 R2, R2 ;  /* 0x0000000200027308 */ /* 0x000e740000000800 */
[----:B------:R3:W4:Y:S01]  /*14a50*/  MUFU.EX2 R211, R0 ;  /* 0x0000000000d37308 */ /* 0x0007220000000800 */
[----:B--2---:R-:W-:Y:S04]  /*14a60*/  IADD3 R3, R186, R176, RZ ;  /* 0x000000b0ba037210 */ /* 0x004fe80007ffe0ff */
[----:B------:R-:W-:Y:S01]  /*14a70*/  IADD3 R106, R184, R3, RZ ;  /* 0x00000003b86a7210 */ /* 0x000fe20007ffe0ff */
[----:B------:R-:W2:Y:S01]  /*14a80*/  LDSM.16.MT88.4 R16, [R3] ;  /* 0x000000000310783b */ /* 0x000ea20000004200 */
[C---:B-1----:R-:W-:Y:S02]  /*14a90*/  FMUL.FTZ R4, R2.reuse, R112 ;  /* 0x0000007002047220 */ /* 0x042fe40000410000 */
[C---:B------:R-:W-:Y:S05]  /*14aa0*/  FMUL.FTZ R5, R2.reuse, R113 ;  /* 0x0000007102057220 */ /* 0x040fea0000410000 */
[----:B------:R-:W1:Y:S01]  /*14ab0*/  LDSM.16.MT88.4 R24, [R106] ;  /* 0x000000006a18783b */ /* 0x000e620000004200 */
[C---:B------:R-:W-:Y:S02]  /*14ac0*/  FMUL.FTZ R12, R2.reuse, R116 ;  /* 0x00000074020c7220 */ /* 0x040fe40000410000 */
[C---:B------:R-:W-:Y:S02]  /*14ad0*/  FMUL.FTZ R13, R2.reuse, R117 ;  /* 0x00000075020d7220 */ /* 0x040fe40000410000 */
[----:B------:R-:W-:Y:S02]  /*14ae0*/  FMUL.FTZ R21, R2, R125 ;  /* 0x0000007d02157220 */ /* 0x000fe40000410000 */
[--C-:B---3--:R-:W-:Y:S01]  /*14af0*/  FFMA.FTZ R0, R154, c[0x0][0x2d0], -R158.reuse ;  /* 0x0000b4009a007a23 */ /* 0x108fe2000001089e */
[----:B----4-:R-:W-:Y:S01]  /*14b00*/  F2FP.PACK_AB R154, R211, R212 ;  /* 0x000000d4d39a723e */ /* 0x010fe200000000ff */
        /* <DEDUP_REMOVED lines=14> */
[--C-:B---3--:R-:W-:Y:S02]  /*14bf0*/  FFMA.FTZ R0, R153, c[0x0][0x2d0], -R158.reuse ;  /* 0x0000b40099007a23 */ /* 0x108fe4000001089e */
[C---:B------:R-:W-:Y:S02]  /*14c00*/  FMUL.FTZ R56, R2.reuse, R56 ;  /* 0x0000003802387220 */ /* 0x040fe40000410000 */
[----:B------:R-:W3:Y:S01]  /*14c10*/  MUFU.EX2 R210, R0 ;  /* 0x0000000000d27308 */ /* 0x000ee20000000800 */
        /* <DEDUP_REMOVED lines=12> */
[----:B---3--:R-:W-:Y:S01]  /*14ce0*/  F2FP.PACK_AB R153, R210, R204 ;  /* 0x000000ccd299723e */ /* 0x008fe200000000ff */
[----:B------:R-:W-:Y:S02]  /*14cf0*/  FFMA.FTZ R0, R7, c[0x0][0x2d0], -R158 ;  /* 0x0000b40007007a23 */ /* 0x000fe4000001089e */
        /* <DEDUP_REMOVED lines=13> */
[----:B---3--:R-:W-:Y:S02]  /*14dd0*/  FSEL R0, R8, RZ, P0 ;  /* 0x000000ff08007208 */ /* 0x008fe40000000000 */
[----:B----4-:R-:W-:Y:S03]  /*14de0*/  F2FP.PACK_AB R155, R208, R209 ;  /* 0x000000d1d09b723e */ /* 0x010fe600000000ff */
[----:B------:R-:W-:Y:S01]  /*14df0*/  FADD.FTZ R0, -R0, R107 ;  /* 0x0000006b00007221 */ /* 0x000fe20000010100 */
[----:B------:R-:W-:Y:S03]  /*14e00*/  IADD3 R107, R184, R156, RZ ;  /* 0x0000009cb86b7210 */ /* 0x000fe60007ffe0ff */
[----:B------:R-:W-:Y:S06]  /*14e10*/  FMUL.FTZ R0, R0, c[0x0][0x2d0] ;  /* 0x0000b40000007a20 */ /* 0x000fec0000410000 */
[----:B------:R-:W3:Y:S02]  /*14e20*/  MUFU.EX2 R0, R0 ;  /* 0x0000000000007308 */ /* 0x000ee40000000800 */
[C---:B---3--:R-:W-:Y:S02]  /*14e30*/  FMUL.FTZ R6, R0.reuse, R114 ;  /* 0x0000007200067220 */ /* 0x048fe40000410000 */
[C---:B------:R-:W-:Y:S02]  /*14e40*/  FMUL.FTZ R7, R0.reuse, R115 ;  /* 0x0000007300077220 */ /* 0x040fe40000410000 */
[----:B------:R-:W3:Y:S01]  /*14e50*/  LDSM.16.MT88.4 R112, [R107] ;  /* 0x000000006b70783b */ /* 0x000ee20000004200 */
[C---:B------:R-:W-:Y:S02]  /*14e60*/  FMUL.FTZ R14, R0.reuse, R118 ;  /* 0x00000076000e7220 */ /* 0x040fe40000410000 */
[C---:B------:R-:W-:Y:S02]  /*14e70*/  FMUL.FTZ R15, R0.reuse, R119 ;  /* 0x00000077000f7220 */ /* 0x040fe40000410000 */
[C---:B--2---:R-:W-:Y:S03]  /*14e80*/  HMMA.16816.F32 R4, R152.reuse, R16, R4 ;  /* 0x000000109804723c */ /* 0x044fe60000001804 */
[----:B------:R-:W2:Y:S02]  /*14e90*/  LDSM.16.MT88.4 R116, [R3+0x2000] ;  /* 0x002000000374783b */ /* 0x000ea40000004200 */
        /* <DEDUP_REMOVED lines=10> */
[C---:B-1----:R-:W-:Y:S03]  /*14f40*/  HMMA.16816.F32 R16, R152.reuse, R24, R16 ;  /* 0x000000189810723c */ /* 0x042fe60000001810 */
        /* <DEDUP_REMOVED lines=23> */
[C---:B---3--:R-:W-:Y:S03]  /*150c0*/  HMMA.16816.F32 R32, R152.reuse, R112, R32 ;  /* 0x000000709820723c */ /* 0x048fe60000001820 */
        /* <DEDUP_REMOVED lines=29> */
[--C-:B------:R-:W-:Y:S02]  /*152a0*/  FFMA.FTZ R120, R159, c[0x0][0x2d0], -R157.reuse ;  /* 0x0000b4009f787a23 */ /* 0x100fe4000001089d */
[C---:B--2---:R-:W-:Y:S02]  /*152b0*/  HMMA.16816.F32 R56, R152.reuse, R116, R56 ;  /* 0x000000749838723c */ /* 0x044fe40000001838 */
[----:B------:R2:W3:Y:S02]  /*152c0*/  MUFU.EX2 R195, R120 ;  /* 0x0000007800c37308 */ /* 0x0004e40000000800 */
[C---:B------:R-:W-:Y:S02]  /*152d0*/  FMUL.FTZ R98, R0.reuse, R98 ;  /* 0x0000006200627220 */ /* 0x040fe40000410000 */
[C---:B------:R-:W-:Y:S02]  /*152e0*/  FMUL.FTZ R99, R0.reuse, R99 ;  /* 0x0000006300637220 */ /* 0x040fe40000410000 */
[C---:B------:R-:W-:Y:S01]  /*152f0*/  HMMA.16816.F32 R60, R152.reuse, R118, R60 ;  /* 0x00000076983c723c */ /* 0x040fe2000000183c */
[----:B------:R-:W4:Y:S03]  /*15300*/  LDSM.16.MT88.4 R116, [R3+0x4000] ;  /* 0x004000000374783b */ /* 0x000f260000004200 */
[C---:B------:R-:W-:Y:S02]  /*15310*/  FMUL.FTZ R102, R0.reuse, R102 ;  /* 0x0000006600667220 */ /* 0x040fe40000410000 */
[----:B------:R-:W-:Y:S02]  /*15320*/  FMUL.FTZ R103, R0, R103 ;  /* 0x0000006700677220 */ /* 0x000fe40000410000 */
[----:B------:R-:W-:Y:S04]  /*15330*/  FFMA.FTZ R2, R2, R220, R206 ;  /* 0x000000dc02027223 */ /* 0x000fe800000100ce */
[----:B------:R-:W-:Y:S02]  /*15340*/  FFMA.FTZ R0, R0, R219, R204 ;  /* 0x000000db00007223 */ /* 0x000fe400000100cc */
[----:B------:R-:W-:Y:S02]  /*15350*/  FADD.FTZ R2, R205, R2 ;  /* 0x00000002cd027221 */ /* 0x000fe40000010000 */
[----:B------:R-:W-:Y:S02]  /*15360*/  FADD.FTZ R0, R210, R0 ;  /* 0x00000000d2007221 */ /* 0x000fe40000010000 */
[----:B--2---:R-:W-:Y:S02]  /*15370*/  FFMA.FTZ R120, R169, c[0x0][0x2d0], -R158 ;  /* 0x0000b400a9787a23 */ /* 0x004fe4000001089e */
[----:B------:R2:W-:Y:S01]  /*15380*/  MUFU.EX2 R169, R124 ;  /* 0x0000007c00a97308 */ /* 0x0005e20000000800 */
[----:B------:R-:W-:Y:S02]  /*15390*/  FADD.FTZ R2, R212, R2 ;  /* 0x00000002d4027221 */ /* 0x000fe40000010000 */
[----:B------:R-:W-:Y:S01]  /*153a0*/  FADD.FTZ R0, R209, R0 ;  /* 0x00000000d1007221 */ /* 0x000fe20000010000 */
[C---:B-1----:R-:W-:Y:S03]  /*153b0*/  HMMA.16816.F32 R64, R152.reuse, R112, R64 ;  /* 0x000000709840723c */ /* 0x042fe60000001840 */
[----:B------:R-:W-:Y:S03]  /*153c0*/  FADD.FTZ R2, R211, R2 ;  /* 0x00000002d3027221 */ /* 0x000fe60000010000 */
[----:B------:R1:W5:Y:S01]  /*153d0*/  MUFU.EX2 R193, R120 ;  /* 0x0000007800c17308 */ /* 0x0003620000000800 */
[----:B------:R-:W-:Y:S01]  /*153e0*/  FADD.FTZ R0, R208, R0 ;  /* 0x00000000d0007221 */ /* 0x000fe20000010000 */
[C---:B------:R-:W-:Y:S01]  /*153f0*/  HMMA.16816.F32 R68, R152.reuse, R114, R68 ;  /* 0x000000729844723c */ /* 0x040fe20000001844 */
[----:B------:R-:W5:Y:S03]  /*15400*/  LDSM.16.MT88.4 R112, [R106+0x4000] ;  /* 0x004000006a70783b */ /* 0x000f660000004200 */
[----:B---3--:R-:W-:Y:S04]  /*15410*/  FADD.FTZ R2, R195, R2 ;  /* 0x00000002c3027221 */ /* 0x008fe80000010000 */
[C---:B----4-:R-:W-:Y:S04]  /*15420*/  HMMA.16816.F32 R72, R152.reuse, R116, R72 ;  /* 0x000000749848723c */ /* 0x050fe80000001848 */
[--C-:B--2---:R-:W-:Y:S02]  /*15430*/  FFMA.FTZ R124, R163, c[0x0][0x2d0], -R158.reuse ;  /* 0x0000b400a37c7a23 */ /* 0x104fe4000001089e */
[----:B------:R-:W-:Y:S02]  /*15440*/  MUFU.EX2 R163, R128 ;  /* 0x0000008000a37308 */ /* 0x000fe40000000800 */
[C---:B------:R-:W-:Y:S01]  /*15450*/  HMMA.16816.F32 R76, R152.reuse, R118, R76 ;  /* 0x00000076984c723c */ /* 0x040fe2000000184c */
[----:B------:R-:W2:Y:S03]  /*15460*/  LDSM.16.MT88.4 R116, [R156+0x4000] ;  /* 0x004000009c74783b */ /* 0x000ea60000004200 */
[----:B-1----:R-:W-:Y:S02]  /*15470*/  FFMA.FTZ R120, R170, c[0x0][0x2d0], -R158 ;  /* 0x0000b400aa787a23 */ /* 0x002fe4000001089e */
[----:B-----5:R-:W-:Y:S02]  /*15480*/  FADD.FTZ R0, R193, R0 ;  /* 0x00000000c1007221 */ /* 0x020fe40000010000 */
[----:B------:R1:W-:Y:S10]  /*15490*/  MUFU.EX2 R167, R124 ;  /* 0x0000007c00a77308 */ /* 0x0003f40000000800 */
[----:B------:R3:W4:Y:S01]  /*154a0*/  MUFU.EX2 R192, R120 ;  /* 0x0000007800c07308 */ /* 0x0007220000000800 */
[C---:B------:R-:W-:Y:S07]  /*154b0*/  HMMA.16816.F32 R80, R152.reuse, R112, R80 ;  /* 0x000000709850723c */ /* 0x040fee0000001850 */
[--C-:B------:R-:W-:Y:S01]  /*154c0*/  FFMA.FTZ R112, R168, c[0x0][0x2d0], -R157.reuse ;  /* 0x0000b400a8707a23 */ /* 0x100fe2000001089d */
[C---:B------:R-:W-:Y:S03]  /*154d0*/  HMMA.16816.F32 R84, R152.reuse, R114, R84 ;  /* 0x000000729854723c */ /* 0x040fe60000001854 */
[----:B------:R5:W5:Y:S01]  /*154e0*/  MUFU.EX2 R194, R112 ;  /* 0x0000007000c27308 */ /* 0x000b620000000800 */
[----:B-1----:R-:W-:Y:S04]  /*154f0*/  FFMA.FTZ R124, R160, c[0x0][0x2d0], -R158 ;  /* 0x0000b400a07c7a23 */ /* 0x002fe8000001089e */
[C---:B--2---:R-:W-:Y:S01]  /*15500*/  HMMA.16816.F32 R88, R152.reuse, R116, R88 ;  /* 0x000000749858723c */ /* 0x044fe20000001858 */
[----:B---3--:R-:W-:Y:S03]  /*15510*/  LDSM.16.MT88.4 R120, [R106+0x800] ;  /* 0x000800006a78783b */ /* 0x008fe60000004200 */
[----:B----4-:R-:W-:Y:S01]  /*15520*/  FADD.FTZ R0, R192, R0 ;  /* 0x00000000c0007221 */ /* 0x010fe20000010000 */
[----:B------:R1:W-:Y:S02]  /*15530*/  MUFU.EX2 R168, R124 ;  /* 0x0000007c00a87308 */ /* 0x0003e40000000800 */
[--C-:B------:R-:W-:Y:S01]  /*15540*/  FFMA.FTZ R116, R164, c[0x0][0x2d0], -R157.reuse ;  /* 0x0000b400a4747a23 */ /* 0x100fe2000001089d */
[C---:B------:R-:W-:Y:S07]  /*15550*/  HMMA.16816.F32 R92, R152.reuse, R118, R92 ;  /* 0x00000076985c723c */ /* 0x040fee000000185c */
[----:B------:R2:W3:Y:S01]  /*15560*/  MUFU.EX2 R190, R116 ;  /* 0x0000007400be7308 */ /* 0x0004e20000000800 */
[----:B-----5:R-:W4:Y:S01]  /*15570*/  LDSM.16.MT88.4 R112, [R107+0x4000] ;  /* 0x004000006b70783b */ /* 0x020f220000004200 */
[----:B------:R-:W-:Y:S03]  /*15580*/  FADD.FTZ R2, R194, R2 ;  /* 0x00000002c2027221 */ /* 0x000fe60000010000 */
[--C-:B-1----:R-:W-:Y:S05]  /*15590*/  FFMA.FTZ R124, R174, c[0x0][0x2d0], -R157.reuse ;  /* 0x0000b400ae7c7a23 */ /* 0x102fea000001089d */
[----:B------:R1:W-:Y:S01]  /*155a0*/  MUFU.EX2 R170, R124 ;  /* 0x0000007c00aa7308 */ /* 0x0003e20000000800 */
[--C-:B--2---:R-:W-:Y:S02]  /*155b0*/  FFMA.FTZ R116, R165, c[0x0][0x2d0], -R157.reuse ;  /* 0x0000b400a5747a23 */ /* 0x104fe4000001089d */
[----:B---3--:R-:W-:Y:S07]  /*155c0*/  FADD.FTZ R2, R190, R2 ;  /* 0x00000002be027221 */ /* 0x008fee0000010000 */
[----:B------:R2:W3:Y:S01]  /*155d0*/  MUFU.EX2 R189, R116 ;  /* 0x0000007400bd7308 */ /* 0x0004e20000000800 */
[--C-:B-1----:R-:W-:Y:S01]  /*155e0*/  FFMA.FTZ R124, R166, c[0x0][0x2d0], -R157.reuse ;  /* 0x0000b400a67c7a23 */ /* 0x102fe2000001089d */
[C---:B----4-:R-:W-:Y:S07]  /*155f0*/  HMMA.16816.F32 R96, R152.reuse, R112, R96 ;  /* 0x000000709860723c */ /* 0x050fee0000001860 */
[----:B------:R-:W-:Y:S01]  /*15600*/  FFMA.FTZ R112, R171, c[0x0][0x2d0], -R158 ;  /* 0x0000b400ab707a23 */ /* 0x000fe2000001089e */
[----:B------:R-:W-:Y:S01]  /*15610*/  HMMA.16816.F32 R100, R152, R114, R100 ;  /* 0x000000729864723c */ /* 0x000fe20000001864 */
[----:B--2---:R-:W1:Y:S01]  /*15620*/  LDSM.16.MT88.4 R116, [R3+0x800] ;  /* 0x000800000374783b */ /* 0x004e620000004200 */
[----:B------:R2:W-:Y:S02]  /*15630*/  MUFU.EX2 R171, R124 ;  /* 0x0000007c00ab7308 */ /* 0x0005e40000000800 */
[----:B------:R-:W-:Y:S01]  /*15640*/  F2FP.PACK_AB R113, R192, R193 ;  /* 0x000000c1c071723e */ /* 0x000fe200000000ff */
[C---:B---3--:R-:W-:Y:S02]  /*15650*/  FADD.FTZ R2, R189.reuse, R2 ;  /* 0x00000002bd027221 */ /* 0x048fe40000010000 */
[----:B------:R-:W-:Y:S05]  /*15660*/  F2FP.PACK_AB R114, R189, R190 ;  /* 0x000000bebd72723e */ /* 0x000fea00000000ff */
        /* <DEDUP_REMOVED lines=128> */
[----:B------:R1:W5:Y:S07]  /*15e70*/  LDSM.16.MT88.4 R4, [R3+0x5800] ;  /* 0x005800000304783b */ /* 0x00036e0000004200 */
[C---:B--2---:R-:W-:Y:S08]  /*15e80*/  HMMA.16816.F32 R48, R152.reuse, R12, R48 ;  /* 0x0000000c9830723c */ /* 0x044ff00000001830 */
[C---:B------:R-:W-:Y:S01]  /*15e90*/  HMMA.16816.F32 R52, R152.reuse, R14, R52 ;  /* 0x0000000e9834723c */ /* 0x040fe20000001834 */
[----:B------:R-:W2:Y:S07]  /*15ea0*/  LDSM.16.MT88.4 R12, [R156+0x5800] ;  /* 0x005800009c0c783b */ /* 0x000eae0000004200 */
[C---:B---3--:R-:W-:Y:S04]  /*15eb0*/  HMMA.16816.F32 R56, R152.reuse, R16, R56 ;  /* 0x000000109838723c */ /* 0x048fe80000001838 */
[----:B-1----:R-:W-:Y:S02]  /*15ec0*/  FADD.FTZ R3, R165, R0 ;  /* 0x00000000a5037221 */ /* 0x002fe40000010000 */
[----:B------:R-:W-:Y:S02]  /*15ed0*/  FADD.FTZ R0, R160, R2 ;  /* 0x00000002a0007221 */ /* 0x000fe40000010000 */
[C---:B------:R-:W-:Y:S04]  /*15ee0*/  HMMA.16816.F32 R60, R152.reuse, R18, R60 ;  /* 0x00000012983c723c */ /* 0x040fe8000000183c */
[----:B------:R-:W-:Y:S02]  /*15ef0*/  FADD.FTZ R3, R159, R3 ;  /* 0x000000039f037221 */ /* 0x000fe40000010000 */
[----:B------:R-:W-:Y:S02]  /*15f00*/  FADD.FTZ R2, R163, R0 ;  /* 0x00000000a3027221 */ /* 0x000fe40000010000 */
[C---:B----4-:R-:W-:Y:S04]  /*15f10*/  HMMA.16816.F32 R64, R152.reuse, R20, R64 ;  /* 0x000000149840723c */ /* 0x050fe80000001840 */
[----:B------:R-:W-:Y:S02]  /*15f20*/  FADD.FTZ R0, R161, R3 ;  /* 0x00000003a1007221 */ /* 0x000fe40000010000 */
[----:B------:R-:W-:Y:S01]  /*15f30*/  FADD.FTZ R3, R162, R2 ;  /* 0x00000002a2037221 */ /* 0x000fe20000010000 */
[----:B------:R-:W-:Y:S01]  /*15f40*/  IADD3 R2, R213, 0x1, RZ ;  /* 0x00000001d5027810 */ /* 0x000fe20007ffe0ff */
[C---:B------:R-:W-:Y:S04]  /*15f50*/  HMMA.16816.F32 R68, R152.reuse, R22, R68 ;  /* 0x000000169844723c */ /* 0x040fe80000001844 */
[----:B------:R-:W-:Y:S01]  /*15f60*/  FADD.FTZ R0, R157, R0 ;  /* 0x000000009d007221 */ /* 0x000fe20000010000 */
[----:B------:R-:W-:Y:S01]  /*15f70*/  SEL R213, R2, RZ, !P1 ;  /* 0x000000ff02d57207 */ /* 0x000fe20004800000 */
[----:B------:R-:W-:Y:S02]  /*15f80*/  FADD.FTZ R220, R164, R3 ;  /* 0x00000003a4dc7221 */ /* 0x000fe40000010000 */
[C---:B-----5:R-:W-:Y:S04]  /*15f90*/  HMMA.16816.F32 R72, R152.reuse, R4, R72 ;  /* 0x000000049848723c */ /* 0x060fe80000001848 */
[----:B------:R-:W-:Y:S04]  /*15fa0*/  FADD.FTZ R219, R158, R0 ;  /* 0x000000009edb7221 */ /* 0x000fe80000010000 */
[C---:B------:R-:W-:Y:S01]  /*15fb0*/  HMMA.16816.F32 R76, R152.reuse, R6, R76 ;  /* 0x00000006984c723c */ /* 0x040fe2000000184c */
[----:B------:R-:W1:Y:S07]  /*15fc0*/  LDSM.16.MT88.4 R4, [R107+0x5800] ;  /* 0x005800006b04783b */ /* 0x000e6e0000004200 */
[C---:B------:R-:W-:Y:S08]  /*15fd0*/  HMMA.16816.F32 R80, R152.reuse, R24, R80 ;  /* 0x000000189850723c */ /* 0x040ff00000001850 */
[C---:B------:R-:W-:Y:S08]  /*15fe0*/  HMMA.16816.F32 R84, R152.reuse, R26, R84 ;  /* 0x0000001a9854723c */ /* 0x040ff00000001854 */
[C---:B--2---:R-:W-:Y:S08]  /*15ff0*/  HMMA.16816.F32 R88, R152.reuse, R12, R88 ;  /* 0x0000000c9858723c */ /* 0x044ff00000001858 */
[C---:B------:R-:W-:Y:S08]  /*16000*/  HMMA.16816.F32 R92, R152.reuse, R14, R92 ;  /* 0x0000000e985c723c */ /* 0x040ff0000000185c */
[C---:B-1----:R-:W-:Y:S07]  /*16010*/  HMMA.16816.F32 R96, R152.reuse, R4, R96 ;  /* 0x000000049860723c */ /* 0x042fee0000001860 */
[----:B------:R-:W-:Y:S01]  /*16020*/  IADD3 R4, R188, -0x2, RZ ;  /* 0xfffffffebc047810 */ /* 0x000fe20007ffe0ff */
[----:B------:R-:W-:Y:S03]  /*16030*/  HMMA.16816.F32 R100, R152, R6, R100 ;  /* 0x000000069864723c */ /* 0x000fe60000001864 */
[----:B------:R-:W-:Y:S11]  /*16040*/  ISETP.GE.AND P0, PT, R4, R225, PT ;  /* 0x000000e10400720c */ /* 0x000ff60003f06270 */
[----:B------:R-:W-:Y:S02]  /*16050*/  @!UPT UIADD3 URZ, URZ, URZ, URZ ;  /* 0x0000003f3f3ff290 */ /* 0x000fe4000fffe03f */
[----:B------:R-:W-:-:S05]  /*16060*/  @!P0 BRA `(.L_x_2950) ;  /* 0x000004f000008947 */ /* 0x000fca0003800000 */
[----:B------:R-:W-:Y:S01]  /*16070*/  IMAD.MOV.U32 R174, RZ, RZ, c[0x0][0x2b8] ;  /* 0x0000ae00ffae7624 */ /* 0x000fe200078e00ff */
[----:B------:R-:W-:Y:S01]  /*16080*/  IADD3 R2, R230, R214, R247 ;  /* 0x000000d6e6027210 */ /* 0x000fe20007ffe0f7 */
[----:B------:R-:W-:Y:S01]  /*16090*/  IMAD.MOV.U32 R191, RZ, RZ, RZ ;  /* 0x000000ffffbf7224 */ /* 0x000fe200078e00ff */
[C---:B------:R-:W-:Y:S01]  /*160a0*/  SHF.L.U64.HI R20, R218.reuse, 0x1, R228 ;  /* 0x00000001da147819 */ /* 0x040fe200000102e4 */
[----:B------:R-:W-:Y:S01]  /*160b0*/  IMAD.SHL.U32 R19, R218, 0x2, RZ ;  /* 0x00000002da137824 */ /* 0x000fe200078e00ff */
[----:B------:R-:W-:Y:S01]  /*160c0*/  ISETP.NE.AND P5, PT, R174, 0x1, PT ;  /* 0x00000001ae00780c */ /* 0x000fe20003fa5270 */
[C---:B------:R-:W-:Y:S01]  /*160d0*/  IMAD.SHL.U32 R17, R215.reuse, 0x2, RZ ;  /* 0x00000002d7117824 */ /* 0x040fe200078e00ff */
[----:B------:R-:W-:Y:S01]  /*160e0*/  IADD3 R2, R2, -0x80, RZ ;  /* 0xffffff8002027810 */ /* 0x000fe20007ffe0ff */
[C---:B------:R-:W-:Y:S01]  /*160f0*/  IMAD.SHL.U32 R15, R216.reuse, 0x2, RZ ;  /* 0x00000002d80f7824 */ /* 0x040fe200078e00ff */
[----:B------:R-:W-:Y:S02]  /*16100*/  SHF.L.U64.HI R18, R215, 0x1, R229 ;  /* 0x00000001d7127819 */ /* 0x000fe400000102e5 */
        /* <DEDUP_REMOVED lines=26> */
.L_x_3052:
[----:B------:R-:W-:-:S05]  /*162b0*/  BRA.DIV ~URZ, `(.L_x_2952) ;  /* 0x00009fb27f007947 */ /* 0x000fca000b800000 */
[----:B------:R-:W3:Y:S01]  /*162c0*/  SHFL.IDX PT, R2, R14, RZ, 0x181f ;  /* 0x00181fff0e027589 */ /* 0x000ee200000e0000 */
[----:B------:R-:W-:Y:S01]  /*162d0*/  ISETP.GE.AND P3, PT, R216, c[0x0][0x1d4], PT ;  /* 0x00007500d8007a0c */ /* 0x000fe20003f66270 */
[----:B------:R-:W-:Y:S01]  /*162e0*/  IMAD R0, R213, 0x6000, R11 ;  /* 0x00006000d5007824 */ /* 0x000fe200078e020b */
[----:B------:R-:W-:Y:S04]  /*162f0*/  ISETP.GE.AND P1, PT, R215, c[0x0][0x1d4], PT ;  /* 0x00007500d7007a0c */ /* 0x000fe80003f26270 */
[----:B------:R-:W-:Y:S02]  /*16300*/  SEL R13, RZ, 0x10, P1 ;  /* 0x00000010ff0d7807 */ /* 0x000fe40000800000 */
[----:B---3--:R-:W-:Y:S05]  /*16310*/  IADD3 R6, P0, R2, R15, RZ ;  /* 0x0000000f02067210 */ /* 0x008fea0007f1e0ff */
[----:B--2---:R-:W-:Y:S01]  /*16320*/  IMAD.X R7, R4, 0x1, R16, P0 ;  /* 0x0000000104077824 */ /* 0x004fe200000e0610 */
[----:B------:R-:W-:Y:S04]  /*16330*/  ISETP.GE.AND P0, PT, R218, c[0x0][0x1d4], PT ;  /* 0x00007500da007a0c */ /* 0x000fe80003f06270 */
[----:B------:R-:W-:Y:S01]  /*16340*/  @!PT LDS RZ, [RZ] ;  /* 0x00000000fffff984 */ /* 0x000fe20000000800 */
[----:B------:R-:W-:Y:S01]  /*16350*/  @!PT LDS RZ, [RZ] ;  /* 0x00000000fffff984 */ /* 0x000fe20000000800 */
[----:B------:R2:W-:Y:S01]  /*16360*/  LDGSTS.E.BYPASS.LTC128B.128 [R0], [R6.64], !P3 ;  /* 0x0000000006007fae */ /* 0x0005e2000d901d48 */
[----:B------:R-:W-:Y:S02]  /*16370*/  SEL R12, RZ, 0x10, P0 ;  /* 0x00000010ff0c7807 */ /* 0x000fe40000000000 */
        /* <DEDUP_REMOVED lines=9> */
.L_x_3053:
[C---:B----4-:R-:W-:Y:S02]  /*16410*/  IADD3 R3, -R5.reuse, 0x10, RZ ;  /* 0x0000001005037810 */ /* 0x050fe40007ffe1ff */
[----:B------:R-:W-:Y:S02]  /*16420*/  ISETP.NE.U32.AND P2, PT, R5, RZ, PT ;  /* 0x000000ff0500720c */ /* 0x000fe40003f45070 */
[----:B------:R-:W-:Y:S02]  /*16430*/  LOP3.LUT R3, R3, 0xf, RZ, 0xc0, !PT ;  /* 0x0000000f03037812 */ /* 0x000fe400078ec0ff */
[----:B------:R-:W-:Y:S02]  /*16440*/  ISETP.NE.U32.AND P3, PT, R13, RZ, PT ;  /* 0x000000ff0d00720c */ /* 0x000fe40003f65070 */
        /* <DEDUP_REMOVED lines=8> */
[C---:B------:R-:W-:Y:S02]  /*164d0*/  ISETP.NE.U32.AND P2, PT, R12.reuse, RZ, PT ;  /* 0x000000ff0c00720c */ /* 0x040fe40003f45070 */
[----:B-1----:R-:W-:Y:S02]  /*164e0*/  IADD3 R6, P1, P0, R3, R2, R17 ;  /* 0x0000000203067210 */ /* 0x002fe4000783e011 */
[----:B------:R-:W-:Y:S02]  /*164f0*/  IADD3 R3, -R12, 0x10, RZ ;  /* 0x000000100c037810 */ /* 0x000fe40007ffe1ff */
[----:B------:R-:W-:Y:S02]  /*16500*/  IADD3.X R7, RZ, R4, R18, P1, P0 ;  /* 0x00000004ff077210 */ /* 0x000fe40000fe0412 */
[----:B------:R-:W-:Y:S03]  /*16510*/  LOP3.LUT R3, R3, 0xf, RZ, 0xc0, !PT ;  /* 0x0000000f03037812 */ /* 0x000fe600078ec0ff */
[----:B------:R1:W-:Y:S01]  /*16520*/  LDGSTS.E.BYPASS.LTC128B.128.ZFILL [R0+0x3000], [R6.64], P3 ;  /* 0x0300000006007fae */ /* 0x0003e20009941d48 */
[----:B------:R-:W-:Y:S04]  /*16530*/  IADD3 R2, P1, P0, R3, R2, R19 ;  /* 0x0000000203027210 */ /* 0x000fe8000783e013 */
[----:B------:R-:W-:Y:S05]  /*16540*/  IADD3.X R3, RZ, R4, R20, P1, P0 ;  /* 0x00000004ff037210 */ /* 0x000fea0000fe0414 */
[----:B------:R1:W-:Y:S04]  /*16550*/  LDGSTS.E.BYPASS.LTC128B.128.ZFILL [R0+0x5000], [R2.64], P2 ;  /* 0x0500000002007fae */ /* 0x0003e80009141d48 */
.L_x_2950:
[----:B------:R-:W-:Y:S05]  /*16560*/  BSYNC B0 ;  /* 0x0000000000007941 */ /* 0x000fea0003800000 */
.L_x_2949:
        /* <DEDUP_REMOVED lines=9> */
.L_x_2944:
[----:B------:R-:W-:Y:S01]  /*16600*/  ISETP.GE.AND P0, PT, R188, R225, PT ;  /* 0x000000e1bc00720c */ /* 0x000fe20003f06270 */
[----:B------:R-:W-:Y:S01]  /*16610*/  IMAD.MOV.U32 R198, RZ, RZ, 0x1f ;  /* 0x0000001fffc67424 */ /* 0x000fe200078e00ff */
[----:B------:R-:W-:-:S11]  /*16620*/  MOV R196, 0xffffffff ;  /* 0xffffffff00c47802 */ /* 0x000fd60000000f00 */
[----:B------:R-:W-:Y:S05]  /*16630*/  @!P0 BRA `(.L_x_2954) ;  /* 0x00002e6000008947 */ /* 0x000fea0003800000 */
[----:B------:R-:W-:Y:S02]  /*16640*/  MOV R106, R8 ;  /* 0x00000008006a7202 */ /* 0x000fe40000000f00 */
[----:B------:R-:W-:Y:S02]  /*16650*/  MOV R0, R9 ;  /* 0x0000000900007202 */ /* 0x000fe40000000f00 */
.L_x_2964:
        /* <DEDUP_REMOVED lines=40> */
.L_x_3054:
        /* <DEDUP_REMOVED lines=22> */
.L_x_3055:
        /* <DEDUP_REMOVED lines=12> */
[----:B------:R-:W-:Y:S02]  /*16b00*/  ISETP.NE.U32.AND P2, PT, R9, RZ, PT ;  /* 0x000000ff0900720c */ /* 0x000fe40003f45070 */
        /* <DEDUP_REMOVED lines=8> */
.L_x_2956:
[----:B------:R-:W-:Y:S05]  /*16b90*/  BSYNC B0 ;  /* 0x0000000000007941 */ /* 0x000fea0003800000 */
.L_x_2955:
        /* <DEDUP_REMOVED lines=189> */
.L_x_3056:
        /* <DEDUP_REMOVED lines=81> */
[----:B------:R-:W-:Y:S02]  /*17c80*/  FMUL.FTZ R89, R2, R89 ;  /* 0x0000005902597220 */ /* 0x000fe40000410000 */
[C---:B------:R-:W-:Y:S01]  /*17c90*/  FADD.FTZ R0, -R8.reuse, R106 ;  /* 0x0000006a08007221 */ /* 0x040fe20000010100 */
[----:B------:R-:W-:Y:S01]  /*17ca0*/  IADD3 R106, R187, R176, RZ ;  /* 0x000000b0bb6a7210 */ /* 0x000fe20007ffe0ff */
        /* <DEDUP_REMOVED lines=20> */
[----:B------:R-:W-:Y:S02]  /*17df0*/  FFMA.FTZ R175, R35, c[0x0][0x2d0], -R3 ;  /* 0x0000b40023af7a23 */ /* 0x000fe40000010803 */
[----:B------:R-:W-:Y:S02]  /*17e00*/  FADD.FTZ R3, R16, R4 ;  /* 0x0000000410037221 */ /* 0x000fe40000010000 */
[C---:B------:R-:W-:Y:S01]  /*17e10*/  FMUL.FTZ R4, R2.reuse, R112 ;  /* 0x0000007002047220 */ /* 0x040fe20000410000 */
[----:B------:R-:W-:Y:S01]  /*17e20*/  MUFU.EX2 R132, R14 ;  /* 0x0000000e00847308 */ /* 0x000fe20000000800 */
[----:B------:R-:W-:Y:S02]  /*17e30*/  FADD.FTZ R3, R5, R3 ;  /* 0x0000000305037221 */ /* 0x000fe40000010000 */
[C---:B------:R-:W-:Y:S02]  /*17e40*/  FMUL.FTZ R5, R2.reuse, R113 ;  /* 0x0000007102057220 */ /* 0x040fe40000410000 */
[C---:B--2---:R-:W-:Y:S01]  /*17e50*/  FMUL.FTZ R12, R2.reuse, R116 ;  /* 0x00000074020c7220 */ /* 0x044fe20000410000 */
[----:B---3--:R-:W-:Y:S01]  /*17e60*/  F2FP.PACK_AB R116, R107, R153 ;  /* 0x000000996b74723e */ /* 0x008fe200000000ff */
[C---:B------:R-:W-:Y:S02]  /*17e70*/  FMUL.FTZ R16, R2.reuse, R120 ;  /* 0x0000007802107220 */ /* 0x040fe40000410000 */
[C---:B------:R-:W-:Y:S01]  /*17e80*/  FMUL.FTZ R92, R2.reuse, R92 ;  /* 0x0000005c025c7220 */ /* 0x040fe20000410000 */
[----:B------:R-:W2:Y:S01]  /*17e90*/  MUFU.EX2 R133, R15 ;  /* 0x0000000f00857308 */ /* 0x000ea20000000800 */
[C---:B------:R-:W-:Y:S02]  /*17ea0*/  FMUL.FTZ R93, R2.reuse, R93 ;  /* 0x0000005d025d7220 */ /* 0x040fe40000410000 */
[C---:B------:R-:W-:Y:S02]  /*17eb0*/  FMUL.FTZ R96, R2.reuse, R96 ;  /* 0x0000006002607220 */ /* 0x040fe40000410000 */
[C---:B------:R-:W-:Y:S02]  /*17ec0*/  FMUL.FTZ R97, R2.reuse, R97 ;  /* 0x0000006102617220 */ /* 0x040fe40000410000 */
[C---:B------:R-:W-:Y:S02]  /*17ed0*/  FMUL.FTZ R100, R2.reuse, R100 ;  /* 0x0000006402647220 */ /* 0x040fe40000410000 */
[----:B------:R-:W-:Y:S01]  /*17ee0*/  FMUL.FTZ R101, R2, R101 ;  /* 0x0000006502657220 */ /* 0x000fe20000410000 */
[----:B------:R-:W-:Y:S01]  /*17ef0*/  IADD3 R2, R186, R176, RZ ;  /* 0x000000b0ba027210 */ /* 0x000fe20007ffe0ff */
[----:B------:R-:W-:Y:S01]  /*17f00*/  FADD.FTZ R3, R153, R3 ;  /* 0x0000000399037221 */ /* 0x000fe20000010000 */
[----:B-1----:R-:W-:Y:S01]  /*17f10*/  F2FP.PACK_AB R153, R7, R18 ;  /* 0x000000120799723e */ /* 0x002fe200000000ff */
[----:B------:R-:W-:Y:S01]  /*17f20*/  FFMA.FTZ R6, R0, R219, R18 ;  /* 0x000000db00067223 */ /* 0x000fe20000010012 */
[----:B------:R-:W-:Y:S01]  /*17f30*/  MUFU.EX2 R129, R161 ;  /* 0x000000a100817308 */ /* 0x000fe20000000800 */
[----:B------:R-:W1:Y:S01]  /*17f40*/  LDSM.16.MT88.4 R156, [R2] ;  /* 0x00000000029c783b */ /* 0x000e620000004200 */
[----:B------:R-:W-:Y:S01]  /*17f50*/  FADD.FTZ R120, R107, R3 ;  /* 0x000000036b787221 */ /* 0x000fe20000010000 */
[----:B------:R-:W-:Y:S01]  /*17f60*/  IADD3 R3, R184, R2, RZ ;  /* 0x00000002b8037210 */ /* 0x000fe20007ffe0ff */
[----:B------:R-:W-:Y:S02]  /*17f70*/  FADD.FTZ R128, R7, R6 ;  /* 0x0000000607807221 */ /* 0x000fe40000010000 */
[C---:B------:R-:W-:Y:S02]  /*17f80*/  FMUL.FTZ R6, R0.reuse, R114 ;  /* 0x0000007200067220 */ /* 0x040fe40000410000 */
[C---:B------:R-:W-:Y:S02]  /*17f90*/  FMUL.FTZ R7, R0.reuse, R115 ;  /* 0x0000007300077220 */ /* 0x040fe40000410000 */
[----:B------:R-:W3:Y:S01]  /*17fa0*/  LDSM.16.MT88.4 R112, [R3] ;  /* 0x000000000370783b */ /* 0x000ee20000004200 */
[----:B--2---:R-:W-:Y:S01]  /*17fb0*/  F2FP.PACK_AB R155, R133, R132 ;  /* 0x00000084859b723e */ /* 0x004fe200000000ff */
[C---:B------:R-:W-:Y:S01]  /*17fc0*/  FMUL.FTZ R18, R0.reuse, R122 ;  /* 0x0000007a00127220 */ /* 0x040fe20000410000 */
[----:B------:R-:W-:Y:S01]  /*17fd0*/  MUFU.EX2 R161, R169 ;  /* 0x000000a900a17308 */ /* 0x000fe20000000800 */
[C---:B------:R-:W-:Y:S02]  /*17fe0*/  FMUL.FTZ R19, R0.reuse, R123 ;  /* 0x0000007b00137220 */ /* 0x040fe40000410000 */
[C---:B------:R-:W-:Y:S02]  /*17ff0*/  FMUL.FTZ R30, R0.reuse, R134 ;  /* 0x00000086001e7220 */ /* 0x040fe40000410000 */
[C---:B------:R-:W-:Y:S02]  /*18000*/  FMUL.FTZ R31, R0.reuse, R135 ;  /* 0x00000087001f7220 */ /* 0x040fe40000410000 */
[C---:B------:R-:W-:Y:S02]  /*18010*/  FMUL.FTZ R38, R0.reuse, R142 ;  /* 0x0000008e00267220 */ /* 0x040fe40000410000 */
[----:B------:R-:W-:Y:S02]  /*18020*/  FMUL.FTZ R39, R0, R143 ;  /* 0x0000008f00277220 */ /* 0x000fe40000410000 */
        /* <DEDUP_REMOVED lines=10> */
[C---:B------:R-:W-:Y:S01]  /*180d0*/  FMUL.FTZ R35, R0.reuse, R139 ;  /* 0x0000008b00237220 */ /* 0x040fe20000410000 */
[C---:B-1----:R-:W-:Y:S05]  /*180e0*/  HMMA.16816.F32 R4, R152.reuse, R156, R4 ;  /* 0x0000009c9804723c */ /* 0x042fea0000001804 */
[C---:B------:R-:W-:Y:S02]  /*180f0*/  FMUL.FTZ R42, R0.reuse, R42 ;  /* 0x0000002a002a7220 */ /* 0x040fe40000410000 */
[C---:B------:R-:W-:Y:S01]  /*18100*/  FMUL.FTZ R43, R0.reuse, R43 ;  /* 0x0000002b002b7220 */ /* 0x040fe20000410000 */
[C---:B------:R-:W-:Y:S01]  /*18110*/  HMMA.16816.F32 R12, R152.reuse, R158, R12 ;  /* 0x0000009e980c723c */ /* 0x040fe2000000180c */
[----:B------:R-:W-:Y:S03]  /*18120*/  MUFU.EX2 R126, R194 ;  /* 0x000000c2007e7308 */ /* 0x000fe60000000800 */
[C---:B------:R-:W-:Y:S02]  /*18130*/  FMUL.FTZ R46, R0.reuse, R46 ;  /* 0x0000002e002e7220 */ /* 0x040fe40000410000 */
[C---:B------:R-:W-:Y:S02]  /*18140*/  FMUL.FTZ R47, R0.reuse, R47 ;  /* 0x0000002f002f7220 */ /* 0x040fe40000410000 */
[C---:B---3--:R-:W-:Y:S03]  /*18150*/  HMMA.16816.F32 R16, R152.reuse, R112, R16 ;  /* 0x000000709810723c */ /* 0x048fe60000001810 */
[----:B------:R-:W-:Y:S01]  /*18160*/  MUFU.EX2 R131, R160 ;  /* 0x000000a000837308 */ /* 0x000fe20000000800 */
[C---:B------:R-:W-:Y:S02]  /*18170*/  FMUL.FTZ R50, R0.reuse, R50 ;  /* 0x0000003200327220 */ /* 0x040fe40000410000 */
[C---:B------:R-:W-:Y:S02]  /*18180*/  FMUL.FTZ R51, R0.reuse, R51 ;  /* 0x0000003300337220 */ /* 0x040fe40000410000 */
[C---:B------:R-:W-:Y:S01]  /*18190*/  HMMA.16816.F32 R20, R152.reuse, R114, R20 ;  /* 0x000000729814723c */ /* 0x040fe20000001814 */
[----:B------:R-:W1:Y:S03]  /*181a0*/  LDSM.16.MT88.4 R112, [R106] ;  /* 0x000000006a70783b */ /* 0x000e660000004200 */
[C---:B------:R-:W-:Y:S01]  /*181b0*/  FMUL.FTZ R54, R0.reuse, R54 ;  /* 0x0000003600367220 */ /* 0x040fe20000410000 */
[----:B------:R-:W-:Y:S01]  /*181c0*/  MUFU.EX2 R130, R162 ;  /* 0x000000a200827308 */ /* 0x000fe20000000800 */
[C---:B------:R-:W-:Y:S02]  /*181d0*/  FMUL.FTZ R55, R0.reuse, R55 ;  /* 0x0000003700377220 */ /* 0x040fe40000410000 */
[C---:B------:R-:W-:Y:S04]  /*181e0*/  FMUL.FTZ R58, R0.reuse, R58 ;  /* 0x0000003a003a7220 */ /* 0x040fe80000410000 */
        /* <DEDUP_REMOVED lines=17> */
[----:B--2---:R-:W-:Y:S01]  /*18300*/  F2FP.PACK_AB R119, R164, R130 ;  /* 0x00000082a477723e */ /* 0x004fe200000000ff */
[C---:B------:R-:W-:Y:S01]  /*18310*/  FMUL.FTZ R87, R0.reuse, R87 ;  /* 0x0000005700577220 */ /* 0x040fe20000410000 */
[C---:B-1----:R-:W-:Y:S03]  /*18320*/  HMMA.16816.F32 R24, R152.reuse, R112, R24 ;  /* 0x000000709818723c */ /* 0x042fe60000001818 */
        /* <DEDUP_REMOVED lines=19> */
[----:B------:R-:W2:Y:S01]  /*18460*/  MUFU.EX2 R120, R172 ;  /* 0x000000ac00787308 */ /* 0x000ea20000000800 */
[----:B------:R-:W-:Y:S09]  /*18470*/  LDSM.16.MT88.4 R140, [R0+0x1800] ;  /* 0x00180000008c783b */ /* 0x000ff20000004200 */
        /* <DEDUP_REMOVED lines=142> */
[----:B------:R2:W4:Y:S07]  /*18d60*/  LDSM.16.MT88.4 R12, [R2+0x5800] ;  /* 0x00580000020c783b */ /* 0x00052e0000004200 */
[C---:B---3--:R-:W-:Y:S08]  /*18d70*/  HMMA.16816.F32 R56, R152.reuse, R16, R56 ;  /* 0x000000109838723c */ /* 0x048ff00000001838 */
[C---:B------:R-:W-:Y:S01]  /*18d80*/  HMMA.16816.F32 R60, R152.reuse, R18, R60 ;  /* 0x00000012983c723c */ /* 0x040fe2000000183c */
[----:B------:R3:W5:Y:S03]  /*18d90*/  LDSM.16.MT88.4 R16, [R0+0x5800] ;  /* 0x005800000010783b */ /* 0x0007660000004200 */
[----:B--2---:R-:W-:Y:S04]  /*18da0*/  IADD3 R2, R188, -0x2, RZ ;  /* 0xfffffffebc027810 */ /* 0x004fe80007ffe0ff */
[C---:B-1----:R-:W-:Y:S03]  /*18db0*/  HMMA.16816.F32 R64, R152.reuse, R4, R64 ;  /* 0x000000049840723c */ /* 0x042fe60000001840 */
[----:B------:R-:W-:Y:S05]  /*18dc0*/  ISETP.GE.AND P0, PT, R2, R225, PT ;  /* 0x000000e10200720c */ /* 0x000fea0003f06270 */
[C---:B------:R-:W-:Y:S04]  /*18dd0*/  HMMA.16816.F32 R68, R152.reuse, R6, R68 ;  /* 0x000000069844723c */ /* 0x040fe80000001844 */
[----:B---3--:R-:W-:Y:S04]  /*18de0*/  FADD.FTZ R0, R164, R107 ;  /* 0x0000006ba4007221 */ /* 0x008fe80000010000 */
        /* <DEDUP_REMOVED lines=53> */
.L_x_3057:
        /* <DEDUP_REMOVED lines=22> */
.L_x_3058:
        /* <DEDUP_REMOVED lines=21> */
.L_x_2961:
[----:B------:R-:W-:Y:S05]  /*193f0*/  BSYNC B0 ;  /* 0x0000000000007941 */ /* 0x000fea0003800000 */
.L_x_2960:
        /* <DEDUP_REMOVED lines=10> */
.L_x_2954:
[----:B------:R-:W-:Y:S05]  /*194a0*/  BRA.DIV ~URZ, `(.L_x_2965) ;  /* 0x000075f27f007947 */ /* 0x000fea000b800000 */
[----:B------:R1:W2:Y:S02]  /*194b0*/  SHFL.BFLY PT, R0, R220, 0x2, 0x1f ;  /* 0x0c401f00dc007f89 */ /* 0x0002a400000e0000 */
.L_x_3059:
[----:B--2---:R-:W-:Y:S01]  /*194c0*/  FADD.FTZ R0, R0, R220 ;  /* 0x000000dc00007221 */ /* 0x004fe20000010000 */
[----:B------:R-:W-:Y:S05]  /*194d0*/  BRA.DIV ~URZ, `(.L_x_2966) ;  /* 0x000076227f007947 */ /* 0x000fea000b800000 */
[----:B------:R-:W2:Y:S04]  /*194e0*/  SHFL.BFLY PT, R2, R219, 0x2, 0x1f ;  /* 0x0c401f00db027f89 */ /* 0x000ea800000e0000 */
[----:B------:R-:W3:Y:S01]  /*194f0*/  SHFL.BFLY PT, R5, R0, 0x1, 0x1f ;  /* 0x0c201f0000057f89 */ /* 0x000ee200000e0000 */
[----:B--2---:R-:W-:-:S02]  /*19500*/  FADD.FTZ R4, R2, R219 ;  /* 0x000000db02047221 */ /* 0x004fc40000010000 */
[----:B---3--:R-:W-:-:S03]  /*19510*/  FADD.FTZ R0, R0, R5 ;  /* 0x0000000500007221 */ /* 0x008fc60000010000 */
[----:B------:R2:W3:Y:S04]  /*19520*/  SHFL.BFLY PT, R3, R4, 0x1, 0x1f ;  /* 0x0c201f0004037f89 */ /* 0x0004e800000e0000 */
.L_x_3060:
        /* <DEDUP_REMOVED lines=117> */
.L_x_2869:
[----:B------:R2:W5:Y:S01]  /*19c80*/  LDL R7, [R1] ;  /* 0x0000000001077983 */ /* 0x0005620000100800 */
[----:B------:R-:W-:Y:S03]  /*19c90*/  BSSY B0, `(.L_x_2967) ;  /* 0x0000012000007945 */ /* 0x000fe60003800000 */
[----:B------:R-:W3:Y:S02]  /*19ca0*/  S2R R6, SR_TID.X ;  /* 0x0000000000067919 */ /* 0x000ee40000002100 */
[----:B---3--:R-:W-:-:S13]  /*19cb0*/  LOP3.LUT P0, RZ, R6, 0xff, RZ, 0xc0, !PT ;  /* 0x000000ff06ff7812 */ /* 0x008fda000780c0ff */
[----:B------:R-:W-:Y:S05]  /*19cc0*/  @P0 BRA `(.L_x_2968) ;  /* 0x000000e000000947 */ /* 0x000fea0003800000 */
[----:B--2---:R-:W2:Y:S01]  /*19cd0*/  S2R R4, SR_LANEID ;  /* 0x0000000000047919 */ /* 0x004ea20000000000 */
        /* <DEDUP_REMOVED lines=11> */
[----:B---3-5:R-:W-:-:S05]  /*19d90*/  IADD3 R7, R3, c[0x0][0xc], R2 ;  /* 0x0000030003077a10 */ /* 0x028fca0007ffe002 */
[----:B------:R2:W-:Y:S02]  /*19da0*/  STL [R1], R7 ;  /* 0x0000000701007387 */ /* 0x0005e40000100800 */
.L_x_2968:
[----:B--2---:R-:W-:Y:S05]  /*19db0*/  BSYNC B0 ;  /* 0x0000000000007941 */ /* 0x004fea0003800000 */
.L_x_2967:
[----:B------:R-:W-:Y:S01]  /*19dc0*/  PRMT R0, R0, 0x9910, RZ ;  /* 0x0000991000007816 */ /* 0x000fe200000000ff */
[----:B------:R-:W-:Y:S01]  /*19dd0*/  BSSY B1, `(.L_x_2969) ;  /* 0x00003a9000017945 */ /* 0x000fe20003800000 */
[----:B-----5:R-:W-:Y:S02]  /*19de0*/  IMAD.MOV.U32 R35, RZ, RZ, R7 ;  /* 0x000000ffff237224 */ /* 0x020fe400078e0007 */
[----:B------:R-:W-:-:S13]  /*19df0*/  ISETP.NE.AND P0, PT, R0, RZ, PT ;  /* 0x000000ff0000720c */ /* 0x000fda0003f05270 */
[----:B------:R-:W-:Y:S05]  /*19e00*/  @!P0 BRA `(.L_x_2970) ;  /* 0x00002e0000008947 */ /* 0x000fea0003800000 */
[----:B------:R-:W2:Y:S01]  /*19e10*/  LDL R4, [R1+0x10] ;  /* 0x0000100001047983 */ /* 0x000ea20000100800 */
[----:B------:R-:W-:-:S03]  /*19e20*/  SHF.R.S32.HI R2, RZ, 0x1f, R6 ;  /* 0x0000001fff027819 */ /* 0x000fc60000011406 */
[----:B------:R-:W3:Y:S01]  /*19e30*/  LDL.LU R15, [R1+0x14] ;  /* 0x00001400010f7983 */ /* 0x000ee20000300800 */
[----:B------:R-:W-:-:S03]  /*19e40*/  LEA.HI R2, R2, R6, RZ, 0x5 ;  /* 0x0000000602027211 */ /* 0x000fc600078f28ff */
[----:B------:R-:W4:Y:S01]  /*19e50*/  LDL.LU R14, [R1+0x18] ;  /* 0x00001800010e7983 */ /* 0x000f220000300800 */
[----:B------:R-:W-:Y:S01]  /*19e60*/  SHF.R.S32.HI R2, RZ, 0x5, R2 ;  /* 0x00000005ff027819 */ /* 0x000fe20000011402 */
[----:B------:R-:W-:Y:S01]  /*19e70*/  WARPSYNC 0xffffffff ;  /* 0xffffffff00007948 */ /* 0x000fe20003800000 */
[----:B------:R-:W-:Y:S01]  /*19e80*/  LOP3.LUT R0, R150, R232, RZ, 0xfc, !PT ;  /* 0x000000e896007212 */ /* 0x000fe200078efcff */
[----:B------:R-:W-:Y:S01]  /*19e90*/  IMAD.MOV.U32 R7, RZ, RZ, 0x20 ;  /* 0x00000020ff077424 */ /* 0x000fe200078e00ff */
[----:B------:R-:W-:Y:S01]  /*19ea0*/  F2FP.PACK_AB R6, R27, R26 ;  /* 0x0000001a1b06723e */ /* 0x000fe200000000ff */
[----:B------:R-:W-:Y:S01]  /*19eb0*/  IMAD.SHL.U32 R2, R2, 0x400, RZ ;  /* 0x0000040002027824 */ /* 0x000fe200078e00ff */
[----:B------:R-:W-:Y:S01]  /*19ec0*/  F2FP.PACK_AB R5, R89, R88 ;  /* 0x000000585905723e */ /* 0x000fe200000000ff */
[----:B------:R-:W-:Y:S01]  /*19ed0*/  IMAD.MOV.U32 R9, RZ, RZ, 0x40 ;  /* 0x00000040ff097424 */ /* 0x000fe200078e00ff */
[----:B------:R-:W-:Y:S01]  /*19ee0*/  F2FP.PACK_AB R8, R115, R114 ;  /* 0x000000727308723e */ /* 0x000fe200000000ff */
[----:B------:R-:W-:Y:S01]  /*19ef0*/  IMAD R3, R252, 0x2, R2 ;  /* 0x00000002fc037824 */ /* 0x000fe200078e0202 */
[----:B------:R-:W3:Y:S03]  /*19f00*/  LDL.LU R13, [R1+0x2c] ;  /* 0x00002c00010d7983 */ /* 0x000ee60000300800 */
[----:B------:R-:W-:-:S04]  /*19f10*/  IMAD.IADD R0, R3, 0x1, R0 ;  /* 0x0000000103007824 */ /* 0x000fc800078e0200 */
[----:B------:R-:W-:-:S05]  /*19f20*/  IMAD.SHL.U32 R0, R0, 0x2, RZ ;  /* 0x0000000200007824 */ /* 0x000fca00078e00ff */
[----:B------:R-:W-:Y:S01]  /*19f30*/  IADD3 R3, R0, 0x80, RZ ;  /* 0x0000008000037810 */ /* 0x000fe20007ffe0ff */
[----:B------:R-:W-:Y:S01]  /*19f40*/  IMAD.MOV.U32 R16, RZ, RZ, c[0x0][0x388] ;  /* 0x0000e200ff107624 */ /* 0x000fe200078e00ff */
[----:B------:R-:W-:Y:S01]  /*19f50*/  BAR.SYNC.DEFER_BLOCKING 0x1, 0x100 ;  /* 0x0044000000007b1d */ /* 0x000fe20000010000 */
[----:B--2---:R-:W-:-:S04]  /*19f60*/  LOP3.LUT R2, R4, 0x1, RZ, 0xc0, !PT ;  /* 0x0000000104027812 */ /* 0x004fc800078ec0ff */
[----:B------:R-:W-:-:S04]  /*19f70*/  ISETP.NE.U32.AND P0, PT, R2, 0x1, PT ;  /* 0x000000010200780c */ /* 0x000fc80003f05070 */
[----:B------:R-:W-:Y:S02]  /*19f80*/  R2P PR, R4, 0x6 ;  /* 0x0000000604007804 */ /* 0x000fe40000000000 */
[----:B------:R-:W-:Y:S02]  /*19f90*/  F2FP.PACK_AB R4, R153, R152 ;  /* 0x000000989904723e */ /* 0x000fe400000000ff */
[----:B------:R-:W-:-:S03]  /*19fa0*/  IADD3 R2, R0, 0x70, RZ ;  /* 0x0000007000027810 */ /* 0x000fc60007ffe0ff */
[----:B------:R2:W-:Y:S02]  /*19fb0*/  STS [R0+0x80], R4 ;  /* 0x0000800400007388 */ /* 0x0005e40000000800 */
[----:B------:R-:W-:Y:S02]  /*19fc0*/  @P0 IADD3 R2, R3, 0x10, RZ ;  /* 0x0000001003020810 */ /* 0x000fe40007ffe0ff */
[----:B------:R-:W-:-:S05]  /*19fd0*/  F2FP.PACK_AB R3, R97, R96 ;  /* 0x000000606103723e */ /* 0x000fca00000000ff */
[----:B------:R1:W-:Y:S01]  /*19fe0*/  STS [R0+0x480], R3 ;  /* 0x0004800300007388 */ /* 0x0003e20000000800 */
[----:B------:R-:W-:-:S03]  /*19ff0*/  SEL R9, R9, 0xffffffc0, !P2 ;  /* 0xffffffc009097807 */ /* 0x000fc60005000000 */
[----:B------:R3:W-:Y:S04]  /*1a000*/  STS [R2], R6 ;  /* 0x0000000602007388 */ /* 0x0007e80000000800 */
[----:B------:R4:W-:Y:S01]  /*1a010*/  STS [R2+0x400], R5 ;  /* 0x0004000502007388 */ /* 0x0009e20000000800 */
[----:B--2---:R-:W-:Y:S02]  /*1a020*/  SEL R4, R7, 0xffffffe0, !P1 ;  /* 0xffffffe007047807 */ /* 0x004fe40004800000 */
[----:B------:R-:W-:-:S03]  /*1a030*/  F2FP.PACK_AB R7, R29, R28 ;  /* 0x0000001c1d07723e */ /* 0x000fc600000000ff */
[----:B-1----:R-:W-:Y:S02]  /*1a040*/  IMAD.IADD R3, R0, 0x1, R4 ;  /* 0x0000000100037824 */ /* 0x002fe400078e0204 */
[--C-:B------:R-:W-:Y:S01]  /*1a050*/  IMAD.IADD R4, R4, 0x1, R2.reuse ;  /* 0x0000000104047824 */ /* 0x100fe200078e0202 */
[----:B---3--:R-:W-:Y:S02]  /*1a060*/  F2FP.PACK_AB R6, R123, R122 ;  /* 0x0000007a7b06723e */ /* 0x008fe400000000ff */
[----:B----4-:R-:W-:Y:S01]  /*1a070*/  F2FP.PACK_AB R5, R31, R30 ;  /* 0x0000001e1f05723e */ /* 0x010fe200000000ff */
[----:B------:R1:W-:Y:S04]  /*1a080*/  STS [R3+0x80], R7 ;  /* 0x0000800703007388 */ /* 0x0003e80000000800 */
[----:B------:R2:W-:Y:S04]  /*1a090*/  STS [R3+0x480], R6 ;  /* 0x0004800603007388 */ /* 0x0005e80000000800 */
[----:B------:R3:W-:Y:S01]  /*1a0a0*/  STS [R4], R5 ;  /* 0x0000000504007388 */ /* 0x0007e20000000800 */
[----:B------:R-:W-:-:S03]  /*1a0b0*/  IMAD.IADD R12, R9, 0x1, R2 ;  /* 0x00000001090c7824 */ /* 0x000fc600078e0202 */
[----:B------:R4:W-:Y:S01]  /*1a0c0*/  STS [R4+0x400], R8 ;  /* 0x0004000804007388 */ /* 0x0009e20000000800 */
[----:B-1----:R-:W-:Y:S01]  /*1a0d0*/  F2FP.PACK_AB R7, R37, R36 ;  /* 0x000000242507723e */ /* 0x002fe200000000ff */
[----:B--2---:R-:W-:Y:S01]  /*1a0e0*/  IMAD.IADD R6, R0, 0x1, R9 ;  /* 0x0000000100067824 */ /* 0x004fe200078e0209 */
[----:B---3--:R-:W-:-:S04]  /*1a0f0*/  F2FP.PACK_AB R5, R93, R92 ;  /* 0x0000005c5d05723e */ /* 0x008fc800000000ff */
[----:B------:R1:W-:Y:S04]  /*1a100*/  STS [R6+0x80], R7 ;  /* 0x0000800706007388 */ /* 0x0003e80000000800 */
[----:B------:R2:W-:Y:S01]  /*1a110*/  STS [R6+0x480], R5 ;  /* 0x0004800506007388 */ /* 0x0005e20000000800 */
[----:B----4-:R-:W-:Y:S02]  /*1a120*/  F2FP.PACK_AB R8, R107, R106 ;  /* 0x0000006a6b08723e */ /* 0x010fe400000000ff */
[----:B-1----:R-:W-:Y:S02]  /*1a130*/  F2FP.PACK_AB R7, R39, R38 ;  /* 0x000000262707723e */ /* 0x002fe400000000ff */
[----:B--2---:R-:W-:-:S03]  /*1a140*/  F2FP.PACK_AB R5, R129, R128 ;  /* 0x000000808105723e */ /* 0x004fc600000000ff */
[----:B------:R1:W-:Y:S04]  /*1a150*/  STS [R12], R7 ;  /* 0x000000070c007388 */ /* 0x0003e80000000800 */
[----:B------:R2:W-:Y:S01]  /*1a160*/  STS [R12+0x400], R5 ;  /* 0x000400050c007388 */ /* 0x0005e20000000800 */
[----:B-1----:R-:W-:Y:S01]  /*1a170*/  F2FP.PACK_AB R7, R119, R118 ;  /* 0x000000767707723e */ /* 0x002fe200000000ff */
[----:B--2---:R-:W-:-:S05]  /*1a180*/  IMAD.IADD R5, R9, 0x1, R3 ;  /* 0x0000000109057824 */ /* 0x004fca00078e0203 */
[----:B------:R1:W-:Y:S04]  /*1a190*/  STS [R5+0x480], R7 ;  /* 0x0004800705007388 */ /* 0x0003e80000000800 */
[----:B------:R2:W-:Y:S01]  /*1a1a0*/  STS [R5+0x80], R8 ;  /* 0x0000800805007388 */ /* 0x0005e20000000800 */
[----:B-1----:R-:W-:Y:S01]  /*1a1b0*/  IMAD.IADD R7, R4, 0x1, R9 ;  /* 0x0000000104077824 */ /* 0x002fe200078e0209 */
[----:B------:R-:W-:Y:S02]  /*1a1c0*/  F2FP.PACK_AB R9, R113, R112 ;  /* 0x000000707109723e */ /* 0x000fe400000000ff */
        /* <DEDUP_REMOVED lines=37> */
[----:B------:R-:W-:Y:S04]  /*1a420*/  STS [R0+0x8080], R9 ;  /* 0x0080800900007388 */ /* 0x000fe80000000800 */
[----:B------:R1:W-:Y:S02]  /*1a430*/  STS [R0+0x8480], R8 ;  /* 0x0084800800007388 */ /* 0x0003e40000000800 */
[----:B-1----:R-:W-:Y:S02]  /*1a440*/  F2FP.PACK_AB R0, R63, R62 ;  /* 0x0000003e3f00723e */ /* 0x002fe400000000ff */
[----:B------:R-:W-:-:S03]  /*1a450*/  F2FP.PACK_AB R8, R73, R72 ;  /* 0x000000484908723e */ /* 0x000fc600000000ff */
        /* <DEDUP_REMOVED lines=8> */
[----:B------:R1:W-:Y:S01]  /*1a4e0*/  STS [R4+0x8400], R0 ;  /* 0x0084000004007388 */ /* 0x0003e20000000800 */
[----:B------:R-:W-:-:S03]  /*1a4f0*/  F2FP.PACK_AB R3, R125, R124 ;  /* 0x0000007c7d03723e */ /* 0x000fc600000000ff */
[----:B------:R2:W-:Y:S04]  /*1a500*/  STS [R4+0x8000], R2 ;  /* 0x0080000204007388 */ /* 0x0005e80000000800 */
[----:B------:R3:W-:Y:S01]  /*1a510*/  STS [R6+0x8080], R3 ;  /* 0x0080800306007388 */ /* 0x0007e20000000800 */
[----:B------:R-:W-:Y:S02]  /*1a520*/  ISETP.NE.U32.AND P0, PT, RZ, c[0x0][0x508], PT ;  /* 0x00014200ff007a0c */ /* 0x000fe40003f05070 */
[----:B-1----:R-:W-:Y:S02]  /*1a530*/  F2FP.PACK_AB R0, R79, R78 ;  /* 0x0000004e4f00723e */ /* 0x002fe400000000ff */
[----:B--2---:R-:W-:-:S03]  /*1a540*/  F2FP.PACK_AB R2, R75, R74 ;  /* 0x0000004a4b02723e */ /* 0x004fc600000000ff */
[----:B------:R1:W-:Y:S01]  /*1a550*/  STS [R6+0x8480], R0 ;  /* 0x0084800006007388 */ /* 0x0003e20000000800 */
[----:B---3--:R-:W-:-:S03]  /*1a560*/  F2FP.PACK_AB R3, R121, R120 ;  /* 0x000000787903723e */ /* 0x008fc600000000ff */
[----:B------:R2:W-:Y:S04]  /*1a570*/  STS [R12+0x8400], R2 ;  /* 0x008400020c007388 */ /* 0x0005e80000000800 */
[----:B------:R3:W-:Y:S01]  /*1a580*/  STS [R12+0x8000], R3 ;  /* 0x008000030c007388 */ /* 0x0007e20000000800 */
[----:B------:R-:W-:Y:S02]  /*1a590*/  ISETP.NE.AND.EX P2, PT, RZ, c[0x0][0x50c], PT, P0 ;  /* 0x00014300ff007a0c */ /* 0x000fe40003f45300 */
[----:B-1----:R-:W-:Y:S02]  /*1a5a0*/  F2FP.PACK_AB R0, R85, R84 ;  /* 0x000000545500723e */ /* 0x002fe400000000ff */
[----:B--2---:R-:W-:-:S03]  /*1a5b0*/  F2FP.PACK_AB R2, R59, R58 ;  /* 0x0000003a3b02723e */ /* 0x004fc600000000ff */
[----:B------:R1:W-:Y:S01]  /*1a5c0*/  STS [R5+0x8080], R0 ;  /* 0x0080800005007388 */ /* 0x0003e20000000800 */
[----:B---3--:R-:W-:-:S03]  /*1a5d0*/  F2FP.PACK_AB R3, R55, R54 ;  /* 0x000000363703723e */ /* 0x008fc600000000ff */
[----:B------:R2:W-:Y:S04]  /*1a5e0*/  STS [R5+0x8480], R2 ;  /* 0x0084800205007388 */ /* 0x0005e80000000800 */
[----:B------:R-:W-:Y:S01]  /*1a5f0*/  STS [R7+0x8400], R3 ;  /* 0x0084000307007388 */ /* 0x000fe20000000800 */
[----:B------:R-:W-:Y:S02]  /*1a600*/  ISETP.NE.U32.AND P3, PT, RZ, c[0x0][0x500], PT ;  /* 0x00014000ff007a0c */ /* 0x000fe40003f65070 */
[----:B-1----:R-:W-:-:S05]  /*1a610*/  F2FP.PACK_AB R0, R25, R24 ;  /* 0x000000181900723e */ /* 0x002fca00000000ff */
[----:B------:R1:W-:Y:S04]  /*1a620*/  STS [R7+0x8000], R0 ;  /* 0x0080000007007388 */ /* 0x0003e80000000800 */
[----:B------:R-:W-:Y:S01]  /*1a630*/  BAR.SYNC.DEFER_BLOCKING 0x1, 0x100 ;  /* 0x0044000000007b1d */ /* 0x000fe20000010000 */
[----:B------:R-:W-:Y:S02]  /*1a640*/  ISETP.NE.AND.EX P3, PT, RZ, c[0x0][0x504], PT, P3 ;  /* 0x00014100ff007a0c */ /* 0x000fe40003f65330 */
[C---:B------:R-:W-:Y:S02]  /*1a650*/  @P2 IADD3 R8, P0, R15.reuse, c[0x0][0x508], RZ ;  /* 0x000142000f082a10 */ /* 0x040fe40007f1e0ff */
[----:B------:R-:W-:Y:S01]  /*1a660*/  IADD3 R4, P1, R15, c[0x0][0x500], RZ ;  /* 0x000140000f047a10 */ /* 0x000fe20007f3e0ff */
[----:B--2---:R-:W-:Y:S01]  /*1a670*/  IMAD.MOV.U32 R2, RZ, RZ, RZ ;  /* 0x000000ffff027224 */ /* 0x004fe200078e00ff */
[----:B------:R-:W-:-:S02]  /*1a680*/  @P2 IADD3.X R9, R14, c[0x0][0x50c], RZ, P0, !PT ;  /* 0x000143000e092a10 */ /* 0x000fc400007fe4ff */
[----:B------:R-:W-:-:S03]  /*1a690*/  IADD3.X R5, R14, c[0x0][0x504], RZ, P1, !PT ;  /* 0x000141000e057a10 */ /* 0x000fc60000ffe4ff */
[----:B------:R2:W5:Y:S04]  /*1a6a0*/  @P2 LDG.E R16, [R8.64] ;  /* 0x0000000808102981 */ /* 0x000568000c1e1900 */
[----:B------:R2:W5:Y:S01]  /*1a6b0*/  @P3 LDG.E R2, [R4.64] ;  /* 0x0000000804023981 */ /* 0x000562000c1e1900 */
[----:B------:R-:W-:-:S04]  /*1a6c0*/  ISETP.NE.AND P0, PT, R13, RZ, PT ;  /* 0x000000ff0d00720c */ /* 0x000fc80003f05270 */
[----:B-1----:R-:W-:Y:S01]  /*1a6d0*/  SEL R0, R13, c[0x0][0x3d4], P0 ;  /* 0x0000f5000d007a07 */ /* 0x002fe20000000000 */
[----:B------:R-:W-:Y:S05]  /*1a6e0*/  @P2 BRA `(.L_x_2971) ;  /* 0x0000004000002947 */ /* 0x000fea0003800000 */
[----:B------:R-:W-:Y:S05]  /*1a6f0*/  @!P3 BRA `(.L_x_2971) ;  /* 0x000000300000b947 */ /* 0x000fea0003800000 */
[----:B-----5:R1:W3:Y:S04]  /*1a700*/  LDG.E R16, [R4.64] ;  /* 0x0000000804107981 */ /* 0x0202e8000c1e1900 */
[----:B-12---:R-:W3:Y:S02]  /*1a710*/  LDG.E R4, [R4.64+0x4] ;  /* 0x0000040804047981 */ /* 0x006ee4000c1e1900 */
[----:B---3--:R-:W-:Y:S02]  /*1a720*/  IADD3 R16, -R16, R4, RZ ;  /* 0x0000000410107210 */ /* 0x008fe40007ffe1ff */
.L_x_2971:
[----:B--2---:R-:W2:Y:S04]  /*1a730*/  LDL.LU R5, [R1+0x1c] ;  /* 0x00001c0001057983 */ /* 0x004ea80000300800 */
[----:B------:R-:W3:Y:S04]  /*1a740*/  LDL.LU R4, [R1+0x8] ;  /* 0x0000080001047983 */ /* 0x000ee80000300800 */
[----:B------:R-:W4:Y:S04]  /*1a750*/  LDL.LU R3, [R1+0x28] ;  /* 0x0000280001037983 */ /* 0x000f280000300800 */
[----:B------:R-:W4:Y:S04]  /*1a760*/  LDL R13, [R1+0x64] ;  /* 0x00006400010d7983 */ /* 0x000f280000100800 */
[----:B------:R-:W4:Y:S04]  /*1a770*/  LDL R32, [R1+0x4] ;  /* 0x0000040001207983 */ /* 0x000f280000100800 */
[----:B------:R-:W4:Y:S04]  /*1a780*/  LDL R23, [R1+0x30] ;  /* 0x0000300001177983 */ /* 0x000f280000100800 */
[----:B------:R-:W4:Y:S01]  /*1a790*/  LDL R33, [R1+0x6c] ;  /* 0x00006c0001217983 */ /* 0x000f220000100800 */
[----:B------:R-:W-:Y:S01]  /*1a7a0*/  IMAD.MOV.U32 R12, RZ, RZ, 0x368 ;  /* 0x00000368ff0c7424 */ /* 0x000fe200078e00ff */
[----:B------:R-:W-:-:S04]  /*1a7b0*/  ISETP.GT.AND P2, PT, R0, 0x1, PT ;  /* 0x000000010000780c */ /* 0x000fc80003f44270 */
[----:B------:R-:W-:-:S04]  /*1a7c0*/  SEL R12, R12, 0x328, P2 ;  /* 0x000003280c0c7807 */ /* 0x000fc80001000000 */
[----:B------:R1:W2:Y:S08]  /*1a7d0*/  LDC.64 R6, c[0x0][R12+0x170] ;  /* 0x00005c000c067b82 */ /* 0x0002b00000000a00 */
[----:B------:R1:W2:Y:S08]  /*1a7e0*/  LDC.64 R8, c[0x0][R12+0x168] ;  /* 0x00005a000c087b82 */ /* 0x0002b00000000a00 */
[----:B------:R1:W2:Y:S01]  /*1a7f0*/  LDC.64 R18, c[0x0][R12+0x178] ;  /* 0x00005e000c127b82 */ /* 0x0002a20000000a00 */
[----:B------:R-:W-:-:S07]  /*1a800*/  ISETP.NE.U32.AND P0, PT, RZ, c[0x0][0x500], PT ;  /* 0x00014000ff007a0c */ /* 0x000fce0003f05070 */
[----:B------:R1:W2:Y:S01]  /*1a810*/  LDC.64 R20, c[0x0][R12+0x160] ;  /* 0x000058000c147b82 */ /* 0x0002a20000000a00 */
[----:B------:R-:W-:Y:S01]  /*1a820*/  ISETP.NE.AND.EX P0, PT, RZ, c[0x0][0x504], PT, P0 ;  /* 0x00014100ff007a0c */ /* 0x000fe20003f05300 */
[----:B-1----:R-:W-:-:S05]  /*1a830*/  IMAD.MOV.U32 R12, RZ, RZ, c[0x0][0x4e8] ;  /* 0x00013a00ff0c7624 */ /* 0x002fca00078e00ff */
[----:B------:R-:W-:Y:S01]  /*1a840*/  ISETP.NE.AND P5, PT, R12, 0x1, PT ;  /* 0x000000010c00780c */ /* 0x000fe20003fa5270 */
[----:B------:R-:W1:Y:S01]  /*1a850*/  S2R R86, SR_TID.X ;  /* 0x0000000000567919 */ /* 0x000e620000002100 */
[----:B--2---:R-:W-:Y:S02]  /*1a860*/  SEL R0, R5, RZ, !P0 ;  /* 0x000000ff05007207 */ /* 0x004fe40004000000 */
[----:B---3--:R-:W-:Y:S02]  /*1a870*/  LOP3.LUT R5, R4, 0xffff, RZ, 0xc0, !PT ;  /* 0x0000ffff04057812 */ /* 0x008fe400078ec0ff */
[----:B----4-:R-:W-:Y:S01]  /*1a880*/  SEL R4, R3, RZ, !P0 ;  /* 0x000000ff03047207 */ /* 0x010fe20004000000 */
[----:B------:R-:W-:-:S04]  /*1a890*/  IMAD R3, R7, R0, RZ ;  /* 0x0000000007037224 */ /* 0x000fc800078e02ff */
[----:B------:R-:W-:Y:S02]  /*1a8a0*/  IMAD R4, R6, R4, R3 ;  /* 0x0000000406047224 */ /* 0x000fe400078e0203 */
[-C--:B------:R-:W-:Y:S02]  /*1a8b0*/  IMAD R3, R9, R5.reuse, RZ ;  /* 0x0000000509037224 */ /* 0x080fe400078e02ff */
[----:B------:R-:W-:-:S04]  /*1a8c0*/  IMAD.WIDE.U32 R8, R8, R5, RZ ;  /* 0x0000000508087225 */ /* 0x000fc800078e00ff */
[----:B------:R-:W-:-:S04]  /*1a8d0*/  IMAD.WIDE.U32 R6, R6, R0, RZ ;  /* 0x0000000006067225 */ /* 0x000fc800078e00ff */
[----:B------:R-:W-:Y:S02]  /*1a8e0*/  IMAD.IADD R14, R9, 0x1, R3 ;  /* 0x00000001090e7824 */ /* 0x000fe400078e0203 */
[----:B------:R-:W-:Y:S01]  /*1a8f0*/  IMAD.IADD R3, R13, 0x1, R32 ;  /* 0x000000010d037824 */ /* 0x000fe200078e0220 */
[----:B-----5:R-:W-:Y:S02]  /*1a900*/  IADD3 R12, P4, P3, R6, R8, R2 ;  /* 0x00000008060c7210 */ /* 0x020fe40007b9e002 */
[----:B------:R-:W-:Y:S01]  /*1a910*/  SEL R6, R23, RZ, P2 ;  /* 0x000000ff17067207 */ /* 0x000fe20001000000 */
[----:B------:R-:W-:-:S04]  /*1a920*/  @P5 IMAD.HI.U32 R8, R3, c[0x0][0x4ec], RZ ;  /* 0x00013b0003085a27 */ /* 0x000fc800078e00ff */
[----:B------:R-:W-:Y:S02]  /*1a930*/  IMAD.IADD R15, R7, 0x1, R4 ;  /* 0x00000001070f7824 */ /* 0x000fe400078e0204 */
[-C--:B------:R-:W-:Y:S02]  /*1a940*/  IMAD R9, R19, R6.reuse, RZ ;  /* 0x0000000613097224 */ /* 0x080fe400078e02ff */
[----:B------:R-:W-:Y:S01]  /*1a950*/  IMAD.MOV.U32 R4, RZ, RZ, R3 ;  /* 0x000000ffff047224 */ /* 0x000fe200078e0003 */
[----:B------:R-:W-:Y:S01]  /*1a960*/  @P5 SHF.R.U32.HI R4, RZ, c[0x0][0x4f0], R8 ;  /* 0x00013c00ff045a19 */ /* 0x000fe20000011608 */
[----:B------:R-:W-:Y:S01]  /*1a970*/  IMAD.WIDE.U32 R6, R18, R6, RZ ;  /* 0x0000000612067225 */ /* 0x000fe200078e00ff */
[----:B------:R-:W-:-:S03]  /*1a980*/  SHF.R.S32.HI R8, RZ, 0x1f, R2 ;  /* 0x0000001fff087819 */ /* 0x000fc60000011402 */
[----:B------:R-:W-:Y:S02]  /*1a990*/  IMAD.IADD R13, R7, 0x1, R9 ;  /* 0x00000001070d7824 */ /* 0x000fe400078e0209 */
[----:B------:R-:W-:Y:S01]  /*1a9a0*/  IMAD.MOV R7, RZ, RZ, -R4 ;  /* 0x000000ffff077224 */ /* 0x000fe200078e0a04 */
[----:B------:R-:W-:Y:S02]  /*1a9b0*/  IADD3 R6, P1, P0, R4, R12, R6 ;  /* 0x0000000c04067210 */ /* 0x000fe4000783e006 */
[----:B------:R-:W-:Y:S01]  /*1a9c0*/  SHF.R.S32.HI R9, RZ, 0x1f, R4 ;  /* 0x0000001fff097819 */ /* 0x000fe20000011404 */
[----:B------:R-:W-:Y:S01]  /*1a9d0*/  IMAD R4, R7, c[0x0][0x4e8], R3 ;  /* 0x00013a0007047a24 */ /* 0x000fe200078e0203 */
[----:B------:R-:W-:-:S04]  /*1a9e0*/  IADD3.X R12, R15, R14, R8, P4, P3 ;  /* 0x0000000e0f0c7210 */ /* 0x000fc800027e6408 */
[----:B------:R-:W-:Y:S01]  /*1a9f0*/  IADD3.X R7, R9, R12, R13, P1, P0 ;  /* 0x0000000c09077210 */ /* 0x000fe20000fe040d */
[----:B------:R-:W-:Y:S01]  /*1aa00*/  IMAD R9, R21, R4, RZ ;  /* 0x0000000415097224 */ /* 0x000fe200078e02ff */
[----:B------:R-:W-:-:S05]  /*1aa10*/  SHF.R.S32.HI R12, RZ, 0x1f, R4 ;  /* 0x0000001fff0c7819 */ /* 0x000fca0000011404 */
[C---:B------:R-:W-:Y:S02]  /*1aa20*/  IMAD R9, R20.reuse, R12, R9 ;  /* 0x0000000c14097224 */ /* 0x040fe400078e0209 */
[----:B------:R-:W-:Y:S02]  /*1aa30*/  IMAD.MOV.U32 R12, RZ, RZ, c[0x0][0x4a8] ;  /* 0x00012a00ff0c7624 */ /* 0x000fe400078e00ff */
[----:B------:R-:W-:Y:S01]  /*1aa40*/  IMAD.WIDE.U32 R6, R20, R4, R6 ;  /* 0x0000000414067225 */ /* 0x000fe200078e0006 */
[----:B-1----:R-:W-:Y:S02]  /*1aa50*/  SHF.R.S32.HI R23, RZ, 0x1f, R86 ;  /* 0x0000001fff177819 */ /* 0x002fe40000011456 */
        /* <DEDUP_REMOVED lines=27> */
[----:B------:R-:W-:Y:S01]  /*1ac10*/  IMAD.WIDE.U32 R6, R2, c[0x0][0x3a0], RZ ;  /* 0x0000e80002067a25 */ /* 0x000fe200078e00ff */
[----:B------:R1:W3:Y:S01]  /*1ac20*/  LDS.128 R24, [R144+0x80] ;  /* 0x0000800090187984 */ /* 0x0002e20000000c00 */
[-C--:B--2---:R-:W-:Y:S02]  /*1ac30*/  IADD3 R12, R250, R32.reuse, RZ ;  /* 0x00000020fa0c7210 */ /* 0x084fe40007ffe0ff */
        /* <DEDUP_REMOVED lines=40> */
.L_x_3061:
[----:B------:R-:W-:Y:S05]  /*1aec0*/  BRA.DIV ~URZ, `(.L_x_2974) ;  /* 0x00005da27f007947 */ /* 0x000fea000b800000 */
[----:B------:R4:W2:Y:S02]  /*1aed0*/  SHFL.IDX PT, R0, R14, RZ, 0x181f ;  /* 0x00181fff0e007589 */ /* 0x0008a400000e0000 */
.L_x_3062:
        /* <DEDUP_REMOVED lines=15> */
.L_x_2976:
[----:B------:R-:W-:Y:S05]  /*1afd0*/  BSYNC B0 ;  /* 0x0000000000007941 */ /* 0x000fea0003800000 */
.L_x_2975:
[----:B------:R-:W-:Y:S05]  /*1afe0*/  BRA.DIV ~URZ, `(.L_x_2977) ;  /* 0x00005cf27f007947 */ /* 0x000fea000b800000 */
[----:B---3--:R3:W4:Y:S04]  /*1aff0*/  SHFL.IDX PT, R5, R13, 0x1, 0x181f ;  /* 0x00381f000d057f89 */ /* 0x00872800000e0000 */
[----:B--2---:R3:W2:Y:S02]  /*1b000*/  SHFL.IDX PT, R0, R14, 0x1, 0x181f ;  /* 0x00381f000e007f89 */ /* 0x0046a400000e0000 */
.L_x_3063:
        /* <DEDUP_REMOVED lines=16> */
.L_x_2979:
[----:B------:R-:W-:Y:S05]  /*1b110*/  BSYNC B0 ;  /* 0x0000000000007941 */ /* 0x000fea0003800000 */
.L_x_2978:
[----:B------:R-:W-:Y:S05]  /*1b120*/  BRA.DIV ~URZ, `(.L_x_2980) ;  /* 0x00005c827f007947 */ /* 0x000fea000b800000 */
[----:B----4-:R4:W3:Y:S02]  /*1b130*/  SHFL.IDX PT, R5, R13, 0x2, 0x181f ;  /* 0x00581f000d057f89 */ /* 0x0108e400000e0000 */
.L_x_3064:
[----:B------:R-:W-:Y:S05]  /*1b140*/  BRA.DIV ~URZ, `(.L_x_2981) ;  /* 0x00005cd27f007947 */ /* 0x000fea000b800000 */
[----:B--2---:R2:W4:Y:S02]  /*1b150*/  SHFL.IDX PT, R0, R14, 0x2, 0x181f ;  /* 0x00581f000e007f89 */ /* 0x00452400000e0000 */
.L_x_3065:
        /* <DEDUP_REMOVED lines=16> */
.L_x_2983:
[----:B------:R-:W-:Y:S05]  /*1b260*/  BSYNC B0 ;  /* 0x0000000000007941 */ /* 0x000fea0003800000 */
.L_x_2982:
[----:B------:R-:W-:Y:S05]  /*1b270*/  BRA.DIV ~URZ, `(.L_x_2984) ;  /* 0x00005c127f007947 */ /* 0x000fea000b800000 */
[----:B---3--:R3:W2:Y:S04]  /*1b280*/  SHFL.IDX PT, R6, R13, 0x3, 0x181f ;  /* 0x00781f000d067f89 */ /* 0x0086a800000e0000 */
[----:B----4-:R3:W4:Y:S02]  /*1b290*/  SHFL.IDX PT, R0, R14, 0x3, 0x181f ;  /* 0x00781f000e007f89 */ /* 0x01072400000e0000 */
.L_x_3066:
        /* <DEDUP_REMOVED lines=17> */
.L_x_2972:
[----:B------:R-:W3:Y:S01]  /*1b3b0*/  LDL.LU R9, [R1+0x30] ;  /* 0x0000300001097983 */ /* 0x000ee20000300800 */
        /* <DEDUP_REMOVED lines=16> */
[----:B------:R-:W-:-:S03]  /*1b4c0*/  IADD3 R6, -R0, RZ, RZ ;  /* 0x000000ff00067210 */ /* 0x000fc60007ffe1ff */
[----:B------:R-:W-:Y:S02]  /*1b4d0*/  IMAD R2, R2, c[0x0][0x430], RZ ;  /* 0x00010c0002027a24 */ /* 0x000fe400078e02ff */
[----:B------:R-:W-:Y:S02]  /*1b4e0*/  IMAD R6, R6, c[0x0][0x4e8], R3 ;  /* 0x00013a0006067a24 */ /* 0x000fe400078e0203 */
[----:B------:R-:W-:Y:S02]  /*1b4f0*/  IMAD R7, R0, c[0x0][0x434], R2 ;  /* 0x00010d0000077a24 */ /* 0x000fe400078e0202 */
[----:B---3--:R-:W-:-:S04]  /*1b500*/  IMAD.WIDE.U32 R4, R9, c[0x0][0x448], R4 ;  /* 0x0001120009047a25 */ /* 0x008fc800078e0004 */
        /* <DEDUP_REMOVED lines=12> */
.L_x_3067:
[----:B------:R-:W-:Y:S05]  /*1b5d0*/  BRA.DIV ~URZ, `(.L_x_2987) ;  /* 0x000059f27f007947 */ /* 0x000fea000b800000 */
[----:B------:R4:W1:Y:S02]  /*1b5e0*/  SHFL.IDX PT, R0, R14, RZ, 0x1c1f ;  /* 0x001c1fff0e007589 */ /* 0x00086400000e0000 */
.L_x_3068:
        /* <DEDUP_REMOVED lines=30> */
[----:B------:R-:W-:-:S02]  /*1b7d0*/  IADD3 R20, R251, 0xa8, RZ ;  /* 0x000000a8fb147810 */ /* 0x000fc40007ffe0ff */
        /* <DEDUP_REMOVED lines=72> */
[C---:B--2---:R-:W-:Y:S02]  /*1bc60*/  @!P1 LEA R2, P0, R9.reuse, R0, 0x2 ;  /* 0x0000000009029211 */ /* 0x044fe400078010ff */
        /* <DEDUP_REMOVED lines=22> */
[C---:B------:R-:W-:Y:S02]  /*1bdd0*/  @!P2 LEA R8, P0, R17.reuse, R0, 0x2 ;  /* 0x000000001108a211 */ /* 0x040fe400078010ff */
[----:B------:R-:W-:Y:S02]  /*1bde0*/  ISETP.GE.AND P5, PT, R12, c[0x0][0x3c8], PT ;  /* 0x0000f2000c007a0c */ /* 0x000fe40003fa6270 */
[----:B------:R-:W-:Y:S02]  /*1bdf0*/  @!P2 LEA.HI.X R9, R17, R4, R19, 0x2, P0 ;  /* 0x000000041109a211 */ /* 0x000fe400000f1413 */
[C---:B------:R-:W-:Y:S02]  /*1be00*/  IADD3 R17, R251.reuse, 0xa0, RZ ;  /* 0x000000a0fb117810 */ /* 0x040fe40007ffe0ff */
[----:B------:R-:W-:Y:S01]  /*1be10*/  IADD3 R19, R251, 0xa0, RZ ;  /* 0x000000a0fb137810 */ /* 0x000fe20007ffe0ff */
[----:B------:R-:W-:Y:S01]  /*1be20*/  @!P2 ST.E.64 [R8.64], R116 ;  /* 0x000000740800a985 */ /* 0x000fe2000c101b08 */
[----:B------:R-:W-:-:S02]  /*1be30*/  ISETP.GE.AND P4, PT, R17, c[0x0][0x3c8], PT ;  /* 0x0000f20011007a0c */ /* 0x000fc40003f86270 */
[----:B------:R-:W-:Y:S02]  /*1be40*/  ISETP.GE.AND P2, PT, R20, c[0x0][0x3c8], PT ;  /* 0x0000f20014007a0c */ /* 0x000fe40003f46270 */
[----:B------:R-:W-:Y:S02]  /*1be50*/  SHF.R.S32.HI R19, RZ, 0x1f, R19 ;  /* 0x0000001fff137819 */ /* 0x000fe40000011413 */
        /* <DEDUP_REMOVED lines=33> */
.L_x_2989:
[----:B------:R-:W-:Y:S05]  /*1c070*/  BSYNC B0 ;  /* 0x0000000000007941 */ /* 0x000fea0003800000 */
.L_x_2988:
[----:B------:R-:W-:Y:S05]  /*1c080*/  BRA.DIV ~URZ, `(.L_x_2990) ;  /* 0x00004fb27f007947 */ /* 0x000fea000b800000 */
[----:B---3--:R3:W2:Y:S04]  /*1c090*/  SHFL.IDX PT, R4, R5, 0x1, 0x1c1f ;  /* 0x003c1f0005047f89 */ /* 0x0086a800000e0000 */
[----:B-1----:R3:W1:Y:S02]  /*1c0a0*/  SHFL.IDX PT, R0, R14, 0x1, 0x1c1f ;  /* 0x003c1f000e007f89 */ /* 0x00266400000e0000 */
.L_x_3069:
        /* <DEDUP_REMOVED lines=182> */
.L_x_2970:
[----:B------:R-:W2:Y:S04]  /*1cc10*/  LDL.LU R0, [R1+0x14] ;  /* 0x0000140001007983 */ /* 0x000ea80000300800 */
[----:B------:R-:W3:Y:S01]  /*1cc20*/  LDL.LU R7, [R1+0x18] ;  /* 0x0000180001077983 */ /* 0x000ee20000300800 */
[----:B------:R-:W-:Y:S02]  /*1cc30*/  ISETP.NE.U32.AND P0, PT, RZ, c[0x0][0x508], PT ;  /* 0x00014200ff007a0c */ /* 0x000fe40003f05070 */
[----:B------:R-:W-:Y:S01]  /*1cc40*/  ISETP.NE.U32.AND P3, PT, RZ, c[0x0][0x500], PT ;  /* 0x00014000ff007a0c */ /* 0x000fe20003f65070 */
[----:B------:R-:W4:Y:S01]  /*1cc50*/  LDL.LU R6, [R1+0x2c] ;  /* 0x00002c0001067983 */ /* 0x000f220000300800 */
[----:B------:R-:W-:Y:S01]  /*1cc60*/  ISETP.NE.AND.EX P2, PT, RZ, c[0x0][0x50c], PT, P0 ;  /* 0x00014300ff007a0c */ /* 0x000fe20003f45300 */
[----:B------:R-:W-:Y:S01]  /*1cc70*/  IMAD.MOV.U32 R20, RZ, RZ, c[0x0][0x388] ;  /* 0x0000e200ff147624 */ /* 0x000fe200078e00ff */
[----:B------:R-:W-:-:S02]  /*1cc80*/  ISETP.NE.AND.EX P3, PT, RZ, c[0x0][0x504], PT, P3 ;  /* 0x00014100ff007a0c */ /* 0x000fc40003f65330 */
[----:B--2---:R-:W-:-:S09]  /*1cc90*/  IADD3 R2, P1, R0, c[0x0][0x500], RZ ;  /* 0x0001400000027a10 */ /* 0x004fd20007f3e0ff */
[----:B------:R-:W-:Y:S01]  /*1cca0*/  @P2 IADD3 R4, P0, R0, c[0x0][0x508], RZ ;  /* 0x0001420000042a10 */ /* 0x000fe20007f1e0ff */
[----:B------:R-:W-:Y:S01]  /*1ccb0*/  IMAD.MOV.U32 R0, RZ, RZ, RZ ;  /* 0x000000ffff007224 */ /* 0x000fe200078e00ff */
[C---:B---3--:R-:W-:Y:S02]  /*1ccc0*/  IADD3.X R3, R7.reuse, c[0x0][0x504], RZ, P1, !PT ;  /* 0x0001410007037a10 */ /* 0x048fe40000ffe4ff */
[----:B------:R-:W-:-:S03]  /*1ccd0*/  @P2 IADD3.X R5, R7, c[0x0][0x50c], RZ, P0, !PT ;  /* 0x0001430007052a10 */ /* 0x000fc600007fe4ff */
[----:B------:R2:W5:Y:S04]  /*1cce0*/  @P3 LDG.E R0, [R2.64] ;  /* 0x0000000802003981 */ /* 0x000568000c1e1900 */
[----:B------:R2:W5:Y:S01]  /*1ccf0*/  @P2 LDG.E R20, [R4.64] ;  /* 0x0000000804142981 */ /* 0x000562000c1e1900 */
[----:B----4-:R-:W-:-:S04]  /*1cd00*/  ISETP.NE.AND P0, PT, R6, RZ, PT ;  /* 0x000000ff0600720c */ /* 0x010fc80003f05270 */
[----:B------:R-:W-:Y:S01]  /*1cd10*/  SEL R21, R6, c[0x0][0x3d4], P0 ;  /* 0x0000f50006157a07 */ /* 0x000fe20000000000 */
[----:B------:R-:W-:Y:S05]  /*1cd20*/  @P2 BRA `(.L_x_2991) ;  /* 0x0000004000002947 */ /* 0x000fea0003800000 */
[----:B------:R-:W-:Y:S05]  /*1cd30*/  @!P3 BRA `(.L_x_2991) ;  /* 0x000000300000b947 */ /* 0x000fea0003800000 */
[----:B--2---:R2:W3:Y:S04]  /*1cd40*/  LDG.E R4, [R2.64] ;  /* 0x0000000802047981 */ /* 0x0044e8000c1e1900 */
[----:B--2---:R-:W3:Y:S02]  /*1cd50*/  LDG.E R2, [R2.64+0x4] ;  /* 0x0000040802027981 */ /* 0x004ee4000c1e1900 */
[----:B---3-5:R-:W-:Y:S02]  /*1cd60*/  IADD3 R20, -R4, R2, RZ ;  /* 0x0000000204147210 */ /* 0x028fe40007ffe1ff */
.L_x_2991:
[----:B--2---:R-:W2:Y:S04]  /*1cd70*/  LDL.LU R5, [R1+0x8] ;  /* 0x0000080001057983 */ /* 0x004ea80000300800 */
[----:B------:R-:W3:Y:S04]  /*1cd80*/  LDL.LU R3, [R1+0x1c] ;  /* 0x00001c0001037983 */ /* 0x000ee80000300800 */
[----:B------:R-:W4:Y:S01]  /*1cd90*/  LDL.LU R2, [R1+0x28] ;  /* 0x0000280001027983 */ /* 0x000f220000300800 */
[----:B------:R-:W-:Y:S01]  /*1cda0*/  BSSY B0, `(.L_x_2992) ;  /* 0x0000039000007945 */ /* 0x000fe20003800000 */
[----:B-----5:R-:W-:-:S02]  /*1cdb0*/  SHF.R.S32.HI R19, RZ, 0x1f, R0 ;  /* 0x0000001fff137819 */ /* 0x020fc40000011400 */
[----:B------:R-:W1:Y:S02]  /*1cdc0*/  S2R R4, SR_TID.X ;  /* 0x0000000000047919 */ /* 0x000e640000002100 */
[----:B-1----:R-:W-:Y:S02]  /*1cdd0*/  ISETP.GT.AND P0, PT, R4, 0x7f, PT ;  /* 0x0000007f0400780c */ /* 0x002fe40003f04270 */
[----:B--2---:R-:W-:Y:S02]  /*1cde0*/  LOP3.LUT R8, R5, 0xffff, RZ, 0xc0, !PT ;  /* 0x0000ffff05087812 */ /* 0x004fe400078ec0ff */
[----:B---3--:R-:W-:Y:S02]  /*1cdf0*/  SEL R9, R3, RZ, !P3 ;  /* 0x000000ff03097207 */ /* 0x008fe40005800000 */
[----:B----4-:R-:W-:-:S07]  /*1ce00*/  SEL R23, R2, RZ, !P3 ;  /* 0x000000ff02177207 */ /* 0x010fce0005800000 */
[----:B------:R-:W-:Y:S05]  /*1ce10*/  @P0 BRA `(.L_x_2993) ;  /* 0x0000031000000947 */ /* 0x000fea0003800000 */
[----:B------:R-:W2:Y:S01]  /*1ce20*/  LDL R3, [R1+0x4] ;  /* 0x0000040001037983 */ /* 0x000ea20000100800 */
[----:B------:R-:W-:Y:S01]  /*1ce30*/  IMAD R2, R20, c[0x0][0x4e8], RZ ;  /* 0x00013a0014027a24 */ /* 0x000fe200078e02ff */
[----:B--2---:R-:W-:-:S04]  /*1ce40*/  IADD3 R18, R3, R4, RZ ;  /* 0x0000000403127210 */ /* 0x004fc80007ffe0ff */
[----:B------:R-:W-:-:S13]  /*1ce50*/  ISETP.GE.AND P0, PT, R18, R2, PT ;  /* 0x000000021200720c */ /* 0x000fda0003f06270 */
[----:B------:R-:W-:Y:S05]  /*1ce60*/  @P0 BRA `(.L_x_2993) ;  /* 0x000002c000000947 */ /* 0x000fea0003800000 */
[----:B------:R-:W2:Y:S01]  /*1ce70*/  LDL.LU R24, [R1+0x30] ;  /* 0x0000300001187983 */ /* 0x000ea20000300800 */
        /* <DEDUP_REMOVED lines=12> */
[----:B------:R-:W-:Y:S02]  /*1cf40*/  IMAD R12, R12, R23, R3 ;  /* 0x000000170c0c7224 */ /* 0x000fe400078e0203 */
[-C--:B----4-:R-:W-:Y:S02]  /*1cf50*/  IMAD R13, R7, R8.reuse, RZ ;  /* 0x00000008070d7224 */ /* 0x090fe400078e02ff */
[----:B------:R-:W-:-:S04]  /*1cf60*/  IMAD.WIDE.U32 R6, R6, R8, RZ ;  /* 0x0000000806067225 */ /* 0x000fc800078e00ff */
[----:B------:R-:W-:Y:S01]  /*1cf70*/  IMAD.IADD R13, R7, 0x1, R13 ;  /* 0x00000001070d7824 */ /* 0x000fe200078e020d */
[----:B------:R-:W-:Y:S01]  /*1cf80*/  IADD3 R7, R5, R12, RZ ;  /* 0x0000000c05077210 */ /* 0x000fe20007ffe0ff */
[----:B------:R-:W-:-:S05]  /*1cf90*/  @P0 IMAD.HI.U32 R22, R18, c[0x0][0x4ec], RZ ;  /* 0x00013b0012160a27 */ /* 0x000fca00078e00ff */
[----:B------:R-:W-:Y:S02]  /*1cfa0*/  @P0 SHF.R.U32.HI R2, RZ, c[0x0][0x4f0], R22 ;  /* 0x00013c00ff020a19 */ /* 0x000fe40000011616 */
[----:B------:R-:W-:-:S03]  /*1cfb0*/  IADD3 R22, P1, P0, R4, R6, R0 ;  /* 0x0000000604167210 */ /* 0x000fc6000783e000 */
[----:B------:R-:W-:Y:S01]  /*1cfc0*/  IMAD.MOV R6, RZ, RZ, -R2 ;  /* 0x000000ffff067224 */ /* 0x000fe200078e0a02 */
[----:B------:R-:W-:Y:S02]  /*1cfd0*/  IADD3.X R13, R7, R13, R19, P1, P0 ;  /* 0x0000000d070d7210 */ /* 0x000fe40000fe0413 */
[----:B--2---:R-:W-:-:S05]  /*1cfe0*/  SEL R3, R24, RZ, P2 ;  /* 0x000000ff18037207 */ /* 0x004fca0001000000 */
[-C--:B-----5:R-:W-:Y:S02]  /*1cff0*/  IMAD R12, R17, R3.reuse, RZ ;  /* 0x00000003110c7224 */ /* 0x0a0fe400078e02ff */
[----:B------:R-:W-:-:S04]  /*1d000*/  IMAD.WIDE.U32 R4, R16, R3, RZ ;  /* 0x0000000310047225 */ /* 0x000fc800078e00ff */
[----:B------:R-:W-:Y:S01]  /*1d010*/  IMAD R3, R6, c[0x0][0x4e8], R18 ;  /* 0x00013a0006037a24 */ /* 0x000fe200078e0212 */
[----:B------:R-:W-:Y:S02]  /*1d020*/  IADD3 R7, R5, R12, RZ ;  /* 0x0000000c05077210 */ /* 0x000fe40007ffe0ff */
[----:B------:R-:W-:Y:S02]  /*1d030*/  IADD3 R4, P1, P0, R2, R22, R4 ;  /* 0x0000001602047210 */ /* 0x000fe4000783e004 */
[----:B------:R-:W-:Y:S01]  /*1d040*/  SHF.R.S32.HI R5, RZ, 0x1f, R2 ;  /* 0x0000001fff057819 */ /* 0x000fe20000011402 */
[----:B------:R-:W-:Y:S01]  /*1d050*/  IMAD R2, R15, R3, RZ ;  /* 0x000000030f027224 */ /* 0x000fe200078e02ff */
[----:B------:R-:W-:Y:S02]  /*1d060*/  SHF.R.S32.HI R6, RZ, 0x1f, R3 ;  /* 0x0000001fff067819 */ /* 0x000fe40000011403 */
[----:B------:R-:W-:Y:S01]  /*1d070*/  IADD3.X R5, R5, R13, R7, P1, P0 ;  /* 0x0000000d05057210 */ /* 0x000fe20000fe0407 */
[----:B------:R-:W-:-:S02]  /*1d080*/  IMAD.MOV.U32 R7, RZ, RZ, c[0x0][0x4a8] ;  /* 0x00012a00ff077624 */ /* 0x000fc400078e00ff */
        /* <DEDUP_REMOVED lines=10> */
.L_x_2993:
[----:B------:R-:W-:Y:S05]  /*1d130*/  BSYNC B0 ;  /* 0x0000000000007941 */ /* 0x000fea0003800000 */
.L_x_2992:
[----:B------:R-:W-:-:S13]  /*1d140*/  ISETP.GT.AND P0, PT, R21, 0x1, PT ;  /* 0x000000011500780c */ /* 0x000fda0003f04270 */
[----:B------:R-:W-:Y:S05]  /*1d150*/  @P0 BRA `(.L_x_2985) ;  /* 0x0000070000000947 */ /* 0x000fea0003800000 */
[----:B------:R-:W2:Y:S01]  /*1d160*/  LDL.LU R12, [R1+0x4] ;  /* 0x00000400010c7983 */ /* 0x000ea20000300800 */
[----:B-1----:R-:W-:Y:S01]  /*1d170*/  MOV R2, c[0x0][0x4e8] ;  /* 0x00013a0000027a02 */ /* 0x002fe20000000f00 */
[----:B------:R-:W-:Y:S02]  /*1d180*/  IMAD R4, R19, c[0x0][0x3a0], RZ ;  /* 0x0000e80013047a24 */ /* 0x000fe400078e02ff */
[----:B------:R-:W-:Y:S01]  /*1d190*/  IMAD R5, R23, c[0x0][0x3f0], RZ ;  /* 0x0000fc0017057a24 */ /* 0x000fe200078e02ff */
[----:B------:R-:W-:Y:S01]  /*1d1a0*/  ISETP.NE.AND P0, PT, R2, 0x1, PT ;  /* 0x000000010200780c */ /* 0x000fe20003f05270 */
[----:B------:R-:W-:-:S04]  /*1d1b0*/  IMAD.WIDE.U32 R2, R0, c[0x0][0x3a0], RZ ;  /* 0x0000e80000027a25 */ /* 0x000fc800078e00ff */
[----:B------:R-:W-:Y:S02]  /*1d1c0*/  IMAD R0, R0, c[0x0][0x3a4], R4 ;  /* 0x0000e90000007a24 */ /* 0x000fe400078e0204 */
[----:B------:R-:W-:-:S03]  /*1d1d0*/  IMAD R7, R9, c[0x0][0x3f4], R5 ;  /* 0x0000fd0009077a24 */ /* 0x000fc600078e0205 */
[----:B------:R-:W-:-:S05]  /*1d1e0*/  IADD3 R3, R3, R0, RZ ;  /* 0x0000000003037210 */ /* 0x000fca0007ffe0ff */
[----:B------:R-:W-:-:S04]  /*1d1f0*/  IMAD.WIDE.U32 R2, R8, c[0x0][0x3e8], R2 ;  /* 0x0000fa0008027a25 */ /* 0x000fc800078e0002 */
[----:B------:R-:W-:-:S04]  /*1d200*/  IMAD R3, R8, c[0x0][0x3ec], R3 ;  /* 0x0000fb0008037a24 */ /* 0x000fc800078e0203 */
[----:B------:R-:W-:-:S05]  /*1d210*/  IMAD.WIDE.U32 R2, R9, c[0x0][0x3f0], R2 ;  /* 0x0000fc0009027a25 */ /* 0x000fca00078e0002 */
[----:B------:R-:W-:Y:S02]  /*1d220*/  IADD3 R3, R3, R7, RZ ;  /* 0x0000000703037210 */ /* 0x000fe40007ffe0ff */
[-C--:B--2---:R-:W-:Y:S02]  /*1d230*/  IADD3 R4, R230, R12.reuse, RZ ;  /* 0x0000000ce6047210 */ /* 0x084fe40007ffe0ff */
[----:B------:R-:W-:Y:S02]  /*1d240*/  IADD3 R13, R250, R12, RZ ;  /* 0x0000000cfa0d7210 */ /* 0x000fe40007ffe0ff */
[----:B------:R-:W-:Y:S01]  /*1d250*/  MOV R0, R4 ;  /* 0x0000000400007202 */ /* 0x000fe20000000f00 */
[----:B------:R-:W-:-:S05]  /*1d260*/  @P0 IMAD.HI.U32 R6, R4, c[0x0][0x4ec], RZ ;  /* 0x00013b0004060a27 */ /* 0x000fca00078e00ff */
[----:B------:R-:W-:-:S04]  /*1d270*/  @P0 SHF.R.U32.HI R0, RZ, c[0x0][0x4f0], R6 ;  /* 0x00013c00ff000a19 */ /* 0x000fc80000011606 */
[----:B------:R-:W-:Y:S01]  /*1d280*/  SHF.R.S32.HI R6, RZ, 0x1f, R0 ;  /* 0x0000001fff067819 */ /* 0x000fe20000011400 */
[C---:B------:R-:W-:Y:S01]  /*1d290*/  IMAD.WIDE.U32 R2, R0.reuse, c[0x0][0x3e0], R2 ;  /* 0x0000f80000027a25 */ /* 0x040fe200078e0002 */
[----:B------:R-:W-:-:S03]  /*1d2a0*/  IADD3 R5, -R0, RZ, RZ ;  /* 0x000000ff00057210 */ /* 0x000fc60007ffe1ff */
[----:B------:R-:W-:Y:S02]  /*1d2b0*/  IMAD R6, R6, c[0x0][0x3e0], RZ ;  /* 0x0000f80006067a24 */ /* 0x000fe400078e02ff */
[----:B------:R-:W-:Y:S02]  /*1d2c0*/  IMAD R4, R5, c[0x0][0x4e8], R4 ;  /* 0x00013a0005047a24 */ /* 0x000fe400078e0204 */
[----:B------:R-:W-:-:S03]  /*1d2d0*/  IMAD R6, R0, c[0x0][0x3e4], R6 ;  /* 0x0000f90000067a24 */ /* 0x000fc600078e0206 */
[----:B------:R-:W-:Y:S02]  /*1d2e0*/  SHF.R.S32.HI R0, RZ, 0x1f, R4 ;  /* 0x0000001fff007819 */ /* 0x000fe40000011404 */
[----:B------:R-:W-:-:S03]  /*1d2f0*/  IADD3 R3, R3, R6, RZ ;  /* 0x0000000603037210 */ /* 0x000fc60007ffe0ff */
[----:B------:R-:W-:Y:S02]  /*1d300*/  IMAD R0, R0, c[0x0][0x3d8], RZ ;  /* 0x0000f60000007a24 */ /* 0x000fe400078e02ff */
[----:B------:R-:W-:-:S04]  /*1d310*/  IMAD.WIDE.U32 R2, R4, c[0x0][0x3d8], R2 ;  /* 0x0000f60004027a25 */ /* 0x000fc800078e0002 */
[----:B------:R-:W-:Y:S01]  /*1d320*/  IMAD R4, R4, c[0x0][0x3dc], R0 ;  /* 0x0000f70004047a24 */ /* 0x000fe200078e0200 */
[----:B------:R-:W-:-:S04]  /*1d330*/  LEA R14, P0, R2, c[0x0][0x380], 0x1 ;  /* 0x0000e000020e7a11 */ /* 0x000fc800078008ff */
[----:B------:R-:W-:-:S04]  /*1d340*/  IADD3 R4, R3, R4, RZ ;  /* 0x0000000403047210 */ /* 0x000fc80007ffe0ff */
[----:B------:R-:W-:Y:S01]  /*1d350*/  LEA.HI.X R5, R2, c[0x0][0x384], R4, 0x1, P0 ;  /* 0x0000e10002057a11 */ /* 0x000fe200000f0c04 */
[----:B------:R-:W-:Y:S05]  /*1d360*/  BRA.DIV ~URZ, `(.L_x_2994) ;  /* 0x00003da27f007947 */ /* 0x000fea000b800000 */
[----:B------:R1:W2:Y:S02]  /*1d370*/  SHFL.IDX PT, R4, R5, RZ, 0x181f ;  /* 0x00181fff05047589 */ /* 0x0002a400000e0000 */
.L_x_3070:
[----:B------:R-:W-:Y:S05]  /*1d380*/  BRA.DIV ~URZ, `(.L_x_2995) ;  /* 0x00003df27f007947 */ /* 0x000fea000b800000 */
[----:B------:R3:W4:Y:S02]  /*1d390*/  SHFL.IDX PT, R0, R14, RZ, 0x181f ;  /* 0x00181fff0e007589 */ /* 0x00072400000e0000 */
.L_x_3071:
        /* <DEDUP_REMOVED lines=16> */
.L_x_2997:
[----:B------:R-:W-:Y:S05]  /*1d4a0*/  BSYNC B0 ;  /* 0x0000000000007941 */ /* 0x000fea0003800000 */
.L_x_2996:
[----:B------:R-:W-:Y:S05]  /*1d4b0*/  BRA.DIV ~URZ, `(.L_x_2998) ;  /* 0x00003d327f007947 */ /* 0x000fea000b800000 */
[----:B--2---:R2:W1:Y:S04]  /*1d4c0*/  SHFL.IDX PT, R4, R5, 0x1, 0x181f ;  /* 0x00381f0005047f89 */ /* 0x00446800000e0000 */
[----:B----4-:R2:W4:Y:S02]  /*1d4d0*/  SHFL.IDX PT, R0, R14, 0x1, 0x181f ;  /* 0x00381f000e007f89 */ /* 0x01052400000e0000 */
.L_x_3072:
        /* <DEDUP_REMOVED lines=16> */
.L_x_3000:
[----:B------:R-:W-:Y:S05]  /*1d5e0*/  BSYNC B0 ;  /* 0x0000000000007941 */ /* 0x000fea0003800000 */
.L_x_2999:
[----:B------:R-:W-:Y:S05]  /*1d5f0*/  BRA.DIV ~URZ, `(.L_x_3001) ;  /* 0x00003cc27f007947 */ /* 0x000fea000b800000 */
[----:B-1----:R1:W2:Y:S02]  /*1d600*/  SHFL.IDX PT, R4, R5, 0x2, 0x181f ;  /* 0x00581f0005047f89 */ /* 0x0022a400000e0000 */
.L_x_3073:
[----:B------:R-:W-:Y:S05]  /*1d610*/  BRA.DIV ~URZ, `(.L_x_3002) ;  /* 0x00003d127f007947 */ /* 0x000fea000b800000 */
[----:B----4-:R4:W1:Y:S02]  /*1d620*/  SHFL.IDX PT, R0, R14, 0x2, 0x181f ;  /* 0x00581f000e007f89 */ /* 0x01086400000e0000 */
.L_x_3074:
        /* <DEDUP_REMOVED lines=16> */
.L_x_3004:
[----:B------:R-:W-:Y:S05]  /*1d730*/  BSYNC B0 ;  /* 0x0000000000007941 */ /* 0x000fea0003800000 */
.L_x_3003:
[----:B------:R-:W-:Y:S05]  /*1d740*/  BRA.DIV ~URZ, `(.L_x_3005) ;  /* 0x00003c527f007947 */ /* 0x000fea000b800000 */
[----:B--2---:R2:W3:Y:S04]  /*1d750*/  SHFL.IDX PT, R4, R5, 0x3, 0x181f ;  /* 0x00781f0005047f89 */ /* 0x0044e800000e0000 */
[----:B-1----:R2:W1:Y:S02]  /*1d760*/  SHFL.IDX PT, R0, R14, 0x3, 0x181f ;  /* 0x00781f000e007f89 */ /* 0x00246400000e0000 */
.L_x_3075:
        /* <DEDUP_REMOVED lines=15> */
.L_x_2985:
[----:B------:R-:W-:Y:S05]  /*1d860*/  BSYNC B1 ;  /* 0x0000000000017941 */ /* 0x000fea0003800000 */
.L_x_2969:
[----:B-1--4-:R-:W4:Y:S02]  /*1d870*/  LDL R0, [R1+0x68] ;  /* 0x0000680001007983 */ /* 0x012f240000100800 */
[----:B----4-:R-:W-:-:S13]  /*1d880*/  ISETP.NE.AND P0, PT, R0, RZ, PT ;  /* 0x000000ff0000720c */ /* 0x010fda0003f05270 */
[----:B------:R-:W-:Y:S01]  /*1d890*/  @P0 WARPSYNC 0xffffffff ;  /* 0xffffffff00000948 */ /* 0x000fe20003800000 */
[----:B------:R-:W-:Y:S06]  /*1d8a0*/  @P0 BAR.SYNC.DEFER_BLOCKING 0x5, 0x100 ;  /* 0x0144000000000b1d */ /* 0x000fec0000010000 */
[----:B--23--:R-:W1:Y:S04]  /*1d8b0*/  @P0 LDS.128 R4, [0x24100] ;  /* 0x02410000ff040984 */ /* 0x00ce680000000c00 */
[----:B-1----:R1:W-:Y:S04]  /*1d8c0*/  @P0 STL.64 [R1], R4 ;  /* 0x0000000401000387 */ /* 0x0023e80000100a00 */
[----:B------:R1:W-:Y:S04]  /*1d8d0*/  @P0 STL.64 [R1+0x8], R6 ;  /* 0x0000080601000387 */ /* 0x0003e80000100a00 */
[----:B------:R-:W-:Y:S06]  /*1d8e0*/  @P0 BAR.ARV 0x4, 0x100 ;  /* 0x0104000000000b1d */ /* 0x000fec0000002000 */
[----:B------:R-:W-:Y:S05]  /*1d8f0*/  @P0 BRA `(.L_x_3006) ;  /* 0x0000105000000947 */ /* 0x000fea0003800000 */
[----:B------:R-:W2:Y:S01]  /*1d900*/  S2R R0, SR_TID.X ;  /* 0x0000000000007919 */ /* 0x000ea20000002100 */
[----:B------:R-:W-:Y:S01]  /*1d910*/  IMAD.MOV.U32 R8, RZ, RZ, RZ ;  /* 0x000000ffff087224 */ /* 0x000fe200078e00ff */
[----:B--2---:R-:W-:-:S04]  /*1d920*/  LOP3.LUT R15, R0, 0x1f, RZ, 0xc0, !PT ;  /* 0x0000001f000f7812 */ /* 0x004fc800078ec0ff */
[----:B------:R-:W-:Y:S01]  /*1d930*/  ISETP.NE.AND P6, PT, R15, 0x1f, PT ;  /* 0x0000001f0f00780c */ /* 0x000fe20003fc5270 */
[----:B------:R-:W-:Y:S10]  /*1d940*/  BRA.DIV ~URZ, `(.L_x_3007) ;  /* 0x00003b227f007947 */ /* 0x000ff4000b800000 */
[----:B------:R2:W3:Y:S02]  /*1d950*/  SHFL.IDX PT, R9, R35, RZ, 0x1f ;  /* 0x00001fff23097589 */ /* 0x0004e400000e0000 */
.L_x_3076:
[----:B------:R-:W-:Y:S05]  /*1d960*/  BRA.DIV ~URZ, `(.L_x_3008) ;  /* 0x00003b727f007947 */ /* 0x000fea000b800000 */
[----:B-1----:R1:W4:Y:S02]  /*1d970*/  SHFL.IDX PT, R6, R35, 0x1, 0x1f ;  /* 0x00201f0023067f89 */ /* 0x00232400000e0000 */
.L_x_3077:
[----:B------:R-:W5:Y:S01]  /*1d980*/  LDL R0, [R1+0xc] ;  /* 0x00000c0001007983 */ /* 0x000f620000100800 */
[----:B------:R-:W-:Y:S02]  /*1d990*/  IMAD.MOV.U32 R7, RZ, RZ, RZ ;  /* 0x000000ffff077224 */ /* 0x000fe400078e00ff */
[----:B-----5:R-:W-:-:S05]  /*1d9a0*/  IMAD.IADD R0, R0, 0x1, R15 ;  /* 0x0000000100007824 */ /* 0x020fca00078e020f */
[----:B------:R-:W-:-:S13]  /*1d9b0*/  ISETP.GE.OR P0, PT, R0, c[0x0][0x53c], !P6 ;  /* 0x00014f0000007a0c */ /* 0x000fda0007706670 */
[----:B------:R-:W-:Y:S01]  /*1d9c0*/  @!P0 MOV R2, 0x4 ;  /* 0x0000000400028802 */ /* 0x000fe20000000f00 */
[----:B------:R-:W-:-:S04]  /*1d9d0*/  @!P0 IMAD.MOV.U32 R4, RZ, RZ, 0x4 ;  /* 0x00000004ff048424 */ /* 0x000fc800078e00ff */
        /* <DEDUP_REMOVED lines=12> */
[----:B------:R1:W2:Y:S02]  /*1daa0*/  SHFL.UP PT, R4, R0, 0x1, RZ ;  /* 0x0420000000047989 */ /* 0x0002a400000e00ff */
.L_x_3078:
        /* <DEDUP_REMOVED lines=16> */
.L_x_3079:
[----:B--2---:R-:W-:Y:S01]  /*1dbb0*/  IMAD R0, R0, c[0x0][0x538], RZ ;  /* 0x00014e0000007a24 */ /* 0x004fe200078e02ff */
[----:B------:R-:W-:Y:S04]  /*1dbc0*/  BSSY B1, `(.L_x_3011) ;  /* 0x00000cf000017945 */ /* 0x000fe80003800000 */
[----:B----4-:R-:W-:-:S04]  /*1dbd0*/  IADD3 R6, R0, R6, RZ ;  /* 0x0000000600067210 */ /* 0x010fc80007ffe0ff */
[----:B---3--:R-:W-:-:S13]  /*1dbe0*/  ISETP.GT.AND P0, PT, R6, R9, PT ;  /* 0x000000090600720c */ /* 0x008fda0003f04270 */
[----:B------:R-:W-:Y:S05]  /*1dbf0*/  @P0 BRA `(.L_x_3012) ;  /* 0x0000026000000947 */ /* 0x000fea0003800000 */
.L_x_3016:
[----:B------:R-:W2:Y:S02]  /*1dc00*/  LDL.LU R0, [R1+0xc] ;  /* 0x00000c0001007983 */ /* 0x000ea40000300800 */
[----:B--2---:R-:W-:-:S04]  /*1dc10*/  IADD3 R0, R0, 0x1f, RZ ;  /* 0x0000001f00007810 */ /* 0x004fc80007ffe0ff */
[----:B------:R-:W-:-:S13]  /*1dc20*/  ISETP.GE.AND P0, PT, R0, c[0x0][0x53c], PT ;  /* 0x00014f0000007a0c */ /* 0x000fda0003f06270 */
[----:B------:R-:W-:Y:S05]  /*1dc30*/  @P0 BRA `(.L_x_3013) ;  /* 0x00000c2000000947 */ /* 0x000fea0003800000 */
[----:B------:R2:W-:Y:S01]  /*1dc40*/  STL [R1+0xc], R0 ;  /* 0x00000c0001007387 */ /* 0x0005e20000100800 */
[----:B------:R-:W-:Y:S02]  /*1dc50*/  MOV R7, RZ ;  /* 0x000000ff00077202 */ /* 0x000fe40000000f00 */
[----:B------:R-:W-:Y:S02]  /*1dc60*/  MOV R8, RZ ;  /* 0x000000ff00087202 */ /* 0x000fe40000000f00 */
[----:B--2---:R-:W-:-:S04]  /*1dc70*/  IADD3 R0, R0, R15, RZ ;  /* 0x0000000f00007210 */ /* 0x004fc80007ffe0ff */
[----:B------:R-:W-:-:S13]  /*1dc80*/  ISETP.GE.OR P0, PT, R0, c[0x0][0x53c], !P6 ;  /* 0x00014f0000007a0c */ /* 0x000fda0007706670 */
[----:B-1----:R-:W-:Y:S02]  /*1dc90*/  @!P0 MOV R4, 0x4 ;  /* 0x0000000400048802 */ /* 0x002fe40000000f00 */
        /* <DEDUP_REMOVED lines=8> */
.L_x_3080:
        /* <DEDUP_REMOVED lines=16> */
.L_x_3081:
[----:B--2---:R-:W-:-:S05]  /*1de20*/  IMAD R0, R0, c[0x0][0x538], RZ ;  /* 0x00014e0000007a24 */ /* 0x004fca00078e02ff */
[----:B------:R-:W-:-:S04]  /*1de30*/  IADD3 R6, R0, R6, RZ ;  /* 0x0000000600067210 */ /* 0x000fc80007ffe0ff */
[----:B------:R-:W-:-:S13]  /*1de40*/  ISETP.GT.AND P0, PT, R6, R9, PT ;  /* 0x000000090600720c */ /* 0x000fda0003f04270 */
[----:B-1----:R-:W-:Y:S05]  /*1de50*/  @!P0 BRA `(.L_x_3016) ;  /* 0xfffffda000008947 */ /* 0x002fea000383ffff */
.L_x_3012:
[----:B------:R-:W-:-:S05]  /*1de60*/  IADD3 R13, -R0, R6, RZ ;  /* 0x00000006000d7210 */ /* 0x000fca0007ffe1ff */
[----:B------:R-:W-:-:S05]  /*1de70*/  IMAD R0, R4, c[0x0][0x538], R13 ;  /* 0x00014e0004007a24 */ /* 0x000fca00078e020d */
[----:B------:R-:W-:Y:S01]  /*1de80*/  ISETP.GT.AND P0, PT, R0, R9, PT ;  /* 0x000000090000720c */ /* 0x000fe20003f04270 */
[----:B------:R-:W-:-:S12]  /*1de90*/  BRA.DIV ~URZ, `(.L_x_3017) ;  /* 0x00003aa27f007947 */ /* 0x000fd8000b800000 */
[----:B------:R-:W-:-:S03]  /*1dea0*/  VOTE.ANY R6, PT, !P0 ;  /* 0x0000000000067806 */ /* 0x000fc600040e0100 */
.L_x_3082:
[----:B------:R-:W2:Y:S01]  /*1deb0*/  LDL.LU R2, [R1+0xc] ;  /* 0x00000c0001027983 */ /* 0x000ea20000300800 */
[----:B------:R-:W2:Y:S02]  /*1dec0*/  POPC R0, R6 ;  /* 0x0000000600007309 */ /* 0x000ea40000000000 */
[----:B--2---:R-:W-:-:S05]  /*1ded0*/  IADD3 R2, R0, R2, RZ ;  /* 0x0000000200027210 */ /* 0x004fca0007ffe0ff */
[----:B------:R2:W-:Y:S01]  /*1dee0*/  STL [R1+0xc], R2 ;  /* 0x00000c0201007387 */ /* 0x0005e20000100800 */
[----:B------:R-:W-:Y:S05]  /*1def0*/  BRA.DIV ~URZ, `(.L_x_3018) ;  /* 0x00003a927f007947 */ /* 0x000fea000b800000 */
[----:B------:R3:W4:Y:S04]  /*1df00*/  SHFL.IDX PT, R12, R7, R0, 0x1f ;  /* 0x00001f00070c7589 */ /* 0x00072800000e0000 */
[----:B------:R3:W1:Y:S02]  /*1df10*/  SHFL.IDX PT, R5, R8, R0, 0x1f ;  /* 0x00001f0008057589 */ /* 0x00066400000e0000 */
.L_x_3083:
[----:B------:R-:W-:Y:S01]  /*1df20*/  ISETP.NE.AND P0, PT, R6, RZ, PT ;  /* 0x000000ff0600720c */ /* 0x000fe20003f05270 */
[----:B------:R-:W-:-:S12]  /*1df30*/  BSSY B0, `(.L_x_3019) ;  /* 0x0000005000007945 */ /* 0x000fd80003800000 */
[----:B------:R-:W-:Y:S05]  /*1df40*/  @!P0 BRA `(.L_x_3020) ;  /* 0x0000003000008947 */ /* 0x000fea0003800000 */
[----:B---3--:R-:W-:Y:S01]  /*1df50*/  IADD3 R0, R0, -0x1, RZ ;  /* 0xffffffff00007810 */ /* 0x008fe20007ffe0ff */
[----:B------:R-:W-:Y:S05]  /*1df60*/  BRA.DIV ~URZ, `(.L_x_3021) ;  /* 0x00003af27f007947 */ /* 0x000fea000b800000 */
[----:B------:R3:W2:Y:S02]  /*1df70*/  SHFL.IDX PT, R14, R4, R0, 0x1f ;  /* 0x00001f00040e7589 */ /* 0x0006a400000e0000 */
.L_x_3020:
[----:B------:R-:W-:Y:S05]  /*1df80*/  BSYNC B0 ;  /* 0x0000000000007941 */ /* 0x000fea0003800000 */
.L_x_3019:
[----:B--23--:R-:W-:Y:S01]  /*1df90*/  IMAD R0, R14, c[0x0][0x538], R13 ;  /* 0x00014e000e007a24 */ /* 0x00cfe200078e020d */
[----:B-1----:R-:W-:Y:S01]  /*1dfa0*/  ISETP.NE.AND P0, PT, R5, 0x1, PT ;  /* 0x000000010500780c */ /* 0x002fe20003f05270 */
[----:B------:R-:W-:Y:S03]  /*1dfb0*/  BSSY B0, `(.L_x_3022) ;  /* 0x0000086000007945 */ /* 0x000fe60003800000 */
[----:B------:R1:W-:Y:S01]  /*1dfc0*/  STL [R1], R0 ;  /* 0x0000000001007387 */ /* 0x0003e20000100800 */
[----:B------:R-:W-:-:S08]  /*1dfd0*/  IADD3 R8, -R0, R9, RZ ;  /* 0x0000000900087210 */ /* 0x000fd00007ffe1ff */
[----:B------:R-:W-:Y:S05]  /*1dfe0*/  @!P0 BRA `(.L_x_3023) ;  /* 0x000003e000008947 */ /* 0x000fea0003800000 */
[-C--:B----4-:R-:W-:Y:S02]  /*1dff0*/  IABS R2, R12.reuse ;  /* 0x0000000c00027213 */ /* 0x090fe40000000000 */
[----:B------:R-:W-:Y:S02]  /*1e000*/  IABS R9, R12 ;  /* 0x0000000c00097213 */ /* 0x000fe40000000000 */
[----:B-1----:R-:W1:Y:S08]  /*1e010*/  I2F.RP R0, R2 ;  /* 0x0000000200007306 */ /* 0x002e700000209400 */
        /* <DEDUP_REMOVED lines=56> */
[----:B------:R-:W-:-:S05]  /*1e3a0*/  IMAD R0, R3, 0x10000, R0 ;  /* 0x0001000003007824 */ /* 0x000fca00078e0200 */
[----:B------:R1:W-:Y:S01]  /*1e3b0*/  STL [R1+0x8], R0 ;  /* 0x0000080001007387 */ /* 0x0003e20000100800 */
[----:B------:R-:W-:Y:S05]  /*1e3c0*/  BRA `(.L_x_3024) ;  /* 0x0000044000007947 */ /* 0x000fea0003800000 */
.L_x_3023:
[----:B-1----:R-:W2:Y:S01]  /*1e3d0*/  LDL R0, [R1+0xc] ;  /* 0x00000c0001007983 */ /* 0x002ea20000100800 */
[----:B------:R-:W-:-:S04]  /*1e3e0*/  IMAD.MOV.U32 R2, RZ, RZ, 0x4 ;  /* 0x00000004ff027424 */ /* 0x000fc800078e00ff */
[----:B--2---:R-:W-:-:S05]  /*1e3f0*/  IMAD.WIDE R2, R0, R2, c[0x0][0x590] ;  /* 0x0001640000027625 */ /* 0x004fca00078e0202 */
[----:B------:R-:W2:Y:S02]  /*1e400*/  LDG.E R4, [R2.64] ;  /* 0x0000000802047981 */ /* 0x000ea4000c1e1900 */
        /* <DEDUP_REMOVED lines=62> */
[----:B------:R-:W-:-:S05]  /*1e7f0*/  IMAD R0, R2, R3, R6 ;  /* 0x0000000302007224 */ /* 0x000fca00078e0206 */
[----:B------:R1:W-:Y:S02]  /*1e800*/  STL [R1+0x8], R0 ;  /* 0x0000080001007387 */ /* 0x0003e40000100800 */
.L_x_3024:
[----:B------:R-:W-:Y:S05]  /*1e810*/  BSYNC B0 ;  /* 0x0000000000007941 */ /* 0x000fea0003800000 */
.L_x_3022:
[----:B------:R-:W-:-:S04]  /*1e820*/  LOP3.LUT R2, RZ, R2, RZ, 0x33, !PT ;  /* 0x00000002ff027212 */ /* 0x000fc800078e33ff */
[----:B-1----:R-:W-:-:S05]  /*1e830*/  IADD3 R0, R2, R12, RZ ;  /* 0x0000000c02007210 */ /* 0x002fca0007ffe0ff */
[----:B------:R1:W-:Y:S01]  /*1e840*/  STL [R1+0x4], R0 ;  /* 0x0000040001007387 */ /* 0x0003e20000100800 */
[----:B------:R-:W-:Y:S05]  /*1e850*/  BRA `(.L_x_3025) ;  /* 0x0000005000007947 */ /* 0x000fea0003800000 */
.L_x_3013:
[----:B------:R-:W-:Y:S01]  /*1e860*/  MOV R0, c[0x0][0x53c] ;  /* 0x00014f0000007a02 */ /* 0x000fe20000000f00 */
[----:B------:R2:W-:Y:S04]  /*1e870*/  STL [R1], R9 ;  /* 0x0000000901007387 */ /* 0x0005e80000100800 */
[----:B------:R2:W-:Y:S04]  /*1e880*/  STL [R1+0x4], RZ ;  /* 0x000004ff01007387 */ /* 0x0005e80000100800 */
[----:B------:R2:W-:Y:S04]  /*1e890*/  STL [R1+0x8], RZ ;  /* 0x000008ff01007387 */ /* 0x0005e80000100800 */
[----:B------:R2:W-:Y:S02]  /*1e8a0*/  STL [R1+0xc], R0 ;  /* 0x00000c0001007387 */ /* 0x0005e40000100800 */
.L_x_3025:
[----:B------:R-:W-:Y:S05]  /*1e8b0*/  BSYNC B1 ;  /* 0x0000000000017941 */ /* 0x000fea0003800000 */
.L_x_3011:
[----:B-1----:R-:W3:Y:S04]  /*1e8c0*/  LDL R4, [R1] ;  /* 0x0000000001047983 */ /* 0x002ee80000100800 */
[----:B------:R-:W3:Y:S04]  /*1e8d0*/  LDL R5, [R1+0x4] ;  /* 0x0000040001057983 */ /* 0x000ee80000100800 */
[----:B------:R-:W3:Y:S04]  /*1e8e0*/  LDL R6, [R1+0x8] ;  /* 0x0000080001067983 */ /* 0x000ee80000100800 */
[----:B------:R-:W3:Y:S01]  /*1e8f0*/  LDL R7, [R1+0xc] ;  /* 0x00000c0001077983 */ /* 0x000ee20000100800 */
[----:B------:R-:W-:Y:S03]  /*1e900*/  WARPSYNC 0xffffffff ;  /* 0xffffffff00007948 */ /* 0x000fe60003800000 */
[----:B------:R-:W-:Y:S01]  /*1e910*/  BAR.SYNC.DEFER_BLOCKING 0x4, 0x100 ;  /* 0x0104000000007b1d */ /* 0x000fe20000010000 */
[----:B------:R-:W-:-:S13]  /*1e920*/  ISETP.NE.AND P0, PT, R15, RZ, PT ;  /* 0x000000ff0f00720c */ /* 0x000fda0003f05270 */
[----:B---3--:R1:W-:Y:S04]  /*1e930*/  @!P0 STS.128 [0x24100], R4 ;  /* 0x02410004ff008388 */ /* 0x0083e80000000c00 */
[----:B------:R-:W-:Y:S06]  /*1e940*/  BAR.ARV 0x5, 0x100 ;  /* 0x0144000000007b1d */ /* 0x000fec0000002000 */
.L_x_3006:
[----:B--2---:R-:W2:Y:S02]  /*1e950*/  LDL R0, [R1+0xc] ;  /* 0x00000c0001007983 */ /* 0x004ea40000100800 */
[----:B--2---:R-:W-:-:S13]  /*1e960*/  ISETP.GE.AND P0, PT, R0, c[0x0][0x53c], PT ;  /* 0x00014f0000007a0c */ /* 0x004fda0003f06270 */
[----:B-1----:R-:W-:Y:S01]  /*1e970*/  @P0 CALL.REL.NOINC `(.L_x_3026) ;  /* 0x0000001000000944 */ /* 0x002fe20003c00000 */
[----:B------:R-:W-:Y:S05]  /*1e980*/  BRA `(.L_x_3027) ;  /* 0xfffe355000007947 */ /* 0x000fea000383ffff */
.L_x_3026:
[----:B------:R-:W-:Y:S05]  /*1e990*/  EXIT ;  /* 0x000000000000794d */ /* 0x000fea0003800000 */
.L_x_2824:
[----:B------:R-:W-:Y:S01]  /*1e9a0*/  IMAD.MOV.U32 R0, RZ, RZ, R5 ;  /* 0x000000ffff007224 */ /* 0x000fe200078e0005 */
[----:B------:R-:W-:Y:S02]  /*1e9b0*/  MOV R3, 0x1 ;  /* 0x0000000100037802 */ /* 0x000fe40000000f00 */
[----:B------:R-:W-:Y:S02]  /*1e9c0*/  MOV R2, 0x1e9e0 ;  /* 0x0001e9e000027802 */ /* 0x000fe40000000f00 */
[----:B------:R-:W-:Y:S05]  /*1e9d0*/  CALL.REL.NOINC `($__internal_50_$__cuda_sm70_shflsync_up_p) ;  /* 0x000031a000007944 */ /* 0x000fea0003c00000 */
[----:B------:R-:W-:Y:S01]  /*1e9e0*/  MOV R0, R4 ;  /* 0x0000000400007202 */ /* 0x000fe20000000f00 */
[----:B------:R-:W-:Y:S05]  /*1e9f0*/  BRA `(.L_x_3028) ;  /* 0xfffe1a6000007947 */ /* 0x000fea000383ffff */
.L_x_2825:
[----:B------:R-:W-:Y:S01]  /*1ea00*/  IMAD.MOV.U32 R0, RZ, RZ, R5 ;  /* 0x000000ffff007224 */ /* 0x000fe200078e0005 */
[----:B------:R-:W-:Y:S02]  /*1ea10*/  MOV R3, 0x2 ;  /* 0x0000000200037802 */ /* 0x000fe40000000f00 */
[----:B------:R-:W-:Y:S02]  /*1ea20*/  MOV R2, 0x1ea40 ;  /* 0x0001ea4000027802 */ /* 0x000fe40000000f00 */
[----:B------:R-:W-:Y:S05]  /*1ea30*/  CALL.REL.NOINC `($__internal_50_$__cuda_sm70_shflsync_up_p) ;  /* 0x0000314000007944 */ /* 0x000fea0003c00000 */
[----:B------:R-:W-:Y:S01]  /*1ea40*/  SEL R4, R4, RZ, P4 ;  /* 0x000000ff04047207 */ /* 0x000fe20002000000 */
[----:B------:R-:W-:Y:S01]  /*1ea50*/  IMAD.MOV.U32 R3, RZ, RZ, 0x4 ;  /* 0x00000004ff037424 */ /* 0x000fe200078e00ff */
[----:B------:R-:W-:-:S03]  /*1ea60*/  MOV R2, 0x1ea90 ;  /* 0x0001ea9000027802 */ /* 0x000fc60000000f00 */
[----:B------:R-:W-:Y:S02]  /*1ea70*/  IMAD.IADD R0, R5, 0x1, R4 ;  /* 0x0000000105007824 */ /* 0x000fe400078e0204 */
        /* <DEDUP_REMOVED lines=13> */
[----:B------:R-:W-:Y:S02]  /*1eb50*/  MOV R32, 0x1f ;  /* 0x0000001f00207802 */ /* 0x000fe40000000f00 */
[----:B------:R-:W-:Y:S01]  /*1eb60*/  MOV R3, 0x1eba0 ;  /* 0x0001eba000037802 */ /* 0x000fe20000000f00 */
[----:B------:R-:W-:-:S04]  /*1eb70*/  IMAD.IADD R4, R0, 0x1, R4 ;  /* 0x0000000100047824 */ /* 0x000fc800078e0204 */
[----:B------:R-:W-:Y:S02]  /*1eb80*/  IMAD.MOV.U32 R33, RZ, RZ, R4 ;  /* 0x000000ffff217224 */ /* 0x000fe400078e0004 */
[----:B------:R-:W-:Y:S05]  /*1eb90*/  CALL.REL.NOINC `($__internal_49_$__cuda_sm70_shflsync_idx_p) ;  /* 0x00002f8000007944 */ /* 0x000fea0003c00000 */
[----:B------:R-:W-:Y:S01]  /*1eba0*/  MOV R0, R34 ;  /* 0x0000002200007202 */ /* 0x000fe20000000f00 */
[----:B------:R-:W-:Y:S05]  /*1ebb0*/  BRA `(.L_x_3029) ;  /* 0xfffe19a000007947 */ /* 0x000fea000383ffff */
.L_x_2827:
[----:B------:R-:W-:Y:S02]  /*1ebc0*/  SEL R0, RZ, 0x1, P0 ;  /* 0x00000001ff007807 */ /* 0x000fe40000000000 */
[----:B------:R-:W-:Y:S02]  /*1ebd0*/  MOV R2, 0x1ebf0 ;  /* 0x0001ebf000027802 */ /* 0x000fe40000000f00 */
[----:B------:R-:W-:Y:S05]  /*1ebe0*/  CALL.REL.NOINC `($__internal_51_$__cuda_sm70_votesync_ballot) ;  /* 0x00002ff000007944 */ /* 0x000fea0003c00000 */
[----:B------:R-:W-:Y:S01]  /*1ebf0*/  MOV R6, R0 ;  /* 0x0000000000067202 */ /* 0x000fe20000000f00 */
[----:B------:R-:W-:Y:S05]  /*1ec00*/  BRA `(.L_x_3030) ;  /* 0xfffe19e000007947 */ /* 0x000fea000383ffff */
.L_x_2828:
[----:B------:R-:W-:Y:S01]  /*1ec10*/  IMAD.MOV.U32 R33, RZ, RZ, R9 ;  /* 0x000000ffff217224 */ /* 0x000fe200078e0009 */
[----:B-1----:R-:W-:Y:S01]  /*1ec20*/  MOV R2, R0 ;  /* 0x0000000000027202 */ /* 0x002fe20000000f00 */
[----:B------:R-:W-:Y:S01]  /*1ec30*/  IMAD.MOV.U32 R32, RZ, RZ, 0x1f ;  /* 0x0000001fff207424 */ /* 0x000fe200078e00ff */
[----:B------:R-:W-:Y:S02]  /*1ec40*/  MOV R3, 0x1ec60 ;  /* 0x0001ec6000037802 */ /* 0x000fe40000000f00 */
[----:B------:R-:W-:Y:S05]  /*1ec50*/  CALL.REL.NOINC `($__internal_49_$__cuda_sm70_shflsync_idx_p) ;  /* 0x00002ec000007944 */ /* 0x000fea0003c00000 */
[----:B------:R-:W-:Y:S01]  /*1ec60*/  IMAD.MOV.U32 R12, RZ, RZ, R34 ;  /* 0x000000ffff0c7224 */ /* 0x000fe200078e0022 */
[----:B------:R-:W-:Y:S01]  /*1ec70*/  MOV R33, R8 ;  /* 0x0000000800217202 */ /* 0x000fe20000000f00 */
[----:B------:R-:W-:Y:S01]  /*1ec80*/  IMAD.MOV.U32 R5, RZ, RZ, RZ ;  /* 0x000000ffff057224 */ /* 0x000fe200078e00ff */
[----:B------:R-:W-:Y:S01]  /*1ec90*/  MOV R2, R0 ;  /* 0x0000000000027202 */ /* 0x000fe20000000f00 */
[----:B------:R-:W-:Y:S01]  /*1eca0*/  IMAD.MOV.U32 R32, RZ, RZ, 0x1f ;  /* 0x0000001fff207424 */ /* 0x000fe200078e00ff */
[----:B------:R-:W-:-:S02]  /*1ecb0*/  MOV R3, 0x1ecd0 ;  /* 0x0001ecd000037802 */ /* 0x000fc40000000f00 */
[----:B------:R-:W-:Y:S05]  /*1ecc0*/  CALL.REL.NOINC `($__internal_49_$__cuda_sm70_shflsync_idx_p) ;  /* 0x00002e5000007944 */ /* 0x000fea0003c00000 */
[----:B------:R-:W-:Y:S01]  /*1ecd0*/  MOV R9, R34 ;  /* 0x0000002200097202 */ /* 0x000fe20000000f00 */
[----:B------:R-:W-:Y:S05]  /*1ece0*/  BRA `(.L_x_3031) ;  /* 0xfffe197000007947 */ /* 0x000fea000383ffff */
.L_x_2831:
[----:B------:R-:W-:Y:S01]  /*1ecf0*/  IMAD.MOV.U32 R33, RZ, RZ, R4 ;  /* 0x000000ffff217224 */ /* 0x000fe200078e0004 */
[----:B------:R-:W-:-:S02]  /*1ed00*/  MOV R32, 0x1f ;  /* 0x0000001f00207802 */ /* 0x000fc40000000f00 */
[----:B------:R-:W-:Y:S02]  /*1ed10*/  MOV R3, 0x1ed30 ;  /* 0x0001ed3000037802 */ /* 0x000fe40000000f00 */
[----:B--234-:R-:W-:Y:S05]  /*1ed20*/  CALL.REL.NOINC `($__internal_49_$__cuda_sm70_shflsync_idx_p) ;  /* 0x00002df000007944 */ /* 0x01cfea0003c00000 */
[----:B------:R-:W-:Y:S01]  /*1ed30*/  MOV R5, R34 ;  /* 0x0000002200057202 */ /* 0x000fe20000000f00 */
[----:B------:R-:W-:Y:S05]  /*1ed40*/  BRA `(.L_x_2830) ;  /* 0xfffe197000007947 */ /* 0x000fea000383ffff */
.L_x_2870:
[----:B------:R-:W-:Y:S01]  /*1ed50*/  IMAD.MOV.U32 R33, RZ, RZ, R12 ;  /* 0x000000ffff217224 */ /* 0x000fe200078e000c */
[----:B------:R-:W-:Y:S01]  /*1ed60*/  MOV R2, RZ ;  /* 0x000000ff00027202 */ /* 0x000fe20000000f00 */
[----:B------:R-:W-:Y:S01]  /*1ed70*/  IMAD.MOV.U32 R32, RZ, RZ, 0x181f ;  /* 0x0000181fff207424 */ /* 0x000fe200078e00ff */
[----:B------:R-:W-:Y:S02]  /*1ed80*/  MOV R3, 0x1eda0 ;  /* 0x0001eda000037802 */ /* 0x000fe40000000f00 */
[----:B-----5:R-:W-:Y:S05]  /*1ed90*/  CALL.REL.NOINC `($__internal_49_$__cuda_sm70_shflsync_idx_p) ;  /* 0x00002d8000007944 */ /* 0x020fea0003c00000 */
[----:B------:R-:W-:Y:S01]  /*1eda0*/  MOV R4, R34 ;  /* 0x0000002200047202 */ /* 0x000fe20000000f00 */
[----:B------:R-:W-:Y:S05]  /*1edb0*/  BRA `(.L_x_3032) ;  /* 0xfffe99e000007947 */ /* 0x000fea000383ffff */
.L_x_2871:
[----:B------:R-:W-:Y:S01]  /*1edc0*/  IMAD.MOV.U32 R33, RZ, RZ, R13 ;  /* 0x000000ffff217224 */ /* 0x000fe200078e000d */
[----:B------:R-:W-:Y:S01]  /*1edd0*/  MOV R2, RZ ;  /* 0x000000ff00027202 */ /* 0x000fe20000000f00 */
[----:B------:R-:W-:Y:S01]  /*1ede0*/  IMAD.MOV.U32 R32, RZ, RZ, 0x181f ;  /* 0x0000181fff207424 */ /* 0x000fe200078e00ff */
[----:B------:R-:W-:Y:S02]  /*1edf0*/  MOV R3, 0x1ee10 ;  /* 0x0001ee1000037802 */ /* 0x000fe40000000f00 */
[----:B-12--5:R-:W-:Y:S05]  /*1ee00*/  CALL.REL.NOINC `($__internal_49_$__cuda_sm70_shflsync_idx_p) ;  /* 0x00002d1000007944 */ /* 0x026fea0003c00000 */
[----:B------:R-:W-:Y:S01]  /*1ee10*/  MOV R0, R34 ;  /* 0x0000002200007202 */ /* 0x000fe20000000f00 */
[----:B------:R-:W-:Y:S05]  /*1ee20*/  BRA `(.L_x_3033) ;  /* 0xfffe999000007947 */ /* 0x000fea000383ffff */
.L_x_2874:
[----:B------:R-:W-:Y:S01]  /*1ee30*/  IMAD.MOV.U32 R33, RZ, RZ, R12 ;  /* 0x000000ffff217224 */ /* 0x000fe200078e000c */
[----:B--2---:R-:W-:Y:S01]  /*1ee40*/  MOV R2, 0x1 ;  /* 0x0000000100027802 */ /* 0x004fe20000000f00 */
[----:B------:R-:W-:Y:S01]  /*1ee50*/  IMAD.MOV.U32 R32, RZ, RZ, 0x181f ;  /* 0x0000181fff207424 */ /* 0x000fe200078e00ff */
[----:B------:R-:W-:-:S02]  /*1ee60*/  MOV R3, 0x1ee80 ;  /* 0x0001ee8000037802 */ /* 0x000fc40000000f00 */
[----:B-1-345:R-:W-:Y:S05]  /*1ee70*/  CALL.REL.NOINC `($__internal_49_$__cuda_sm70_shflsync_idx_p) ;  /* 0x00002ca000007944 */ /* 0x03afea0003c00000 */
[----:B------:R-:W-:Y:S01]  /*1ee80*/  IMAD.MOV.U32 R4, RZ, RZ, R34 ;  /* 0x000000ffff047224 */ /* 0x000fe200078e0022 */
[----:B------:R-:W-:Y:S01]  /*1ee90*/  MOV R2, 0x1 ;  /* 0x0000000100027802 */ /* 0x000fe20000000f00 */
[----:B------:R-:W-:Y:S01]  /*1eea0*/  IMAD.MOV.U32 R33, RZ, RZ, R13 ;  /* 0x000000ffff217224 */ /* 0x000fe200078e000d */
[----:B------:R-:W-:-:S02]  /*1eeb0*/  MOV R32, 0x181f ;  /* 0x0000181f00207802 */ /* 0x000fc40000000f00 */
[----:B------:R-:W-:Y:S02]  /*1eec0*/  MOV R3, 0x1eee0 ;  /* 0x0001eee000037802 */ /* 0x000fe40000000f00 */
[----:B------:R-:W-:Y:S05]  /*1eed0*/  CALL.REL.NOINC `($__internal_49_$__cuda_sm70_shflsync_idx_p) ;  /* 0x00002c4000007944 */ /* 0x000fea0003c00000 */
[----:B------:R-:W-:Y:S01]  /*1eee0*/  MOV R0, R34 ;  /* 0x0000002200007202 */ /* 0x000fe20000000f00 */
[----:B------:R-:W-:Y:S05]  /*1eef0*/  BRA `(.L_x_3034) ;  /* 0xfffe9a0000007947 */ /* 0x000fea000383ffff */
.L_x_2877:
[----:B------:R-:W-:Y:S01]  /*1ef00*/  IMAD.MOV.U32 R33, RZ, RZ, R12 ;  /* 0x000000ffff217224 */ /* 0x000fe200078e000c */
[----:B-1----:R-:W-:Y:S01]  /*1ef10*/  MOV R2, 0x2 ;  /* 0x0000000200027802 */ /* 0x002fe20000000f00 */
[----:B------:R-:W-:Y:S01]  /*1ef20*/  IMAD.MOV.U32 R32, RZ, RZ, 0x181f ;  /* 0x0000181fff207424 */ /* 0x000fe200078e00ff */
[----:B------:R-:W-:Y:S02]  /*1ef30*/  MOV R3, 0x1ef50 ;  /* 0x0001ef5000037802 */ /* 0x000fe40000000f00 */
[----:B--2345:R-:W-:Y:S05]  /*1ef40*/  CALL.REL.NOINC `($__internal_49_$__cuda_sm70_shflsync_idx_p) ;  /* 0x00002bd000007944 */ /* 0x03cfea0003c00000 */
[----:B------:R-:W-:Y:S01]  /*1ef50*/  MOV R4, R34 ;  /* 0x0000002200047202 */ /* 0x000fe20000000f00 */
[----:B------:R-:W-:Y:S05]  /*1ef60*/  BRA `(.L_x_3035) ;  /* 0xfffe9ac000007947 */ /* 0x000fea000383ffff */
.L_x_2878:
[----:B------:R-:W-:Y:S01]  /*1ef70*/  IMAD.MOV.U32 R33, RZ, RZ, R13 ;  /* 0x000000ffff217224 */ /* 0x000fe200078e000d */
[----:B------:R-:W-:Y:S01]  /*1ef80*/  MOV R2, 0x2 ;  /* 0x0000000200027802 */ /* 0x000fe20000000f00 */
[----:B------:R-:W-:Y:S01]  /*1ef90*/  IMAD.MOV.U32 R32, RZ, RZ, 0x181f ;  /* 0x0000181fff207424 */ /* 0x000fe200078e00ff */
[----:B------:R-:W-:Y:S02]  /*1efa0*/  MOV R3, 0x1efc0 ;  /* 0x0001efc000037802 */ /* 0x000fe40000000f00 */
[----:B-12345:R-:W-:Y:S05]  /*1efb0*/  CALL.REL.NOINC `($__internal_49_$__cuda_sm70_shflsync_idx_p) ;  /* 0x00002b6000007944 */ /* 0x03efea0003c00000 */
[----:B------:R-:W-:Y:S01]  /*1efc0*/  MOV R0, R34 ;  /* 0x0000002200007202 */ /* 0x000fe20000000f00 */
[----:B------:R-:W-:Y:S05]  /*1efd0*/  BRA `(.L_x_3036) ;  /* 0xfffe9a7000007947 */ /* 0x000fea000383ffff */
.L_x_2881:
[----:B------:R-:W-:Y:S01]  /*1efe0*/  IMAD.MOV.U32 R33, RZ, RZ, R12 ;  /* 0x000000ffff217224 */ /* 0x000fe200078e000c */
[----:B-1----:R-:W-:Y:S01]  /*1eff0*/  MOV R2, 0x3 ;  /* 0x0000000300027802 */ /* 0x002fe20000000f00 */
[----:B------:R-:W-:Y:S01]  /*1f000*/  IMAD.MOV.U32 R32, RZ, RZ, 0x181f ;  /* 0x0000181fff207424 */ /* 0x000fe200078e00ff */
[----:B------:R-:W-:-:S02]  /*1f010*/  MOV R3, 0x1f030 ;  /* 0x0001f03000037802 */ /* 0x000fc40000000f00 */
[----:B--2345:R-:W-:Y:S05]  /*1f020*/  CALL.REL.NOINC `($__internal_49_$__cuda_sm70_shflsync_idx_p) ;  /* 0x00002af000007944 */ /* 0x03cfea0003c00000 */
        /* <DEDUP_REMOVED lines=8> */
.L_x_2884:
[----:B------:R-:W-:Y:S01]  /*1f0b0*/  IMAD.MOV.U32 R33, RZ, RZ, R5 ;  /* 0x000000ffff217224 */ /* 0x000fe200078e0005 */
[----:B------:R-:W-:Y:S01]  /*1f0c0*/  MOV R2, RZ ;  /* 0x000000ff00027202 */ /* 0x000fe20000000f00 */
[----:B------:R-:W-:Y:S01]  /*1f0d0*/  IMAD.MOV.U32 R32, RZ, RZ, 0x181f ;  /* 0x0000181fff207424 */ /* 0x000fe200078e00ff */
[----:B------:R-:W-:Y:S02]  /*1f0e0*/  MOV R3, 0x1f100 ;  /* 0x0001f10000037802 */ /* 0x000fe40000000f00 */
[----:B------:R-:W-:Y:S05]  /*1f0f0*/  CALL.REL.NOINC `($__internal_49_$__cuda_sm70_shflsync_idx_p) ;  /* 0x00002a2000007944 */ /* 0x000fea0003c00000 */
[----:B------:R-:W-:Y:S01]  /*1f100*/  MOV R4, R34 ;  /* 0x0000002200047202 */ /* 0x000fe20000000f00 */
[----:B------:R-:W-:Y:S05]  /*1f110*/  BRA `(.L_x_3038) ;  /* 0xfffea54000007947 */ /* 0x000fea000383ffff */
.L_x_2885:
[----:B------:R-:W-:Y:S01]  /*1f120*/  IMAD.MOV.U32 R33, RZ, RZ, R14 ;  /* 0x000000ffff217224 */ /* 0x000fe200078e000e */
[----:B------:R-:W-:Y:S01]  /*1f130*/  MOV R2, RZ ;  /* 0x000000ff00027202 */ /* 0x000fe20000000f00 */
[----:B------:R-:W-:Y:S01]  /*1f140*/  IMAD.MOV.U32 R32, RZ, RZ, 0x181f ;  /* 0x0000181fff207424 */ /* 0x000fe200078e00ff */
[----:B------:R-:W-:Y:S02]  /*1f150*/  MOV R3, 0x1f170 ;  /* 0x0001f17000037802 */ /* 0x000fe40000000f00 */
[----:B-12---:R-:W-:Y:S05]  /*1f160*/  CALL.REL.NOINC `($__internal_49_$__cuda_sm70_shflsync_idx_p) ;  /* 0x000029b000007944 */ /* 0x006fea0003c00000 */
[C---:B------:R-:W-:Y:S01]  /*1f170*/  IADD3 R6, P1, R34.reuse, R17, RZ ;  /* 0x0000001122067210 */ /* 0x040fe20007f3e0ff */
[----:B------:R-:W-:Y:S01]  /*1f180*/  IMAD.MOV.U32 R33, RZ, RZ, R5 ;  /* 0x000000ffff217224 */ /* 0x000fe200078e0005 */
[----:B------:R-:W-:Y:S01]  /*1f190*/  IADD3 R8, P0, R34, R15, RZ ;  /* 0x0000000f22087210 */ /* 0x000fe20007f1e0ff */
[----:B------:R-:W-:Y:S01]  /*1f1a0*/  IMAD.MOV.U32 R32, RZ, RZ, 0x181f ;  /* 0x0000181fff207424 */ /* 0x000fe200078e00ff */
[----:B------:R-:W-:Y:S01]  /*1f1b0*/  ISETP.GE.AND P2, PT, R216, c[0x0][0x1d4], PT ;  /* 0x00007500d8007a0c */ /* 0x000fe20003f46270 */
[C---:B------:R-:W-:Y:S01]  /*1f1c0*/  IMAD.X R7, R4.reuse, 0x1, R20, P1 ;  /* 0x0000000104077824 */ /* 0x040fe200008e0614 */
[----:B------:R-:W-:Y:S01]  /*1f1d0*/  ISETP.GE.AND P1, PT, R215, c[0x0][0x1d4], PT ;  /* 0x00007500d7007a0c */ /* 0x000fe20003f26270 */
[----:B------:R-:W-:Y:S01]  /*1f1e0*/  IMAD.X R9, R4, 0x1, R16, P0 ;  /* 0x0000000104097824 */ /* 0x000fe200000e0610 */
[----:B------:R-:W-:-:S02]  /*1f1f0*/  ISETP.GE.AND P0, PT, R218, c[0x0][0x1d4], PT ;  /* 0x00007500da007a0c */ /* 0x000fc40003f06270 */
[----:B------:R-:W-:Y:S02]  /*1f200*/  IADD3 R2, P3, R34, R19, RZ ;  /* 0x0000001322027210 */ /* 0x000fe40007f7e0ff */
        /* <DEDUP_REMOVED lines=12> */
[----:B-1----:R-:W-:Y:S05]  /*1f2d0*/  CALL.REL.NOINC `($__internal_49_$__cuda_sm70_shflsync_idx_p) ;  /* 0x0000284000007944 */ /* 0x002fea0003c00000 */
        /* <DEDUP_REMOVED lines=8> */
.L_x_2890:
[----:B------:R-:W-:Y:S01]  /*1f360*/  IMAD.MOV.U32 R33, RZ, RZ, R42 ;  /* 0x000000ffff217224 */ /* 0x000fe200078e002a */
[----:B------:R-:W-:Y:S01]  /*1f370*/  MOV R2, RZ ;  /* 0x000000ff00027202 */ /* 0x000fe20000000f00 */
[----:B------:R-:W-:Y:S01]  /*1f380*/  IMAD.MOV.U32 R32, RZ, RZ, 0x1c1f ;  /* 0x00001c1fff207424 */ /* 0x000fe200078e00ff */
[----:B------:R-:W-:Y:S02]  /*1f390*/  MOV R3, 0x1f3b0 ;  /* 0x0001f3b000037802 */ /* 0x000fe40000000f00 */
[----:B------:R-:W-:Y:S05]  /*1f3a0*/  CALL.REL.NOINC `($__internal_49_$__cuda_sm70_shflsync_idx_p) ;  /* 0x0000277000007944 */ /* 0x000fea0003c00000 */
[----:B------:R-:W-:Y:S01]  /*1f3b0*/  MOV R5, R34 ;  /* 0x0000002200057202 */ /* 0x000fe20000000f00 */
[----:B------:R-:W-:Y:S05]  /*1f3c0*/  BRA `(.L_x_3040) ;  /* 0xfffea7e000007947 */ /* 0x000fea000383ffff */
.L_x_2891:
[----:B------:R-:W-:Y:S01]  /*1f3d0*/  IMAD.MOV.U32 R33, RZ, RZ, R43 ;  /* 0x000000ffff217224 */ /* 0x000fe200078e002b */
[----:B------:R-:W-:Y:S01]  /*1f3e0*/  MOV R2, RZ ;  /* 0x000000ff00027202 */ /* 0x000fe20000000f00 */
[----:B------:R-:W-:Y:S01]  /*1f3f0*/  IMAD.MOV.U32 R32, RZ, RZ, 0x1c1f ;  /* 0x00001c1fff207424 */ /* 0x000fe200078e00ff */
[----:B------:R-:W-:Y:S02]  /*1f400*/  MOV R3, 0x1f420 ;  /* 0x0001f42000037802 */ /* 0x000fe40000000f00 */
[----:B-12---:R-:W-:Y:S05]  /*1f410*/  CALL.REL.NOINC `($__internal_49_$__cuda_sm70_shflsync_idx_p) ;  /* 0x0000270000007944 */ /* 0x006fea0003c00000 */
[----:B------:R-:W-:Y:S01]  /*1f420*/  IMAD.MOV.U32 R33, RZ, RZ, R13 ;  /* 0x000000ffff217224 */ /* 0x000fe200078e000d */
[----:B------:R-:W-:Y:S01]  /*1f430*/  MOV R32, 0x1c1f ;  /* 0x00001c1f00207802 */ /* 0x000fe20000000f00 */
[----:B------:R-:W-:Y:S01]  /*1f440*/  IMAD.MOV.U32 R2, RZ, RZ, RZ ;  /* 0x000000ffff027224 */ /* 0x000fe200078e00ff */
[----:B------:R-:W-:-:S02]  /*1f450*/  MOV R4, R34 ;  /* 0x0000002200047202 */ /* 0x000fc40000000f00 */
[----:B------:R-:W-:Y:S02]  /*1f460*/  MOV R3, 0x1f480 ;  /* 0x0001f48000037802 */ /* 0x000fe40000000f00 */
[----:B------:R-:W-:Y:S05]  /*1f470*/  CALL.REL.NOINC `($__internal_49_$__cuda_sm70_shflsync_idx_p) ;  /* 0x000026a000007944 */ /* 0x000fea0003c00000 */
[----:B------:R-:W-:Y:S01]  /*1f480*/  IMAD.MOV.U32 R12, RZ, RZ, R34 ;  /* 0x000000ffff0c7224 */ /* 0x000fe200078e0022 */
[----:B------:R-:W-:Y:S01]  /*1f490*/  MOV R2, RZ ;  /* 0x000000ff00027202 */ /* 0x000fe20000000f00 */
[----:B------:R-:W-:Y:S01]  /*1f4a0*/  IMAD.MOV.U32 R33, RZ, RZ, R44 ;  /* 0x000000ffff217224 */ /* 0x000fe200078e002c */
[----:B------:R-:W-:Y:S02]  /*1f4b0*/  MOV R32, 0x1c1f ;  /* 0x00001c1f00207802 */ /* 0x000fe40000000f00 */
[----:B------:R-:W-:Y:S02]  /*1f4c0*/  MOV R3, 0x1f4e0 ;  /* 0x0001f4e000037802 */ /* 0x000fe40000000f00 */
[----:B------:R-:W-:Y:S05]  /*1f4d0*/  CALL.REL.NOINC `($__internal_49_$__cuda_sm70_shflsync_idx_p) ;  /* 0x0000264000007944 */ /* 0x000fea0003c00000 */
[----:B------:R-:W-:Y:S01]  /*1f4e0*/  MOV R0, R34 ;  /* 0x0000002200007202 */ /* 0x000fe20000000f00 */
[----:B------:R-:W-:Y:S05]  /*1f4f0*/  BRA `(.L_x_3041) ;  /* 0xfffea6f000007947 */ /* 0x000fea000383ffff */
.L_x_2894:
[----:B------:R-:W-:Y:S01]  /*1f500*/  IMAD.MOV.U32 R33, RZ, RZ, R42 ;  /* 0x000000ffff217224 */ /* 0x000fe200078e002a */
[----:B------:R-:W-:Y:S01]  /*1f510*/  MOV R2, 0x1 ;  /* 0x0000000100027802 */ /* 0x000fe20000000f00 */
[----:B------:R-:W-:Y:S01]  /*1f520*/  IMAD.MOV.U32 R32, RZ, RZ, 0x1c1f ;  /* 0x00001c1fff207424 */ /* 0x000fe200078e00ff */
[----:B------:R-:W-:Y:S02]  /*1f530*/  MOV R3, 0x1f550 ;  /* 0x0001f55000037802 */ /* 0x000fe40000000f00 */
[----:B---3--:R-:W-:Y:S05]  /*1f540*/  CALL.REL.NOINC `($__internal_49_$__cuda_sm70_shflsync_idx_p) ;  /* 0x000025d000007944 */ /* 0x008fea0003c00000 */
[----:B------:R-:W-:Y:S01]  /*1f550*/  IMAD.MOV.U32 R5, RZ, RZ, R34 ;  /* 0x000000ffff057224 */ /* 0x000fe200078e0022 */
[----:B------:R-:W-:Y:S01]  /*1f560*/  MOV R2, 0x1 ;  /* 0x0000000100027802 */ /* 0x000fe20000000f00 */
[----:B------:R-:W-:Y:S01]  /*1f570*/  IMAD.MOV.U32 R33, RZ, RZ, R43 ;  /* 0x000000ffff217224 */ /* 0x000fe200078e002b */
[----:B------:R-:W-:-:S02]  /*1f580*/  MOV R32, 0x1c1f ;  /* 0x00001c1f00207802 */ /* 0x000fc40000000f00 */
[----:B------:R-:W-:Y:S02]  /*1f590*/  MOV R3, 0x1f5b0 ;  /* 0x0001f5b000037802 */ /* 0x000fe40000000f00 */
[----:B------:R-:W-:Y:S05]  /*1f5a0*/  CALL.REL.NOINC `($__internal_49_$__cuda_sm70_shflsync_idx_p) ;  /* 0x0000257000007944 */ /* 0x000fea0003c00000 */
[----:B------:R-:W-:Y:S01]  /*1f5b0*/  IMAD.MOV.U32 R33, RZ, RZ, R13 ;  /* 0x000000ffff217224 */ /* 0x000fe200078e000d */
[----:B------:R-:W-:Y:S01]  /*1f5c0*/  MOV R32, 0x1c1f ;  /* 0x00001c1f00207802 */ /* 0x000fe20000000f00 */
[----:B------:R-:W-:Y:S01]  /*1f5d0*/  IMAD.MOV.U32 R2, RZ, RZ, 0x1 ;  /* 0x00000001ff027424 */ /* 0x000fe200078e00ff */
[----:B------:R-:W-:Y:S02]  /*1f5e0*/  MOV R4, R34 ;  /* 0x0000002200047202 */ /* 0x000fe40000000f00 */
[----:B------:R-:W-:Y:S02]  /*1f5f0*/  MOV R3, 0x1f610 ;  /* 0x0001f61000037802 */ /* 0x000fe40000000f00 */
[----:B------:R-:W-:Y:S05]  /*1f600*/  CALL.REL.NOINC `($__internal_49_$__cuda_sm70_shflsync_idx_p) ;  /* 0x0000251000007944 */ /* 0x000fea0003c00000 */
[----:B------:R-:W-:Y:S01]  /*1f610*/  IMAD.MOV.U32 R12, RZ, RZ, R34 ;  /* 0x000000ffff0c7224 */ /* 0x000fe200078e0022 */
[----:B------:R-:W-:Y:S01]  /*1f620*/  MOV R2, 0x1 ;  /* 0x0000000100027802 */ /* 0x000fe20000000f00 */
[----:B------:R-:W-:Y:S01]  /*1f630*/  IMAD.MOV.U32 R33, RZ, RZ, R44 ;  /* 0x000000ffff217224 */ /* 0x000fe200078e002c */
[----:B------:R-:W-:Y:S02]  /*1f640*/  MOV R32, 0x1c1f ;  /* 0x00001c1f00207802 */ /* 0x000fe40000000f00 */
[----:B------:R-:W-:-:S02]  /*1f650*/  MOV R3, 0x1f670 ;  /* 0x0001f67000037802 */ /* 0x000fc40000000f00 */
[----:B------:R-:W-:Y:S05]  /*1f660*/  CALL.REL.NOINC `($__internal_49_$__cuda_sm70_shflsync_idx_p) ;  /* 0x000024b000007944 */ /* 0x000fea0003c00000 */
[----:B------:R-:W-:Y:S01]  /*1f670*/  MOV R0, R34 ;  /* 0x0000002200007202 */ /* 0x000fe20000000f00 */
[----:B------:R-:W-:Y:S05]  /*1f680*/  BRA `(.L_x_3042) ;  /* 0xfffeadb000007947 */ /* 0x000fea000383ffff */
.L_x_2919:
[----:B------:R-:W-:Y:S01]  /*1f690*/  IMAD.MOV.U32 R33, RZ, RZ, R22 ;  /* 0x000000ffff217224 */ /* 0x000fe200078e0016 */
[----:B------:R-:W-:Y:S01]  /*1f6a0*/  MOV R2, RZ ;  /* 0x000000ff00027202 */ /* 0x000fe20000000f00 */
[----:B------:R-:W-:Y:S01]  /*1f6b0*/  IMAD.MOV.U32 R32, RZ, RZ, 0x1c1f ;  /* 0x00001c1fff207424 */ /* 0x000fe200078e00ff */
[----:B------:R-:W-:-:S02]  /*1f6c0*/  MOV R3, 0x1f6e0 ;  /* 0x0001f6e000037802 */ /* 0x000fc40000000f00 */
[----:B------:R-:W-:Y:S05]  /*1f6d0*/  CALL.REL.NOINC `($__internal_49_$__cuda_sm70_shflsync_idx_p) ;  /* 0x0000244000007944 */ /* 0x000fea0003c00000 */
[----:B------:R-:W-:Y:S01]  /*1f6e0*/  MOV R0, R34 ;  /* 0x0000002200007202 */ /* 0x000fe20000000f00 */
[----:B------:R-:W-:Y:S05]  /*1f6f0*/  BRA `(.L_x_3043) ;  /* 0xfffeda3000007947 */ /* 0x000fea000383ffff */
.L_x_2920:
[----:B------:R-:W-:Y:S01]  /*1f700*/  IMAD.MOV.U32 R33, RZ, RZ, R23 ;  /* 0x000000ffff217224 */ /* 0x000fe200078e0017 */
[----:B------:R-:W-:Y:S01]  /*1f710*/  MOV R2, RZ ;  /* 0x000000ff00027202 */ /* 0x000fe20000000f00 */
[----:B------:R-:W-:Y:S01]  /*1f720*/  IMAD.MOV.U32 R32, RZ, RZ, 0x1c1f ;  /* 0x00001c1fff207424 */ /* 0x000fe200078e00ff */
[----:B------:R-:W-:-:S02]  /*1f730*/  MOV R3, 0x1f750 ;  /* 0x0001f75000037802 */ /* 0x000fc40000000f00 */
[----:B-12---:R-:W-:Y:S05]  /*1f740*/  CALL.REL.NOINC `($__internal_49_$__cuda_sm70_shflsync_idx_p) ;  /* 0x000023d000007944 */ /* 0x006fea0003c00000 */
[----:B------:R-:W-:Y:S01]  /*1f750*/  IMAD.MOV.U32 R33, RZ, RZ, R21 ;  /* 0x000000ffff217224 */ /* 0x000fe200078e0015 */
[----:B------:R-:W-:Y:S01]  /*1f760*/  MOV R2, RZ ;  /* 0x000000ff00027202 */ /* 0x000fe20000000f00 */
[----:B------:R-:W-:Y:S01]  /*1f770*/  IMAD.MOV.U32 R32, RZ, RZ, 0x1c1f ;  /* 0x00001c1fff207424 */ /* 0x000fe200078e00ff */
[----:B------:R-:W-:Y:S01]  /*1f780*/  MOV R8, R34 ;  /* 0x0000002200087202 */ /* 0x000fe20000000f00 */
[----:B------:R-:W-:Y:S01]  /*1f790*/  IMAD.MOV.U32 R9, RZ, RZ, R0 ;  /* 0x000000ffff097224 */ /* 0x000fe200078e0000 */
[----:B------:R-:W-:-:S02]  /*1f7a0*/  MOV R3, 0x1f7c0 ;  /* 0x0001f7c000037802 */ /* 0x000fc40000000f00 */
[----:B------:R-:W-:Y:S05]  /*1f7b0*/  CALL.REL.NOINC `($__internal_49_$__cuda_sm70_shflsync_idx_p) ;  /* 0x0000236000007944 */ /* 0x000fea0003c00000 */
[----:B------:R-:W-:Y:S01]  /*1f7c0*/  IMAD.MOV.U32 R20, RZ, RZ, R34 ;  /* 0x000000ffff147224 */ /* 0x000fe200078e0022 */
[----:B------:R-:W-:Y:S01]  /*1f7d0*/  MOV R2, RZ ;  /* 0x000000ff00027202 */ /* 0x000fe20000000f00 */
[----:B------:R-:W-:Y:S01]  /*1f7e0*/  IMAD.MOV.U32 R33, RZ, RZ, R24 ;  /* 0x000000ffff217224 */ /* 0x000fe200078e0018 */
[----:B------:R-:W-:-:S02]  /*1f7f0*/  MOV R32, 0x1c1f ;  /* 0x00001c1f00207802 */ /* 0x000fc40000000f00 */
[----:B------:R-:W-:Y:S02]  /*1f800*/  MOV R3, 0x1f820 ;  /* 0x0001f82000037802 */ /* 0x000fe40000000f00 */
[----:B------:R-:W-:Y:S05]  /*1f810*/  CALL.REL.NOINC `($__internal_49_$__cuda_sm70_shflsync_idx_p) ;  /* 0x0000230000007944 */ /* 0x000fea0003c00000 */
[----:B------:R-:W-:Y:S01]  /*1f820*/  MOV R3, R34 ;  /* 0x0000002200037202 */ /* 0x000fe20000000f00 */
[----:B------:R-:W-:Y:S05]  /*1f830*/  BRA `(.L_x_3044) ;  /* 0xfffed94000007947 */ /* 0x000fea000383ffff */
.L_x_2923:
[----:B------:R-:W-:Y:S01]  /*1f840*/  IMAD.MOV.U32 R33, RZ, RZ, R22 ;  /* 0x000000ffff217224 */ /* 0x000fe200078e0016 */
[----:B------:R-:W-:Y:S01]  /*1f850*/  MOV R2, 0x1 ;  /* 0x0000000100027802 */ /* 0x000fe20000000f00 */
[----:B------:R-:W-:Y:S01]  /*1f860*/  IMAD.MOV.U32 R32, RZ, RZ, 0x1c1f ;  /* 0x00001c1fff207424 */ /* 0x000fe200078e00ff */
[----:B------:R-:W-:Y:S02]  /*1f870*/  MOV R3, 0x1f890 ;  /* 0x0001f89000037802 */ /* 0x000fe40000000f00 */
[----:B--2---:R-:W-:Y:S05]  /*1f880*/  CALL.REL.NOINC `($__internal_49_$__cuda_sm70_shflsync_idx_p) ;  /* 0x0000229000007944 */ /* 0x004fea0003c00000 */
[----:B------:R-:W-:Y:S01]  /*1f890*/  IMAD.MOV.U32 R0, RZ, RZ, R34 ;  /* 0x000000ffff007224 */ /* 0x000fe200078e0022 */
[----:B------:R-:W-:Y:S01]  /*1f8a0*/  MOV R2, 0x1 ;  /* 0x0000000100027802 */ /* 0x000fe20000000f00 */
[----:B------:R-:W-:Y:S01]  /*1f8b0*/  IMAD.MOV.U32 R33, RZ, RZ, R23 ;  /* 0x000000ffff217224 */ /* 0x000fe200078e0017 */
[----:B------:R-:W-:Y:S02]  /*1f8c0*/  MOV R32, 0x1c1f ;  /* 0x00001c1f00207802 */ /* 0x000fe40000000f00 */
[----:B------:R-:W-:Y:S02]  /*1f8d0*/  MOV R3, 0x1f8f0 ;  /* 0x0001f8f000037802 */ /* 0x000fe40000000f00 */
[----:B------:R-:W-:Y:S05]  /*1f8e0*/  CALL.REL.NOINC `($__internal_49_$__cuda_sm70_shflsync_idx_p) ;  /* 0x0000223000007944 */ /* 0x000fea0003c00000 */
[----:B------:R-:W-:Y:S01]  /*1f8f0*/  IMAD.MOV.U32 R33, RZ, RZ, R21 ;  /* 0x000000ffff217224 */ /* 0x000fe200078e0015 */
[----:B------:R-:W-:Y:S01]  /*1f900*/  MOV R2, 0x1 ;  /* 0x0000000100027802 */ /* 0x000fe20000000f00 */
[----:B------:R-:W-:Y:S01]  /*1f910*/  IMAD.MOV.U32 R32, RZ, RZ, 0x1c1f ;  /* 0x00001c1fff207424 */ /* 0x000fe200078e00ff */
[----:B------:R-:W-:Y:S01]  /*1f920*/  MOV R8, R34 ;  /* 0x0000002200087202 */ /* 0x000fe20000000f00 */
[----:B------:R-:W-:Y:S01]  /*1f930*/  IMAD.MOV.U32 R9, RZ, RZ, R0 ;  /* 0x000000ffff097224 */ /* 0x000fe200078e0000 */
[----:B------:R-:W-:-:S02]  /*1f940*/  MOV R3, 0x1f960 ;  /* 0x0001f96000037802 */ /* 0x000fc40000000f00 */
[----:B------:R-:W-:Y:S05]  /*1f950*/  CALL.REL.NOINC `($__internal_49_$__cuda_sm70_shflsync_idx_p) ;  /* 0x000021c000007944 */ /* 0x000fea0003c00000 */
        /* <DEDUP_REMOVED lines=8> */
.L_x_2938:
[----:B------:R-:W-:Y:S01]  /*1f9e0*/  IMAD.MOV.U32 R33, RZ, RZ, R20 ;  /* 0x000000ffff217224 */ /* 0x000fe200078e0014 */
[----:B------:R-:W-:Y:S01]  /*1f9f0*/  MOV R2, RZ ;  /* 0x000000ff00027202 */ /* 0x000fe20000000f00 */
[----:B------:R-:W-:Y:S01]  /*1fa00*/  IMAD.MOV.U32 R32, RZ, RZ, 0x181f ;  /* 0x0000181fff207424 */ /* 0x000fe200078e00ff */
[----:B------:R-:W-:Y:S02]  /*1fa10*/  MOV R3, 0x1fa30 ;  /* 0x0001fa3000037802 */ /* 0x000fe40000000f00 */
[----:B-1--4-:R-:W-:Y:S05]  /*1fa20*/  CALL.REL.NOINC `($__internal_49_$__cuda_sm70_shflsync_idx_p) ;  /* 0x000020f000007944 */ /* 0x012fea0003c00000 */
[----:B------:R-:W-:Y:S01]  /*1fa30*/  MOV R9, R34 ;  /* 0x0000002200097202 */ /* 0x000fe20000000f00 */
[----:B------:R-:W-:Y:S05]  /*1fa40*/  BRA `(.L_x_3046) ;  /* 0xffff0ce000007947 */ /* 0x000fea000383ffff */
.L_x_2939:
[----:B------:R-:W-:Y:S01]  /*1fa50*/  IMAD.MOV.U32 R33, RZ, RZ, R23 ;  /* 0x000000ffff217224 */ /* 0x000fe200078e0017 */
[----:B------:R-:W-:Y:S01]  /*1fa60*/  MOV R2, RZ ;  /* 0x000000ff00027202 */ /* 0x000fe20000000f00 */
[----:B------:R-:W-:Y:S01]  /*1fa70*/  IMAD.MOV.U32 R32, RZ, RZ, 0x181f ;  /* 0x0000181fff207424 */ /* 0x000fe200078e00ff */
[----:B------:R-:W-:Y:S02]  /*1fa80*/  MOV R3, 0x1faa0 ;  /* 0x0001faa000037802 */ /* 0x000fe40000000f00 */
[----:B-1234-:R-:W-:Y:S05]  /*1fa90*/  CALL.REL.NOINC `($__internal_49_$__cuda_sm70_shflsync_idx_p) ;  /* 0x0000208000007944 */ /* 0x01efea0003c00000 */
[----:B------:R-:W-:Y:S01]  /*1faa0*/  ISETP.GE.AND P2, PT, R216, c[0x0][0x1d4], PT ;  /* 0x00007500d8007a0c */ /* 0x000fe20003f46270 */
[----:B------:R-:W-:Y:S01]  /*1fab0*/  IMAD.MOV.U32 R33, RZ, RZ, R20 ;  /* 0x000000ffff217224 */ /* 0x000fe200078e0014 */
[C---:B------:R-:W-:Y:S01]  /*1fac0*/  IADD3 R2, P0, R34.reuse, R24, RZ ;  /* 0x0000001822027210 */ /* 0x040fe20007f1e0ff */
[----:B------:R-:W-:Y:S01]  /*1fad0*/  IMAD.MOV.U32 R32, RZ, RZ, 0x181f ;  /* 0x0000181fff207424 */ /* 0x000fe200078e00ff */
[----:B------:R-:W-:-:S02]  /*1fae0*/  IADD3 R16, P3, R34, R25, RZ ;  /* 0x0000001922107210 */ /* 0x000fc40007f7e0ff */
[----:B------:R-:W-:Y:S01]  /*1faf0*/  ISETP.GE.AND P1, PT, R215, c[0x0][0x1d4], PT ;  /* 0x00007500d7007a0c */ /* 0x000fe20003f26270 */
[C---:B------:R-:W-:Y:S01]  /*1fb00*/  IMAD.X R3, R9.reuse, 0x1, R26, P0 ;  /* 0x0000000109037824 */ /* 0x040fe200000e061a */
[----:B------:R-:W-:Y:S01]  /*1fb10*/  ISETP.GE.AND P0, PT, R218, c[0x0][0x1d4], PT ;  /* 0x00007500da007a0c */ /* 0x000fe20003f06270 */
[----:B------:R-:W-:Y:S01]  /*1fb20*/  IMAD.X R17, R9, 0x1, R27, P3 ;  /* 0x0000000109117824 */ /* 0x000fe200018e061b */
[----:B------:R-:W-:Y:S02]  /*1fb30*/  SEL R22, RZ, 0x10, P2 ;  /* 0x00000010ff167807 */ /* 0x000fe40001000000 */
[----:B------:R-:W-:Y:S01]  /*1fb40*/  SEL R21, RZ, 0x10, P1 ;  /* 0x00000010ff157807 */ /* 0x000fe20000800000 */
[----:B------:R-:W-:Y:S01]  /*1fb50*/  @!PT LDS RZ, [RZ] ;  /* 0x00000000fffff984 */ /* 0x000fe20000000800 */
[----:B------:R-:W-:Y:S01]  /*1fb60*/  @!PT LDS RZ, [RZ] ;  /* 0x00000000fffff984 */ /* 0x000fe20000000800 */
[----:B------:R-:W-:Y:S01]  /*1fb70*/  @!PT LDS RZ, [RZ] ;  /* 0x00000000fffff984 */ /* 0x000fe20000000800 */
[----:B------:R1:W-:Y:S01]  /*1fb80*/  LDGSTS.E.BYPASS.LTC128B.128 [R144+0x6100], [R2.64], !P2 ;  /* 0x0610000002907fae */ /* 0x0003e2000d101d48 */
[----:B------:R-:W-:-:S05]  /*1fb90*/  SEL R20, RZ, 0x10, P0 ;  /* 0x00000010ff147807 */ /* 0x000fca0000000000 */
[----:B------:R2:W-:Y:S01]  /*1fba0*/  LDGSTS.E.BYPASS.LTC128B.128 [R144+0x8100], [R16.64], !P1 ;  /* 0x0810000010907fae */ /* 0x0005e2000c901d48 */
[----:B-1----:R-:W-:-:S05]  /*1fbb0*/  IADD3 R2, P3, R34, R28, RZ ;  /* 0x0000001c22027210 */ /* 0x002fca0007f7e0ff */
[----:B------:R-:W-:-:S05]  /*1fbc0*/  IMAD.X R3, R9, 0x1, R29, P3 ;  /* 0x0000000109037824 */ /* 0x000fca00018e061d */
[----:B------:R1:W-:Y:S02]  /*1fbd0*/  LDGSTS.E.BYPASS.LTC128B.128 [R144+0xa100], [R2.64], !P0 ;  /* 0x0a10000002907fae */ /* 0x0003e4000c101d48 */
[----:B-1----:R-:W-:Y:S01]  /*1fbe0*/  IMAD.MOV.U32 R2, RZ, RZ, 0x1 ;  /* 0x00000001ff027424 */ /* 0x002fe200078e00ff */
        /* <DEDUP_REMOVED lines=8> */
[----:B------:R-:W-:Y:S01]  /*1fc70*/  MOV R0, R34 ;  /* 0x0000002200007202 */ /* 0x000fe20000000f00 */
[----:B------:R-:W-:Y:S05]  /*1fc80*/  BRA `(.L_x_3047) ;  /* 0xffff0bf000007947 */ /* 0x000fea000383ffff */
.L_x_2942:
[----:B------:R-:W-:Y:S01]  /*1fc90*/  IMAD.MOV.U32 R33, RZ, RZ, R5 ;  /* 0x000000ffff217224 */ /* 0x000fe200078e0005 */
[----:B------:R-:W-:Y:S01]  /*1fca0*/  MOV R2, RZ ;  /* 0x000000ff00027202 */ /* 0x000fe20000000f00 */
[----:B------:R-:W-:Y:S01]  /*1fcb0*/  IMAD.MOV.U32 R32, RZ, RZ, 0x181f ;  /* 0x0000181fff207424 */ /* 0x000fe200078e00ff */
[----:B------:R-:W-:-:S02]  /*1fcc0*/  MOV R3, 0x1fce0 ;  /* 0x0001fce000037802 */ /* 0x000fc40000000f00 */
[----:B------:R-:W-:Y:S05]  /*1fcd0*/  CALL.REL.NOINC `($__internal_49_$__cuda_sm70_shflsync_idx_p) ;  /* 0x00001e4000007944 */ /* 0x000fea0003c00000 */
[----:B------:R-:W-:Y:S01]  /*1fce0*/  MOV R4, R34 ;  /* 0x0000002200047202 */ /* 0x000fe20000000f00 */
[----:B------:R-:W-:Y:S05]  /*1fcf0*/  BRA `(.L_x_3048) ;  /* 0xffff31c000007947 */ /* 0x000fea000383ffff */
.L_x_2943:
[----:B------:R-:W-:Y:S01]  /*1fd00*/  IMAD.MOV.U32 R33, RZ, RZ, R12 ;  /* 0x000000ffff217224 */ /* 0x000fe200078e000c */
[----:B------:R-:W-:Y:S01]  /*1fd10*/  MOV R2, RZ ;  /* 0x000000ff00027202 */ /* 0x000fe20000000f00 */
[----:B------:R-:W-:Y:S01]  /*1fd20*/  IMAD.MOV.U32 R32, RZ, RZ, 0x181f ;  /* 0x0000181fff207424 */ /* 0x000fe200078e00ff */
[----:B------:R-:W-:-:S02]  /*1fd30*/  MOV R3, 0x1fd50 ;  /* 0x0001fd5000037802 */ /* 0x000fc40000000f00 */
[----:B-12---:R-:W-:Y:S05]  /*1fd40*/  CALL.REL.NOINC `($__internal_49_$__cuda_sm70_shflsync_idx_p) ;  /* 0x00001dd000007944 */ /* 0x006fea0003c00000 */
        /* <DEDUP_REMOVED lines=17> */
[----:B-1----:R-:W-:-:S05]  /*1fe60*/  IADD3 R2, P3, R34, R17, RZ ;  /* 0x0000001122027210 */ /* 0x002fca0007f7e0ff */
[----:B------:R-:W-:-:S05]  /*1fe70*/  IMAD.X R3, R4, 0x1, R18, P3 ;  /* 0x0000000104037824 */ /* 0x000fca00018e0612 */
[----:B------:R1:W-:Y:S02]  /*1fe80*/  LDGSTS.E.BYPASS.LTC128B.128 [R144+0x10100], [R2.64], !P0 ;  /* 0x1010000002907fae */ /* 0x0003e4000c101d48 */
[----:B-1----:R-:W-:Y:S01]  /*1fe90*/  IMAD.MOV.U32 R2, RZ, RZ, 0x1 ;  /* 0x00000001ff027424 */ /* 0x002fe200078e00ff */
[----:B------:R-:W-:Y:S02]  /*1fea0*/  MOV R3, 0x1fec0 ;  /* 0x0001fec000037802 */ /* 0x000fe40000000f00 */
[----:B------:R-:W-:Y:S05]  /*1feb0*/  CALL.REL.NOINC `($__internal_49_$__cuda_sm70_shflsync_idx_p) ;  /* 0x00001c6000007944 */ /* 0x000fea0003c00000 */
        /* <DEDUP_REMOVED lines=8> */
.L_x_2947:
[----:B------:R-:W-:Y:S01]  /*1ff40*/  MOV R2, RZ ;  /* 0x000000ff00027202 */ /* 0x000fe20000000f00 */
[----:B------:R-:W-:Y:S01]  /*1ff50*/  IMAD.MOV.U32 R33, RZ, RZ, R8 ;  /* 0x000000ffff217224 */ /* 0x000fe200078e0008 */
[----:B------:R-:W-:Y:S01]  /*1ff60*/  MOV R3, 0x1ff90 ;  /* 0x0001ff9000037802 */ /* 0x000fe20000000f00 */
[----:B------:R-:W-:Y:S02]  /*1ff70*/  IMAD.MOV.U32 R32, RZ, RZ, 0x181f ;  /* 0x0000181fff207424 */ /* 0x000fe400078e00ff */
[----:B-1234-:R-:W-:Y:S05]  /*1ff80*/  CALL.REL.NOINC `($__internal_49_$__cuda_sm70_shflsync_idx_p) ;  /* 0x00001b9000007944 */ /* 0x01efea0003c00000 */
[----:B------:R-:W-:Y:S01]  /*1ff90*/  MOV R5, R34 ;  /* 0x0000002200057202 */ /* 0x000fe20000000f00 */
[----:B------:R-:W-:-:S05]  /*1ffa0*/  BRA `(.L_x_3050) ;  /* 0xffff358000007947 */ /* 0x000fca000383ffff */
.L_x_2948:
[----:B------:R-:W-:Y:S01]  /*1ffb0*/  MOV R2, RZ ;  /* 0x000000ff00027202 */ /* 0x000fe20000000f00 */
[----:B------:R-:W-:Y:S01]  /*1ffc0*/  IMAD.MOV.U32 R33, RZ, RZ, R17 ;  /* 0x000000ffff217224 */ /* 0x000fe200078e0011 */
[----:B------:R-:W-:Y:S01]  /*1ffd0*/  MOV R3, 0x20000 ;  /* 0x0002000000037802 */ /* 0x000fe20000000f00 */
[----:B------:R-:W-:Y:S02]  /*1ffe0*/  IMAD.MOV.U32 R32, RZ, RZ, 0x181f ;  /* 0x0000181fff207424 */ /* 0x000fe400078e00ff */
[----:B-1234-:R-:W-:Y:S05]  /*1fff0*/  CALL.REL.NOINC `($__internal_49_$__cuda_sm70_shflsync_idx_p) ;  /* 0x00001b2000007944 */ /* 0x01efea0003c00000 */
[----:B------:R-:W-:Y:S01]  /*20000*/  ISETP.GE.AND P2, PT, R216, c[0x0][0x1d4], PT ;  /* 0x00007500d8007a0c */ /* 0x000fe20003f46270 */
[----:B------:R-:W-:Y:S01]  /*20010*/  IMAD R4, R213, 0x6000, R10 ;  /* 0x00006000d5047824 */ /* 0x000fe200078e020a */
[C---:B------:R-:W-:Y:S01]  /*20020*/  IADD3 R2, P0, R34.reuse, R18, RZ ;  /* 0x0000001222027210 */ /* 0x040fe20007f1e0ff */
[----:B------:R-:W-:Y:S01]  /*20030*/  IMAD.MOV.U32 R33, RZ, RZ, R8 ;  /* 0x000000ffff217224 */ /* 0x000fe200078e0008 */
[----:B------:R-:W-:Y:S01]  /*20040*/  ISETP.GE.AND P1, PT, R215, c[0x0][0x1d4], PT ;  /* 0x00007500d7007a0c */ /* 0x000fe20003f26270 */
[----:B------:R-:W-:Y:S01]  /*20050*/  IMAD.MOV.U32 R32, RZ, RZ, 0x181f ;  /* 0x0000181fff207424 */ /* 0x000fe200078e00ff */
        /* <DEDUP_REMOVED lines=11> */
[----:B-1----:R-:W-:Y:S02]  /*20110*/  IADD3 R2, P3, R34, R26, RZ ;  /* 0x0000001a22027210 */ /* 0x002fe40007f7e0ff */
[----:B--2---:R-:W-:Y:S03]  /*20120*/  SEL R6, RZ, 0x10, P2 ;  /* 0x00000010ff067807 */ /* 0x004fe60001000000 */
[----:B------:R-:W-:Y:S05]  /*20130*/  IMAD.X R3, R5, 0x1, R27, P3 ;  /* 0x0000000105037824 */ /* 0x000fea00018e061b */
[----:B------:R1:W-:Y:S02]  /*20140*/  LDGSTS.E.BYPASS.LTC128B.128 [R4+0x4000], [R2.64], !P0 ;  /* 0x0400000002047fae */ /* 0x0003e4000c101d48 */
[----:B-1----:R-:W-:Y:S01]  /*20150*/  MOV R3, 0x20180 ;  /* 0x0002018000037802 */ /* 0x002fe20000000f00 */
[----:B------:R-:W-:Y:S02]  /*20160*/  IMAD.MOV.U32 R2, RZ, RZ, 0x1 ;  /* 0x00000001ff027424 */ /* 0x000fe400078e00ff */
[----:B------:R-:W-:Y:S05]  /*20170*/  CALL.REL.NOINC `($__internal_49_$__cuda_sm70_shflsync_idx_p) ;  /* 0x000019a000007944 */ /* 0x000fea0003c00000 */
[----:B------:R-:W-:Y:S01]  /*20180*/  MOV R2, 0x1 ;  /* 0x0000000100027802 */ /* 0x000fe20000000f00 */
[----:B------:R-:W-:Y:S01]  /*20190*/  IMAD.MOV.U32 R5, RZ, RZ, R34 ;  /* 0x000000ffff057224 */ /* 0x000fe200078e0022 */
[----:B------:R-:W-:Y:S01]  /*201a0*/  MOV R32, 0x181f ;  /* 0x0000181f00207802 */ /* 0x000fe20000000f00 */
[----:B------:R-:W-:Y:S01]  /*201b0*/  IMAD.MOV.U32 R33, RZ, RZ, R17 ;  /* 0x000000ffff217224 */ /* 0x000fe200078e0011 */
[----:B------:R-:W-:Y:S02]  /*201c0*/  MOV R3, 0x201e0 ;  /* 0x000201e000037802 */ /* 0x000fe40000000f00 */
[----:B------:R-:W-:Y:S05]  /*201d0*/  CALL.REL.NOINC `($__internal_49_$__cuda_sm70_shflsync_idx_p) ;  /* 0x0000194000007944 */ /* 0x000fea0003c00000 */
[----:B------:R-:W-:Y:S01]  /*201e0*/  MOV R2, R34 ;  /* 0x0000002200027202 */ /* 0x000fe20000000f00 */
[----:B------:R-:W-:-:S05]  /*201f0*/  BRA `(.L_x_3051) ;  /* 0xffff349000007947 */ /* 0x000fca000383ffff */
.L_x_2951:
[----:B------:R-:W-:Y:S01]  /*20200*/  MOV R2, RZ ;  /* 0x000000ff00027202 */ /* 0x000fe20000000f00 */
[----:B------:R-:W-:Y:S01]  /*20210*/  IMAD.MOV.U32 R33, RZ, RZ, R5 ;  /* 0x000000ffff217224 */ /* 0x000fe200078e0005 */
[----:B------:R-:W-:Y:S01]  /*20220*/  MOV R3, 0x20250 ;  /* 0x0002025000037802 */ /* 0x000fe20000000f00 */
[----:B------:R-:W-:Y:S02]  /*20230*/  IMAD.MOV.U32 R32, RZ, RZ, 0x181f ;  /* 0x0000181fff207424 */ /* 0x000fe400078e00ff */
[----:B------:R-:W-:Y:S05]  /*20240*/  CALL.REL.NOINC `($__internal_49_$__cuda_sm70_shflsync_idx_p) ;  /* 0x000018d000007944 */ /* 0x000fea0003c00000 */
[----:B------:R-:W-:Y:S01]  /*20250*/  MOV R4, R34 ;  /* 0x0000002200047202 */ /* 0x000fe20000000f00 */
[----:B------:R-:W-:-:S05]  /*20260*/  BRA `(.L_x_3052) ;  /* 0xffff604000007947 */ /* 0x000fca000383ffff */
.L_x_2952:
[----:B------:R-:W-:Y:S01]  /*20270*/  MOV R2, RZ ;  /* 0x000000ff00027202 */ /* 0x000fe20000000f00 */
[----:B------:R-:W-:Y:S01]  /*20280*/  IMAD.MOV.U32 R33, RZ, RZ, R14 ;  /* 0x000000ffff217224 */ /* 0x000fe200078e000e */
[----:B------:R-:W-:Y:S01]  /*20290*/  MOV R3, 0x202c0 ;  /* 0x000202c000037802 */ /* 0x000fe20000000f00 */
[----:B------:R-:W-:Y:S02]  /*202a0*/  IMAD.MOV.U32 R32, RZ, RZ, 0x181f ;  /* 0x0000181fff207424 */ /* 0x000fe400078e00ff */
[----:B-12---:R-:W-:Y:S05]  /*202b0*/  CALL.REL.NOINC `($__internal_49_$__cuda_sm70_shflsync_idx_p) ;  /* 0x0000186000007944 */ /* 0x006fea0003c00000 */
[----:B------:R-:W-:Y:S01]  /*202c0*/  ISETP.GE.AND P2, PT, R216, c[0x0][0x1d4], PT ;  /* 0x00007500d8007a0c */ /* 0x000fe20003f46270 */
[----:B------:R-:W-:Y:S01]  /*202d0*/  IMAD R0, R213, 0x6000, R11 ;  /* 0x00006000d5007824 */ /* 0x000fe200078e020b */
[C---:B------:R-:W-:Y:S01]  /*202e0*/  IADD3 R2, P0, R34.reuse, R15, RZ ;  /* 0x0000000f22027210 */ /* 0x040fe20007f1e0ff */
[----:B------:R-:W-:Y:S01]  /*202f0*/  IMAD.MOV.U32 R33, RZ, RZ, R5 ;  /* 0x000000ffff217224 */ /* 0x000fe200078e0005 */
[----:B------:R-:W-:Y:S01]  /*20300*/  ISETP.GE.AND P1, PT, R215, c[0x0][0x1d4], PT ;  /* 0x00007500d7007a0c */ /* 0x000fe20003f26270 */
[----:B------:R-:W-:Y:S01]  /*20310*/  IMAD.MOV.U32 R32, RZ, RZ, 0x181f ;  /* 0x0000181fff207424 */ /* 0x000fe200078e00ff */
        /* <DEDUP_REMOVED lines=9> */
[----:B------:R1:W-:Y:S01]  /*203b0*/  LDGSTS.E.BYPASS.LTC128B.128 [R0], [R2.64], !P2 ;  /* 0x0000000002007fae */ /* 0x0003e2000d101d48 */
[----:B------:R-:W-:Y:S03]  /*203c0*/  SEL R12, RZ, 0x10, P0 ;  /* 0x00000010ff0c7807 */ /* 0x000fe60000000000 */
[----:B------:R2:W-:Y:S01]  /*203d0*/  LDGSTS.E.BYPASS.LTC128B.128 [R0+0x2000], [R6.64], !P1 ;  /* 0x0200000006007fae */ /* 0x0005e2000c901d48 */
[----:B-1----:R-:W-:Y:S05]  /*203e0*/  IADD3 R2, P3, R34, R19, RZ ;  /* 0x0000001322027210 */ /* 0x002fea0007f7e0ff */
[----:B------:R-:W-:Y:S05]  /*203f0*/  IMAD.X R3, R4, 0x1, R20, P3 ;  /* 0x0000000104037824 */ /* 0x000fea00018e0614 */
[----:B------:R1:W-:Y:S02]  /*20400*/  LDGSTS.E.BYPASS.LTC128B.128 [R0+0x4000], [R2.64], !P0 ;  /* 0x0400000002007fae */ /* 0x0003e4000c101d48 */
[----:B-1----:R-:W-:Y:S01]  /*20410*/  MOV R3, 0x20440 ;  /* 0x0002044000037802 */ /* 0x002fe20000000f00 */
[----:B------:R-:W-:Y:S02]  /*20420*/  IMAD.MOV.U32 R2, RZ, RZ, 0x1 ;  /* 0x00000001ff027424 */ /* 0x000fe400078e00ff */
[----:B--2---:R-:W-:Y:S05]  /*20430*/  CALL.REL.NOINC `($__internal_49_$__cuda_sm70_shflsync_idx_p) ;  /* 0x000016e000007944 */ /* 0x004fea0003c00000 */
        /* <DEDUP_REMOVED lines=8> */
.L_x_2957:
[----:B------:R-:W-:Y:S01]  /*204c0*/  MOV R2, RZ ;  /* 0x000000ff00027202 */ /* 0x000fe20000000f00 */
[----:B------:R-:W-:Y:S01]  /*204d0*/  IMAD.MOV.U32 R33, RZ, RZ, R9 ;  /* 0x000000ffff217224 */ /* 0x000fe200078e0009 */
[----:B------:R-:W-:Y:S01]  /*204e0*/  MOV R3, 0x20510 ;  /* 0x0002051000037802 */ /* 0x000fe20000000f00 */
[----:B------:R-:W-:Y:S02]  /*204f0*/  IMAD.MOV.U32 R32, RZ, RZ, 0x181f ;  /* 0x0000181fff207424 */ /* 0x000fe400078e00ff */
[----:B-1234-:R-:W-:Y:S05]  /*20500*/  CALL.REL.NOINC `($__internal_49_$__cuda_sm70_shflsync_idx_p) ;  /* 0x0000161000007944 */ /* 0x01efea0003c00000 */
[----:B------:R-:W-:Y:S01]  /*20510*/  MOV R5, R34 ;  /* 0x0000002200057202 */ /* 0x000fe20000000f00 */
[----:B------:R-:W-:-:S05]  /*20520*/  BRA `(.L_x_3054) ;  /* 0xffff63b000007947 */ /* 0x000fca000383ffff */
.L_x_2958:
        /* <DEDUP_REMOVED lines=37> */
.L_x_2959:
[----:B------:R-:W-:Y:S01]  /*20780*/  MOV R152, 0x2 ;  /* 0x0000000200987802 */ /* 0x000fe20000000f00 */
[----:B------:R-:W-:Y:S01]  /*20790*/  IMAD.MOV.U32 R2, RZ, RZ, R8 ;  /* 0x000000ffff027224 */ /* 0x000fe200078e0008 */
[----:B------:R-:W-:Y:S02]  /*207a0*/  MOV R3, 0x207c0 ;  /* 0x000207c000037802 */ /* 0x000fe40000000f00 */
[----:B------:R-:W-:Y:S05]  /*207b0*/  CALL.REL.NOINC `($__internal_48_$__cuda_sm70_shflsync_bfly_p) ;  /* 0x0000131000007944 */ /* 0x000fea0003c00000 */
[----:B------:R-:W-:Y:S01]  /*207c0*/  MOV R2, R152 ;  /* 0x0000009800027202 */ /* 0x000fe20000000f00 */
[----:B------:R-:W-:-:S05]  /*207d0*/  BRA `(.L_x_3056) ;  /* 0xffff6f9000007947 */ /* 0x000fca000383ffff */
.L_x_2962:
[----:B------:R-:W-:Y:S01]  /*207e0*/  MOV R2, RZ ;  /* 0x000000ff00027202 */ /* 0x000fe20000000f00 */
[----:B------:R-:W-:Y:S01]  /*207f0*/  IMAD.MOV.U32 R33, RZ, RZ, R5 ;  /* 0x000000ffff217224 */ /* 0x000fe200078e0005 */
[----:B------:R-:W-:Y:S01]  /*20800*/  MOV R3, 0x20830 ;  /* 0x0002083000037802 */ /* 0x000fe20000000f00 */
[----:B------:R-:W-:Y:S02]  /*20810*/  IMAD.MOV.U32 R32, RZ, RZ, 0x181f ;  /* 0x0000181fff207424 */ /* 0x000fe400078e00ff */
[----:B------:R-:W-:Y:S05]  /*20820*/  CALL.REL.NOINC `($__internal_49_$__cuda_sm70_shflsync_idx_p) ;  /* 0x000012f000007944 */ /* 0x000fea0003c00000 */
[----:B------:R-:W-:Y:S01]  /*20830*/  MOV R4, R34 ;  /* 0x0000002200047202 */ /* 0x000fe20000000f00 */
[----:B------:R-:W-:-:S05]  /*20840*/  BRA `(.L_x_3057) ;  /* 0xffff88f000007947 */ /* 0x000fca000383ffff */
.L_x_2963:
        /* <DEDUP_REMOVED lines=37> */
.L_x_2965:
[----:B------:R-:W-:Y:S01]  /*20aa0*/  IMAD.MOV.U32 R2, RZ, RZ, R220 ;  /* 0x000000ffff027224 */ /* 0x000fe200078e00dc */
[----:B------:R-:W-:-:S02]  /*20ab0*/  MOV R152, 0x2 ;  /* 0x0000000200987802 */ /* 0x000fc40000000f00 */
[----:B------:R-:W-:Y:S02]  /*20ac0*/  MOV R3, 0x20ae0 ;  /* 0x00020ae000037802 */ /* 0x000fe40000000f00 */
[----:B------:R-:W-:Y:S05]  /*20ad0*/  CALL.REL.NOINC `($__internal_48_$__cuda_sm70_shflsync_bfly_p) ;  /* 0x00000ff000007944 */ /* 0x000fea0003c00000 */
[----:B------:R-:W-:Y:S01]  /*20ae0*/  MOV R0, R152 ;  /* 0x0000009800007202 */ /* 0x000fe20000000f00 */
[----:B------:R-:W-:Y:S05]  /*20af0*/  BRA `(.L_x_3059) ;  /* 0xffff89c000007947 */ /* 0x000fea000383ffff */
.L_x_2966:
[----:B------:R-:W-:Y:S01]  /*20b00*/  IMAD.MOV.U32 R2, RZ, RZ, R0 ;  /* 0x000000ffff027224 */ /* 0x000fe200078e0000 */
[----:B------:R-:W-:Y:S02]  /*20b10*/  MOV R152, 0x1 ;  /* 0x0000000100987802 */ /* 0x000fe40000000f00 */
[----:B------:R-:W-:Y:S02]  /*20b20*/  MOV R3, 0x20b40 ;  /* 0x00020b4000037802 */ /* 0x000fe40000000f00 */
[----:B-1----:R-:W-:Y:S05]  /*20b30*/  CALL.REL.NOINC `($__internal_48_$__cuda_sm70_shflsync_bfly_p) ;  /* 0x00000f9000007944 */ /* 0x002fea0003c00000 */
[----:B------:R-:W-:Y:S01]  /*20b40*/  FADD.FTZ R0, R0, R152 ;  /* 0x0000009800007221 */ /* 0x000fe20000010000 */
[----:B------:R-:W-:Y:S02]  /*20b50*/  MOV R2, R219 ;  /* 0x000000db00027202 */ /* 0x000fe40000000f00 */
[----:B------:R-:W-:Y:S02]  /*20b60*/  MOV R152, 0x2 ;  /* 0x0000000200987802 */ /* 0x000fe40000000f00 */
[----:B------:R-:W-:Y:S02]  /*20b70*/  MOV R3, 0x20b90 ;  /* 0x00020b9000037802 */ /* 0x000fe40000000f00 */
[----:B------:R-:W-:Y:S05]  /*20b80*/  CALL.REL.NOINC `($__internal_48_$__cuda_sm70_shflsync_bfly_p) ;  /* 0x00000f4000007944 */ /* 0x000fea0003c00000 */
[----:B------:R-:W-:Y:S01]  /*20b90*/  FADD.FTZ R4, R219, R152 ;  /* 0x00000098db047221 */ /* 0x000fe20000010000 */
[----:B------:R-:W-:-:S02]  /*20ba0*/  MOV R152, 0x1 ;  /* 0x0000000100987802 */ /* 0x000fc40000000f00 */
[----:B------:R-:W-:Y:S02]  /*20bb0*/  MOV R3, 0x20be0 ;  /* 0x00020be000037802 */ /* 0x000fe40000000f00 */
[----:B------:R-:W-:Y:S02]  /*20bc0*/  MOV R2, R4 ;  /* 0x0000000400027202 */ /* 0x000fe40000000f00 */
[----:B------:R-:W-:Y:S05]  /*20bd0*/  CALL.REL.NOINC `($__internal_48_$__cuda_sm70_shflsync_bfly_p) ;  /* 0x00000ef000007944 */ /* 0x000fea0003c00000 */
[----:B------:R-:W-:Y:S01]  /*20be0*/  MOV R3, R152 ;  /* 0x0000009800037202 */ /* 0x000fe20000000f00 */
[----:B------:R-:W-:Y:S05]  /*20bf0*/  BRA `(.L_x_3060) ;  /* 0xffff893000007947 */ /* 0x000fea000383ffff */
.L_x_2973:
[----:B--234-:R-:W-:Y:S01]  /*20c00*/  IMAD.MOV.U32 R33, RZ, RZ, R13 ;  /* 0x000000ffff217224 */ /* 0x01cfe200078e000d */
[----:B------:R-:W-:Y:S01]  /*20c10*/  MOV R2, RZ ;  /* 0x000000ff00027202 */ /* 0x000fe20000000f00 */
[----:B------:R-:W-:Y:S01]  /*20c20*/  IMAD.MOV.U32 R32, RZ, RZ, 0x181f ;  /* 0x0000181fff207424 */ /* 0x000fe200078e00ff */
[----:B------:R-:W-:Y:S02]  /*20c30*/  MOV R3, 0x20c50 ;  /* 0x00020c5000037802 */ /* 0x000fe40000000f00 */
[----:B-1----:R-:W-:Y:S05]  /*20c40*/  CALL.REL.NOINC `($__internal_49_$__cuda_sm70_shflsync_idx_p) ;  /* 0x00000ed000007944 */ /* 0x002fea0003c00000 */
[----:B------:R-:W-:Y:S01]  /*20c50*/  MOV R5, R34 ;  /* 0x0000002200057202 */ /* 0x000fe20000000f00 */
[----:B------:R-:W-:Y:S05]  /*20c60*/  BRA `(.L_x_3061) ;  /* 0xffffa25000007947 */ /* 0x000fea000383ffff */
.L_x_2974:
[----:B------:R-:W-:Y:S01]  /*20c70*/  IMAD.MOV.U32 R33, RZ, RZ, R14 ;  /* 0x000000ffff217224 */ /* 0x000fe200078e000e */
[----:B------:R-:W-:Y:S01]  /*20c80*/  MOV R2, RZ ;  /* 0x000000ff00027202 */ /* 0x000fe20000000f00 */
[----:B------:R-:W-:Y:S01]  /*20c90*/  IMAD.MOV.U32 R32, RZ, RZ, 0x181f ;  /* 0x0000181fff207424 */ /* 0x000fe200078e00ff */
[----:B------:R-:W-:-:S02]  /*20ca0*/  MOV R3, 0x20cc0 ;  /* 0x00020cc000037802 */ /* 0x000fc40000000f00 */
[----:B-123--:R-:W-:Y:S05]  /*20cb0*/  CALL.REL.NOINC `($__internal_49_$__cuda_sm70_shflsync_idx_p) ;  /* 0x00000e6000007944 */ /* 0x00efea0003c00000 */
[----:B------:R-:W-:Y:S01]  /*20cc0*/  MOV R0, R34 ;  /* 0x0000002200007202 */ /* 0x000fe20000000f00 */
[----:B------:R-:W-:Y:S05]  /*20cd0*/  BRA `(.L_x_3062) ;  /* 0xffffa20000007947 */ /* 0x000fea000383ffff */
.L_x_2977:
[----:B------:R-:W-:Y:S01]  /*20ce0*/  IMAD.MOV.U32 R33, RZ, RZ, R13 ;  /* 0x000000ffff217224 */ /* 0x000fe200078e000d */
[----:B--2---:R-:W-:Y:S01]  /*20cf0*/  MOV R2, 0x1 ;  /* 0x0000000100027802 */ /* 0x004fe20000000f00 */
[----:B------:R-:W-:Y:S01]  /*20d00*/  IMAD.MOV.U32 R32, RZ, RZ, 0x181f ;  /* 0x0000181fff207424 */ /* 0x000fe200078e00ff */
[----:B------:R-:W-:-:S02]  /*20d10*/  MOV R3, 0x20d30 ;  /* 0x00020d3000037802 */ /* 0x000fc40000000f00 */
[----:B-1-34-:R-:W-:Y:S05]  /*20d20*/  CALL.REL.NOINC `($__internal_49_$__cuda_sm70_shflsync_idx_p) ;  /* 0x00000df000007944 */ /* 0x01afea0003c00000 */
        /* <DEDUP_REMOVED lines=8> */
.L_x_2980:
[----:B------:R-:W-:Y:S01]  /*20db0*/  IMAD.MOV.U32 R33, RZ, RZ, R13 ;  /* 0x000000ffff217224 */ /* 0x000fe200078e000d */
[----:B--2---:R-:W-:Y:S01]  /*20dc0*/  MOV R2, 0x2 ;  /* 0x0000000200027802 */ /* 0x004fe20000000f00 */
[----:B------:R-:W-:Y:S01]  /*20dd0*/  IMAD.MOV.U32 R32, RZ, RZ, 0x181f ;  /* 0x0000181fff207424 */ /* 0x000fe200078e00ff */
[----:B------:R-:W-:Y:S02]  /*20de0*/  MOV R3, 0x20e00 ;  /* 0x00020e0000037802 */ /* 0x000fe40000000f00 */
[----:B-1-34-:R-:W-:Y:S05]  /*20df0*/  CALL.REL.NOINC `($__internal_49_$__cuda_sm70_shflsync_idx_p) ;  /* 0x00000d2000007944 */ /* 0x01afea0003c00000 */
[----:B------:R-:W-:Y:S01]  /*20e00*/  MOV R5, R34 ;  /* 0x0000002200057202 */ /* 0x000fe20000000f00 */
[----:B------:R-:W-:Y:S05]  /*20e10*/  BRA `(.L_x_3064) ;  /* 0xffffa32000007947 */ /* 0x000fea000383ffff */
.L_x_2981:
[----:B------:R-:W-:Y:S01]  /*20e20*/  IMAD.MOV.U32 R33, RZ, RZ, R14 ;  /* 0x000000ffff217224 */ /* 0x000fe200078e000e */
[----:B--2---:R-:W-:Y:S01]  /*20e30*/  MOV R2, 0x2 ;  /* 0x0000000200027802 */ /* 0x004fe20000000f00 */
[----:B------:R-:W-:Y:S01]  /*20e40*/  IMAD.MOV.U32 R32, RZ, RZ, 0x181f ;  /* 0x0000181fff207424 */ /* 0x000fe200078e00ff */
[----:B------:R-:W-:Y:S02]  /*20e50*/  MOV R3, 0x20e70 ;  /* 0x00020e7000037802 */ /* 0x000fe40000000f00 */
[----:B-1-34-:R-:W-:Y:S05]  /*20e60*/  CALL.REL.NOINC `($__internal_49_$__cuda_sm70_shflsync_idx_p) ;  /* 0x00000cb000007944 */ /* 0x01afea0003c00000 */
[----:B------:R-:W-:Y:S01]  /*20e70*/  MOV R0, R34 ;  /* 0x0000002200007202 */ /* 0x000fe20000000f00 */
[----:B------:R-:W-:Y:S05]  /*20e80*/  BRA `(.L_x_3065) ;  /* 0xffffa2d000007947 */ /* 0x000fea000383ffff */
.L_x_2984:
[----:B------:R-:W-:Y:S01]  /*20e90*/  IMAD.MOV.U32 R33, RZ, RZ, R13 ;  /* 0x000000ffff217224 */ /* 0x000fe200078e000d */
[----:B---3--:R-:W-:Y:S01]  /*20ea0*/  MOV R2, 0x3 ;  /* 0x0000000300027802 */ /* 0x008fe20000000f00 */
        /* <DEDUP_REMOVED lines=11> */
.L_x_2986:
[----:B------:R-:W-:Y:S01]  /*20f60*/  IMAD.MOV.U32 R33, RZ, RZ, R5 ;  /* 0x000000ffff217224 */ /* 0x000fe200078e0005 */
[----:B------:R-:W-:Y:S01]  /*20f70*/  MOV R2, RZ ;  /* 0x000000ff00027202 */ /* 0x000fe20000000f00 */
[----:B------:R-:W-:Y:S01]  /*20f80*/  IMAD.MOV.U32 R32, RZ, RZ, 0x1c1f ;  /* 0x00001c1fff207424 */ /* 0x000fe200078e00ff */
[----:B------:R-:W-:Y:S02]  /*20f90*/  MOV R3, 0x20fb0 ;  /* 0x00020fb000037802 */ /* 0x000fe40000000f00 */
[----:B--2---:R-:W-:Y:S05]  /*20fa0*/  CALL.REL.NOINC `($__internal_49_$__cuda_sm70_shflsync_idx_p) ;  /* 0x00000b7000007944 */ /* 0x004fea0003c00000 */
[----:B------:R-:W-:Y:S01]  /*20fb0*/  MOV R4, R34 ;  /* 0x0000002200047202 */ /* 0x000fe20000000f00 */
[----:B------:R-:W-:Y:S05]  /*20fc0*/  BRA `(.L_x_3067) ;  /* 0xffffa60000007947 */ /* 0x000fea000383ffff */
.L_x_2987:
[----:B------:R-:W-:Y:S01]  /*20fd0*/  IMAD.MOV.U32 R33, RZ, RZ, R14 ;  /* 0x000000ffff217224 */ /* 0x000fe200078e000e */
[----:B------:R-:W-:Y:S01]  /*20fe0*/  MOV R2, RZ ;  /* 0x000000ff00027202 */ /* 0x000fe20000000f00 */
[----:B------:R-:W-:Y:S01]  /*20ff0*/  IMAD.MOV.U32 R32, RZ, RZ, 0x1c1f ;  /* 0x00001c1fff207424 */ /* 0x000fe200078e00ff */
[----:B------:R-:W-:Y:S02]  /*21000*/  MOV R3, 0x21020 ;  /* 0x0002102000037802 */ /* 0x000fe40000000f00 */
[----:B-123--:R-:W-:Y:S05]  /*21010*/  CALL.REL.NOINC `($__internal_49_$__cuda_sm70_shflsync_idx_p) ;  /* 0x00000b0000007944 */ /* 0x00efea0003c00000 */
[----:B------:R-:W-:Y:S01]  /*21020*/  MOV R0, R34 ;  /* 0x0000002200007202 */ /* 0x000fe20000000f00 */
[----:B------:R-:W-:Y:S05]  /*21030*/  BRA `(.L_x_3068) ;  /* 0xffffa5b000007947 */ /* 0x000fea000383ffff */
.L_x_2990:
        /* <DEDUP_REMOVED lines=13> */
.L_x_2994:
[----:B------:R-:W-:Y:S01]  /*21110*/  IMAD.MOV.U32 R33, RZ, RZ, R5 ;  /* 0x000000ffff217224 */ /* 0x000fe200078e0005 */
[----:B------:R-:W-:Y:S01]  /*21120*/  MOV R2, RZ ;  /* 0x000000ff00027202 */ /* 0x000fe20000000f00 */
[----:B------:R-:W-:Y:S01]  /*21130*/  IMAD.MOV.U32 R32, RZ, RZ, 0x181f ;  /* 0x0000181fff207424 */ /* 0x000fe200078e00ff */
[----:B------:R-:W-:Y:S02]  /*21140*/  MOV R3, 0x21160 ;  /* 0x0002116000037802 */ /* 0x000fe40000000f00 */
[----:B------:R-:W-:Y:S05]  /*21150*/  CALL.REL.NOINC `($__internal_49_$__cuda_sm70_shflsync_idx_p) ;  /* 0x000009c000007944 */ /* 0x000fea0003c00000 */
[----:B------:R-:W-:Y:S01]  /*21160*/  MOV R4, R34 ;  /* 0x0000002200047202 */ /* 0x000fe20000000f00 */
[----:B------:R-:W-:Y:S05]  /*21170*/  BRA `(.L_x_3070) ;  /* 0xffffc20000007947 */ /* 0x000fea000383ffff */
.L_x_2995:
[----:B------:R-:W-:Y:S01]  /*21180*/  IMAD.MOV.U32 R33, RZ, RZ, R14 ;  /* 0x000000ffff217224 */ /* 0x000fe200078e000e */
[----:B------:R-:W-:Y:S01]  /*21190*/  MOV R2, RZ ;  /* 0x000000ff00027202 */ /* 0x000fe20000000f00 */
[----:B------:R-:W-:Y:S01]  /*211a0*/  IMAD.MOV.U32 R32, RZ, RZ, 0x181f ;  /* 0x0000181fff207424 */ /* 0x000fe200078e00ff */
[----:B------:R-:W-:Y:S02]  /*211b0*/  MOV R3, 0x211d0 ;  /* 0x000211d000037802 */ /* 0x000fe40000000f00 */
[----:B-12---:R-:W-:Y:S05]  /*211c0*/  CALL.REL.NOINC `($__internal_49_$__cuda_sm70_shflsync_idx_p) ;  /* 0x0000095000007944 */ /* 0x006fea0003c00000 */
[----:B------:R-:W-:Y:S01]  /*211d0*/  MOV R0, R34 ;  /* 0x0000002200007202 */ /* 0x000fe20000000f00 */
[----:B------:R-:W-:Y:S05]  /*211e0*/  BRA `(.L_x_3071) ;  /* 0xffffc1b000007947 */ /* 0x000fea000383ffff */
.L_x_2998:
        /* <DEDUP_REMOVED lines=13> */
.L_x_3001:
[----:B------:R-:W-:Y:S01]  /*212c0*/  IMAD.MOV.U32 R33, RZ, RZ, R5 ;  /* 0x000000ffff217224 */ /* 0x000fe200078e0005 */
[----:B-1----:R-:W-:Y:S01]  /*212d0*/  MOV R2, 0x2 ;  /* 0x0000000200027802 */ /* 0x002fe20000000f00 */
[----:B------:R-:W-:Y:S01]  /*212e0*/  IMAD.MOV.U32 R32, RZ, RZ, 0x181f ;  /* 0x0000181fff207424 */ /* 0x000fe200078e00ff */
[----:B------:R-:W-:Y:S02]  /*212f0*/  MOV R3, 0x21310 ;  /* 0x0002131000037802 */ /* 0x000fe40000000f00 */
[----:B--234-:R-:W-:Y:S05]  /*21300*/  CALL.REL.NOINC `($__internal_49_$__cuda_sm70_shflsync_idx_p) ;  /* 0x0000081000007944 */ /* 0x01cfea0003c00000 */
[----:B------:R-:W-:Y:S01]  /*21310*/  MOV R4, R34 ;  /* 0x0000002200047202 */ /* 0x000fe20000000f00 */
[----:B------:R-:W-:Y:S05]  /*21320*/  BRA `(.L_x_3073) ;  /* 0xffffc2e000007947 */ /* 0x000fea000383ffff */
.L_x_3002:
[----:B------:R-:W-:Y:S01]  /*21330*/  IMAD.MOV.U32 R33, RZ, RZ, R14 ;  /* 0x000000ffff217224 */ /* 0x000fe200078e000e */
[----:B------:R-:W-:Y:S01]  /*21340*/  MOV R2, 0x2 ;  /* 0x0000000200027802 */ /* 0x000fe20000000f00 */
[----:B------:R-:W-:Y:S01]  /*21350*/  IMAD.MOV.U32 R32, RZ, RZ, 0x181f ;  /* 0x0000181fff207424 */ /* 0x000fe200078e00ff */
[----:B------:R-:W-:Y:S02]  /*21360*/  MOV R3, 0x21380 ;  /* 0x0002138000037802 */ /* 0x000fe40000000f00 */
[----:B-1234-:R-:W-:Y:S05]  /*21370*/  CALL.REL.NOINC `($__internal_49_$__cuda_sm70_shflsync_idx_p) ;  /* 0x000007a000007944 */ /* 0x01efea0003c00000 */
[----:B------:R-:W-:Y:S01]  /*21380*/  MOV R0, R34 ;  /* 0x0000002200007202 */ /* 0x000fe20000000f00 */
[----:B------:R-:W-:Y:S05]  /*21390*/  BRA `(.L_x_3074) ;  /* 0xffffc29000007947 */ /* 0x000fea000383ffff */
.L_x_3005:
[----:B------:R-:W-:Y:S01]  /*213a0*/  IMAD.MOV.U32 R33, RZ, RZ, R5 ;  /* 0x000000ffff217224 */ /* 0x000fe200078e0005 */
[----:B-1----:R-:W-:Y:S01]  /*213b0*/  MOV R2, 0x3 ;  /* 0x0000000300027802 */ /* 0x002fe20000000f00 */
[----:B------:R-:W-:Y:S01]  /*213c0*/  IMAD.MOV.U32 R32, RZ, RZ, 0x181f ;  /* 0x0000181fff207424 */ /* 0x000fe200078e00ff */
[----:B------:R-:W-:-:S02]  /*213d0*/  MOV R3, 0x213f0 ;  /* 0x000213f000037802 */ /* 0x000fc40000000f00 */
[----:B--234-:R-:W-:Y:S05]  /*213e0*/  CALL.REL.NOINC `($__internal_49_$__cuda_sm70_shflsync_idx_p) ;  /* 0x0000073000007944 */ /* 0x01cfea0003c00000 */
        /* <DEDUP_REMOVED lines=8> */
.L_x_3007:
[----:B------:R-:W-:Y:S01]  /*21470*/  IMAD.MOV.U32 R33, RZ, RZ, R35 ;  /* 0x000000ffff217224 */ /* 0x000fe200078e0023 */
[----:B------:R-:W-:Y:S01]  /*21480*/  MOV R2, RZ ;  /* 0x000000ff00027202 */ /* 0x000fe20000000f00 */
[----:B------:R-:W-:Y:S01]  /*21490*/  IMAD.MOV.U32 R32, RZ, RZ, 0x1f ;  /* 0x0000001fff207424 */ /* 0x000fe200078e00ff */
[----:B------:R-:W-:Y:S02]  /*214a0*/  MOV R3, 0x214c0 ;  /* 0x000214c000037802 */ /* 0x000fe40000000f00 */
[----:B-1----:R-:W-:Y:S05]  /*214b0*/  CALL.REL.NOINC `($__internal_49_$__cuda_sm70_shflsync_idx_p) ;  /* 0x0000066000007944 */ /* 0x002fea0003c00000 */
[----:B------:R-:W-:Y:S01]  /*214c0*/  MOV R9, R34 ;  /* 0x0000002200097202 */ /* 0x000fe20000000f00 */
[----:B------:R-:W-:Y:S05]  /*214d0*/  BRA `(.L_x_3076) ;  /* 0xffffc48000007947 */ /* 0x000fea000383ffff */
.L_x_3008:
[----:B------:R-:W-:Y:S01]  /*214e0*/  IMAD.MOV.U32 R33, RZ, RZ, R35 ;  /* 0x000000ffff217224 */ /* 0x000fe200078e0023 */
[----:B------:R-:W-:Y:S01]  /*214f0*/  MOV R2, 0x1 ;  /* 0x0000000100027802 */ /* 0x000fe20000000f00 */
[----:B------:R-:W-:Y:S01]  /*21500*/  IMAD.MOV.U32 R32, RZ, RZ, 0x1f ;  /* 0x0000001fff207424 */ /* 0x000fe200078e00ff */
[----:B------:R-:W-:Y:S02]  /*21510*/  MOV R3, 0x21530 ;  /* 0x0002153000037802 */ /* 0x000fe40000000f00 */
[----:B-123--:R-:W-:Y:S05]  /*21520*/  CALL.REL.NOINC `($__internal_49_$__cuda_sm70_shflsync_idx_p) ;  /* 0x000005f000007944 */ /* 0x00efea0003c00000 */
[----:B------:R-:W-:Y:S01]  /*21530*/  MOV R6, R34 ;  /* 0x0000002200067202 */ /* 0x000fe20000000f00 */
[----:B------:R-:W-:Y:S05]  /*21540*/  BRA `(.L_x_3077) ;  /* 0xffffc43000007947 */ /* 0x000fea000383ffff */
.L_x_3009:
[----:B------:R-:W-:Y:S02]  /*21550*/  MOV R3, 0x1 ;  /* 0x0000000100037802 */ /* 0x000fe40000000f00 */
[----:B------:R-:W-:-:S02]  /*21560*/  MOV R2, 0x21580 ;  /* 0x0002158000027802 */ /* 0x000fc40000000f00 */
[----:B-1234-:R-:W-:Y:S05]  /*21570*/  CALL.REL.NOINC `($__internal_50_$__cuda_sm70_shflsync_up_p) ;  /* 0x0000060000007944 */ /* 0x01efea0003c00000 */
[----:B------:R-:W-:Y:S05]  /*21580*/  BRA `(.L_x_3078) ;  /* 0xffffc52000007947 */ /* 0x000fea000383ffff */
.L_x_3010:
[----:B------:R-:W-:Y:S02]  /*21590*/  MOV R3, 0x2 ;  /* 0x0000000200037802 */ /* 0x000fe40000000f00 */
[----:B------:R-:W-:-:S02]  /*215a0*/  MOV R2, 0x215c0 ;  /* 0x000215c000027802 */ /* 0x000fc40000000f00 */
[----:B---34-:R-:W-:Y:S05]  /*215b0*/  CALL.REL.NOINC `($__internal_50_$__cuda_sm70_shflsync_up_p) ;  /* 0x000005c000007944 */ /* 0x018fea0003c00000 */
        /* <DEDUP_REMOVED lines=24> */
.L_x_3014:
[----:B------:R-:W-:Y:S02]  /*21740*/  MOV R3, 0x1 ;  /* 0x0000000100037802 */ /* 0x000fe40000000f00 */
[----:B------:R-:W-:Y:S02]  /*21750*/  MOV R2, 0x21770 ;  /* 0x0002177000027802 */ /* 0x000fe40000000f00 */
[----:B------:R-:W-:Y:S05]  /*21760*/  CALL.REL.NOINC `($__internal_50_$__cuda_sm70_shflsync_up_p) ;  /* 0x0000041000007944 */ /* 0x000fea0003c00000 */
[----:B------:R-:W-:Y:S01]  /*21770*/  MOV R2, R4 ;  /* 0x0000000400027202 */ /* 0x000fe20000000f00 */
[----:B------:R-:W-:Y:S05]  /*21780*/  BRA `(.L_x_3080) ;  /* 0xffffc59000007947 */ /* 0x000fea000383ffff */
.L_x_3015:
        /* <DEDUP_REMOVED lines=27> */
.L_x_3017:
[----:B------:R-:W-:Y:S02]  /*21940*/  SEL R0, RZ, 0x1, P0 ;  /* 0x00000001ff007807 */ /* 0x000fe40000000000 */
[----:B------:R-:W-:Y:S02]  /*21950*/  MOV R2, 0x21970 ;  /* 0x0002197000027802 */ /* 0x000fe40000000f00 */
[----:B-1----:R-:W-:Y:S05]  /*21960*/  CALL.REL.NOINC `($__internal_51_$__cuda_sm70_votesync_ballot) ;  /* 0x0000027000007944 */ /* 0x002fea0003c00000 */
[----:B------:R-:W-:Y:S01]  /*21970*/  MOV R6, R0 ;  /* 0x0000000000067202 */ /* 0x000fe20000000f00 */
[----:B------:R-:W-:Y:S05]  /*21980*/  BRA `(.L_x_3082) ;  /* 0xffffc52000007947 */ /* 0x000fea000383ffff */
.L_x_3018:
[----:B------:R-:W-:Y:S01]  /*21990*/  IMAD.MOV.U32 R33, RZ, RZ, R7 ;  /* 0x000000ffff217224 */ /* 0x000fe200078e0007 */
[----:B--2---:R-:W-:Y:S01]  /*219a0*/  MOV R2, R0 ;  /* 0x0000000000027202 */ /* 0x004fe20000000f00 */
[----:B------:R-:W-:Y:S01]  /*219b0*/  IMAD.MOV.U32 R32, RZ, RZ, 0x1f ;  /* 0x0000001fff207424 */ /* 0x000fe200078e00ff */
[----:B------:R-:W-:Y:S02]  /*219c0*/  MOV R3, 0x219e0 ;  /* 0x000219e000037802 */ /* 0x000fe40000000f00 */
[----:B-1----:R-:W-:Y:S05]  /*219d0*/  CALL.REL.NOINC `($__internal_49_$__cuda_sm70_shflsync_idx_p) ;  /* 0x0000014000007944 */ /* 0x002fea0003c00000 */
[----:B------:R-:W-:Y:S01]  /*219e0*/  IMAD.MOV.U32 R12, RZ, RZ, R34 ;  /* 0x000000ffff0c7224 */ /* 0x000fe200078e0022 */
[----:B------:R-:W-:Y:S01]  /*219f0*/  MOV R2, R0 ;  /* 0x0000000000027202 */ /* 0x000fe20000000f00 */
[----:B------:R-:W-:Y:S01]  /*21a00*/  IMAD.MOV.U32 R33, RZ, RZ, R8 ;  /* 0x000000ffff217224 */ /* 0x000fe200078e0008 */
[----:B------:R-:W-:-:S02]  /*21a10*/  MOV R32, 0x1f ;  /* 0x0000001f00207802 */ /* 0x000fc40000000f00 */
[----:B------:R-:W-:Y:S02]  /*21a20*/  MOV R3, 0x21a40 ;  /* 0x00021a4000037802 */ /* 0x000fe40000000f00 */
[----:B------:R-:W-:Y:S05]  /*21a30*/  CALL.REL.NOINC `($__internal_49_$__cuda_sm70_shflsync_idx_p) ;  /* 0x000000e000007944 */ /* 0x000fea0003c00000 */
[----:B------:R-:W-:Y:S01]  /*21a40*/  MOV R5, R34 ;  /* 0x0000002200057202 */ /* 0x000fe20000000f00 */
[----:B------:R-:W-:Y:S05]  /*21a50*/  BRA `(.L_x_3083) ;  /* 0xffffc4c000007947 */ /* 0x000fea000383ffff */
.L_x_3021:
[----:B------:R-:W-:Y:S01]  /*21a60*/  IMAD.MOV.U32 R33, RZ, RZ, R4 ;  /* 0x000000ffff217224 */ /* 0x000fe200078e0004 */
[----:B--2---:R-:W-:Y:S01]  /*21a70*/  MOV R2, R0 ;  /* 0x0000000000027202 */ /* 0x004fe20000000f00 */
[----:B------:R-:W-:Y:S01]  /*21a80*/  IMAD.MOV.U32 R32, RZ, RZ, 0x1f ;  /* 0x0000001fff207424 */ /* 0x000fe200078e00ff */
[----:B------:R-:W-:Y:S02]  /*21a90*/  MOV R3, 0x21ab0 ;  /* 0x00021ab000037802 */ /* 0x000fe40000000f00 */
[----:B-1--4-:R-:W-:Y:S05]  /*21aa0*/  CALL.REL.NOINC `($__internal_49_$__cuda_sm70_shflsync_idx_p) ;  /* 0x0000007000007944 */ /* 0x012fea0003c00000 */
[----:B------:R-:W-:Y:S01]  /*21ab0*/  MOV R14, R34 ;  /* 0x00000022000e7202 */ /* 0x000fe20000000f00 */
[----:B------:R-:W-:Y:S05]  /*21ac0*/  BRA `(.L_x_3020) ;  /* 0xffffc4b000007947 */ /* 0x000fea000383ffff */
        .weak           $__internal_48_$__cuda_sm70_shflsync_bfly_p
        .type           $__internal_48_$__cuda_sm70_shflsync_bfly_p,@function
        .size           $__internal_48_$__cuda_sm70_shflsync_bfly_p,($__internal_49_$__cuda_sm70_shflsync_idx_p - $__internal_48_$__cuda_sm70_shflsync_bfly_p)
$__internal_48_$__cuda_sm70_shflsync_bfly_p:
[----:B------:R-:W-:Y:S04]  /*21ad0*/  WARPSYNC R196 ;  /* 0x000000c400007348 */ /* 0x000fe80003800000 */
[----:B------:R1:W2:Y:S02]  /*21ae0*/  SHFL.BFLY PT, R152, R2, R152, R198 ;  /* 0x0c00009802987389 */ /* 0x0002a400000e00c6 */
[----:B-1----:R-:W-:-:S02]  /*21af0*/  MOV R2, R3 ;  /* 0x0000000300027202 */ /* 0x002fc40000000f00 */
[----:B------:R-:W-:-:S04]  /*21b00*/  MOV R3, 0x0 ;  /* 0x0000000000037802 */ /* 0x000fc80000000f00 */
[----:B--2---:R-:W-:Y:S05]  /*21b10*/  RET.REL.NODEC R2 `(_ZN7cutlass13device_kernelIN5flash19enable_sm80_to_sm89INS1_16FlashAttnFwdSm80INS1_25CollectiveMainloopFwdSm80ILi8ELi2ELb0EN4cute5tupleIJNS5_1CILi128EEENS7_ILi64EEENS7_ILi192EEEEEELi192ENS_6half_tEfNS_4arch4Sm80ELb1ELb0ELb0ELb1ELb1ELb1ELb1ELb1EEENS1_21CollectiveEpilogueFwdINS6_IJS8_SA_S9_EEENS6_IJNS7_ILi1EEESI_SI_EEESC_SE_Li256ELb1ELb1ELb1ELb0EEENS1_36VarlenDynamicPersistentTileSchedulerILi128ELi64ELi256ELi256ELb1ELb1ELb0ELb1ELb1ELb1EEEEEEEEEvNT_6ParamsE) ;  /* 0xfffde4e002007950 */ /* 0x004fea0003c3ffff */
        .weak           $__internal_49_$__cuda_sm70_shflsync_idx_p
        .type           $__internal_49_$__cuda_sm70_shflsync_idx_p,@function
        .size           $__internal_49_$__cuda_sm70_shflsync_idx_p,($__internal_50_$__cuda_sm70_shflsync_up_p - $__internal_49_$__cuda_sm70_shflsync_idx_p)
$__internal_49_$__cuda_sm70_shflsync_idx_p:
[----:B------:R-:W-:-:S04]  /*21b20*/  MOV R34, 0xffffffff ;  /* 0xffffffff00227802 */ /* 0x000fc80000000f00 */
[----:B------:R-:W-:Y:S04]  /*21b30*/  WARPSYNC R34 ;  /* 0x0000002200007348 */ /* 0x000fe80003800000 */
[----:B------:R1:W2:Y:S02]  /*21b40*/  SHFL.IDX PT, R34, R33, R2, R32 ;  /* 0x0000000221227389 */ /* 0x0002a400000e0020 */
[----:B-1----:R-:W-:Y:S02]  /*21b50*/  MOV R2, R3 ;  /* 0x0000000300027202 */ /* 0x002fe40000000f00 */
[----:B------:R-:W-:-:S04]  /*21b60*/  MOV R3, 0x0 ;  /* 0x0000000000037802 */ /* 0x000fc80000000f00 */
[----:B--2---:R-:W-:Y:S05]  /*21b70*/  RET.REL.NODEC R2 `(_ZN7cutlass13device_kernelIN5flash19enable_sm80_to_sm89INS1_16FlashAttnFwdSm80INS1_25CollectiveMainloopFwdSm80ILi8ELi2ELb0EN4cute5tupleIJNS5_1CILi128EEENS7_ILi64EEENS7_ILi192EEEEEELi192ENS_6half_tEfNS_4arch4Sm80ELb1ELb0ELb0ELb1ELb1ELb1ELb1ELb1EEENS1_21CollectiveEpilogueFwdINS6_IJS8_SA_S9_EEENS6_IJNS7_ILi1EEESI_SI_EEESC_SE_Li256ELb1ELb1ELb1ELb0EEENS1_36VarlenDynamicPersistentTileSchedulerILi128ELi64ELi256ELi256ELb1ELb1ELb0ELb1ELb1ELb1EEEEEEEEEvNT_6ParamsE) ;  /* 0xfffde48002007950 */ /* 0x004fea0003c3ffff */
        .weak           $__internal_50_$__cuda_sm70_shflsync_up_p
        .type           $__internal_50_$__cuda_sm70_shflsync_up_p,@function
        .size           $__internal_50_$__cuda_sm70_shflsync_up_p,($__internal_51_$__cuda_sm70_votesync_ballot - $__internal_50_$__cuda_sm70_shflsync_up_p)
$__internal_50_$__cuda_sm70_shflsync_up_p:
[----:B------:R-:W-:Y:S02]  /*21b80*/  MOV R4, RZ ;  /* 0x000000ff00047202 */ /* 0x000fe40000000f00 */
[----:B------:R-:W-:-:S04]  /*21b90*/  MOV R12, 0xffffffff ;  /* 0xffffffff000c7802 */ /* 0x000fc80000000f00 */
[----:B------:R-:W-:Y:S04]  /*21ba0*/  WARPSYNC R12 ;  /* 0x0000000c00007348 */ /* 0x000fe80003800000 */
[----:B------:R1:W2:Y:S02]  /*21bb0*/  SHFL.UP PT, R4, R0, R3, R4 ;  /* 0x0400000300047389 */ /* 0x0002a400000e0004 */
[----:B-1----:R-:W-:-:S04]  /*21bc0*/  MOV R3, 0x0 ;  /* 0x0000000000037802 */ /* 0x002fc80000000f00 */
[----:B--2---:R-:W-:Y:S05]  /*21bd0*/  RET.REL.NODEC R2 `(_ZN7cutlass13device_kernelIN5flash19enable_sm80_to_sm89INS1_16FlashAttnFwdSm80INS1_25CollectiveMainloopFwdSm80ILi8ELi2ELb0EN4cute5tupleIJNS5_1CILi128EEENS7_ILi64EEENS7_ILi192EEEEEELi192ENS_6half_tEfNS_4arch4Sm80ELb1ELb0ELb0ELb1ELb1ELb1ELb1ELb1EEENS1_21CollectiveEpilogueFwdINS6_IJS8_SA_S9_EEENS6_IJNS7_ILi1EEESI_SI_EEESC_SE_Li256ELb1ELb1ELb1ELb0EEENS1_36VarlenDynamicPersistentTileSchedulerILi128ELi64ELi256ELi256ELb1ELb1ELb0ELb1ELb1ELb1EEEEEEEEEvNT_6ParamsE) ;  /* 0xfffde42002007950 */ /* 0x004fea0003c3ffff */
        .weak           $__internal_51_$__cuda_sm70_votesync_ballot
        .type           $__internal_51_$__cuda_sm70_votesync_ballot,@function
        .size           $__internal_51_$__cuda_sm70_votesync_ballot,(.L_x_3150 - $__internal_51_$__cuda_sm70_votesync_ballot)
$__internal_51_$__cuda_sm70_votesync_ballot:
[----:B------:R-:W-:Y:S01]  /*21be0*/  ISETP.NE.U32.AND P0, PT, R0, 0x1, PT ;  /* 0x000000010000780c */ /* 0x000fe20003f05070 */
[----:B------:R-:W-:-:S04]  /*21bf0*/  IMAD.MOV.U32 R3, RZ, RZ, -0x1 ;  /* 0xffffffffff037424 */ /* 0x000fc800078e00ff */
[----:B------:R-:W-:Y:S08]  /*21c00*/  WARPSYNC R3 ;  /* 0x0000000300007348 */ /* 0x000ff00003800000 */
[----:B------:R-:W-:-:S04]  /*21c10*/  VOTE.ANY R0, PT, !P0 ;  /* 0x0000000000007806 */ /* 0x000fc800040e0100 */
[----:B------:R-:W-:Y:S01]  /*21c20*/  LOP3.LUT R0, R0, R3, RZ, 0xc0, !PT ;  /* 0x0000000300007212 */ /* 0x000fe200078ec0ff */
[----:B------:R-:W-:-:S04]  /*21c30*/  IMAD.MOV.U32 R3, RZ, RZ, 0x0 ;  /* 0x00000000ff037424 */ /* 0x000fc800078e00ff */
[----:B------:R-:W-:Y:S05]  /*21c40*/  RET.REL.NODEC R2 `(_ZN7cutlass13device_kernelIN5flash19enable_sm80_to_sm89INS1_16FlashAttnFwdSm80INS1_25CollectiveMainloopFwdSm80ILi8ELi2ELb0EN4cute5tupleIJNS5_1CILi128EEENS7_ILi64EEENS7_ILi192EEEEEELi192ENS_6half_tEfNS_4arch4Sm80ELb1ELb0ELb0ELb1ELb1ELb1ELb1ELb1EEENS1_21CollectiveEpilogueFwdINS6_IJS8_SA_S9_EEENS6_IJNS7_ILi1EEESI_SI_EEESC_SE_Li256ELb1ELb1ELb1ELb0EEENS1_36VarlenDynamicPersistentTileSchedulerILi128ELi64ELi256ELi256ELb1ELb1ELb0ELb1ELb1ELb1EEEEEEEEEvNT_6ParamsE) ;  /* 0xfffde3b002007950 */ /* 0x000fea0003c3ffff */
.L_x_3084:
        /* <DEDUP_REMOVED lines=11> */
.L_x_3150:


//--------------------- .nv.shared._ZN7cutlass13device_kernelIN5flash19enable_sm80_to_sm89INS1_16FlashAttnFwdSm80INS1_25CollectiveMainloopFwdSm80ILi8ELi1ELb0EN4cute5tupleIJNS5_1CILi128EEENS7_ILi64EEENS7_ILi192EEEEEELi192ENS_6half_tEfNS_4arch4Sm80ELb0ELb0ELb0ELb0ELb1ELb0ELb1ELb1EEENS1_21CollectiveEpilogueFwdINS6_IJS8_SA_S9_EEENS6_IJNS7_ILi1EEESI_SI_EEESC_SE_Li256ELb0ELb1ELb1ELb0EEENS1_19SingleTileSchedulerILb0ELb1ELb1ELi128EEEEEEEEEvNT_6ParamsE --------------------------
	.section	.nv.shared._ZN7cutlass13device_kernelIN5flash19enable_sm80_to_sm89INS1_16FlashAttnFwdSm80INS1_25CollectiveMainloopFwdSm80ILi8ELi1ELb0EN4cute5tupleIJNS5_1CILi128EEENS7_ILi64EEENS7_ILi192EEEEEELi192ENS_6half_tEfNS_4arch4Sm80ELb0ELb0ELb0ELb0ELb1ELb0ELb1ELb1EEENS1_21CollectiveEpilogueFwdINS6_IJS8_SA_S9_EEENS6_IJNS7_ILi1EEESI_SI_EEESC_SE_Li256ELb0ELb1ELb1ELb0EEENS1_19SingleTileSchedulerILb0ELb1ELb1ELi128EEEEEEEEEvNT_6ParamsE,"aw",@nobits
	.sectionflags	@""
	.align	16


//--------------------- .nv.global                --------------------------
	.section	.nv.global,"aw",@nobits
.nv.global:
	.type		_ZN78_INTERNAL_f5b7be85_42_flash_fwd_hdim192_fp16_paged_split_sm80_cu_ef95aea4_43274cute1_E,@object
	.size		_ZN78_INTERNAL_f5b7be85_42_flash_fwd_hdim192_fp16_paged_split_sm80_cu_ef95aea4_43274cute1_E,(_ZN78_INTERNAL_f5b7be85_42_flash_fwd_hdim192_fp16_paged_split_sm80_cu_ef95aea4_43274cuda3std3__45__cpo6cbeginE - _ZN78_INTERNAL_f5b7be85_42_flash_fwd_hdim192_fp16_paged_split_sm80_cu_ef95aea4_43274cute1_E)
_ZN78_INTERNAL_f5b7be85_42_flash_fwd_hdim192_fp16_paged_split_sm80_cu_ef95aea4_43274cute1_E:
	.zero		1
	.type		_ZN78_INTERNAL_f5b7be85_42_flash_fwd_hdim192_fp16_paged_split_sm80_cu_ef95aea4_43274cuda3std3__45__cpo6cbeginE,@object
	.size		_ZN78_INTERNAL_f5b7be85_42_flash_fwd_hdim192_fp16_paged_split_sm80_cu_ef95aea4_43274cuda3std3__45__cpo6cbeginE,(_ZN78_INTERNAL_f5b7be85_42_flash_fwd_hdim192_fp16_paged_split_sm80_cu_ef95aea4_43274cuda3std3__48in_placeE - _ZN78_INTERNAL_f5b7be85_42_flash_fwd_hdim192_fp16_paged_split_sm80_cu_ef95aea4_43274cuda3std3__45__cpo6cbeginE)
_ZN78_INTERNAL_f5b7be85_42_flash_fwd_hdim192_fp16_paged_split_sm80_cu_ef95aea4_43274cuda3std3__45__cpo6cbeginE:
	.zero		1
	.type		_ZN78_INTERNAL_f5b7be85_42_flash_fwd_hdim192_fp16_paged_split_sm80_cu_ef95aea4_43274cuda3std3__48in_placeE,@object
	.size		_ZN78_INTERNAL_f5b7be85_42_flash_fwd_hdim192_fp16_paged_split_sm80_cu_ef95aea4_43274cuda3std3__48in_placeE,(_ZN78_INTERNAL_f5b7be85_42_flash_fwd_hdim192_fp16_paged_split_sm80_cu_ef95aea4_43274cuda3std6ranges3__45__cpo9iter_moveE - _ZN78_INTERNAL_f5b7be85_42_flash_fwd_hdim192_fp16_paged_split_sm80_cu_ef95aea4_43274cuda3std3__48in_placeE)
_ZN78_INTERNAL_f5b7be85_42_flash_fwd_hdim192_fp16_paged_split_sm80_cu_ef95aea4_43274cuda3std3__48in_placeE:
	.zero		1
	.type		_ZN78_INTERNAL_f5b7be85_42_flash_fwd_hdim192_fp16_paged_split_sm80_cu_ef95aea4_43274cuda3std6ranges3__45__cpo9iter_moveE,@object
	.size		_ZN78_INTERNAL_f5b7be85_42_flash_fwd_hdim192_fp16_paged_split_sm80_cu_ef95aea4_43274cuda3std6ranges3__45__cpo9iter_moveE,(_ZN78_INTERNAL_f5b7be85_42_flash_fwd_hdim192_fp16_paged_split_sm80_cu_ef95aea4_43274cuda3std3__45__cpo5beginE - _ZN78_INTERNAL_f5b7be85_42_flash_fwd_hdim192_fp16_paged_split_sm80_cu_ef95aea4_43274cuda3std6ranges3__45__cpo9iter_moveE)
_ZN78_INTERNAL_f5b7be85_42_flash_fwd_hdim192_fp16_paged_split_sm80_cu_ef95aea4_43274cuda3std6ranges3__45__cpo9iter_moveE:
	.zero		1
	.type		_ZN78_INTERNAL_f5b7be85_42_flash_fwd_hdim192_fp16_paged_split_sm80_cu_ef95aea4_43274cuda3std3__45__cpo5beginE,@object
	.size		_ZN78_INTERNAL_f5b7be85_42_flash_fwd_hdim192_fp16_paged_split_sm80_cu_ef95aea4_43274cuda3std3__45__cpo5beginE,(_ZN78_INTERNAL_f5b7be85_42_flash_fwd_hdim192_fp16_paged_split_sm80_cu_ef95aea4_43274cuda3std3__480_GLOBAL__N__f5b7be85_42_flash_fwd_hdim192_fp16_paged_split_sm80_cu_ef95aea4_43276ignoreE - _ZN78_INTERNAL_f5b7be85_42_flash_fwd_hdim192_fp16_paged_split_sm80_cu_ef95aea4_43274cuda3std3__45__cpo5beginE)
_ZN78_INTERNAL_f5b7be85_42_flash_fwd_hdim192_fp16_paged_split_sm80_cu_ef95aea4_43274cuda3std3__45__cpo5beginE:
	.zero		1
	.type		_ZN78_INTERNAL_f5b7be85_42_flash_fwd_hdim192_fp16_paged_split_sm80_cu_ef95aea4_43274cuda3std3__480_GLOBAL__N__f5b7be85_42_flash_fwd_hdim192_fp16_paged_split_sm80_cu_ef95aea4_43276ignoreE,@object
	.size		_ZN78_INTERNAL_f5b7be85_42_flash_fwd_hdim192_fp16_paged_split_sm80_cu_ef95aea4_43274cuda3std3__480_GLOBAL__N__f5b7be85_42_flash_fwd_hdim192_fp16_paged_split_sm80_cu_ef95aea4_43276ignoreE,(_ZN78_INTERNAL_f5b7be85_42_flash_fwd_hdim192_fp16_paged_split_sm80_cu_ef95aea4_43274cute7productE - _ZN78_INTERNAL_f5b7be85_42_flash_fwd_hdim192_fp16_paged_split_sm80_cu_ef95aea4_43274cuda3std3__480_GLOBAL__N__f5b7be85_42_flash_fwd_hdim192_fp16_paged_split_sm80_cu_ef95aea4_43276ignoreE)
_ZN78_INTERNAL_f5b7be85_42_flash_fwd_hdim192_fp16_paged_split_sm80_cu_ef95aea4_43274cuda3std3__480_GLOBAL__N__f5b7be85_42_flash_fwd_hdim192_fp16_paged_split_sm80_cu_ef95aea4_43276ignoreE:
	.zero		1
	.type		_ZN78_INTERNAL_f5b7be85_42_flash_fwd_hdim192_fp16_paged_split_sm80_cu_ef95aea4_43274cute7productE,@object
	.size		_ZN78_INTERNAL_f5b7be85_42_flash_fwd_hdim192_fp16_paged_split_sm80_cu_ef95aea4_43274cute7productE,(_ZN78_INTERNAL_f5b7be85_42_flash_fwd_hdim192_fp16_paged_split_sm80_cu_ef95aea4_43274cuda3std3__45__cpo3endE - _ZN78_INTERNAL_f5b7be85_42_flash_fwd_hdim192_fp16_paged_split_sm80_cu_ef95aea4_43274cute7productE)
_ZN78_INTERNAL_f5b7be85_42_flash_fwd_hdim192_fp16_paged_split_sm80_cu_ef95aea4_43274cute7productE:
	.zero		1
	.type		_ZN78_INTERNAL_f5b7be85_42_flash_fwd_hdim192_fp16_paged_split_sm80_cu_ef95aea4_43274cuda3std3__45__cpo3endE,@object
	.size		_ZN78_INTERNAL_f5b7be85_42_flash_fwd_hdim192_fp16_paged_split_sm80_cu_ef95aea4_43274cuda3std3__45__cpo3endE,(_ZN78_INTERNAL_f5b7be85_42_flash_fwd_hdim192_fp16_paged_split_sm80_cu_ef95aea4_43274cuda3std3__419piecewise_constructE - _ZN78_INTERNAL_f5b7be85_42_flash_fwd_hdim192_fp16_paged_split_sm80_cu_ef95aea4_43274cuda3std3__45__cpo3endE)
_ZN78_INTERNAL_f5b7be85_42_flash_fwd_hdim192_fp16_paged_split_sm80_cu_ef95aea4_43274cuda3std3__45__cpo3endE:
	.zero		1
	.type		_ZN78_INTERNAL_f5b7be85_42_flash_fwd_hdim192_fp16_paged_split_sm80_cu_ef95aea4_43274cuda3std3__419piecewise_constructE,@object
	.size		_ZN78_INTERNAL_f5b7be85_42_flash_fwd_hdim192_fp16_paged_split_sm80_cu_ef95aea4_43274cuda3std3__419piecewise_constructE,(_ZN78_INTERNAL_f5b7be85_42_flash_fwd_hdim192_fp16_paged_split_sm80_cu_ef95aea4_43274cuda3std3__45__cpo4cendE - _ZN78_INTERNAL_f5b7be85_42_flash_fwd_hdim192_fp16_paged_split_sm80_cu_ef95aea4_43274cuda3std3__419piecewise_constructE)
_ZN78_INTERNAL_f5b7be85_42_flash_fwd_hdim192_fp16_paged_split_sm80_cu_ef95aea4_43274cuda3std3__419piecewise_constructE:
	.zero		1
	.type		_ZN78_INTERNAL_f5b7be85_42_flash_fwd_hdim192_fp16_paged_split_sm80_cu_ef95aea4_43274cuda3std3__45__cpo4cendE,@object
	.size		_ZN78_INTERNAL_f5b7be85_42_flash_fwd_hdim192_fp16_paged_split_sm80_cu_ef95aea4_43274cuda3std3__45__cpo4cendE,(_ZN78_INTERNAL_f5b7be85_42_flash_fwd_hdim192_fp16_paged_split_sm80_cu_ef95aea4_43274cuda3std6ranges3__45__cpo4swapE - _ZN78_INTERNAL_f5b7be85_42_flash_fwd_hdim192_fp16_paged_split_sm80_cu_ef95aea4_43274cuda3std3__45__cpo4cendE)
_ZN78_INTERNAL_f5b7be85_42_flash_fwd_hdim192_fp16_paged_split_sm80_cu_ef95aea4_43274cuda3std3__45__cpo4cendE:
	.zero		1
	.type		_ZN78_INTERNAL_f5b7be85_42_flash_fwd_hdim192_fp16_paged_split_sm80_cu_ef95aea4_43274cuda3std6ranges3__45__cpo4swapE,@object
	.size		_ZN78_INTERNAL_f5b7be85_42_flash_fwd_hdim192_fp16_paged_split_sm80_cu_ef95aea4_43274cuda3std6ranges3__45__cpo4swapE,(.L_7 - _ZN78_INTERNAL_f5b7be85_42_flash_fwd_hdim192_fp16_paged_split_sm80_cu_ef95aea4_43274cuda3std6ranges3__45__cpo4swapE)
_ZN78_INTERNAL_f5b7be85_42_flash_fwd_hdim192_fp16_paged_split_sm80_cu_ef95aea4_43274cuda3std6ranges3__45__cpo4swapE:
	.zero		1
.L_7:


//--------------------- .nv.shared._ZN7cutlass13device_kernelIN5flash19enable_sm80_to_sm89INS1_16FlashAttnFwdSm80INS1_25CollectiveMainloopFwdSm80ILi8ELi1ELb0EN4cute5tupleIJNS5_1CILi128EEENS7_ILi64EEENS7_ILi192EEEEEELi192ENS_6half_tEfNS_4arch4Sm80ELb0ELb0ELb0ELb1ELb1ELb0ELb1ELb1EEENS1_21CollectiveEpilogueFwdINS6_IJS8_SA_S9_EEENS6_IJNS7_ILi1EEESI_SI_EEESC_SE_Li256ELb1ELb1ELb1ELb0EEENS1_36VarlenDynamicPersistentTileSchedulerILi128ELi64ELi256ELi256ELb1ELb1ELb0ELb0ELb1ELb1EEEEEEEEEvNT_6ParamsE --------------------------
	.section	.nv.shared._ZN7cutlass13device_kernelIN5flash19enable_sm80_to_sm89INS1_16FlashAttnFwdSm80INS1_25CollectiveMainloopFwdSm80ILi8ELi1ELb0EN4cute5tupleIJNS5_1CILi128EEENS7_ILi64EEENS7_ILi192EEEEEELi192ENS_6half_tEfNS_4arch4Sm80ELb0ELb0ELb0ELb1ELb1ELb0ELb1ELb1EEENS1_21CollectiveEpilogueFwdINS6_IJS8_SA_S9_EEENS6_IJNS7_ILi1EEESI_SI_EEESC_SE_Li256ELb1ELb1ELb1ELb0EEENS1_36VarlenDynamicPersistentTileSchedulerILi128ELi64ELi256ELi256ELb1ELb1ELb0ELb0ELb1ELb1EEEEEEEEEvNT_6ParamsE,"aw",@nobits
	.sectionflags	@""
	.align	16


//--------------------- .nv.shared._ZN7cutlass13device_kernelIN5flash19enable_sm80_to_sm89INS1_16FlashAttnFwdSm80INS1_25CollectiveMainloopFwdSm80ILi8ELi1ELb0EN4cute5tupleIJNS5_1CILi128EEENS7_ILi64EEENS7_ILi192EEEEEELi192ENS_6half_tEfNS_4arch4Sm80ELb0ELb0ELb0ELb1ELb1ELb1ELb1ELb1EEENS1_21CollectiveEpilogueFwdINS6_IJS8_SA_S9_EEENS6_IJNS7_ILi1EEESI_SI_EEESC_SE_Li256ELb1ELb1ELb1ELb0EEENS1_36VarlenDynamicPersistentTileSchedulerILi128ELi64ELi256ELi256ELb1ELb1ELb0ELb0ELb1ELb1EEEEEEEEEvNT_6ParamsE --------------------------
	.section	.nv.shared._ZN7cutlass13device_kernelIN5flash19enable_sm80_to_sm89INS1_16FlashAttnFwdSm80INS1_25CollectiveMainloopFwdSm80ILi8ELi1ELb0EN4cute5tupleIJNS5_1CILi128EEENS7_ILi64EEENS7_ILi192EEEEEELi192ENS_6half_tEfNS_4arch4Sm80ELb0ELb0ELb0ELb1ELb1ELb1ELb1ELb1EEENS1_21CollectiveEpilogueFwdINS6_IJS8_SA_S9_EEENS6_IJNS7_ILi1EEESI_SI_EEESC_SE_Li256ELb1ELb1ELb1ELb0EEENS1_36VarlenDynamicPersistentTileSchedulerILi128ELi64ELi256ELi256ELb1ELb1ELb0ELb0ELb1ELb1EEEEEEEEEvNT_6ParamsE,"aw",@nobits
	.sectionflags	@""
	.align	16


//--------------------- .nv.shared._ZN7cutlass13device_kernelIN5flash19enable_sm80_to_sm89INS1_16FlashAttnFwdSm80INS1_25CollectiveMainloopFwdSm80ILi8ELi1ELb0EN4cute5tupleIJNS5_1CILi128EEENS7_ILi64EEENS7_ILi192EEEEEELi192ENS_6half_tEfNS_4arch4Sm80ELb0ELb1ELb0ELb0ELb1ELb0ELb1ELb1EEENS1_21CollectiveEpilogueFwdINS6_IJS8_SA_S9_EEENS6_IJNS7_ILi1EEESI_SI_EEESC_SE_Li256ELb0ELb1ELb1ELb0EEENS1_19SingleTileSchedulerILb0ELb1ELb1ELi128EEEEEEEEEvNT_6ParamsE --------------------------
	.section	.nv.shared._ZN7cutlass13device_kernelIN5flash19enable_sm80_to_sm89INS1_16FlashAttnFwdSm80INS1_25CollectiveMainloopFwdSm80ILi8ELi1ELb0EN4cute5tupleIJNS5_1CILi128EEENS7_ILi64EEENS7_ILi192EEEEEELi192ENS_6half_tEfNS_4arch4Sm80ELb0ELb1ELb0ELb0ELb1ELb0ELb1ELb1EEENS1_21CollectiveEpilogueFwdINS6_IJS8_SA_S9_EEENS6_IJNS7_ILi1EEESI_SI_EEESC_SE_Li256ELb0ELb1ELb1ELb0EEENS1_19SingleTileSchedulerILb0ELb1ELb1ELi128EEEEEEEEEvNT_6ParamsE,"aw",@nobits
	.sectionflags	@""
	.align	16


//--------------------- .nv.shared._ZN7cutlass13device_kernelIN5flash19enable_sm80_to_sm89INS1_16FlashAttnFwdSm80INS1_25CollectiveMainloopFwdSm80ILi8ELi1ELb0EN4cute5tupleIJNS5_1CILi128EEENS7_ILi64EEENS7_ILi192EEEEEELi192ENS_6half_tEfNS_4arch4Sm80ELb0ELb1ELb0ELb1ELb1ELb0ELb1ELb1EEENS1_21CollectiveEpilogueFwdINS6_IJS8_SA_S9_EEENS6_IJNS7_ILi1EEESI_SI_EEESC_SE_Li256ELb1ELb1ELb1ELb0EEENS1_36VarlenDynamicPersistentTileSchedulerILi128ELi64ELi256ELi256ELb1ELb1ELb0ELb1ELb0ELb1EEEEEEEEEvNT_6ParamsE --------------------------
	.section	.nv.shared._ZN7cutlass13device_kernelIN5flash19enable_sm80_to_sm89INS1_16FlashAttnFwdSm80INS1_25CollectiveMainloopFwdSm80ILi8ELi1ELb0EN4cute5tupleIJNS5_1CILi128EEENS7_ILi64EEENS7_ILi192EEEEEELi192ENS_6half_tEfNS_4arch4Sm80ELb0ELb1ELb0ELb1ELb1ELb0ELb1ELb1EEENS1_21CollectiveEpilogueFwdINS6_IJS8_SA_S9_EEENS6_IJNS7_ILi1EEESI_SI_EEESC_SE_Li256ELb1ELb1ELb1ELb0EEENS1_36VarlenDynamicPersistentTileSchedulerILi128ELi64ELi256ELi256ELb1ELb1ELb0ELb1ELb0ELb1EEEEEEEEEvNT_6ParamsE,"aw",@nobits
	.sectionflags	@""
	.align	16


//--------------------- .nv.shared._ZN7cutlass13device_kernelIN5flash19enable_sm80_to_sm89INS1_16FlashAttnFwdSm80INS1_25CollectiveMainloopFwdSm80ILi8ELi1ELb0EN4cute5tupleIJNS5_1CILi128EEENS7_ILi64EEENS7_ILi192EEEEEELi192ENS_6half_tEfNS_4arch4Sm80ELb0ELb1ELb0ELb1ELb1ELb1ELb1ELb1EEENS1_21CollectiveEpilogueFwdINS6_IJS8_SA_S9_EEENS6_IJNS7_ILi1EEESI_SI_EEESC_SE_Li256ELb1ELb1ELb1ELb0EEENS1_36VarlenDynamicPersistentTileSchedulerILi128ELi64ELi256ELi256ELb1ELb1ELb0ELb1ELb0ELb1EEEEEEEEEvNT_6ParamsE --------------------------
	.section	.nv.shared._ZN7cutlass13device_kernelIN5flash19enable_sm80_to_sm89INS1_16FlashAttnFwdSm80INS1_25CollectiveMainloopFwdSm80ILi8ELi1ELb0EN4cute5tupleIJNS5_1CILi128EEENS7_ILi64EEENS7_ILi192EEEEEELi192ENS_6half_tEfNS_4arch4Sm80ELb0ELb1ELb0ELb1ELb1ELb1ELb1ELb1EEENS1_21CollectiveEpilogueFwdINS6_IJS8_SA_S9_EEENS6_IJNS7_ILi1EEESI_SI_EEESC_SE_Li256ELb1ELb1ELb1ELb0EEENS1_36VarlenDynamicPersistentTileSchedulerILi128ELi64ELi256ELi256ELb1ELb1ELb0ELb1ELb0ELb1EEEEEEEEEvNT_6ParamsE,"aw",@nobits
	.sectionflags	@""
	.align	16


//--------------------- .nv.shared._ZN7cutlass13device_kernelIN5flash19enable_sm80_to_sm89INS1_16FlashAttnFwdSm80INS1_25CollectiveMainloopFwdSm80ILi8ELi1ELb0EN4cute5tupleIJNS5_1CILi128EEENS7_ILi64EEENS7_ILi192EEEEEELi192ENS_6half_tEfNS_4arch4Sm80ELb1ELb0ELb0ELb0ELb1ELb0ELb1ELb1EEENS1_21CollectiveEpilogueFwdINS6_IJS8_SA_S9_EEENS6_IJNS7_ILi1EEESI_SI_EEESC_SE_Li256ELb0ELb1ELb1ELb0EEENS1_30DynamicPersistentTileSchedulerILi256ELi256ELb1ELb1ELb0EEEEEEEEEvNT_6ParamsE --------------------------
	.section	.nv.shared._ZN7cutlass13device_kernelIN5flash19enable_sm80_to_sm89INS1_16FlashAttnFwdSm80INS1_25CollectiveMainloopFwdSm80ILi8ELi1ELb0EN4cute5tupleIJNS5_1CILi128EEENS7_ILi64EEENS7_ILi192EEEEEELi192ENS_6half_tEfNS_4arch4Sm80ELb1ELb0ELb0ELb0ELb1ELb0ELb1ELb1EEENS1_21CollectiveEpilogueFwdINS6_IJS8_SA_S9_EEENS6_IJNS7_ILi1EEESI_SI_EEESC_SE_Li256ELb0ELb1ELb1ELb0EEENS1_30DynamicPersistentTileSchedulerILi256ELi256ELb1ELb1ELb0EEEEEEEEEvNT_6ParamsE,"aw",@nobits
	.sectionflags	@""
	.align	16


//--------------------- .nv.shared._ZN7cutlass13device_kernelIN5flash19enable_sm80_to_sm89INS1_16FlashAttnFwdSm80INS1_25CollectiveMainloopFwdSm80ILi8ELi1ELb0EN4cute5tupleIJNS5_1CILi128EEENS7_ILi64EEENS7_ILi192EEEEEELi192ENS_6half_tEfNS_4arch4Sm80ELb1ELb0ELb0ELb1ELb1ELb0ELb1ELb1EEENS1_21CollectiveEpilogueFwdINS6_IJS8_SA_S9_EEENS6_IJNS7_ILi1EEESI_SI_EEESC_SE_Li256ELb1ELb1ELb1ELb0EEENS1_36VarlenDynamicPersistentTileSchedulerILi128ELi64ELi256ELi256ELb1ELb1ELb0ELb1ELb1ELb1EEEEEEEEEvNT_6ParamsE --------------------------
	.section	.nv.shared._ZN7cutlass13device_kernelIN5flash19enable_sm80_to_sm89INS1_16FlashAttnFwdSm80INS1_25CollectiveMainloopFwdSm80ILi8ELi1ELb0EN4cute5tupleIJNS5_1CILi128EEENS7_ILi64EEENS7_ILi192EEEEEELi192ENS_6half_tEfNS_4arch4Sm80ELb1ELb0ELb0ELb1ELb1ELb0ELb1ELb1EEENS1_21CollectiveEpilogueFwdINS6_IJS8_SA_S9_EEENS6_IJNS7_ILi1EEESI_SI_EEESC_SE_Li256ELb1ELb1ELb1ELb0EEENS1_36VarlenDynamicPersistentTileSchedulerILi128ELi64ELi256ELi256ELb1ELb1ELb0ELb1ELb1ELb1EEEEEEEEEvNT_6ParamsE,"aw",@nobits
	.sectionflags	@""
	.align	16


//--------------------- .nv.shared._ZN7cutlass13device_kernelIN5flash19enable_sm80_to_sm89INS1_16FlashAttnFwdSm80INS1_25CollectiveMainloopFwdSm80ILi8ELi1ELb0EN4cute5tupleIJNS5_1CILi128EEENS7_ILi64EEENS7_ILi192EEEEEELi192ENS_6half_tEfNS_4arch4Sm80ELb1ELb0ELb0ELb1ELb1ELb1ELb1ELb1EEENS1_21CollectiveEpilogueFwdINS6_IJS8_SA_S9_EEENS6_IJNS7_ILi1EEESI_SI_EEESC_SE_Li256ELb1ELb1ELb1ELb0EEENS1_36VarlenDynamicPersistentTileSchedulerILi128ELi64ELi256ELi256ELb1ELb1ELb0ELb1ELb1ELb1EEEEEEEEEvNT_6ParamsE --------------------------
	.section	.nv.shared._ZN7cutlass13device_kernelIN5flash19enable_sm80_to_sm89INS1_16FlashAttnFwdSm80INS1_25CollectiveMainloopFwdSm80ILi8ELi1ELb0EN4cute5tupleIJNS5_1CILi128EEENS7_ILi64EEENS7_ILi192EEEEEELi192ENS_6half_tEfNS_4arch4Sm80ELb1ELb0ELb0ELb1ELb1ELb1ELb1ELb1EEENS1_21CollectiveEpilogueFwdINS6_IJS8_SA_S9_EEENS6_IJNS7_ILi1EEESI_SI_EEESC_SE_Li256ELb1ELb1ELb1ELb0EEENS1_36VarlenDynamicPersistentTileSchedulerILi128ELi64ELi256ELi256ELb1ELb1ELb0ELb1ELb1ELb1EEEEEEEEEvNT_6ParamsE,"aw",@nobits
	.sectionflags	@""
	.align	16


//--------------------- .nv.shared._ZN7cutlass13device_kernelIN5flash19enable_sm80_to_sm89INS1_16FlashAttnFwdSm80INS1_25CollectiveMainloopFwdSm80ILi8ELi2ELb0EN4cute5tupleIJNS5_1CILi128EEENS7_ILi64EEENS7_ILi192EEEEEELi192ENS_6half_tEfNS_4arch4Sm80ELb0ELb0ELb0ELb0ELb1ELb0ELb1ELb1EEENS1_21CollectiveEpilogueFwdINS6_IJS8_SA_S9_EEENS6_IJNS7_ILi1EEESI_SI_EEESC_SE_Li256ELb0ELb1ELb1ELb0EEENS1_19SingleTileSchedulerILb0ELb1ELb1ELi128EEEEEEEEEvNT_6ParamsE --------------------------
	.section	.nv.shared._ZN7cutlass13device_kernelIN5flash19enable_sm80_to_sm89INS1_16FlashAttnFwdSm80INS1_25CollectiveMainloopFwdSm80ILi8ELi2ELb0EN4cute5tupleIJNS5_1CILi128EEENS7_ILi64EEENS7_ILi192EEEEEELi192ENS_6half_tEfNS_4arch4Sm80ELb0ELb0ELb0ELb0ELb1ELb0ELb1ELb1EEENS1_21CollectiveEpilogueFwdINS6_IJS8_SA_S9_EEENS6_IJNS7_ILi1EEESI_SI_EEESC_SE_Li256ELb0ELb1ELb1ELb0EEENS1_19SingleTileSchedulerILb0ELb1ELb1ELi128EEEEEEEEEvNT_6ParamsE,"aw",@nobits
	.sectionflags	@""
	.align	16


//--------------------- .nv.shared._ZN7cutlass13device_kernelIN5flash19enable_sm80_to_sm89INS1_16FlashAttnFwdSm80INS1_25CollectiveMainloopFwdSm80ILi8ELi2ELb0EN4cute5tupleIJNS5_1CILi128EEENS7_ILi64EEENS7_ILi192EEEEEELi192ENS_6half_tEfNS_4arch4Sm80ELb0ELb0ELb0ELb1ELb1ELb0ELb1ELb1EEENS1_21CollectiveEpilogueFwdINS6_IJS8_SA_S9_EEENS6_IJNS7_ILi1EEESI_SI_EEESC_SE_Li256ELb1ELb1ELb1ELb0EEENS1_36VarlenDynamicPersistentTileSchedulerILi128ELi64ELi256ELi256ELb1ELb1ELb0ELb0ELb1ELb1EEEEEEEEEvNT_6ParamsE --------------------------
	.section	.nv.shared._ZN7cutlass13device_kernelIN5flash19enable_sm80_to_sm89INS1_16FlashAttnFwdSm80INS1_25CollectiveMainloopFwdSm80ILi8ELi2ELb0EN4cute5tupleIJNS5_1CILi128EEENS7_ILi64EEENS7_ILi192EEEEEELi192ENS_6half_tEfNS_4arch4Sm80ELb0ELb0ELb0ELb1ELb1ELb0ELb1ELb1EEENS1_21CollectiveEpilogueFwdINS6_IJS8_SA_S9_EEENS6_IJNS7_ILi1EEESI_SI_EEESC_SE_Li256ELb1ELb1ELb1ELb0EEENS1_36VarlenDynamicPersistentTileSchedulerILi128ELi64ELi256ELi256ELb1ELb1ELb0ELb0ELb1ELb1EEEEEEEEEvNT_6ParamsE,"aw",@nobits
	.sectionflags	@""
	.align	16


//--------------------- .nv.shared._ZN7cutlass13device_kernelIN5flash19enable_sm80_to_sm89INS1_16FlashAttnFwdSm80INS1_25CollectiveMainloopFwdSm80ILi8ELi2ELb0EN4cute5tupleIJNS5_1CILi128EEENS7_ILi64EEENS7_ILi192EEEEEELi192ENS_6half_tEfNS_4arch4Sm80ELb0ELb0ELb0ELb1ELb1ELb1ELb1ELb1EEENS1_21CollectiveEpilogueFwdINS6_IJS8_SA_S9_EEENS6_IJNS7_ILi1EEESI_SI_EEESC_SE_Li256ELb1ELb1ELb1ELb0EEENS1_36VarlenDynamicPersistentTileSchedulerILi128ELi64ELi256ELi256ELb1ELb1ELb0ELb0ELb1ELb1EEEEEEEEEvNT_6ParamsE --------------------------
	.section	.nv.shared._ZN7cutlass13device_kernelIN5flash19enable_sm80_to_sm89INS1_16FlashAttnFwdSm80INS1_25CollectiveMainloopFwdSm80ILi8ELi2ELb0EN4cute5tupleIJNS5_1CILi128EEENS7_ILi64EEENS7_ILi192EEEEEELi192ENS_6half_tEfNS_4arch4Sm80ELb0ELb0ELb0ELb1ELb1ELb1ELb1ELb1EEENS1_21CollectiveEpilogueFwdINS6_IJS8_SA_S9_EEENS6_IJNS7_ILi1EEESI_SI_EEESC_SE_Li256ELb1ELb1ELb1ELb0EEENS1_36VarlenDynamicPersistentTileSchedulerILi128ELi64ELi256ELi256ELb1ELb1ELb0ELb0ELb1ELb1EEEEEEEEEvNT_6ParamsE,"aw",@nobits
	.sectionflags	@""
	.align	16


//--------------------- .nv.shared._ZN7cutlass13device_kernelIN5flash19enable_sm80_to_sm89INS1_16FlashAttnFwdSm80INS1_25CollectiveMainloopFwdSm80ILi8ELi2ELb0EN4cute5tupleIJNS5_1CILi128EEENS7_ILi64EEENS7_ILi192EEEEEELi192ENS_6half_tEfNS_4arch4Sm80ELb0ELb1ELb0ELb0ELb1ELb0ELb1ELb1EEENS1_21CollectiveEpilogueFwdINS6_IJS8_SA_S9_EEENS6_IJNS7_ILi1EEESI_SI_EEESC_SE_Li256ELb0ELb1ELb1ELb0EEENS1_19SingleTileSchedulerILb0ELb1ELb1ELi128EEEEEEEEEvNT_6ParamsE --------------------------
	.section	.nv.shared._ZN7cutlass13device_kernelIN5flash19enable_sm80_to_sm89INS1_16FlashAttnFwdSm80INS1_25CollectiveMainloopFwdSm80ILi8ELi2ELb0EN4cute5tupleIJNS5_1CILi128EEENS7_ILi64EEENS7_ILi192EEEEEELi192ENS_6half_tEfNS_4arch4Sm80ELb0ELb1ELb0ELb0ELb1ELb0ELb1ELb1EEENS1_21CollectiveEpilogueFwdINS6_IJS8_SA_S9_EEENS6_IJNS7_ILi1EEESI_SI_EEESC_SE_Li256ELb0ELb1ELb1ELb0EEENS1_19SingleTileSchedulerILb0ELb1ELb1ELi128EEEEEEEEEvNT_6ParamsE,"aw",@nobits
	.sectionflags	@""
	.align	16


//--------------------- .nv.shared._ZN7cutlass13device_kernelIN5flash19enable_sm80_to_sm89INS1_16FlashAttnFwdSm80INS1_25CollectiveMainloopFwdSm80ILi8ELi2ELb0EN4cute5tupleIJNS5_1CILi128EEENS7_ILi64EEENS7_ILi192EEEEEELi192ENS_6half_tEfNS_4arch4Sm80ELb0ELb1ELb0ELb1ELb1ELb0ELb1ELb1EEENS1_21CollectiveEpilogueFwdINS6_IJS8_SA_S9_EEENS6_IJNS7_ILi1EEESI_SI_EEESC_SE_Li256ELb1ELb1ELb1ELb0EEENS1_36VarlenDynamicPersistentTileSchedulerILi128ELi64ELi256ELi256ELb1ELb1ELb0ELb1ELb0ELb1EEEEEEEEEvNT_6ParamsE --------------------------
	.section	.nv.shared._ZN7cutlass13device_kernelIN5flash19enable_sm80_to_sm89INS1_16FlashAttnFwdSm80INS1_25CollectiveMainloopFwdSm80ILi8ELi2ELb0EN4cute5tupleIJNS5_1CILi128EEENS7_ILi64EEENS7_ILi192EEEEEELi192ENS_6half_tEfNS_4arch4Sm80ELb0ELb1ELb0ELb1ELb1ELb0ELb1ELb1EEENS1_21CollectiveEpilogueFwdINS6_IJS8_SA_S9_EEENS6_IJNS7_ILi1EEESI_SI_EEESC_SE_Li256ELb1ELb1ELb1ELb0EEENS1_36VarlenDynamicPersistentTileSchedulerILi128ELi64ELi256ELi256ELb1ELb1ELb0ELb1ELb0ELb1EEEEEEEEEvNT_6ParamsE,"aw",@nobits
	.sectionflags	@""
	.align	16


//--------------------- .nv.shared._ZN7cutlass13device_kernelIN5flash19enable_sm80_to_sm89INS1_16FlashAttnFwdSm80INS1_25CollectiveMainloopFwdSm80ILi8ELi2ELb0EN4cute5tupleIJNS5_1CILi128EEENS7_ILi64EEENS7_ILi192EEEEEELi192ENS_6half_tEfNS_4arch4Sm80ELb0ELb1ELb0ELb1ELb1ELb1ELb1ELb1EEENS1_21CollectiveEpilogueFwdINS6_IJS8_SA_S9_EEENS6_IJNS7_ILi1EEESI_SI_EEESC_SE_Li256ELb1ELb1ELb1ELb0EEENS1_36VarlenDynamicPersistentTileSchedulerILi128ELi64ELi256ELi256ELb1ELb1ELb0ELb1ELb0ELb1EEEEEEEEEvNT_6ParamsE --------------------------
	.section	.nv.shared._ZN7cutlass13device_kernelIN5flash19enable_sm80_to_sm89INS1_16FlashAttnFwdSm80INS1_25CollectiveMainloopFwdSm80ILi8ELi2ELb0EN4cute5tupleIJNS5_1CILi128EEENS7_ILi64EEENS7_ILi192EEEEEELi192ENS_6half_tEfNS_4arch4Sm80ELb0ELb1ELb0ELb1ELb1ELb1ELb1ELb1EEENS1_21CollectiveEpilogueFwdINS6_IJS8_SA_S9_EEENS6_IJNS7_ILi1EEESI_SI_EEESC_SE_Li256ELb1ELb1ELb1ELb0EEENS1_36VarlenDynamicPersistentTileSchedulerILi128ELi64ELi256ELi256ELb1ELb1ELb0ELb1ELb0ELb1EEEEEEEEEvNT_6ParamsE,"aw",@nobits
	.sectionflags	@""
	.align	16


//--------------------- .nv.shared._ZN7cutlass13device_kernelIN5flash19enable_sm80_to_sm89INS1_16FlashAttnFwdSm80INS1_25CollectiveMainloopFwdSm80ILi8ELi2ELb0EN4cute5tupleIJNS5_1CILi128EEENS7_ILi64EEENS7_ILi192EEEEEELi192ENS_6half_tEfNS_4arch4Sm80ELb1ELb0ELb0ELb0ELb1ELb0ELb1ELb1EEENS1_21CollectiveEpilogueFwdINS6_IJS8_SA_S9_EEENS6_IJNS7_ILi1EEESI_SI_EEESC_SE_Li256ELb0ELb1ELb1ELb0EEENS1_30DynamicPersistentTileSchedulerILi256ELi256ELb1ELb1ELb0EEEEEEEEEvNT_6ParamsE --------------------------
	.section	.nv.shared._ZN7cutlass13device_kernelIN5flash19enable_sm80_to_sm89INS1_16FlashAttnFwdSm80INS1_25CollectiveMainloopFwdSm80ILi8ELi2ELb0EN4cute5tupleIJNS5_1CILi128EEENS7_ILi64EEENS7_ILi192EEEEEELi192ENS_6half_tEfNS_4arch4Sm80ELb1ELb0ELb0ELb0ELb1ELb0ELb1ELb1EEENS1_21CollectiveEpilogueFwdINS6_IJS8_SA_S9_EEENS6_IJNS7_ILi1EEESI_SI_EEESC_SE_Li256ELb0ELb1ELb1ELb0EEENS1_30DynamicPersistentTileSchedulerILi256ELi256ELb1ELb1ELb0EEEEEEEEEvNT_6ParamsE,"aw",@nobits
	.sectionflags	@""
	.align	16


//--------------------- .nv.shared._ZN7cutlass13device_kernelIN5flash19enable_sm80_to_sm89INS1_16FlashAttnFwdSm80INS1_25CollectiveMainloopFwdSm80ILi8ELi2ELb0EN4cute5tupleIJNS5_1CILi128EEENS7_ILi64EEENS7_ILi192EEEEEELi192ENS_6half_tEfNS_4arch4Sm80ELb1ELb0ELb0ELb1ELb1ELb0ELb1ELb1EEENS1_21CollectiveEpilogueFwdINS6_IJS8_SA_S9_EEENS6_IJNS7_ILi1EEESI_SI_EEESC_SE_Li256ELb1ELb1ELb1ELb0EEENS1_36VarlenDynamicPersistentTileSchedulerILi128ELi64ELi256ELi256ELb1ELb1ELb0ELb1ELb1ELb1EEEEEEEEEvNT_6ParamsE --------------------------
	.section	.nv.shared._ZN7cutlass13device_kernelIN5flash19enable_sm80_to_sm89INS1_16FlashAttnFwdSm80INS1_25CollectiveMainloopFwdSm80ILi8ELi2ELb0EN4cute5tupleIJNS5_1CILi128EEENS7_ILi64EEENS7_ILi192EEEEEELi192ENS_6half_tEfNS_4arch4Sm80ELb1ELb0ELb0ELb1ELb1ELb0ELb1ELb1EEENS1_21CollectiveEpilogueFwdINS6_IJS8_SA_S9_EEENS6_IJNS7_ILi1EEESI_SI_EEESC_SE_Li256ELb1ELb1ELb1ELb0EEENS1_36VarlenDynamicPersistentTileSchedulerILi128ELi64ELi256ELi256ELb1ELb1ELb0ELb1ELb1ELb1EEEEEEEEEvNT_6ParamsE,"aw",@nobits
	.sectionflags	@""
	.align	16


//--------------------- .nv.shared._ZN7cutlass13device_kernelIN5flash19enable_sm80_to_sm89INS1_16FlashAttnFwdSm80INS1_25CollectiveMainloopFwdSm80ILi8ELi2ELb0EN4cute5tupleIJNS5_1CILi128EEENS7_ILi64EEENS7_ILi192EEEEEELi192ENS_6half_tEfNS_4arch4Sm80ELb1ELb0ELb0ELb1ELb1ELb1ELb1ELb1EEENS1_21CollectiveEpilogueFwdINS6_IJS8_SA_S9_EEENS6_IJNS7_ILi1EEESI_SI_EEESC_SE_Li256ELb1ELb1ELb1ELb0EEENS1_36VarlenDynamicPersistentTileSchedulerILi128ELi64ELi256ELi256ELb1ELb1ELb0ELb1ELb1ELb1EEEEEEEEEvNT_6ParamsE --------------------------
	.section	.nv.shared._ZN7cutlass13device_kernelIN5flash19enable_sm80_to_sm89INS1_16FlashAttnFwdSm80INS1_25CollectiveMainloopFwdSm80ILi8ELi2ELb0EN4cute5tupleIJNS5_1CILi128EEENS7_ILi64EEENS7_ILi192EEEEEELi192ENS_6half_tEfNS_4arch4Sm80ELb1ELb0ELb0ELb1ELb1ELb1ELb1ELb1EEENS1_21CollectiveEpilogueFwdINS6_IJS8_SA_S9_EEENS6_IJNS7_ILi1EEESI_SI_EEESC_SE_Li256ELb1ELb1ELb1ELb0EEENS1_36VarlenDynamicPersistentTileSchedulerILi128ELi64ELi256ELi256ELb1ELb1ELb0ELb1ELb1ELb1EEEEEEEEEvNT_6ParamsE,"aw",@nobits
	.sectionflags	@""
	.align	16
